	.target	sm_80

	.elftype	@"ET_EXEC"


//--------------------- .note.nv.tkinfo           --------------------------
	.section	.note.nv.tkinfo,"",@"SHT_NOTE"
	.sectionflags	@"SHF_NOTE_NV_TKINFO"
	.tkinfo
        /*0018*/ 	.word	0x00000002
        /*0030*/ 	.string	""
        /*0030*/ 	.string	"ptxas"
        /*0030*/ 	.string	"Cuda compilation tools, release 13.0, V13.0.88"
        /*0030*/ 	.string	"Build cuda_13.0.r13.0/compiler.36424714_0"
        /*0030*/ 	.string	"-arch sm_80 -m 64 "



//--------------------- .note.nv.cuinfo           --------------------------
	.section	.note.nv.cuinfo,"",@"SHT_NOTE"
	.sectionflags	@"SHF_NOTE_NV_CUINFO"
        /*0018*/ 	.short	0x0002
        /*001a*/ 	.short	0x0050
        /*001c*/ 	.short	0x0082
	.zero		2


//--------------------- .nv.info                  --------------------------
	.section	.nv.info,"",@"SHT_CUDA_INFO"
	.align	4


	//----- nvinfo : EIATTR_REGCOUNT
	.align		4
        /*0000*/ 	.byte	0x04, 0x2f
        /*0002*/ 	.short	(.L_12 - .L_11)
	.align		4
.L_11:
        /*0004*/ 	.word	index@(_ZN5flash24flash_fwd_splitkv_kernelI23Flash_fwd_kernel_traitsILi192ELi64ELi64ELi4ELb0ELb0EN7cutlass6half_tE19Flash_kernel_traitsILi192ELi64ELi64ELi4ES3_EELb1ELb0ELb1ELb0ELb0ELb1ELb1ELb1EEEvNS_16Flash_fwd_paramsE)
        /*0008*/ 	.word	0x000000f4


	//----- nvinfo : EIATTR_FRAME_SIZE
	.align		4
.L_12:
        /*000c*/ 	.byte	0x04, 0x11
        /*000e*/ 	.short	(.L_14 - .L_13)
	.align		4
.L_13:
        /*0010*/ 	.word	index@(_ZN5flash24flash_fwd_splitkv_kernelI23Flash_fwd_kernel_traitsILi192ELi64ELi64ELi4ELb0ELb0EN7cutlass6half_tE19Flash_kernel_traitsILi192ELi64ELi64ELi4ES3_EELb1ELb0ELb1ELb0ELb0ELb1ELb1ELb1EEEvNS_16Flash_fwd_paramsE)
        /*0014*/ 	.word	0x00000000


	//----- nvinfo : EIATTR_REGCOUNT
	.align		4
.L_14:
        /*0018*/ 	.byte	0x04, 0x2f
        /*001a*/ 	.short	(.L_16 - .L_15)
	.align		4
.L_15:
        /*001c*/ 	.word	index@(_ZN5flash24flash_fwd_splitkv_kernelI23Flash_fwd_kernel_traitsILi192ELi64ELi64ELi4ELb0ELb0EN7cutlass6half_tE19Flash_kernel_traitsILi192ELi64ELi64ELi4ES3_EELb1ELb0ELb1ELb0ELb0ELb0ELb1ELb1EEEvNS_16Flash_fwd_paramsE)
        /*0020*/ 	.word	0x000000dc


	//----- nvinfo : EIATTR_FRAME_SIZE
	.align		4
.L_16:
        /*0024*/ 	.byte	0x04, 0x11
        /*0026*/ 	.short	(.L_18 - .L_17)
	.align		4
.L_17:
        /*0028*/ 	.word	index@(_ZN5flash24flash_fwd_splitkv_kernelI23Flash_fwd_kernel_traitsILi192ELi64ELi64ELi4ELb0ELb0EN7cutlass6half_tE19Flash_kernel_traitsILi192ELi64ELi64ELi4ES3_EELb1ELb0ELb1ELb0ELb0ELb0ELb1ELb1EEEvNS_16Flash_fwd_paramsE)
        /*002c*/ 	.word	0x00000000


	//----- nvinfo : EIATTR_REGCOUNT
	.align		4
.L_18:
        /*0030*/ 	.byte	0x04, 0x2f
        /*0032*/ 	.short	(.L_20 - .L_19)
	.align		4
.L_19:
        /*0034*/ 	.word	index@(_ZN5flash24flash_fwd_splitkv_kernelI23Flash_fwd_kernel_traitsILi192ELi64ELi64ELi4ELb0ELb0EN7cutlass6half_tE19Flash_kernel_traitsILi192ELi64ELi64ELi4ES3_EELb1ELb0ELb0ELb0ELb1ELb1ELb1ELb1EEEvNS_16Flash_fwd_paramsE)
        /*0038*/ 	.word	0x000000ef


	//----- nvinfo : EIATTR_FRAME_SIZE
	.align		4
.L_20:
        /*003c*/ 	.byte	0x04, 0x11
        /*003e*/ 	.short	(.L_22 - .L_21)
	.align		4
.L_21:
        /*0040*/ 	.word	index@(_ZN5flash24flash_fwd_splitkv_kernelI23Flash_fwd_kernel_traitsILi192ELi64ELi64ELi4ELb0ELb0EN7cutlass6half_tE19Flash_kernel_traitsILi192ELi64ELi64ELi4ES3_EELb1ELb0ELb0ELb0ELb1ELb1ELb1ELb1EEEvNS_16Flash_fwd_paramsE)
        /*0044*/ 	.word	0x00000000


	//----- nvinfo : EIATTR_REGCOUNT
	.align		4
.L_22:
        /*0048*/ 	.byte	0x04, 0x2f
        /*004a*/ 	.short	(.L_24 - .L_23)
	.align		4
.L_23:
        /*004c*/ 	.word	index@(_ZN5flash24flash_fwd_splitkv_kernelI23Flash_fwd_kernel_traitsILi192ELi64ELi64ELi4ELb0ELb0EN7cutlass6half_tE19Flash_kernel_traitsILi192ELi64ELi64ELi4ES3_EELb1ELb0ELb0ELb0ELb1ELb0ELb1ELb1EEEvNS_16Flash_fwd_paramsE)
        /*0050*/ 	.word	0x000000e6


	//----- nvinfo : EIATTR_FRAME_SIZE
	.align		4
.L_24:
        /*0054*/ 	.byte	0x04, 0x11
        /*0056*/ 	.short	(.L_26 - .L_25)
	.align		4
.L_25:
        /*0058*/ 	.word	index@(_ZN5flash24flash_fwd_splitkv_kernelI23Flash_fwd_kernel_traitsILi192ELi64ELi64ELi4ELb0ELb0EN7cutlass6half_tE19Flash_kernel_traitsILi192ELi64ELi64ELi4ES3_EELb1ELb0ELb0ELb0ELb1ELb0ELb1ELb1EEEvNS_16Flash_fwd_paramsE)
        /*005c*/ 	.word	0x00000000


	//----- nvinfo : EIATTR_REGCOUNT
	.align		4
.L_26:
        /*0060*/ 	.byte	0x04, 0x2f
        /*0062*/ 	.short	(.L_28 - .L_27)
	.align		4
.L_27:
        /*0064*/ 	.word	index@(_ZN5flash24flash_fwd_splitkv_kernelI23Flash_fwd_kernel_traitsILi192ELi64ELi64ELi4ELb0ELb0EN7cutlass6half_tE19Flash_kernel_traitsILi192ELi64ELi64ELi4ES3_EELb1ELb0ELb1ELb0ELb0ELb1ELb1ELb0EEEvNS_16Flash_fwd_paramsE)
        /*0068*/ 	.word	0x000000fe


	//----- nvinfo : EIATTR_FRAME_SIZE
	.align		4
.L_28:
        /*006c*/ 	.byte	0x04, 0x11
        /*006e*/ 	.short	(.L_30 - .L_29)
	.align		4
.L_29:
        /*0070*/ 	.word	index@(_ZN5flash24flash_fwd_splitkv_kernelI23Flash_fwd_kernel_traitsILi192ELi64ELi64ELi4ELb0ELb0EN7cutlass6half_tE19Flash_kernel_traitsILi192ELi64ELi64ELi4ES3_EELb1ELb0ELb1ELb0ELb0ELb1ELb1ELb0EEEvNS_16Flash_fwd_paramsE)
        /*0074*/ 	.word	0x00000000


	//----- nvinfo : EIATTR_REGCOUNT
	.align		4
.L_30:
        /*0078*/ 	.byte	0x04, 0x2f
        /*007a*/ 	.short	(.L_32 - .L_31)
	.align		4
.L_31:
        /*007c*/ 	.word	index@(_ZN5flash24flash_fwd_splitkv_kernelI23Flash_fwd_kernel_traitsILi192ELi64ELi64ELi4ELb0ELb0EN7cutlass6half_tE19Flash_kernel_traitsILi192ELi64ELi64ELi4ES3_EELb1ELb0ELb1ELb0ELb0ELb0ELb1ELb0EEEvNS_16Flash_fwd_paramsE)
        /*0080*/ 	.word	0x000000ee


	//----- nvinfo : EIATTR_FRAME_SIZE
	.align		4
.L_32:
        /*0084*/ 	.byte	0x04, 0x11
        /*0086*/ 	.short	(.L_34 - .L_33)
	.align		4
.L_33:
        /*0088*/ 	.word	index@(_ZN5flash24flash_fwd_splitkv_kernelI23Flash_fwd_kernel_traitsILi192ELi64ELi64ELi4ELb0ELb0EN7cutlass6half_tE19Flash_kernel_traitsILi192ELi64ELi64ELi4ES3_EELb1ELb0ELb1ELb0ELb0ELb0ELb1ELb0EEEvNS_16Flash_fwd_paramsE)
        /*008c*/ 	.word	0x00000000


	//----- nvinfo : EIATTR_REGCOUNT
	.align		4
.L_34:
        /*0090*/ 	.byte	0x04, 0x2f
        /*0092*/ 	.short	(.L_36 - .L_35)
	.align		4
.L_35:
        /*0094*/ 	.word	index@(_ZN5flash24flash_fwd_splitkv_kernelI23Flash_fwd_kernel_traitsILi192ELi64ELi64ELi4ELb0ELb0EN7cutlass6half_tE19Flash_kernel_traitsILi192ELi64ELi64ELi4ES3_EELb1ELb0ELb0ELb0ELb1ELb1ELb1ELb0EEEvNS_16Flash_fwd_paramsE)
        /*0098*/ 	.word	0x000000ff


	//----- nvinfo : EIATTR_FRAME_SIZE
	.align		4
.L_36:
        /*009c*/ 	.byte	0x04, 0x11
        /*009e*/ 	.short	(.L_38 - .L_37)
	.align		4
.L_37:
        /*00a0*/ 	.word	index@(_ZN5flash24flash_fwd_splitkv_kernelI23Flash_fwd_kernel_traitsILi192ELi64ELi64ELi4ELb0ELb0EN7cutlass6half_tE19Flash_kernel_traitsILi192ELi64ELi64ELi4ES3_EELb1ELb0ELb0ELb0ELb1ELb1ELb1ELb0EEEvNS_16Flash_fwd_paramsE)
        /*00a4*/ 	.word	0x00000000


	//----- nvinfo : EIATTR_REGCOUNT
	.align		4
.L_38:
        /*00a8*/ 	.byte	0x04, 0x2f
        /*00aa*/ 	.short	(.L_40 - .L_39)
	.align		4
.L_39:
        /*00ac*/ 	.word	index@(_ZN5flash24flash_fwd_splitkv_kernelI23Flash_fwd_kernel_traitsILi192ELi64ELi64ELi4ELb0ELb0EN7cutlass6half_tE19Flash_kernel_traitsILi192ELi64ELi64ELi4ES3_EELb1ELb0ELb0ELb0ELb1ELb0ELb1ELb0EEEvNS_16Flash_fwd_paramsE)
        /*00b0*/ 	.word	0x000000e6


	//----- nvinfo : EIATTR_FRAME_SIZE
	.align		4
.L_40:
        /*00b4*/ 	.byte	0x04, 0x11
        /*00b6*/ 	.short	(.L_42 - .L_41)
	.align		4
.L_41:
        /*00b8*/ 	.word	index@(_ZN5flash24flash_fwd_splitkv_kernelI23Flash_fwd_kernel_traitsILi192ELi64ELi64ELi4ELb0ELb0EN7cutlass6half_tE19Flash_kernel_traitsILi192ELi64ELi64ELi4ES3_EELb1ELb0ELb0ELb0ELb1ELb0ELb1ELb0EEEvNS_16Flash_fwd_paramsE)
        /*00bc*/ 	.word	0x00000000


	//----- nvinfo : EIATTR_REGCOUNT
	.align		4
.L_42:
        /*00c0*/ 	.byte	0x04, 0x2f
        /*00c2*/ 	.short	(.L_44 - .L_43)
	.align		4
.L_43:
        /*00c4*/ 	.word	index@(_ZN5flash24flash_fwd_splitkv_kernelI23Flash_fwd_kernel_traitsILi192ELi64ELi64ELi4ELb0ELb0EN7cutlass6half_tE19Flash_kernel_traitsILi192ELi64ELi64ELi4ES3_EELb1ELb0ELb1ELb0ELb0ELb1ELb0ELb1EEEvNS_16Flash_fwd_paramsE)
        /*00c8*/ 	.word	0x000000f2


	//----- nvinfo : EIATTR_FRAME_SIZE
	.align		4
.L_44:
        /*00cc*/ 	.byte	0x04, 0x11
        /*00ce*/ 	.short	(.L_46 - .L_45)
	.align		4
.L_45:
        /*00d0*/ 	.word	index@(_ZN5flash24flash_fwd_splitkv_kernelI23Flash_fwd_kernel_traitsILi192ELi64ELi64ELi4ELb0ELb0EN7cutlass6half_tE19Flash_kernel_traitsILi192ELi64ELi64ELi4ES3_EELb1ELb0ELb1ELb0ELb0ELb1ELb0ELb1EEEvNS_16Flash_fwd_paramsE)
        /*00d4*/ 	.word	0x00000000


	//----- nvinfo : EIATTR_REGCOUNT
	.align		4
.L_46:
        /*00d8*/ 	.byte	0x04, 0x2f
        /*00da*/ 	.short	(.L_48 - .L_47)
	.align		4
.L_47:
        /*00dc*/ 	.word	index@(_ZN5flash24flash_fwd_splitkv_kernelI23Flash_fwd_kernel_traitsILi192ELi64ELi64ELi4ELb0ELb0EN7cutlass6half_tE19Flash_kernel_traitsILi192ELi64ELi64ELi4ES3_EELb1ELb0ELb1ELb0ELb0ELb0ELb0ELb1EEEvNS_16Flash_fwd_paramsE)
        /*00e0*/ 	.word	0x000000e2


	//----- nvinfo : EIATTR_FRAME_SIZE
	.align		4
.L_48:
        /*00e4*/ 	.byte	0x04, 0x11
        /*00e6*/ 	.short	(.L_50 - .L_49)
	.align		4
.L_49:
        /*00e8*/ 	.word	index@(_ZN5flash24flash_fwd_splitkv_kernelI23Flash_fwd_kernel_traitsILi192ELi64ELi64ELi4ELb0ELb0EN7cutlass6half_tE19Flash_kernel_traitsILi192ELi64ELi64ELi4ES3_EELb1ELb0ELb1ELb0ELb0ELb0ELb0ELb1EEEvNS_16Flash_fwd_paramsE)
        /*00ec*/ 	.word	0x00000000


	//----- nvinfo : EIATTR_REGCOUNT
	.align		4
.L_50:
        /*00f0*/ 	.byte	0x04, 0x2f
        /*00f2*/ 	.short	(.L_52 - .L_51)
	.align		4
.L_51:
        /*00f4*/ 	.word	index@(_ZN5flash24flash_fwd_splitkv_kernelI23Flash_fwd_kernel_traitsILi192ELi64ELi64ELi4ELb0ELb0EN7cutlass6half_tE19Flash_kernel_traitsILi192ELi64ELi64ELi4ES3_EELb1ELb0ELb0ELb0ELb1ELb1ELb0ELb1EEEvNS_16Flash_fwd_paramsE)
        /*00f8*/ 	.word	0x000000ed


	//----- nvinfo : EIATTR_FRAME_SIZE
	.align		4
.L_52:
        /*00fc*/ 	.byte	0x04, 0x11
        /*00fe*/ 	.short	(.L_54 - .L_53)
	.align		4
.L_53:
        /*0100*/ 	.word	index@(_ZN5flash24flash_fwd_splitkv_kernelI23Flash_fwd_kernel_traitsILi192ELi64ELi64ELi4ELb0ELb0EN7cutlass6half_tE19Flash_kernel_traitsILi192ELi64ELi64ELi4ES3_EELb1ELb0ELb0ELb0ELb1ELb1ELb0ELb1EEEvNS_16Flash_fwd_paramsE)
        /*0104*/ 	.word	0x00000000


	//----- nvinfo : EIATTR_REGCOUNT
	.align		4
.L_54:
        /*0108*/ 	.byte	0x04, 0x2f
        /*010a*/ 	.short	(.L_56 - .L_55)
	.align		4
.L_55:
        /*010c*/ 	.word	index@(_ZN5flash24flash_fwd_splitkv_kernelI23Flash_fwd_kernel_traitsILi192ELi64ELi64ELi4ELb0ELb0EN7cutlass6half_tE19Flash_kernel_traitsILi192ELi64ELi64ELi4ES3_EELb1ELb0ELb0ELb0ELb1ELb0ELb0ELb1EEEvNS_16Flash_fwd_paramsE)
        /*0110*/ 	.word	0x000000de


	//----- nvinfo : EIATTR_FRAME_SIZE
	.align		4
.L_56:
        /*0114*/ 	.byte	0x04, 0x11
        /*0116*/ 	.short	(.L_58 - .L_57)
	.align		4
.L_57:
        /*0118*/ 	.word	index@(_ZN5flash24flash_fwd_splitkv_kernelI23Flash_fwd_kernel_traitsILi192ELi64ELi64ELi4ELb0ELb0EN7cutlass6half_tE19Flash_kernel_traitsILi192ELi64ELi64ELi4ES3_EELb1ELb0ELb0ELb0ELb1ELb0ELb0ELb1EEEvNS_16Flash_fwd_paramsE)
        /*011c*/ 	.word	0x00000000


	//----- nvinfo : EIATTR_REGCOUNT
	.align		4
.L_58:
        /*0120*/ 	.byte	0x04, 0x2f
        /*0122*/ 	.short	(.L_60 - .L_59)
	.align		4
.L_59:
        /*0124*/ 	.word	index@(_ZN5flash24flash_fwd_splitkv_kernelI23Flash_fwd_kernel_traitsILi192ELi64ELi64ELi4ELb0ELb0EN7cutlass6half_tE19Flash_kernel_traitsILi192ELi64ELi64ELi4ES3_EELb1ELb0ELb1ELb0ELb0ELb1ELb0ELb0EEEvNS_16Flash_fwd_paramsE)
        /*0128*/ 	.word	0x000000fe


	//----- nvinfo : EIATTR_FRAME_SIZE
	.align		4
.L_60:
        /*012c*/ 	.byte	0x04, 0x11
        /*012e*/ 	.short	(.L_62 - .L_61)
	.align		4
.L_61:
        /*0130*/ 	.word	index@(_ZN5flash24flash_fwd_splitkv_kernelI23Flash_fwd_kernel_traitsILi192ELi64ELi64ELi4ELb0ELb0EN7cutlass6half_tE19Flash_kernel_traitsILi192ELi64ELi64ELi4ES3_EELb1ELb0ELb1ELb0ELb0ELb1ELb0ELb0EEEvNS_16Flash_fwd_paramsE)
        /*0134*/ 	.word	0x00000000


	//----- nvinfo : EIATTR_REGCOUNT
	.align		4
.L_62:
        /*0138*/ 	.byte	0x04, 0x2f
        /*013a*/ 	.short	(.L_64 - .L_63)
	.align		4
.L_63:
        /*013c*/ 	.word	index@(_ZN5flash24flash_fwd_splitkv_kernelI23Flash_fwd_kernel_traitsILi192ELi64ELi64ELi4ELb0ELb0EN7cutlass6half_tE19Flash_kernel_traitsILi192ELi64ELi64ELi4ES3_EELb1ELb0ELb1ELb0ELb0ELb0ELb0ELb0EEEvNS_16Flash_fwd_paramsE)
        /*0140*/ 	.word	0x000000f2


	//----- nvinfo : EIATTR_FRAME_SIZE
	.align		4
.L_64:
        /*0144*/ 	.byte	0x04, 0x11
        /*0146*/ 	.short	(.L_66 - .L_65)
	.align		4
.L_65:
        /*0148*/ 	.word	index@(_ZN5flash24flash_fwd_splitkv_kernelI23Flash_fwd_kernel_traitsILi192ELi64ELi64ELi4ELb0ELb0EN7cutlass6half_tE19Flash_kernel_traitsILi192ELi64ELi64ELi4ES3_EELb1ELb0ELb1ELb0ELb0ELb0ELb0ELb0EEEvNS_16Flash_fwd_paramsE)
        /*014c*/ 	.word	0x00000000


	//----- nvinfo : EIATTR_REGCOUNT
	.align		4
.L_66:
        /*0150*/ 	.byte	0x04, 0x2f
        /*0152*/ 	.short	(.L_68 - .L_67)
	.align		4
.L_67:
        /*0154*/ 	.word	index@(_ZN5flash24flash_fwd_splitkv_kernelI23Flash_fwd_kernel_traitsILi192ELi64ELi64ELi4ELb0ELb0EN7cutlass6half_tE19Flash_kernel_traitsILi192ELi64ELi64ELi4ES3_EELb1ELb0ELb0ELb0ELb1ELb1ELb0ELb0EEEvNS_16Flash_fwd_paramsE)
        /*0158*/ 	.word	0x000000ff


	//----- nvinfo : EIATTR_FRAME_SIZE
	.align		4
.L_68:
        /*015c*/ 	.byte	0x04, 0x11
        /*015e*/ 	.short	(.L_70 - .L_69)
	.align		4
.L_69:
        /*0160*/ 	.word	index@(_ZN5flash24flash_fwd_splitkv_kernelI23Flash_fwd_kernel_traitsILi192ELi64ELi64ELi4ELb0ELb0EN7cutlass6half_tE19Flash_kernel_traitsILi192ELi64ELi64ELi4ES3_EELb1ELb0ELb0ELb0ELb1ELb1ELb0ELb0EEEvNS_16Flash_fwd_paramsE)
        /*0164*/ 	.word	0x00000000


	//----- nvinfo : EIATTR_REGCOUNT
	.align		4
.L_70:
        /*0168*/ 	.byte	0x04, 0x2f
        /*016a*/ 	.short	(.L_72 - .L_71)
	.align		4
.L_71:
        /*016c*/ 	.word	index@(_ZN5flash24flash_fwd_splitkv_kernelI23Flash_fwd_kernel_traitsILi192ELi64ELi64ELi4ELb0ELb0EN7cutlass6half_tE19Flash_kernel_traitsILi192ELi64ELi64ELi4ES3_EELb1ELb0ELb0ELb0ELb1ELb0ELb0ELb0EEEvNS_16Flash_fwd_paramsE)
        /*0170*/ 	.word	0x000000e2


	//----- nvinfo : EIATTR_FRAME_SIZE
	.align		4
.L_72:
        /*0174*/ 	.byte	0x04, 0x11
        /*0176*/ 	.short	(.L_74 - .L_73)
	.align		4
.L_73:
        /*0178*/ 	.word	index@(_ZN5flash24flash_fwd_splitkv_kernelI23Flash_fwd_kernel_traitsILi192ELi64ELi64ELi4ELb0ELb0EN7cutlass6half_tE19Flash_kernel_traitsILi192ELi64ELi64ELi4ES3_EELb1ELb0ELb0ELb0ELb1ELb0ELb0ELb0EEEvNS_16Flash_fwd_paramsE)
        /*017c*/ 	.word	0x00000000


	//----- nvinfo : EIATTR_REGCOUNT
	.align		4
.L_74:
        /*0180*/ 	.byte	0x04, 0x2f
        /*0182*/ 	.short	(.L_76 - .L_75)
	.align		4
.L_75:
        /*0184*/ 	.word	index@(_ZN5flash24flash_fwd_splitkv_kernelI23Flash_fwd_kernel_traitsILi192ELi64ELi64ELi4ELb0ELb0EN7cutlass6half_tE19Flash_kernel_traitsILi192ELi64ELi64ELi4ES3_EELb1ELb0ELb0ELb0ELb0ELb1ELb1ELb1EEEvNS_16Flash_fwd_paramsE)
        /*0188*/ 	.word	0x000000f9


	//----- nvinfo : EIATTR_FRAME_SIZE
	.align		4
.L_76:
        /*018c*/ 	.byte	0x04, 0x11
        /*018e*/ 	.short	(.L_78 - .L_77)
	.align		4
.L_77:
        /*0190*/ 	.word	index@(_ZN5flash24flash_fwd_splitkv_kernelI23Flash_fwd_kernel_traitsILi192ELi64ELi64ELi4ELb0ELb0EN7cutlass6half_tE19Flash_kernel_traitsILi192ELi64ELi64ELi4ES3_EELb1ELb0ELb0ELb0ELb0ELb1ELb1ELb1EEEvNS_16Flash_fwd_paramsE)
        /*0194*/ 	.word	0x00000000


	//----- nvinfo : EIATTR_REGCOUNT
	.align		4
.L_78:
        /*0198*/ 	.byte	0x04, 0x2f
        /*019a*/ 	.short	(.L_80 - .L_79)
	.align		4
.L_79:
        /*019c*/ 	.word	index@(_ZN5flash24flash_fwd_splitkv_kernelI23Flash_fwd_kernel_traitsILi192ELi64ELi64ELi4ELb0ELb0EN7cutlass6half_tE19Flash_kernel_traitsILi192ELi64ELi64ELi4ES3_EELb1ELb0ELb0ELb0ELb0ELb0ELb1ELb1EEEvNS_16Flash_fwd_paramsE)
        /*01a0*/ 	.word	0x000000e6


	//----- nvinfo : EIATTR_FRAME_SIZE
	.align		4
.L_80:
        /*01a4*/ 	.byte	0x04, 0x11
        /*01a6*/ 	.short	(.L_82 - .L_81)
	.align		4
.L_81:
        /*01a8*/ 	.word	index@(_ZN5flash24flash_fwd_splitkv_kernelI23Flash_fwd_kernel_traitsILi192ELi64ELi64ELi4ELb0ELb0EN7cutlass6half_tE19Flash_kernel_traitsILi192ELi64ELi64ELi4ES3_EELb1ELb0ELb0ELb0ELb0ELb0ELb1ELb1EEEvNS_16Flash_fwd_paramsE)
        /*01ac*/ 	.word	0x00000000


	//----- nvinfo : EIATTR_REGCOUNT
	.align		4
.L_82:
        /*01b0*/ 	.byte	0x04, 0x2f
        /*01b2*/ 	.short	(.L_84 - .L_83)
	.align		4
.L_83:
        /*01b4*/ 	.word	index@(_ZN5flash24flash_fwd_splitkv_kernelI23Flash_fwd_kernel_traitsILi192ELi64ELi64ELi4ELb0ELb0EN7cutlass6half_tE19Flash_kernel_traitsILi192ELi64ELi64ELi4ES3_EELb1ELb0ELb0ELb0ELb0ELb1ELb1ELb0EEEvNS_16Flash_fwd_paramsE)
        /*01b8*/ 	.word	0x000000ff


	//----- nvinfo : EIATTR_FRAME_SIZE
	.align		4
.L_84:
        /*01bc*/ 	.byte	0x04, 0x11
        /*01be*/ 	.short	(.L_86 - .L_85)
	.align		4
.L_85:
        /*01c0*/ 	.word	index@(_ZN5flash24flash_fwd_splitkv_kernelI23Flash_fwd_kernel_traitsILi192ELi64ELi64ELi4ELb0ELb0EN7cutlass6half_tE19Flash_kernel_traitsILi192ELi64ELi64ELi4ES3_EELb1ELb0ELb0ELb0ELb0ELb1ELb1ELb0EEEvNS_16Flash_fwd_paramsE)
        /*01c4*/ 	.word	0x00000000


	//----- nvinfo : EIATTR_REGCOUNT
	.align		4
.L_86:
        /*01c8*/ 	.byte	0x04, 0x2f
        /*01ca*/ 	.short	(.L_88 - .L_87)
	.align		4
.L_87:
        /*01cc*/ 	.word	index@(_ZN5flash24flash_fwd_splitkv_kernelI23Flash_fwd_kernel_traitsILi192ELi64ELi64ELi4ELb0ELb0EN7cutlass6half_tE19Flash_kernel_traitsILi192ELi64ELi64ELi4ES3_EELb1ELb0ELb0ELb0ELb0ELb0ELb1ELb0EEEvNS_16Flash_fwd_paramsE)
        /*01d0*/ 	.word	0x000000ee


	//----- nvinfo : EIATTR_FRAME_SIZE
	.align		4
.L_88:
        /*01d4*/ 	.byte	0x04, 0x11
        /*01d6*/ 	.short	(.L_90 - .L_89)
	.align		4
.L_89:
        /*01d8*/ 	.word	index@(_ZN5flash24flash_fwd_splitkv_kernelI23Flash_fwd_kernel_traitsILi192ELi64ELi64ELi4ELb0ELb0EN7cutlass6half_tE19Flash_kernel_traitsILi192ELi64ELi64ELi4ES3_EELb1ELb0ELb0ELb0ELb0ELb0ELb1ELb0EEEvNS_16Flash_fwd_paramsE)
        /*01dc*/ 	.word	0x00000000


	//----- nvinfo : EIATTR_REGCOUNT
	.align		4
.L_90:
        /*01e0*/ 	.byte	0x04, 0x2f
        /*01e2*/ 	.short	(.L_92 - .L_91)
	.align		4
.L_91:
        /*01e4*/ 	.word	index@(_ZN5flash24flash_fwd_splitkv_kernelI23Flash_fwd_kernel_traitsILi192ELi64ELi64ELi4ELb0ELb0EN7cutlass6half_tE19Flash_kernel_traitsILi192ELi64ELi64ELi4ES3_EELb1ELb0ELb0ELb0ELb0ELb1ELb0ELb1EEEvNS_16Flash_fwd_paramsE)
        /*01e8*/ 	.word	0x000000f3


	//----- nvinfo : EIATTR_FRAME_SIZE
	.align		4
.L_92:
        /*01ec*/ 	.byte	0x04, 0x11
        /*01ee*/ 	.short	(.L_94 - .L_93)
	.align		4
.L_93:
        /*01f0*/ 	.word	index@(_ZN5flash24flash_fwd_splitkv_kernelI23Flash_fwd_kernel_traitsILi192ELi64ELi64ELi4ELb0ELb0EN7cutlass6half_tE19Flash_kernel_traitsILi192ELi64ELi64ELi4ES3_EELb1ELb0ELb0ELb0ELb0ELb1ELb0ELb1EEEvNS_16Flash_fwd_paramsE)
        /*01f4*/ 	.word	0x00000000


	//----- nvinfo : EIATTR_REGCOUNT
	.align		4
.L_94:
        /*01f8*/ 	.byte	0x04, 0x2f
        /*01fa*/ 	.short	(.L_96 - .L_95)
	.align		4
.L_95:
        /*01fc*/ 	.word	index@(_ZN5flash24flash_fwd_splitkv_kernelI23Flash_fwd_kernel_traitsILi192ELi64ELi64ELi4ELb0ELb0EN7cutlass6half_tE19Flash_kernel_traitsILi192ELi64ELi64ELi4ES3_EELb1ELb0ELb0ELb0ELb0ELb0ELb0ELb1EEEvNS_16Flash_fwd_paramsE)
        /*0200*/ 	.word	0x000000e5


	//----- nvinfo : EIATTR_FRAME_SIZE
	.align		4
.L_96:
        /*0204*/ 	.byte	0x04, 0x11
        /*0206*/ 	.short	(.L_98 - .L_97)
	.align		4
.L_97:
        /*0208*/ 	.word	index@(_ZN5flash24flash_fwd_splitkv_kernelI23Flash_fwd_kernel_traitsILi192ELi64ELi64ELi4ELb0ELb0EN7cutlass6half_tE19Flash_kernel_traitsILi192ELi64ELi64ELi4ES3_EELb1ELb0ELb0ELb0ELb0ELb0ELb0ELb1EEEvNS_16Flash_fwd_paramsE)
        /*020c*/ 	.word	0x00000000


	//----- nvinfo : EIATTR_REGCOUNT
	.align		4
.L_98:
        /*0210*/ 	.byte	0x04, 0x2f
        /*0212*/ 	.short	(.L_100 - .L_99)
	.align		4
.L_99:
        /*0214*/ 	.word	index@(_ZN5flash24flash_fwd_splitkv_kernelI23Flash_fwd_kernel_traitsILi192ELi64ELi64ELi4ELb0ELb0EN7cutlass6half_tE19Flash_kernel_traitsILi192ELi64ELi64ELi4ES3_EELb1ELb0ELb0ELb0ELb0ELb1ELb0ELb0EEEvNS_16Flash_fwd_paramsE)
        /*0218*/ 	.word	0x000000ff


	//----- nvinfo : EIATTR_FRAME_SIZE
	.align		4
.L_100:
        /*021c*/ 	.byte	0x04, 0x11
        /*021e*/ 	.short	(.L_102 - .L_101)
	.align		4
.L_101:
        /*0220*/ 	.word	index@(_ZN5flash24flash_fwd_splitkv_kernelI23Flash_fwd_kernel_traitsILi192ELi64ELi64ELi4ELb0ELb0EN7cutlass6half_tE19Flash_kernel_traitsILi192ELi64ELi64ELi4ES3_EELb1ELb0ELb0ELb0ELb0ELb1ELb0ELb0EEEvNS_16Flash_fwd_paramsE)
        /*0224*/ 	.word	0x00000000


	//----- nvinfo : EIATTR_REGCOUNT
	.align		4
.L_102:
        /*0228*/ 	.byte	0x04, 0x2f
        /*022a*/ 	.short	(.L_104 - .L_103)
	.align		4
.L_103:
        /*022c*/ 	.word	index@(_ZN5flash24flash_fwd_splitkv_kernelI23Flash_fwd_kernel_traitsILi192ELi64ELi64ELi4ELb0ELb0EN7cutlass6half_tE19Flash_kernel_traitsILi192ELi64ELi64ELi4ES3_EELb1ELb0ELb0ELb0ELb0ELb0ELb0ELb0EEEvNS_16Flash_fwd_paramsE)
        /*0230*/ 	.word	0x000000f2


	//----- nvinfo : EIATTR_FRAME_SIZE
	.align		4
.L_104:
        /*0234*/ 	.byte	0x04, 0x11
        /*0236*/ 	.short	(.L_106 - .L_105)
	.align		4
.L_105:
        /*0238*/ 	.word	index@(_ZN5flash24flash_fwd_splitkv_kernelI23Flash_fwd_kernel_traitsILi192ELi64ELi64ELi4ELb0ELb0EN7cutlass6half_tE19Flash_kernel_traitsILi192ELi64ELi64ELi4ES3_EELb1ELb0ELb0ELb0ELb0ELb0ELb0ELb0EEEvNS_16Flash_fwd_paramsE)
        /*023c*/ 	.word	0x00000000


	//----- nvinfo : EIATTR_REGCOUNT
	.align		4
.L_106:
        /*0240*/ 	.byte	0x04, 0x2f
        /*0242*/ 	.short	(.L_108 - .L_107)
	.align		4
.L_107:
        /*0244*/ 	.word	index@(_ZN5flash32flash_fwd_splitkv_combine_kernelI23Flash_fwd_kernel_traitsILi192ELi64ELi64ELi4ELb0ELb0EN7cutlass6half_tE19Flash_kernel_traitsILi192ELi64ELi64ELi4ES3_EELi8ELi1ELb1EEEvNS_16Flash_fwd_paramsE)
        /*0248*/ 	.word	0x00000036


	//----- nvinfo : EIATTR_FRAME_SIZE
	.align		4
.L_108:
        /*024c*/ 	.byte	0x04, 0x11
        /*024e*/ 	.short	(.L_110 - .L_109)
	.align		4
.L_109:
        /*0250*/ 	.word	index@($__internal_13_$__cuda_sm20_div_s64)
        /*0254*/ 	.word	0x00000000


	//----- nvinfo : EIATTR_FRAME_SIZE
	.align		4
.L_110:
        /*0258*/ 	.byte	0x04, 0x11
        /*025a*/ 	.short	(.L_112 - .L_111)
	.align		4
.L_111:
        /*025c*/ 	.word	index@(_ZN5flash32flash_fwd_splitkv_combine_kernelI23Flash_fwd_kernel_traitsILi192ELi64ELi64ELi4ELb0ELb0EN7cutlass6half_tE19Flash_kernel_traitsILi192ELi64ELi64ELi4ES3_EELi8ELi1ELb1EEEvNS_16Flash_fwd_paramsE)
        /*0260*/ 	.word	0x00000000


	//----- nvinfo : EIATTR_REGCOUNT
	.align		4
.L_112:
        /*0264*/ 	.byte	0x04, 0x2f
        /*0266*/ 	.short	(.L_114 - .L_113)
	.align		4
.L_113:
        /*0268*/ 	.word	index@(_ZN5flash32flash_fwd_splitkv_combine_kernelI23Flash_fwd_kernel_traitsILi192ELi64ELi64ELi4ELb0ELb0EN7cutlass6half_tE19Flash_kernel_traitsILi192ELi64ELi64ELi4ES3_EELi8ELi2ELb1EEEvNS_16Flash_fwd_paramsE)
        /*026c*/ 	.word	0x00000036


	//----- nvinfo : EIATTR_FRAME_SIZE
	.align		4
.L_114:
        /*0270*/ 	.byte	0x04, 0x11
        /*0272*/ 	.short	(.L_116 - .L_115)
	.align		4
.L_115:
        /*0274*/ 	.word	index@($__internal_12_$__cuda_sm20_div_s64)
        /*0278*/ 	.word	0x00000000


	//----- nvinfo : EIATTR_FRAME_SIZE
	.align		4
.L_116:
        /*027c*/ 	.byte	0x04, 0x11
        /*027e*/ 	.short	(.L_118 - .L_117)
	.align		4
.L_117:
        /*0280*/ 	.word	index@(_ZN5flash32flash_fwd_splitkv_combine_kernelI23Flash_fwd_kernel_traitsILi192ELi64ELi64ELi4ELb0ELb0EN7cutlass6half_tE19Flash_kernel_traitsILi192ELi64ELi64ELi4ES3_EELi8ELi2ELb1EEEvNS_16Flash_fwd_paramsE)
        /*0284*/ 	.word	0x00000000


	//----- nvinfo : EIATTR_REGCOUNT
	.align		4
.L_118:
        /*0288*/ 	.byte	0x04, 0x2f
        /*028a*/ 	.short	(.L_120 - .L_119)
	.align		4
.L_119:
        /*028c*/ 	.word	index@(_ZN5flash32flash_fwd_splitkv_combine_kernelI23Flash_fwd_kernel_traitsILi192ELi64ELi64ELi4ELb0ELb0EN7cutlass6half_tE19Flash_kernel_traitsILi192ELi64ELi64ELi4ES3_EELi8ELi3ELb1EEEvNS_16Flash_fwd_paramsE)
        /*0290*/ 	.word	0x00000034


	//----- nvinfo : EIATTR_FRAME_SIZE
	.align		4
.L_120:
        /*0294*/ 	.byte	0x04, 0x11
        /*0296*/ 	.short	(.L_122 - .L_121)
	.align		4
.L_121:
        /*0298*/ 	.word	index@($__internal_11_$__cuda_sm20_div_s64)
        /*029c*/ 	.word	0x00000000


	//----- nvinfo : EIATTR_FRAME_SIZE
	.align		4
.L_122:
        /*02a0*/ 	.byte	0x04, 0x11
        /*02a2*/ 	.short	(.L_124 - .L_123)
	.align		4
.L_123:
        /*02a4*/ 	.word	index@(_ZN5flash32flash_fwd_splitkv_combine_kernelI23Flash_fwd_kernel_traitsILi192ELi64ELi64ELi4ELb0ELb0EN7cutlass6half_tE19Flash_kernel_traitsILi192ELi64ELi64ELi4ES3_EELi8ELi3ELb1EEEvNS_16Flash_fwd_paramsE)
        /*02a8*/ 	.word	0x00000000


	//----- nvinfo : EIATTR_REGCOUNT
	.align		4
.L_124:
        /*02ac*/ 	.byte	0x04, 0x2f
        /*02ae*/ 	.short	(.L_126 - .L_125)
	.align		4
.L_125:
        /*02b0*/ 	.word	index@(_ZN5flash32flash_fwd_splitkv_combine_kernelI23Flash_fwd_kernel_traitsILi192ELi64ELi64ELi4ELb0ELb0EN7cutlass6half_tE19Flash_kernel_traitsILi192ELi64ELi64ELi4ES3_EELi8ELi4ELb1EEEvNS_16Flash_fwd_paramsE)
        /*02b4*/ 	.word	0x00000036


	//----- nvinfo : EIATTR_FRAME_SIZE
	.align		4
.L_126:
        /*02b8*/ 	.byte	0x04, 0x11
        /*02ba*/ 	.short	(.L_128 - .L_127)
	.align		4
.L_127:
        /*02bc*/ 	.word	index@($__internal_10_$__cuda_sm20_div_s64)
        /*02c0*/ 	.word	0x00000000


	//----- nvinfo : EIATTR_FRAME_SIZE
	.align		4
.L_128:
        /*02c4*/ 	.byte	0x04, 0x11
        /*02c6*/ 	.short	(.L_130 - .L_129)
	.align		4
.L_129:
        /*02c8*/ 	.word	index@(_ZN5flash32flash_fwd_splitkv_combine_kernelI23Flash_fwd_kernel_traitsILi192ELi64ELi64ELi4ELb0ELb0EN7cutlass6half_tE19Flash_kernel_traitsILi192ELi64ELi64ELi4ES3_EELi8ELi4ELb1EEEvNS_16Flash_fwd_paramsE)
        /*02cc*/ 	.word	0x00000000


	//----- nvinfo : EIATTR_REGCOUNT
	.align		4
.L_130:
        /*02d0*/ 	.byte	0x04, 0x2f
        /*02d2*/ 	.short	(.L_132 - .L_131)
	.align		4
.L_131:
        /*02d4*/ 	.word	index@(_ZN5flash32flash_fwd_splitkv_combine_kernelI23Flash_fwd_kernel_traitsILi192ELi64ELi64ELi4ELb0ELb0EN7cutlass6half_tE19Flash_kernel_traitsILi192ELi64ELi64ELi4ES3_EELi8ELi5ELb1EEEvNS_16Flash_fwd_paramsE)
        /*02d8*/ 	.word	0x0000003e


	//----- nvinfo : EIATTR_FRAME_SIZE
	.align		4
.L_132:
        /*02dc*/ 	.byte	0x04, 0x11
        /*02de*/ 	.short	(.L_134 - .L_133)
	.align		4
.L_133:
        /*02e0*/ 	.word	index@($__internal_9_$__cuda_sm20_div_s64)
        /*02e4*/ 	.word	0x00000000


	//----- nvinfo : EIATTR_FRAME_SIZE
	.align		4
.L_134:
        /*02e8*/ 	.byte	0x04, 0x11
        /*02ea*/ 	.short	(.L_136 - .L_135)
	.align		4
.L_135:
        /*02ec*/ 	.word	index@(_ZN5flash32flash_fwd_splitkv_combine_kernelI23Flash_fwd_kernel_traitsILi192ELi64ELi64ELi4ELb0ELb0EN7cutlass6half_tE19Flash_kernel_traitsILi192ELi64ELi64ELi4ES3_EELi8ELi5ELb1EEEvNS_16Flash_fwd_paramsE)
        /*02f0*/ 	.word	0x00000000


	//----- nvinfo : EIATTR_REGCOUNT
	.align		4
.L_136:
        /*02f4*/ 	.byte	0x04, 0x2f
        /*02f6*/ 	.short	(.L_138 - .L_137)
	.align		4
.L_137:
        /*02f8*/ 	.word	index@(_ZN5flash32flash_fwd_splitkv_combine_kernelI23Flash_fwd_kernel_traitsILi192ELi64ELi64ELi4ELb0ELb0EN7cutlass6half_tE19Flash_kernel_traitsILi192ELi64ELi64ELi4ES3_EELi8ELi6ELb1EEEvNS_16Flash_fwd_paramsE)
        /*02fc*/ 	.word	0x00000040


	//----- nvinfo : EIATTR_FRAME_SIZE
	.align		4
.L_138:
        /*0300*/ 	.byte	0x04, 0x11
        /*0302*/ 	.short	(.L_140 - .L_139)
	.align		4
.L_139:
        /*0304*/ 	.word	index@($__internal_8_$__cuda_sm20_div_s64)
        /*0308*/ 	.word	0x00000000


	//----- nvinfo : EIATTR_FRAME_SIZE
	.align		4
.L_140:
        /*030c*/ 	.byte	0x04, 0x11
        /*030e*/ 	.short	(.L_142 - .L_141)
	.align		4
.L_141:
        /*0310*/ 	.word	index@(_ZN5flash32flash_fwd_splitkv_combine_kernelI23Flash_fwd_kernel_traitsILi192ELi64ELi64ELi4ELb0ELb0EN7cutlass6half_tE19Flash_kernel_traitsILi192ELi64ELi64ELi4ES3_EELi8ELi6ELb1EEEvNS_16Flash_fwd_paramsE)
        /*0314*/ 	.word	0x00000000


	//----- nvinfo : EIATTR_REGCOUNT
	.align		4
.L_142:
        /*0318*/ 	.byte	0x04, 0x2f
        /*031a*/ 	.short	(.L_144 - .L_143)
	.align		4
.L_143:
        /*031c*/ 	.word	index@(_ZN5flash32flash_fwd_splitkv_combine_kernelI23Flash_fwd_kernel_traitsILi192ELi64ELi64ELi4ELb0ELb0EN7cutlass6half_tE19Flash_kernel_traitsILi192ELi64ELi64ELi4ES3_EELi8ELi7ELb1EEEvNS_16Flash_fwd_paramsE)
        /*0320*/ 	.word	0x0000003e


	//----- nvinfo : EIATTR_FRAME_SIZE
	.align		4
.L_144:
        /*0324*/ 	.byte	0x04, 0x11
        /*0326*/ 	.short	(.L_146 - .L_145)
	.align		4
.L_145:
        /*0328*/ 	.word	index@($__internal_7_$__cuda_sm20_div_s64)
        /*032c*/ 	.word	0x00000000


	//----- nvinfo : EIATTR_FRAME_SIZE
	.align		4
.L_146:
        /*0330*/ 	.byte	0x04, 0x11
        /*0332*/ 	.short	(.L_148 - .L_147)
	.align		4
.L_147:
        /*0334*/ 	.word	index@(_ZN5flash32flash_fwd_splitkv_combine_kernelI23Flash_fwd_kernel_traitsILi192ELi64ELi64ELi4ELb0ELb0EN7cutlass6half_tE19Flash_kernel_traitsILi192ELi64ELi64ELi4ES3_EELi8ELi7ELb1EEEvNS_16Flash_fwd_paramsE)
        /*0338*/ 	.word	0x00000000


	//----- nvinfo : EIATTR_REGCOUNT
	.align		4
.L_148:
        /*033c*/ 	.byte	0x04, 0x2f
        /*033e*/ 	.short	(.L_150 - .L_149)
	.align		4
.L_149:
        /*0340*/ 	.word	index@(_ZN5flash32flash_fwd_splitkv_combine_kernelI23Flash_fwd_kernel_traitsILi192ELi64ELi64ELi4ELb0ELb0EN7cutlass6half_tE19Flash_kernel_traitsILi192ELi64ELi64ELi4ES3_EELi8ELi1ELb0EEEvNS_16Flash_fwd_paramsE)
        /*0344*/ 	.word	0x00000036


	//----- nvinfo : EIATTR_FRAME_SIZE
	.align		4
.L_150:
        /*0348*/ 	.byte	0x04, 0x11
        /*034a*/ 	.short	(.L_152 - .L_151)
	.align		4
.L_151:
        /*034c*/ 	.word	index@($__internal_6_$__cuda_sm20_div_s64)
        /*0350*/ 	.word	0x00000000


	//----- nvinfo : EIATTR_FRAME_SIZE
	.align		4
.L_152:
        /*0354*/ 	.byte	0x04, 0x11
        /*0356*/ 	.short	(.L_154 - .L_153)
	.align		4
.L_153:
        /*0358*/ 	.word	index@(_ZN5flash32flash_fwd_splitkv_combine_kernelI23Flash_fwd_kernel_traitsILi192ELi64ELi64ELi4ELb0ELb0EN7cutlass6half_tE19Flash_kernel_traitsILi192ELi64ELi64ELi4ES3_EELi8ELi1ELb0EEEvNS_16Flash_fwd_paramsE)
        /*035c*/ 	.word	0x00000000


	//----- nvinfo : EIATTR_REGCOUNT
	.align		4
.L_154:
        /*0360*/ 	.byte	0x04, 0x2f
        /*0362*/ 	.short	(.L_156 - .L_155)
	.align		4
.L_155:
        /*0364*/ 	.word	index@(_ZN5flash32flash_fwd_splitkv_combine_kernelI23Flash_fwd_kernel_traitsILi192ELi64ELi64ELi4ELb0ELb0EN7cutlass6half_tE19Flash_kernel_traitsILi192ELi64ELi64ELi4ES3_EELi8ELi2ELb0EEEvNS_16Flash_fwd_paramsE)
        /*0368*/ 	.word	0x00000036


	//----- nvinfo : EIATTR_FRAME_SIZE
	.align		4
.L_156:
        /*036c*/ 	.byte	0x04, 0x11
        /*036e*/ 	.short	(.L_158 - .L_157)
	.align		4
.L_157:
        /*0370*/ 	.word	index@($__internal_5_$__cuda_sm20_div_s64)
        /*0374*/ 	.word	0x00000000


	//----- nvinfo : EIATTR_FRAME_SIZE
	.align		4
.L_158:
        /*0378*/ 	.byte	0x04, 0x11
        /*037a*/ 	.short	(.L_160 - .L_159)
	.align		4
.L_159:
        /*037c*/ 	.word	index@(_ZN5flash32flash_fwd_splitkv_combine_kernelI23Flash_fwd_kernel_traitsILi192ELi64ELi64ELi4ELb0ELb0EN7cutlass6half_tE19Flash_kernel_traitsILi192ELi64ELi64ELi4ES3_EELi8ELi2ELb0EEEvNS_16Flash_fwd_paramsE)
        /*0380*/ 	.word	0x00000000


	//----- nvinfo : EIATTR_REGCOUNT
	.align		4
.L_160:
        /*0384*/ 	.byte	0x04, 0x2f
        /*0386*/ 	.short	(.L_162 - .L_161)
	.align		4
.L_161:
        /*0388*/ 	.word	index@(_ZN5flash32flash_fwd_splitkv_combine_kernelI23Flash_fwd_kernel_traitsILi192ELi64ELi64ELi4ELb0ELb0EN7cutlass6half_tE19Flash_kernel_traitsILi192ELi64ELi64ELi4ES3_EELi8ELi3ELb0EEEvNS_16Flash_fwd_paramsE)
        /*038c*/ 	.word	0x00000036


	//----- nvinfo : EIATTR_FRAME_SIZE
	.align		4
.L_162:
        /*0390*/ 	.byte	0x04, 0x11
        /*0392*/ 	.short	(.L_164 - .L_163)
	.align		4
.L_163:
        /*0394*/ 	.word	index@($__internal_4_$__cuda_sm20_div_s64)
        /*0398*/ 	.word	0x00000000


	//----- nvinfo : EIATTR_FRAME_SIZE
	.align		4
.L_164:
        /*039c*/ 	.byte	0x04, 0x11
        /*039e*/ 	.short	(.L_166 - .L_165)
	.align		4
.L_165:
        /*03a0*/ 	.word	index@(_ZN5flash32flash_fwd_splitkv_combine_kernelI23Flash_fwd_kernel_traitsILi192ELi64ELi64ELi4ELb0ELb0EN7cutlass6half_tE19Flash_kernel_traitsILi192ELi64ELi64ELi4ES3_EELi8ELi3ELb0EEEvNS_16Flash_fwd_paramsE)
        /*03a4*/ 	.word	0x00000000


	//----- nvinfo : EIATTR_REGCOUNT
	.align		4
.L_166:
        /*03a8*/ 	.byte	0x04, 0x2f
        /*03aa*/ 	.short	(.L_168 - .L_167)
	.align		4
.L_167:
        /*03ac*/ 	.word	index@(_ZN5flash32flash_fwd_splitkv_combine_kernelI23Flash_fwd_kernel_traitsILi192ELi64ELi64ELi4ELb0ELb0EN7cutlass6half_tE19Flash_kernel_traitsILi192ELi64ELi64ELi4ES3_EELi8ELi4ELb0EEEvNS_16Flash_fwd_paramsE)
        /*03b0*/ 	.word	0x00000036


	//----- nvinfo : EIATTR_FRAME_SIZE
	.align		4
.L_168:
        /*03b4*/ 	.byte	0x04, 0x11
        /*03b6*/ 	.short	(.L_170 - .L_169)
	.align		4
.L_169:
        /*03b8*/ 	.word	index@($__internal_3_$__cuda_sm20_div_s64)
        /*03bc*/ 	.word	0x00000000


	//----- nvinfo : EIATTR_FRAME_SIZE
	.align		4
.L_170:
        /*03c0*/ 	.byte	0x04, 0x11
        /*03c2*/ 	.short	(.L_172 - .L_171)
	.align		4
.L_171:
        /*03c4*/ 	.word	index@(_ZN5flash32flash_fwd_splitkv_combine_kernelI23Flash_fwd_kernel_traitsILi192ELi64ELi64ELi4ELb0ELb0EN7cutlass6half_tE19Flash_kernel_traitsILi192ELi64ELi64ELi4ES3_EELi8ELi4ELb0EEEvNS_16Flash_fwd_paramsE)
        /*03c8*/ 	.word	0x00000000


	//----- nvinfo : EIATTR_REGCOUNT
	.align		4
.L_172:
        /*03cc*/ 	.byte	0x04, 0x2f
        /*03ce*/ 	.short	(.L_174 - .L_173)
	.align		4
.L_173:
        /*03d0*/ 	.word	index@(_ZN5flash32flash_fwd_splitkv_combine_kernelI23Flash_fwd_kernel_traitsILi192ELi64ELi64ELi4ELb0ELb0EN7cutlass6half_tE19Flash_kernel_traitsILi192ELi64ELi64ELi4ES3_EELi8ELi5ELb0EEEvNS_16Flash_fwd_paramsE)
        /*03d4*/ 	.word	0x0000003e


	//----- nvinfo : EIATTR_FRAME_SIZE
	.align		4
.L_174:
        /*03d8*/ 	.byte	0x04, 0x11
        /*03da*/ 	.short	(.L_176 - .L_175)
	.align		4
.L_175:
        /*03dc*/ 	.word	index@($__internal_2_$__cuda_sm20_div_s64)
        /*03e0*/ 	.word	0x00000000


	//----- nvinfo : EIATTR_FRAME_SIZE
	.align		4
.L_176:
        /*03e4*/ 	.byte	0x04, 0x11
        /*03e6*/ 	.short	(.L_178 - .L_177)
	.align		4
.L_177:
        /*03e8*/ 	.word	index@(_ZN5flash32flash_fwd_splitkv_combine_kernelI23Flash_fwd_kernel_traitsILi192ELi64ELi64ELi4ELb0ELb0EN7cutlass6half_tE19Flash_kernel_traitsILi192ELi64ELi64ELi4ES3_EELi8ELi5ELb0EEEvNS_16Flash_fwd_paramsE)
        /*03ec*/ 	.word	0x00000000


	//----- nvinfo : EIATTR_REGCOUNT
	.align		4
.L_178:
        /*03f0*/ 	.byte	0x04, 0x2f
        /*03f2*/ 	.short	(.L_180 - .L_179)
	.align		4
.L_179:
        /*03f4*/ 	.word	index@(_ZN5flash32flash_fwd_splitkv_combine_kernelI23Flash_fwd_kernel_traitsILi192ELi64ELi64ELi4ELb0ELb0EN7cutlass6half_tE19Flash_kernel_traitsILi192ELi64ELi64ELi4ES3_EELi8ELi6ELb0EEEvNS_16Flash_fwd_paramsE)
        /*03f8*/ 	.word	0x00000040


	//----- nvinfo : EIATTR_FRAME_SIZE
	.align		4
.L_180:
        /*03fc*/ 	.byte	0x04, 0x11
        /*03fe*/ 	.short	(.L_182 - .L_181)
	.align		4
.L_181:
        /*0400*/ 	.word	index@($__internal_1_$__cuda_sm20_div_s64)
        /*0404*/ 	.word	0x00000000


	//----- nvinfo : EIATTR_FRAME_SIZE
	.align		4
.L_182:
        /*0408*/ 	.byte	0x04, 0x11
        /*040a*/ 	.short	(.L_184 - .L_183)
	.align		4
.L_183:
        /*040c*/ 	.word	index@(_ZN5flash32flash_fwd_splitkv_combine_kernelI23Flash_fwd_kernel_traitsILi192ELi64ELi64ELi4ELb0ELb0EN7cutlass6half_tE19Flash_kernel_traitsILi192ELi64ELi64ELi4ES3_EELi8ELi6ELb0EEEvNS_16Flash_fwd_paramsE)
        /*0410*/ 	.word	0x00000000


	//----- nvinfo : EIATTR_REGCOUNT
	.align		4
.L_184:
        /*0414*/ 	.byte	0x04, 0x2f
        /*0416*/ 	.short	(.L_186 - .L_185)
	.align		4
.L_185:
        /*0418*/ 	.word	index@(_ZN5flash32flash_fwd_splitkv_combine_kernelI23Flash_fwd_kernel_traitsILi192ELi64ELi64ELi4ELb0ELb0EN7cutlass6half_tE19Flash_kernel_traitsILi192ELi64ELi64ELi4ES3_EELi8ELi7ELb0EEEvNS_16Flash_fwd_paramsE)
        /*041c*/ 	.word	0x0000003e


	//----- nvinfo : EIATTR_FRAME_SIZE
	.align		4
.L_186:
        /*0420*/ 	.byte	0x04, 0x11
        /*0422*/ 	.short	(.L_188 - .L_187)
	.align		4
.L_187:
        /*0424*/ 	.word	index@($__internal_0_$__cuda_sm20_div_s64)
        /*0428*/ 	.word	0x00000000


	//----- nvinfo : EIATTR_FRAME_SIZE
	.align		4
.L_188:
        /*042c*/ 	.byte	0x04, 0x11
        /*042e*/ 	.short	(.L_190 - .L_189)
	.align		4
.L_189:
        /*0430*/ 	.word	index@(_ZN5flash32flash_fwd_splitkv_combine_kernelI23Flash_fwd_kernel_traitsILi192ELi64ELi64ELi4ELb0ELb0EN7cutlass6half_tE19Flash_kernel_traitsILi192ELi64ELi64ELi4ES3_EELi8ELi7ELb0EEEvNS_16Flash_fwd_paramsE)
        /*0434*/ 	.word	0x00000000


	//----- nvinfo : EIATTR_MIN_STACK_SIZE
	.align		4
.L_190:
        /*0438*/ 	.byte	0x04, 0x12
        /*043a*/ 	.short	(.L_192 - .L_191)
	.align		4
.L_191:
        /*043c*/ 	.word	index@(_ZN5flash32flash_fwd_splitkv_combine_kernelI23Flash_fwd_kernel_traitsILi192ELi64ELi64ELi4ELb0ELb0EN7cutlass6half_tE19Flash_kernel_traitsILi192ELi64ELi64ELi4ES3_EELi8ELi7ELb0EEEvNS_16Flash_fwd_paramsE)
        /*0440*/ 	.word	0x00000000


	//----- nvinfo : EIATTR_MIN_STACK_SIZE
	.align		4
.L_192:
        /*0444*/ 	.byte	0x04, 0x12
        /*0446*/ 	.short	(.L_194 - .L_193)
	.align		4
.L_193:
        /*0448*/ 	.word	index@(_ZN5flash32flash_fwd_splitkv_combine_kernelI23Flash_fwd_kernel_traitsILi192ELi64ELi64ELi4ELb0ELb0EN7cutlass6half_tE19Flash_kernel_traitsILi192ELi64ELi64ELi4ES3_EELi8ELi6ELb0EEEvNS_16Flash_fwd_paramsE)
        /*044c*/ 	.word	0x00000000


	//----- nvinfo : EIATTR_MIN_STACK_SIZE
	.align		4
.L_194:
        /*0450*/ 	.byte	0x04, 0x12
        /*0452*/ 	.short	(.L_196 - .L_195)
	.align		4
.L_195:
        /*0454*/ 	.word	index@(_ZN5flash32flash_fwd_splitkv_combine_kernelI23Flash_fwd_kernel_traitsILi192ELi64ELi64ELi4ELb0ELb0EN7cutlass6half_tE19Flash_kernel_traitsILi192ELi64ELi64ELi4ES3_EELi8ELi5ELb0EEEvNS_16Flash_fwd_paramsE)
        /*0458*/ 	.word	0x00000000


	//----- nvinfo : EIATTR_MIN_STACK_SIZE
	.align		4
.L_196:
        /*045c*/ 	.byte	0x04, 0x12
        /*045e*/ 	.short	(.L_198 - .L_197)
	.align		4
.L_197:
        /*0460*/ 	.word	index@(_ZN5flash32flash_fwd_splitkv_combine_kernelI23Flash_fwd_kernel_traitsILi192ELi64ELi64ELi4ELb0ELb0EN7cutlass6half_tE19Flash_kernel_traitsILi192ELi64ELi64ELi4ES3_EELi8ELi4ELb0EEEvNS_16Flash_fwd_paramsE)
        /*0464*/ 	.word	0x00000000


	//----- nvinfo : EIATTR_MIN_STACK_SIZE
	.align		4
.L_198:
        /*0468*/ 	.byte	0x04, 0x12
        /*046a*/ 	.short	(.L_200 - .L_199)
	.align		4
.L_199:
        /*046c*/ 	.word	index@(_ZN5flash32flash_fwd_splitkv_combine_kernelI23Flash_fwd_kernel_traitsILi192ELi64ELi64ELi4ELb0ELb0EN7cutlass6half_tE19Flash_kernel_traitsILi192ELi64ELi64ELi4ES3_EELi8ELi3ELb0EEEvNS_16Flash_fwd_paramsE)
        /*0470*/ 	.word	0x00000000


	//----- nvinfo : EIATTR_MIN_STACK_SIZE
	.align		4
.L_200:
        /*0474*/ 	.byte	0x04, 0x12
        /*0476*/ 	.short	(.L_202 - .L_201)
	.align		4
.L_201:
        /*0478*/ 	.word	index@(_ZN5flash32flash_fwd_splitkv_combine_kernelI23Flash_fwd_kernel_traitsILi192ELi64ELi64ELi4ELb0ELb0EN7cutlass6half_tE19Flash_kernel_traitsILi192ELi64ELi64ELi4ES3_EELi8ELi2ELb0EEEvNS_16Flash_fwd_paramsE)
        /*047c*/ 	.word	0x00000000


	//----- nvinfo : EIATTR_MIN_STACK_SIZE
	.align		4
.L_202:
        /*0480*/ 	.byte	0x04, 0x12
        /*0482*/ 	.short	(.L_204 - .L_203)
	.align		4
.L_203:
        /*0484*/ 	.word	index@(_ZN5flash32flash_fwd_splitkv_combine_kernelI23Flash_fwd_kernel_traitsILi192ELi64ELi64ELi4ELb0ELb0EN7cutlass6half_tE19Flash_kernel_traitsILi192ELi64ELi64ELi4ES3_EELi8ELi1ELb0EEEvNS_16Flash_fwd_paramsE)
        /*0488*/ 	.word	0x00000000


	//----- nvinfo : EIATTR_MIN_STACK_SIZE
	.align		4
.L_204:
        /*048c*/ 	.byte	0x04, 0x12
        /*048e*/ 	.short	(.L_206 - .L_205)
	.align		4
.L_205:
        /*0490*/ 	.word	index@(_ZN5flash32flash_fwd_splitkv_combine_kernelI23Flash_fwd_kernel_traitsILi192ELi64ELi64ELi4ELb0ELb0EN7cutlass6half_tE19Flash_kernel_traitsILi192ELi64ELi64ELi4ES3_EELi8ELi7ELb1EEEvNS_16Flash_fwd_paramsE)
        /*0494*/ 	.word	0x00000000


	//----- nvinfo : EIATTR_MIN_STACK_SIZE
	.align		4
.L_206:
        /*0498*/ 	.byte	0x04, 0x12
        /*049a*/ 	.short	(.L_208 - .L_207)
	.align		4
.L_207:
        /*049c*/ 	.word	index@(_ZN5flash32flash_fwd_splitkv_combine_kernelI23Flash_fwd_kernel_traitsILi192ELi64ELi64ELi4ELb0ELb0EN7cutlass6half_tE19Flash_kernel_traitsILi192ELi64ELi64ELi4ES3_EELi8ELi6ELb1EEEvNS_16Flash_fwd_paramsE)
        /*04a0*/ 	.word	0x00000000


	//----- nvinfo : EIATTR_MIN_STACK_SIZE
	.align		4
.L_208:
        /*04a4*/ 	.byte	0x04, 0x12
        /*04a6*/ 	.short	(.L_210 - .L_209)
	.align		4
.L_209:
        /*04a8*/ 	.word	index@(_ZN5flash32flash_fwd_splitkv_combine_kernelI23Flash_fwd_kernel_traitsILi192ELi64ELi64ELi4ELb0ELb0EN7cutlass6half_tE19Flash_kernel_traitsILi192ELi64ELi64ELi4ES3_EELi8ELi5ELb1EEEvNS_16Flash_fwd_paramsE)
        /*04ac*/ 	.word	0x00000000


	//----- nvinfo : EIATTR_MIN_STACK_SIZE
	.align		4
.L_210:
        /*04b0*/ 	.byte	0x04, 0x12
        /*04b2*/ 	.short	(.L_212 - .L_211)
	.align		4
.L_211:
        /*04b4*/ 	.word	index@(_ZN5flash32flash_fwd_splitkv_combine_kernelI23Flash_fwd_kernel_traitsILi192ELi64ELi64ELi4ELb0ELb0EN7cutlass6half_tE19Flash_kernel_traitsILi192ELi64ELi64ELi4ES3_EELi8ELi4ELb1EEEvNS_16Flash_fwd_paramsE)
        /*04b8*/ 	.word	0x00000000


	//----- nvinfo : EIATTR_MIN_STACK_SIZE
	.align		4
.L_212:
        /*04bc*/ 	.byte	0x04, 0x12
        /*04be*/ 	.short	(.L_214 - .L_213)
	.align		4
.L_213:
        /*04c0*/ 	.word	index@(_ZN5flash32flash_fwd_splitkv_combine_kernelI23Flash_fwd_kernel_traitsILi192ELi64ELi64ELi4ELb0ELb0EN7cutlass6half_tE19Flash_kernel_traitsILi192ELi64ELi64ELi4ES3_EELi8ELi3ELb1EEEvNS_16Flash_fwd_paramsE)
        /*04c4*/ 	.word	0x00000000


	//----- nvinfo : EIATTR_MIN_STACK_SIZE
	.align		4
.L_214:
        /*04c8*/ 	.byte	0x04, 0x12
        /*04ca*/ 	.short	(.L_216 - .L_215)
	.align		4
.L_215:
        /*04cc*/ 	.word	index@(_ZN5flash32flash_fwd_splitkv_combine_kernelI23Flash_fwd_kernel_traitsILi192ELi64ELi64ELi4ELb0ELb0EN7cutlass6half_tE19Flash_kernel_traitsILi192ELi64ELi64ELi4ES3_EELi8ELi2ELb1EEEvNS_16Flash_fwd_paramsE)
        /*04d0*/ 	.word	0x00000000


	//----- nvinfo : EIATTR_MIN_STACK_SIZE
	.align		4
.L_216:
        /*04d4*/ 	.byte	0x04, 0x12
        /*04d6*/ 	.short	(.L_218 - .L_217)
	.align		4
.L_217:
        /*04d8*/ 	.word	index@(_ZN5flash32flash_fwd_splitkv_combine_kernelI23Flash_fwd_kernel_traitsILi192ELi64ELi64ELi4ELb0ELb0EN7cutlass6half_tE19Flash_kernel_traitsILi192ELi64ELi64ELi4ES3_EELi8ELi1ELb1EEEvNS_16Flash_fwd_paramsE)
        /*04dc*/ 	.word	0x00000000


	//----- nvinfo : EIATTR_MIN_STACK_SIZE
	.align		4
.L_218:
        /*04e0*/ 	.byte	0x04, 0x12
        /*04e2*/ 	.short	(.L_220 - .L_219)
	.align		4
.L_219:
        /*04e4*/ 	.word	index@(_ZN5flash24flash_fwd_splitkv_kernelI23Flash_fwd_kernel_traitsILi192ELi64ELi64ELi4ELb0ELb0EN7cutlass6half_tE19Flash_kernel_traitsILi192ELi64ELi64ELi4ES3_EELb1ELb0ELb0ELb0ELb0ELb0ELb0ELb0EEEvNS_16Flash_fwd_paramsE)
        /*04e8*/ 	.word	0x00000000


	//----- nvinfo : EIATTR_MIN_STACK_SIZE
	.align		4
.L_220:
        /*04ec*/ 	.byte	0x04, 0x12
        /*04ee*/ 	.short	(.L_222 - .L_221)
	.align		4
.L_221:
        /*04f0*/ 	.word	index@(_ZN5flash24flash_fwd_splitkv_kernelI23Flash_fwd_kernel_traitsILi192ELi64ELi64ELi4ELb0ELb0EN7cutlass6half_tE19Flash_kernel_traitsILi192ELi64ELi64ELi4ES3_EELb1ELb0ELb0ELb0ELb0ELb1ELb0ELb0EEEvNS_16Flash_fwd_paramsE)
        /*04f4*/ 	.word	0x00000000


	//----- nvinfo : EIATTR_MIN_STACK_SIZE
	.align		4
.L_222:
        /*04f8*/ 	.byte	0x04, 0x12
        /*04fa*/ 	.short	(.L_224 - .L_223)
	.align		4
.L_223:
        /*04fc*/ 	.word	index@(_ZN5flash24flash_fwd_splitkv_kernelI23Flash_fwd_kernel_traitsILi192ELi64ELi64ELi4ELb0ELb0EN7cutlass6half_tE19Flash_kernel_traitsILi192ELi64ELi64ELi4ES3_EELb1ELb0ELb0ELb0ELb0ELb0ELb0ELb1EEEvNS_16Flash_fwd_paramsE)
        /*0500*/ 	.word	0x00000000


	//----- nvinfo : EIATTR_MIN_STACK_SIZE
	.align		4
.L_224:
        /*0504*/ 	.byte	0x04, 0x12
        /*0506*/ 	.short	(.L_226 - .L_225)
	.align		4
.L_225:
        /*0508*/ 	.word	index@(_ZN5flash24flash_fwd_splitkv_kernelI23Flash_fwd_kernel_traitsILi192ELi64ELi64ELi4ELb0ELb0EN7cutlass6half_tE19Flash_kernel_traitsILi192ELi64ELi64ELi4ES3_EELb1ELb0ELb0ELb0ELb0ELb1ELb0ELb1EEEvNS_16Flash_fwd_paramsE)
        /*050c*/ 	.word	0x00000000


	//----- nvinfo : EIATTR_MIN_STACK_SIZE
	.align		4
.L_226:
        /*0510*/ 	.byte	0x04, 0x12
        /*0512*/ 	.short	(.L_228 - .L_227)
	.align		4
.L_227:
        /*0514*/ 	.word	index@(_ZN5flash24flash_fwd_splitkv_kernelI23Flash_fwd_kernel_traitsILi192ELi64ELi64ELi4ELb0ELb0EN7cutlass6half_tE19Flash_kernel_traitsILi192ELi64ELi64ELi4ES3_EELb1ELb0ELb0ELb0ELb0ELb0ELb1ELb0EEEvNS_16Flash_fwd_paramsE)
        /*0518*/ 	.word	0x00000000


	//----- nvinfo : EIATTR_MIN_STACK_SIZE
	.align		4
.L_228:
        /*051c*/ 	.byte	0x04, 0x12
        /*051e*/ 	.short	(.L_230 - .L_229)
	.align		4
.L_229:
        /*0520*/ 	.word	index@(_ZN5flash24flash_fwd_splitkv_kernelI23Flash_fwd_kernel_traitsILi192ELi64ELi64ELi4ELb0ELb0EN7cutlass6half_tE19Flash_kernel_traitsILi192ELi64ELi64ELi4ES3_EELb1ELb0ELb0ELb0ELb0ELb1ELb1ELb0EEEvNS_16Flash_fwd_paramsE)
        /*0524*/ 	.word	0x00000000


	//----- nvinfo : EIATTR_MIN_STACK_SIZE
	.align		4
.L_230:
        /*0528*/ 	.byte	0x04, 0x12
        /*052a*/ 	.short	(.L_232 - .L_231)
	.align		4
.L_231:
        /*052c*/ 	.word	index@(_ZN5flash24flash_fwd_splitkv_kernelI23Flash_fwd_kernel_traitsILi192ELi64ELi64ELi4ELb0ELb0EN7cutlass6half_tE19Flash_kernel_traitsILi192ELi64ELi64ELi4ES3_EELb1ELb0ELb0ELb0ELb0ELb0ELb1ELb1EEEvNS_16Flash_fwd_paramsE)
        /*0530*/ 	.word	0x00000000


	//----- nvinfo : EIATTR_MIN_STACK_SIZE
	.align		4
.L_232:
        /*0534*/ 	.byte	0x04, 0x12
        /*0536*/ 	.short	(.L_234 - .L_233)
	.align		4
.L_233:
        /*0538*/ 	.word	index@(_ZN5flash24flash_fwd_splitkv_kernelI23Flash_fwd_kernel_traitsILi192ELi64ELi64ELi4ELb0ELb0EN7cutlass6half_tE19Flash_kernel_traitsILi192ELi64ELi64ELi4ES3_EELb1ELb0ELb0ELb0ELb0ELb1ELb1ELb1EEEvNS_16Flash_fwd_paramsE)
        /*053c*/ 	.word	0x00000000


	//----- nvinfo : EIATTR_MIN_STACK_SIZE
	.align		4
.L_234:
        /*0540*/ 	.byte	0x04, 0x12
        /*0542*/ 	.short	(.L_236 - .L_235)
	.align		4
.L_235:
        /*0544*/ 	.word	index@(_ZN5flash24flash_fwd_splitkv_kernelI23Flash_fwd_kernel_traitsILi192ELi64ELi64ELi4ELb0ELb0EN7cutlass6half_tE19Flash_kernel_traitsILi192ELi64ELi64ELi4ES3_EELb1ELb0ELb0ELb0ELb1ELb0ELb0ELb0EEEvNS_16Flash_fwd_paramsE)
        /*0548*/ 	.word	0x00000000


	//----- nvinfo : EIATTR_MIN_STACK_SIZE
	.align		4
.L_236:
        /*054c*/ 	.byte	0x04, 0x12
        /*054e*/ 	.short	(.L_238 - .L_237)
	.align		4
.L_237:
        /*0550*/ 	.word	index@(_ZN5flash24flash_fwd_splitkv_kernelI23Flash_fwd_kernel_traitsILi192ELi64ELi64ELi4ELb0ELb0EN7cutlass6half_tE19Flash_kernel_traitsILi192ELi64ELi64ELi4ES3_EELb1ELb0ELb0ELb0ELb1ELb1ELb0ELb0EEEvNS_16Flash_fwd_paramsE)
        /*0554*/ 	.word	0x00000000


	//----- nvinfo : EIATTR_MIN_STACK_SIZE
	.align		4
.L_238:
        /*0558*/ 	.byte	0x04, 0x12
        /*055a*/ 	.short	(.L_240 - .L_239)
	.align		4
.L_239:
        /*055c*/ 	.word	index@(_ZN5flash24flash_fwd_splitkv_kernelI23Flash_fwd_kernel_traitsILi192ELi64ELi64ELi4ELb0ELb0EN7cutlass6half_tE19Flash_kernel_traitsILi192ELi64ELi64ELi4ES3_EELb1ELb0ELb1ELb0ELb0ELb0ELb0ELb0EEEvNS_16Flash_fwd_paramsE)
        /*0560*/ 	.word	0x00000000


	//----- nvinfo : EIATTR_MIN_STACK_SIZE
	.align		4
.L_240:
        /*0564*/ 	.byte	0x04, 0x12
        /*0566*/ 	.short	(.L_242 - .L_241)
	.align		4
.L_241:
        /*0568*/ 	.word	index@(_ZN5flash24flash_fwd_splitkv_kernelI23Flash_fwd_kernel_traitsILi192ELi64ELi64ELi4ELb0ELb0EN7cutlass6half_tE19Flash_kernel_traitsILi192ELi64ELi64ELi4ES3_EELb1ELb0ELb1ELb0ELb0ELb1ELb0ELb0EEEvNS_16Flash_fwd_paramsE)
        /*056c*/ 	.word	0x00000000


	//----- nvinfo : EIATTR_MIN_STACK_SIZE
	.align		4
.L_242:
        /*0570*/ 	.byte	0x04, 0x12
        /*0572*/ 	.short	(.L_244 - .L_243)
	.align		4
.L_243:
        /*0574*/ 	.word	index@(_ZN5flash24flash_fwd_splitkv_kernelI23Flash_fwd_kernel_traitsILi192ELi64ELi64ELi4ELb0ELb0EN7cutlass6half_tE19Flash_kernel_traitsILi192ELi64ELi64ELi4ES3_EELb1ELb0ELb0ELb0ELb1ELb0ELb0ELb1EEEvNS_16Flash_fwd_paramsE)
        /*0578*/ 	.word	0x00000000


	//----- nvinfo : EIATTR_MIN_STACK_SIZE
	.align		4
.L_244:
        /*057c*/ 	.byte	0x04, 0x12
        /*057e*/ 	.short	(.L_246 - .L_245)
	.align		4
.L_245:
        /*0580*/ 	.word	index@(_ZN5flash24flash_fwd_splitkv_kernelI23Flash_fwd_kernel_traitsILi192ELi64ELi64ELi4ELb0ELb0EN7cutlass6half_tE19Flash_kernel_traitsILi192ELi64ELi64ELi4ES3_EELb1ELb0ELb0ELb0ELb1ELb1ELb0ELb1EEEvNS_16Flash_fwd_paramsE)
        /*0584*/ 	.word	0x00000000


	//----- nvinfo : EIATTR_MIN_STACK_SIZE
	.align		4
.L_246:
        /*0588*/ 	.byte	0x04, 0x12
        /*058a*/ 	.short	(.L_248 - .L_247)
	.align		4
.L_247:
        /*058c*/ 	.word	index@(_ZN5flash24flash_fwd_splitkv_kernelI23Flash_fwd_kernel_traitsILi192ELi64ELi64ELi4ELb0ELb0EN7cutlass6half_tE19Flash_kernel_traitsILi192ELi64ELi64ELi4ES3_EELb1ELb0ELb1ELb0ELb0ELb0ELb0ELb1EEEvNS_16Flash_fwd_paramsE)
        /*0590*/ 	.word	0x00000000


	//----- nvinfo : EIATTR_MIN_STACK_SIZE
	.align		4
.L_248:
        /*0594*/ 	.byte	0x04, 0x12
        /*0596*/ 	.short	(.L_250 - .L_249)
	.align		4
.L_249:
        /*0598*/ 	.word	index@(_ZN5flash24flash_fwd_splitkv_kernelI23Flash_fwd_kernel_traitsILi192ELi64ELi64ELi4ELb0ELb0EN7cutlass6half_tE19Flash_kernel_traitsILi192ELi64ELi64ELi4ES3_EELb1ELb0ELb1ELb0ELb0ELb1ELb0ELb1EEEvNS_16Flash_fwd_paramsE)
        /*059c*/ 	.word	0x00000000


	//----- nvinfo : EIATTR_MIN_STACK_SIZE
	.align		4
.L_250:
        /*05a0*/ 	.byte	0x04, 0x12
        /*05a2*/ 	.short	(.L_252 - .L_251)
	.align		4
.L_251:
        /*05a4*/ 	.word	index@(_ZN5flash24flash_fwd_splitkv_kernelI23Flash_fwd_kernel_traitsILi192ELi64ELi64ELi4ELb0ELb0EN7cutlass6half_tE19Flash_kernel_traitsILi192ELi64ELi64ELi4ES3_EELb1ELb0ELb0ELb0ELb1ELb0ELb1ELb0EEEvNS_16Flash_fwd_paramsE)
        /*05a8*/ 	.word	0x00000000


	//----- nvinfo : EIATTR_MIN_STACK_SIZE
	.align		4
.L_252:
        /*05ac*/ 	.byte	0x04, 0x12
        /*05ae*/ 	.short	(.L_254 - .L_253)
	.align		4
.L_253:
        /*05b0*/ 	.word	index@(_ZN5flash24flash_fwd_splitkv_kernelI23Flash_fwd_kernel_traitsILi192ELi64ELi64ELi4ELb0ELb0EN7cutlass6half_tE19Flash_kernel_traitsILi192ELi64ELi64ELi4ES3_EELb1ELb0ELb0ELb0ELb1ELb1ELb1ELb0EEEvNS_16Flash_fwd_paramsE)
        /*05b4*/ 	.word	0x00000000


	//----- nvinfo : EIATTR_MIN_STACK_SIZE
	.align		4
.L_254:
        /*05b8*/ 	.byte	0x04, 0x12
        /*05ba*/ 	.short	(.L_256 - .L_255)
	.align		4
.L_255:
        /*05bc*/ 	.word	index@(_ZN5flash24flash_fwd_splitkv_kernelI23Flash_fwd_kernel_traitsILi192ELi64ELi64ELi4ELb0ELb0EN7cutlass6half_tE19Flash_kernel_traitsILi192ELi64ELi64ELi4ES3_EELb1ELb0ELb1ELb0ELb0ELb0ELb1ELb0EEEvNS_16Flash_fwd_paramsE)
        /*05c0*/ 	.word	0x00000000


	//----- nvinfo : EIATTR_MIN_STACK_SIZE
	.align		4
.L_256:
        /*05c4*/ 	.byte	0x04, 0x12
        /*05c6*/ 	.short	(.L_258 - .L_257)
	.align		4
.L_257:
        /*05c8*/ 	.word	index@(_ZN5flash24flash_fwd_splitkv_kernelI23Flash_fwd_kernel_traitsILi192ELi64ELi64ELi4ELb0ELb0EN7cutlass6half_tE19Flash_kernel_traitsILi192ELi64ELi64ELi4ES3_EELb1ELb0ELb1ELb0ELb0ELb1ELb1ELb0EEEvNS_16Flash_fwd_paramsE)
        /*05cc*/ 	.word	0x00000000


	//----- nvinfo : EIATTR_MIN_STACK_SIZE
	.align		4
.L_258:
        /*05d0*/ 	.byte	0x04, 0x12
        /*05d2*/ 	.short	(.L_260 - .L_259)
	.align		4
.L_259:
        /*05d4*/ 	.word	index@(_ZN5flash24flash_fwd_splitkv_kernelI23Flash_fwd_kernel_traitsILi192ELi64ELi64ELi4ELb0ELb0EN7cutlass6half_tE19Flash_kernel_traitsILi192ELi64ELi64ELi4ES3_EELb1ELb0ELb0ELb0ELb1ELb0ELb1ELb1EEEvNS_16Flash_fwd_paramsE)
        /*05d8*/ 	.word	0x00000000


	//----- nvinfo : EIATTR_MIN_STACK_SIZE
	.align		4
.L_260:
        /*05dc*/ 	.byte	0x04, 0x12
        /*05de*/ 	.short	(.L_262 - .L_261)
	.align		4
.L_261:
        /*05e0*/ 	.word	index@(_ZN5flash24flash_fwd_splitkv_kernelI23Flash_fwd_kernel_traitsILi192ELi64ELi64ELi4ELb0ELb0EN7cutlass6half_tE19Flash_kernel_traitsILi192ELi64ELi64ELi4ES3_EELb1ELb0ELb0ELb0ELb1ELb1ELb1ELb1EEEvNS_16Flash_fwd_paramsE)
        /*05e4*/ 	.word	0x00000000


	//----- nvinfo : EIATTR_MIN_STACK_SIZE
	.align		4
.L_262:
        /*05e8*/ 	.byte	0x04, 0x12
        /*05ea*/ 	.short	(.L_264 - .L_263)
	.align		4
.L_263:
        /*05ec*/ 	.word	index@(_ZN5flash24flash_fwd_splitkv_kernelI23Flash_fwd_kernel_traitsILi192ELi64ELi64ELi4ELb0ELb0EN7cutlass6half_tE19Flash_kernel_traitsILi192ELi64ELi64ELi4ES3_EELb1ELb0ELb1ELb0ELb0ELb0ELb1ELb1EEEvNS_16Flash_fwd_paramsE)
        /*05f0*/ 	.word	0x00000000


	//----- nvinfo : EIATTR_MIN_STACK_SIZE
	.align		4
.L_264:
        /*05f4*/ 	.byte	0x04, 0x12
        /*05f6*/ 	.short	(.L_266 - .L_265)
	.align		4
.L_265:
        /*05f8*/ 	.word	index@(_ZN5flash24flash_fwd_splitkv_kernelI23Flash_fwd_kernel_traitsILi192ELi64ELi64ELi4ELb0ELb0EN7cutlass6half_tE19Flash_kernel_traitsILi192ELi64ELi64ELi4ES3_EELb1ELb0ELb1ELb0ELb0ELb1ELb1ELb1EEEvNS_16Flash_fwd_paramsE)
        /*05fc*/ 	.word	0x00000000
.L_266:


//--------------------- .nv.info._ZN5flash32flash_fwd_splitkv_combine_kernelI23Flash_fwd_kernel_traitsILi192ELi64ELi64ELi4ELb0ELb0EN7cutlass6half_tE19Flash_kernel_traitsILi192ELi64ELi64ELi4ES3_EELi8ELi7ELb0EEEvNS_16Flash_fwd_paramsE --------------------------
	.section	.nv.info._ZN5flash32flash_fwd_splitkv_combine_kernelI23Flash_fwd_kernel_traitsILi192ELi64ELi64ELi4ELb0ELb0EN7cutlass6half_tE19Flash_kernel_traitsILi192ELi64ELi64ELi4ES3_EELi8ELi7ELb0EEEvNS_16Flash_fwd_paramsE,"",@"SHT_CUDA_INFO"
	.sectionflags	@""
	.align	4


	//----- nvinfo : EIATTR_CUDA_API_VERSION
	.align		4
        /*0000*/ 	.byte	0x04, 0x37
        /*0002*/ 	.short	(.L_268 - .L_267)
.L_267:
        /*0004*/ 	.word	0x00000082


	//----- nvinfo : EIATTR_SW2861232_WAR
	.align		4
.L_268:
        /*0008*/ 	.byte	0x01, 0x35
	.zero		2


	//----- nvinfo : EIATTR_PARAM_CBANK
	.align		4
        /*000c*/ 	.byte	0x04, 0x0a
        /*000e*/ 	.short	(.L_270 - .L_269)
	.align		4
.L_269:
        /*0010*/ 	.word	index@(.nv.constant0._ZN5flash32flash_fwd_splitkv_combine_kernelI23Flash_fwd_kernel_traitsILi192ELi64ELi64ELi4ELb0ELb0EN7cutlass6half_tE19Flash_kernel_traitsILi192ELi64ELi64ELi4ES3_EELi8ELi7ELb0EEEvNS_16Flash_fwd_paramsE)
        /*0014*/ 	.short	0x0160
        /*0016*/ 	.short	0x01d0


	//----- nvinfo : EIATTR_CBANK_PARAM_SIZE
	.align		4
.L_270:
        /*0018*/ 	.byte	0x03, 0x19
        /*001a*/ 	.short	0x01d0


	//----- nvinfo : EIATTR_KPARAM_INFO
	.align		4
        /*001c*/ 	.byte	0x04, 0x17
        /*001e*/ 	.short	(.L_272 - .L_271)
.L_271:
        /*0020*/ 	.word	0x00000000
        /*0024*/ 	.short	0x0000
        /*0026*/ 	.short	0x0000
        /*0028*/ 	.byte	0x00, 0xf0, 0x41, 0x07


	//----- nvinfo : EIATTR_MAXREG_COUNT
	.align		4
.L_272:
        /*002c*/ 	.byte	0x03, 0x1b
        /*002e*/ 	.short	0x00ff


	//----- nvinfo : EIATTR_NUM_BARRIERS
	.align		4
        /*0030*/ 	.byte	0x02, 0x4c
        /*0032*/ 	.byte	0x01
	.zero		1


	//----- nvinfo : EIATTR_MERCURY_ISA_VERSION
	.align		4
        /*0034*/ 	.byte	0x03, 0x5f
        /*0036*/ 	.short	0x0000


	//----- nvinfo : EIATTR_COOP_GROUP_MASK_REGIDS
	.align		4
        /*0038*/ 	.byte	0x04, 0x29
        /*003a*/ 	.short	(.L_274 - .L_273)


	//   ....[0]....
.L_273:
        /*003c*/ 	.word	0xffffffff


	//   ....[1]....
        /*0040*/ 	.word	0xffffffff


	//   ....[2]....
        /*0044*/ 	.word	0xffffffff


	//   ....[3]....
        /*0048*/ 	.word	0xffffffff


	//   ....[4]....
        /*004c*/ 	.word	0xffffffff


	//   ....[5]....
        /*0050*/ 	.word	0xffffffff


	//   ....[6]....
        /*0054*/ 	.word	0xffffffff


	//   ....[7]....
        /*0058*/ 	.word	0xffffffff


	//----- nvinfo : EIATTR_COOP_GROUP_INSTR_OFFSETS
	.align		4
.L_274:
        /*005c*/ 	.byte	0x04, 0x28
        /*005e*/ 	.short	(.L_276 - .L_275)


	//   ....[0]....
.L_275:
        /*0060*/ 	.word	0x00001fc0


	//   ....[1]....
        /*0064*/ 	.word	0x00001fe0


	//   ....[2]....
        /*0068*/ 	.word	0x00002000


	//   ....[3]....
        /*006c*/ 	.word	0x00002020


	//   ....[4]....
        /*0070*/ 	.word	0x00002290


	//   ....[5]....
        /*0074*/ 	.word	0x000022f0


	//   ....[6]....
        /*0078*/ 	.word	0x000023b0


	//   ....[7]....
        /*007c*/ 	.word	0x00002490


	//----- nvinfo : EIATTR_EXIT_INSTR_OFFSETS
	.align		4
.L_276:
        /*0080*/ 	.byte	0x04, 0x1c
        /*0082*/ 	.short	(.L_278 - .L_277)


	//   ....[0]....
.L_277:
        /*0084*/ 	.word	0x00004cd0


	//   ....[1]....
        /*0088*/ 	.word	0x000051f0


	//   ....[2]....
        /*008c*/ 	.word	0x00005250


	//----- nvinfo : EIATTR_CRS_STACK_SIZE
	.align		4
.L_278:
        /*0090*/ 	.byte	0x04, 0x1e
        /*0092*/ 	.short	(.L_280 - .L_279)
.L_279:
        /*0094*/ 	.word	0x00000000
.L_280:


//--------------------- .nv.info._ZN5flash32flash_fwd_splitkv_combine_kernelI23Flash_fwd_kernel_traitsILi192ELi64ELi64ELi4ELb0ELb0EN7cutlass6half_tE19Flash_kernel_traitsILi192ELi64ELi64ELi4ES3_EELi8ELi6ELb0EEEvNS_16Flash_fwd_paramsE --------------------------
	.section	.nv.info._ZN5flash32flash_fwd_splitkv_combine_kernelI23Flash_fwd_kernel_traitsILi192ELi64ELi64ELi4ELb0ELb0EN7cutlass6half_tE19Flash_kernel_traitsILi192ELi64ELi64ELi4ES3_EELi8ELi6ELb0EEEvNS_16Flash_fwd_paramsE,"",@"SHT_CUDA_INFO"
	.sectionflags	@""
	.align	4


	//----- nvinfo : EIATTR_CUDA_API_VERSION
	.align		4
        /*0000*/ 	.byte	0x04, 0x37
        /*0002*/ 	.short	(.L_282 - .L_281)
.L_281:
        /*0004*/ 	.word	0x00000082


	//----- nvinfo : EIATTR_SW2861232_WAR
	.align		4
.L_282:
        /*0008*/ 	.byte	0x01, 0x35
	.zero		2


	//----- nvinfo : EIATTR_PARAM_CBANK
	.align		4
        /*000c*/ 	.byte	0x04, 0x0a
        /*000e*/ 	.short	(.L_284 - .L_283)
	.align		4
.L_283:
        /*0010*/ 	.word	index@(.nv.constant0._ZN5flash32flash_fwd_splitkv_combine_kernelI23Flash_fwd_kernel_traitsILi192ELi64ELi64ELi4ELb0ELb0EN7cutlass6half_tE19Flash_kernel_traitsILi192ELi64ELi64ELi4ES3_EELi8ELi6ELb0EEEvNS_16Flash_fwd_paramsE)
        /*0014*/ 	.short	0x0160
        /*0016*/ 	.short	0x01d0


	//----- nvinfo : EIATTR_CBANK_PARAM_SIZE
	.align		4
.L_284:
        /*0018*/ 	.byte	0x03, 0x19
        /*001a*/ 	.short	0x01d0


	//----- nvinfo : EIATTR_KPARAM_INFO
	.align		4
        /*001c*/ 	.byte	0x04, 0x17
        /*001e*/ 	.short	(.L_286 - .L_285)
.L_285:
        /*0020*/ 	.word	0x00000000
        /*0024*/ 	.short	0x0000
        /*0026*/ 	.short	0x0000
        /*0028*/ 	.byte	0x00, 0xf0, 0x41, 0x07


	//----- nvinfo : EIATTR_MAXREG_COUNT
	.align		4
.L_286:
        /*002c*/ 	.byte	0x03, 0x1b
        /*002e*/ 	.short	0x00ff


	//----- nvinfo : EIATTR_NUM_BARRIERS
	.align		4
        /*0030*/ 	.byte	0x02, 0x4c
        /*0032*/ 	.byte	0x01
	.zero		1


	//----- nvinfo : EIATTR_MERCURY_ISA_VERSION
	.align		4
        /*0034*/ 	.byte	0x03, 0x5f
        /*0036*/ 	.short	0x0000


	//----- nvinfo : EIATTR_COOP_GROUP_MASK_REGIDS
	.align		4
        /*0038*/ 	.byte	0x04, 0x29
        /*003a*/ 	.short	(.L_288 - .L_287)


	//   ....[0]....
.L_287:
        /*003c*/ 	.word	0xffffffff


	//   ....[1]....
        /*0040*/ 	.word	0xffffffff


	//   ....[2]....
        /*0044*/ 	.word	0xffffffff


	//   ....[3]....
        /*0048*/ 	.word	0xffffffff


	//   ....[4]....
        /*004c*/ 	.word	0xffffffff


	//   ....[5]....
        /*0050*/ 	.word	0xffffffff


	//   ....[6]....
        /*0054*/ 	.word	0xffffffff


	//   ....[7]....
        /*0058*/ 	.word	0xffffffff


	//----- nvinfo : EIATTR_COOP_GROUP_INSTR_OFFSETS
	.align		4
.L_288:
        /*005c*/ 	.byte	0x04, 0x28
        /*005e*/ 	.short	(.L_290 - .L_289)


	//   ....[0]....
.L_289:
        /*0060*/ 	.word	0x00001aa0


	//   ....[1]....
        /*0064*/ 	.word	0x00001ac0


	//   ....[2]....
        /*0068*/ 	.word	0x00001ae0


	//   ....[3]....
        /*006c*/ 	.word	0x00001b00


	//   ....[4]....
        /*0070*/ 	.word	0x00001c60


	//   ....[5]....
        /*0074*/ 	.word	0x00001cd0


	//   ....[6]....
        /*0078*/ 	.word	0x00001dc0


	//   ....[7]....
        /*007c*/ 	.word	0x00001e90


	//----- nvinfo : EIATTR_EXIT_INSTR_OFFSETS
	.align		4
.L_290:
        /*0080*/ 	.byte	0x04, 0x1c
        /*0082*/ 	.short	(.L_292 - .L_291)


	//   ....[0]....
.L_291:
        /*0084*/ 	.word	0x00004470


	//   ....[1]....
        /*0088*/ 	.word	0x00004990


	//   ....[2]....
        /*008c*/ 	.word	0x000049f0


	//----- nvinfo : EIATTR_CRS_STACK_SIZE
	.align		4
.L_292:
        /*0090*/ 	.byte	0x04, 0x1e
        /*0092*/ 	.short	(.L_294 - .L_293)
.L_293:
        /*0094*/ 	.word	0x00000000
.L_294:


//--------------------- .nv.info._ZN5flash32flash_fwd_splitkv_combine_kernelI23Flash_fwd_kernel_traitsILi192ELi64ELi64ELi4ELb0ELb0EN7cutlass6half_tE19Flash_kernel_traitsILi192ELi64ELi64ELi4ES3_EELi8ELi5ELb0EEEvNS_16Flash_fwd_paramsE --------------------------
	.section	.nv.info._ZN5flash32flash_fwd_splitkv_combine_kernelI23Flash_fwd_kernel_traitsILi192ELi64ELi64ELi4ELb0ELb0EN7cutlass6half_tE19Flash_kernel_traitsILi192ELi64ELi64ELi4ES3_EELi8ELi5ELb0EEEvNS_16Flash_fwd_paramsE,"",@"SHT_CUDA_INFO"
	.sectionflags	@""
	.align	4


	//----- nvinfo : EIATTR_CUDA_API_VERSION
	.align		4
        /*0000*/ 	.byte	0x04, 0x37
        /*0002*/ 	.short	(.L_296 - .L_295)
.L_295:
        /*0004*/ 	.word	0x00000082


	//----- nvinfo : EIATTR_SW2861232_WAR
	.align		4
.L_296:
        /*0008*/ 	.byte	0x01, 0x35
	.zero		2


	//----- nvinfo : EIATTR_PARAM_CBANK
	.align		4
        /*000c*/ 	.byte	0x04, 0x0a
        /*000e*/ 	.short	(.L_298 - .L_297)
	.align		4
.L_297:
        /*0010*/ 	.word	index@(.nv.constant0._ZN5flash32flash_fwd_splitkv_combine_kernelI23Flash_fwd_kernel_traitsILi192ELi64ELi64ELi4ELb0ELb0EN7cutlass6half_tE19Flash_kernel_traitsILi192ELi64ELi64ELi4ES3_EELi8ELi5ELb0EEEvNS_16Flash_fwd_paramsE)
        /*0014*/ 	.short	0x0160
        /*0016*/ 	.short	0x01d0


	//----- nvinfo : EIATTR_CBANK_PARAM_SIZE
	.align		4
.L_298:
        /*0018*/ 	.byte	0x03, 0x19
        /*001a*/ 	.short	0x01d0


	//----- nvinfo : EIATTR_KPARAM_INFO
	.align		4
        /*001c*/ 	.byte	0x04, 0x17
        /*001e*/ 	.short	(.L_300 - .L_299)
.L_299:
        /*0020*/ 	.word	0x00000000
        /*0024*/ 	.short	0x0000
        /*0026*/ 	.short	0x0000
        /*0028*/ 	.byte	0x00, 0xf0, 0x41, 0x07


	//----- nvinfo : EIATTR_MAXREG_COUNT
	.align		4
.L_300:
        /*002c*/ 	.byte	0x03, 0x1b
        /*002e*/ 	.short	0x00ff


	//----- nvinfo : EIATTR_NUM_BARRIERS
	.align		4
        /*0030*/ 	.byte	0x02, 0x4c
        /*0032*/ 	.byte	0x01
	.zero		1


	//----- nvinfo : EIATTR_MERCURY_ISA_VERSION
	.align		4
        /*0034*/ 	.byte	0x03, 0x5f
        /*0036*/ 	.short	0x0000


	//----- nvinfo : EIATTR_COOP_GROUP_MASK_REGIDS
	.align		4
        /*0038*/ 	.byte	0x04, 0x29
        /*003a*/ 	.short	(.L_302 - .L_301)


	//   ....[0]....
.L_301:
        /*003c*/ 	.word	0xffffffff


	//   ....[1]....
        /*0040*/ 	.word	0xffffffff


	//   ....[2]....
        /*0044*/ 	.word	0xffffffff


	//   ....[3]....
        /*0048*/ 	.word	0xffffffff


	//   ....[4]....
        /*004c*/ 	.word	0xffffffff


	//   ....[5]....
        /*0050*/ 	.word	0xffffffff


	//   ....[6]....
        /*0054*/ 	.word	0xffffffff


	//   ....[7]....
        /*0058*/ 	.word	0xffffffff


	//----- nvinfo : EIATTR_COOP_GROUP_INSTR_OFFSETS
	.align		4
.L_302:
        /*005c*/ 	.byte	0x04, 0x28
        /*005e*/ 	.short	(.L_304 - .L_303)


	//   ....[0]....
.L_303:
        /*0060*/ 	.word	0x00001720


	//   ....[1]....
        /*0064*/ 	.word	0x00001740


	//   ....[2]....
        /*0068*/ 	.word	0x00001770


	//   ....[3]....
        /*006c*/ 	.word	0x000017f0


	//   ....[4]....
        /*0070*/ 	.word	0x00001980


	//   ....[5]....
        /*0074*/ 	.word	0x00001a30


	//   ....[6]....
        /*0078*/ 	.word	0x00001b10


	//   ....[7]....
        /*007c*/ 	.word	0x00001c30


	//----- nvinfo : EIATTR_EXIT_INSTR_OFFSETS
	.align		4
.L_304:
        /*0080*/ 	.byte	0x04, 0x1c
        /*0082*/ 	.short	(.L_306 - .L_305)


	//   ....[0]....
.L_305:
        /*0084*/ 	.word	0x00004120


	//   ....[1]....
        /*0088*/ 	.word	0x00004640


	//   ....[2]....
        /*008c*/ 	.word	0x000046a0


	//----- nvinfo : EIATTR_CRS_STACK_SIZE
	.align		4
.L_306:
        /*0090*/ 	.byte	0x04, 0x1e
        /*0092*/ 	.short	(.L_308 - .L_307)
.L_307:
        /*0094*/ 	.word	0x00000000
.L_308:


//--------------------- .nv.info._ZN5flash32flash_fwd_splitkv_combine_kernelI23Flash_fwd_kernel_traitsILi192ELi64ELi64ELi4ELb0ELb0EN7cutlass6half_tE19Flash_kernel_traitsILi192ELi64ELi64ELi4ES3_EELi8ELi4ELb0EEEvNS_16Flash_fwd_paramsE --------------------------
	.section	.nv.info._ZN5flash32flash_fwd_splitkv_combine_kernelI23Flash_fwd_kernel_traitsILi192ELi64ELi64ELi4ELb0ELb0EN7cutlass6half_tE19Flash_kernel_traitsILi192ELi64ELi64ELi4ES3_EELi8ELi4ELb0EEEvNS_16Flash_fwd_paramsE,"",@"SHT_CUDA_INFO"
	.sectionflags	@""
	.align	4


	//----- nvinfo : EIATTR_CUDA_API_VERSION
	.align		4
        /*0000*/ 	.byte	0x04, 0x37
        /*0002*/ 	.short	(.L_310 - .L_309)
.L_309:
        /*0004*/ 	.word	0x00000082


	//----- nvinfo : EIATTR_SW2861232_WAR
	.align		4
.L_310:
        /*0008*/ 	.byte	0x01, 0x35
	.zero		2


	//----- nvinfo : EIATTR_PARAM_CBANK
	.align		4
        /*000c*/ 	.byte	0x04, 0x0a
        /*000e*/ 	.short	(.L_312 - .L_311)
	.align		4
.L_311:
        /*0010*/ 	.word	index@(.nv.constant0._ZN5flash32flash_fwd_splitkv_combine_kernelI23Flash_fwd_kernel_traitsILi192ELi64ELi64ELi4ELb0ELb0EN7cutlass6half_tE19Flash_kernel_traitsILi192ELi64ELi64ELi4ES3_EELi8ELi4ELb0EEEvNS_16Flash_fwd_paramsE)
        /*0014*/ 	.short	0x0160
        /*0016*/ 	.short	0x01d0


	//----- nvinfo : EIATTR_CBANK_PARAM_SIZE
	.align		4
.L_312:
        /*0018*/ 	.byte	0x03, 0x19
        /*001a*/ 	.short	0x01d0


	//----- nvinfo : EIATTR_KPARAM_INFO
	.align		4
        /*001c*/ 	.byte	0x04, 0x17
        /*001e*/ 	.short	(.L_314 - .L_313)
.L_313:
        /*0020*/ 	.word	0x00000000
        /*0024*/ 	.short	0x0000
        /*0026*/ 	.short	0x0000
        /*0028*/ 	.byte	0x00, 0xf0, 0x41, 0x07


	//----- nvinfo : EIATTR_MAXREG_COUNT
	.align		4
.L_314:
        /*002c*/ 	.byte	0x03, 0x1b
        /*002e*/ 	.short	0x00ff


	//----- nvinfo : EIATTR_NUM_BARRIERS
	.align		4
        /*0030*/ 	.byte	0x02, 0x4c
        /*0032*/ 	.byte	0x01
	.zero		1


	//----- nvinfo : EIATTR_MERCURY_ISA_VERSION
	.align		4
        /*0034*/ 	.byte	0x03, 0x5f
        /*0036*/ 	.short	0x0000


	//----- nvinfo : EIATTR_COOP_GROUP_MASK_REGIDS
	.align		4
        /*0038*/ 	.byte	0x04, 0x29
        /*003a*/ 	.short	(.L_316 - .L_315)


	//   ....[0]....
.L_315:
        /*003c*/ 	.word	0xffffffff


	//   ....[1]....
        /*0040*/ 	.word	0xffffffff


	//   ....[2]....
        /*0044*/ 	.word	0xffffffff


	//   ....[3]....
        /*0048*/ 	.word	0xffffffff


	//   ....[4]....
        /*004c*/ 	.word	0xffffffff


	//   ....[5]....
        /*0050*/ 	.word	0xffffffff


	//   ....[6]....
        /*0054*/ 	.word	0xffffffff


	//   ....[7]....
        /*0058*/ 	.word	0xffffffff


	//----- nvinfo : EIATTR_COOP_GROUP_INSTR_OFFSETS
	.align		4
.L_316:
        /*005c*/ 	.byte	0x04, 0x28
        /*005e*/ 	.short	(.L_318 - .L_317)


	//   ....[0]....
.L_317:
        /*0060*/ 	.word	0x00001c20


	//   ....[1]....
        /*0064*/ 	.word	0x00001c40


	//   ....[2]....
        /*0068*/ 	.word	0x00001c60


	//   ....[3]....
        /*006c*/ 	.word	0x00001c80


	//   ....[4]....
        /*0070*/ 	.word	0x00001cf0


	//   ....[5]....
        /*0074*/ 	.word	0x00001d20


	//   ....[6]....
        /*0078*/ 	.word	0x00001d40


	//   ....[7]....
        /*007c*/ 	.word	0x00001d60


	//----- nvinfo : EIATTR_EXIT_INSTR_OFFSETS
	.align		4
.L_318:
        /*0080*/ 	.byte	0x04, 0x1c
        /*0082*/ 	.short	(.L_320 - .L_319)


	//   ....[0]....
.L_319:
        /*0084*/ 	.word	0x00004070


	//   ....[1]....
        /*0088*/ 	.word	0x00004590


	//   ....[2]....
        /*008c*/ 	.word	0x000045f0


	//----- nvinfo : EIATTR_CRS_STACK_SIZE
	.align		4
.L_320:
        /*0090*/ 	.byte	0x04, 0x1e
        /*0092*/ 	.short	(.L_322 - .L_321)
.L_321:
        /*0094*/ 	.word	0x00000000
.L_322:


//--------------------- .nv.info._ZN5flash32flash_fwd_splitkv_combine_kernelI23Flash_fwd_kernel_traitsILi192ELi64ELi64ELi4ELb0ELb0EN7cutlass6half_tE19Flash_kernel_traitsILi192ELi64ELi64ELi4ES3_EELi8ELi3ELb0EEEvNS_16Flash_fwd_paramsE --------------------------
	.section	.nv.info._ZN5flash32flash_fwd_splitkv_combine_kernelI23Flash_fwd_kernel_traitsILi192ELi64ELi64ELi4ELb0ELb0EN7cutlass6half_tE19Flash_kernel_traitsILi192ELi64ELi64ELi4ES3_EELi8ELi3ELb0EEEvNS_16Flash_fwd_paramsE,"",@"SHT_CUDA_INFO"
	.sectionflags	@""
	.align	4


	//----- nvinfo : EIATTR_CUDA_API_VERSION
	.align		4
        /*0000*/ 	.byte	0x04, 0x37
        /*0002*/ 	.short	(.L_324 - .L_323)
.L_323:
        /*0004*/ 	.word	0x00000082


	//----- nvinfo : EIATTR_SW2861232_WAR
	.align		4
.L_324:
        /*0008*/ 	.byte	0x01, 0x35
	.zero		2


	//----- nvinfo : EIATTR_PARAM_CBANK
	.align		4
        /*000c*/ 	.byte	0x04, 0x0a
        /*000e*/ 	.short	(.L_326 - .L_325)
	.align		4
.L_325:
        /*0010*/ 	.word	index@(.nv.constant0._ZN5flash32flash_fwd_splitkv_combine_kernelI23Flash_fwd_kernel_traitsILi192ELi64ELi64ELi4ELb0ELb0EN7cutlass6half_tE19Flash_kernel_traitsILi192ELi64ELi64ELi4ES3_EELi8ELi3ELb0EEEvNS_16Flash_fwd_paramsE)
        /*0014*/ 	.short	0x0160
        /*0016*/ 	.short	0x01d0


	//----- nvinfo : EIATTR_CBANK_PARAM_SIZE
	.align		4
.L_326:
        /*0018*/ 	.byte	0x03, 0x19
        /*001a*/ 	.short	0x01d0


	//----- nvinfo : EIATTR_KPARAM_INFO
	.align		4
        /*001c*/ 	.byte	0x04, 0x17
        /*001e*/ 	.short	(.L_328 - .L_327)
.L_327:
        /*0020*/ 	.word	0x00000000
        /*0024*/ 	.short	0x0000
        /*0026*/ 	.short	0x0000
        /*0028*/ 	.byte	0x00, 0xf0, 0x41, 0x07


	//----- nvinfo : EIATTR_MAXREG_COUNT
	.align		4
.L_328:
        /*002c*/ 	.byte	0x03, 0x1b
        /*002e*/ 	.short	0x00ff


	//----- nvinfo : EIATTR_NUM_BARRIERS
	.align		4
        /*0030*/ 	.byte	0x02, 0x4c
        /*0032*/ 	.byte	0x01
	.zero		1


	//----- nvinfo : EIATTR_MERCURY_ISA_VERSION
	.align		4
        /*0034*/ 	.byte	0x03, 0x5f
        /*0036*/ 	.short	0x0000


	//----- nvinfo : EIATTR_COOP_GROUP_MASK_REGIDS
	.align		4
        /*0038*/ 	.byte	0x04, 0x29
        /*003a*/ 	.short	(.L_330 - .L_329)


	//   ....[0]....
.L_329:
        /*003c*/ 	.word	0xffffffff


	//   ....[1]....
        /*0040*/ 	.word	0xffffffff


	//   ....[2]....
        /*0044*/ 	.word	0xffffffff


	//   ....[3]....
        /*0048*/ 	.word	0xffffffff


	//   ....[4]....
        /*004c*/ 	.word	0xffffffff


	//   ....[5]....
        /*0050*/ 	.word	0xffffffff


	//----- nvinfo : EIATTR_COOP_GROUP_INSTR_OFFSETS
	.align		4
.L_330:
        /*0054*/ 	.byte	0x04, 0x28
        /*0056*/ 	.short	(.L_332 - .L_331)


	//   ....[0]....
.L_331:
        /*0058*/ 	.word	0x00001c00


	//   ....[1]....
        /*005c*/ 	.word	0x00001c20


	//   ....[2]....
        /*0060*/ 	.word	0x00001c50


	//   ....[3]....
        /*0064*/ 	.word	0x00001cc0


	//   ....[4]....
        /*0068*/ 	.word	0x00001ce0


	//   ....[5]....
        /*006c*/ 	.word	0x00001d00


	//----- nvinfo : EIATTR_EXIT_INSTR_OFFSETS
	.align		4
.L_332:
        /*0070*/ 	.byte	0x04, 0x1c
        /*0072*/ 	.short	(.L_334 - .L_333)


	//   ....[0]....
.L_333:
        /*0074*/ 	.word	0x00004030


	//   ....[1]....
        /*0078*/ 	.word	0x00004550


	//   ....[2]....
        /*007c*/ 	.word	0x000045b0


	//----- nvinfo : EIATTR_CRS_STACK_SIZE
	.align		4
.L_334:
        /*0080*/ 	.byte	0x04, 0x1e
        /*0082*/ 	.short	(.L_336 - .L_335)
.L_335:
        /*0084*/ 	.word	0x00000000
.L_336:


//--------------------- .nv.info._ZN5flash32flash_fwd_splitkv_combine_kernelI23Flash_fwd_kernel_traitsILi192ELi64ELi64ELi4ELb0ELb0EN7cutlass6half_tE19Flash_kernel_traitsILi192ELi64ELi64ELi4ES3_EELi8ELi2ELb0EEEvNS_16Flash_fwd_paramsE --------------------------
	.section	.nv.info._ZN5flash32flash_fwd_splitkv_combine_kernelI23Flash_fwd_kernel_traitsILi192ELi64ELi64ELi4ELb0ELb0EN7cutlass6half_tE19Flash_kernel_traitsILi192ELi64ELi64ELi4ES3_EELi8ELi2ELb0EEEvNS_16Flash_fwd_paramsE,"",@"SHT_CUDA_INFO"
	.sectionflags	@""
	.align	4


	//----- nvinfo : EIATTR_CUDA_API_VERSION
	.align		4
        /*0000*/ 	.byte	0x04, 0x37
        /*0002*/ 	.short	(.L_338 - .L_337)
.L_337:
        /*0004*/ 	.word	0x00000082


	//----- nvinfo : EIATTR_SW2861232_WAR
	.align		4
.L_338:
        /*0008*/ 	.byte	0x01, 0x35
	.zero		2


	//----- nvinfo : EIATTR_PARAM_CBANK
	.align		4
        /*000c*/ 	.byte	0x04, 0x0a
        /*000e*/ 	.short	(.L_340 - .L_339)
	.align		4
.L_339:
        /*0010*/ 	.word	index@(.nv.constant0._ZN5flash32flash_fwd_splitkv_combine_kernelI23Flash_fwd_kernel_traitsILi192ELi64ELi64ELi4ELb0ELb0EN7cutlass6half_tE19Flash_kernel_traitsILi192ELi64ELi64ELi4ES3_EELi8ELi2ELb0EEEvNS_16Flash_fwd_paramsE)
        /*0014*/ 	.short	0x0160
        /*0016*/ 	.short	0x01d0


	//----- nvinfo : EIATTR_CBANK_PARAM_SIZE
	.align		4
.L_340:
        /*0018*/ 	.byte	0x03, 0x19
        /*001a*/ 	.short	0x01d0


	//----- nvinfo : EIATTR_KPARAM_INFO
	.align		4
        /*001c*/ 	.byte	0x04, 0x17
        /*001e*/ 	.short	(.L_342 - .L_341)
.L_341:
        /*0020*/ 	.word	0x00000000
        /*0024*/ 	.short	0x0000
        /*0026*/ 	.short	0x0000
        /*0028*/ 	.byte	0x00, 0xf0, 0x41, 0x07


	//----- nvinfo : EIATTR_MAXREG_COUNT
	.align		4
.L_342:
        /*002c*/ 	.byte	0x03, 0x1b
        /*002e*/ 	.short	0x00ff


	//----- nvinfo : EIATTR_NUM_BARRIERS
	.align		4
        /*0030*/ 	.byte	0x02, 0x4c
        /*0032*/ 	.byte	0x01
	.zero		1


	//----- nvinfo : EIATTR_MERCURY_ISA_VERSION
	.align		4
        /*0034*/ 	.byte	0x03, 0x5f
        /*0036*/ 	.short	0x0000


	//----- nvinfo : EIATTR_COOP_GROUP_MASK_REGIDS
	.align		4
        /*0038*/ 	.byte	0x04, 0x29
        /*003a*/ 	.short	(.L_344 - .L_343)


	//   ....[0]....
.L_343:
        /*003c*/ 	.word	0xffffffff


	//   ....[1]....
        /*0040*/ 	.word	0xffffffff


	//   ....[2]....
        /*0044*/ 	.word	0xffffffff


	//   ....[3]....
        /*0048*/ 	.word	0xffffffff


	//----- nvinfo : EIATTR_COOP_GROUP_INSTR_OFFSETS
	.align		4
.L_344:
        /*004c*/ 	.byte	0x04, 0x28
        /*004e*/ 	.short	(.L_346 - .L_345)


	//   ....[0]....
.L_345:
        /*0050*/ 	.word	0x00001c20


	//   ....[1]....
        /*0054*/ 	.word	0x00001c40


	//   ....[2]....
        /*0058*/ 	.word	0x00001cb0


	//   ....[3]....
        /*005c*/ 	.word	0x00001cd0


	//----- nvinfo : EIATTR_EXIT_INSTR_OFFSETS
	.align		4
.L_346:
        /*0060*/ 	.byte	0x04, 0x1c
        /*0062*/ 	.short	(.L_348 - .L_347)


	//   ....[0]....
.L_347:
        /*0064*/ 	.word	0x00004000


	//   ....[1]....
        /*0068*/ 	.word	0x00004520


	//   ....[2]....
        /*006c*/ 	.word	0x00004580


	//----- nvinfo : EIATTR_CRS_STACK_SIZE
	.align		4
.L_348:
        /*0070*/ 	.byte	0x04, 0x1e
        /*0072*/ 	.short	(.L_350 - .L_349)
.L_349:
        /*0074*/ 	.word	0x00000000
.L_350:


//--------------------- .nv.info._ZN5flash32flash_fwd_splitkv_combine_kernelI23Flash_fwd_kernel_traitsILi192ELi64ELi64ELi4ELb0ELb0EN7cutlass6half_tE19Flash_kernel_traitsILi192ELi64ELi64ELi4ES3_EELi8ELi1ELb0EEEvNS_16Flash_fwd_paramsE --------------------------
	.section	.nv.info._ZN5flash32flash_fwd_splitkv_combine_kernelI23Flash_fwd_kernel_traitsILi192ELi64ELi64ELi4ELb0ELb0EN7cutlass6half_tE19Flash_kernel_traitsILi192ELi64ELi64ELi4ES3_EELi8ELi1ELb0EEEvNS_16Flash_fwd_paramsE,"",@"SHT_CUDA_INFO"
	.sectionflags	@""
	.align	4


	//----- nvinfo : EIATTR_CUDA_API_VERSION
	.align		4
        /*0000*/ 	.byte	0x04, 0x37
        /*0002*/ 	.short	(.L_352 - .L_351)
.L_351:
        /*0004*/ 	.word	0x00000082


	//----- nvinfo : EIATTR_SW2861232_WAR
	.align		4
.L_352:
        /*0008*/ 	.byte	0x01, 0x35
	.zero		2


	//----- nvinfo : EIATTR_PARAM_CBANK
	.align		4
        /*000c*/ 	.byte	0x04, 0x0a
        /*000e*/ 	.short	(.L_354 - .L_353)
	.align		4
.L_353:
        /*0010*/ 	.word	index@(.nv.constant0._ZN5flash32flash_fwd_splitkv_combine_kernelI23Flash_fwd_kernel_traitsILi192ELi64ELi64ELi4ELb0ELb0EN7cutlass6half_tE19Flash_kernel_traitsILi192ELi64ELi64ELi4ES3_EELi8ELi1ELb0EEEvNS_16Flash_fwd_paramsE)
        /*0014*/ 	.short	0x0160
        /*0016*/ 	.short	0x01d0


	//----- nvinfo : EIATTR_CBANK_PARAM_SIZE
	.align		4
.L_354:
        /*0018*/ 	.byte	0x03, 0x19
        /*001a*/ 	.short	0x01d0


	//----- nvinfo : EIATTR_KPARAM_INFO
	.align		4
        /*001c*/ 	.byte	0x04, 0x17
        /*001e*/ 	.short	(.L_356 - .L_355)
.L_355:
        /*0020*/ 	.word	0x00000000
        /*0024*/ 	.short	0x0000
        /*0026*/ 	.short	0x0000
        /*0028*/ 	.byte	0x00, 0xf0, 0x41, 0x07


	//----- nvinfo : EIATTR_MAXREG_COUNT
	.align		4
.L_356:
        /*002c*/ 	.byte	0x03, 0x1b
        /*002e*/ 	.short	0x00ff


	//----- nvinfo : EIATTR_NUM_BARRIERS
	.align		4
        /*0030*/ 	.byte	0x02, 0x4c
        /*0032*/ 	.byte	0x01
	.zero		1


	//----- nvinfo : EIATTR_MERCURY_ISA_VERSION
	.align		4
        /*0034*/ 	.byte	0x03, 0x5f
        /*0036*/ 	.short	0x0000


	//----- nvinfo : EIATTR_COOP_GROUP_MASK_REGIDS
	.align		4
        /*0038*/ 	.byte	0x04, 0x29
        /*003a*/ 	.short	(.L_358 - .L_357)


	//   ....[0]....
.L_357:
        /*003c*/ 	.word	0xffffffff


	//   ....[1]....
        /*0040*/ 	.word	0xffffffff


	//----- nvinfo : EIATTR_COOP_GROUP_INSTR_OFFSETS
	.align		4
.L_358:
        /*0044*/ 	.byte	0x04, 0x28
        /*0046*/ 	.short	(.L_360 - .L_359)


	//   ....[0]....
.L_359:
        /*0048*/ 	.word	0x00001c60


	//   ....[1]....
        /*004c*/ 	.word	0x00001cd0


	//----- nvinfo : EIATTR_EXIT_INSTR_OFFSETS
	.align		4
.L_360:
        /*0050*/ 	.byte	0x04, 0x1c
        /*0052*/ 	.short	(.L_362 - .L_361)


	//   ....[0]....
.L_361:
        /*0054*/ 	.word	0x00004020


	//   ....[1]....
        /*0058*/ 	.word	0x00004540


	//   ....[2]....
        /*005c*/ 	.word	0x000045a0


	//----- nvinfo : EIATTR_CRS_STACK_SIZE
	.align		4
.L_362:
        /*0060*/ 	.byte	0x04, 0x1e
        /*0062*/ 	.short	(.L_364 - .L_363)
.L_363:
        /*0064*/ 	.word	0x00000000
.L_364:


//--------------------- .nv.info._ZN5flash32flash_fwd_splitkv_combine_kernelI23Flash_fwd_kernel_traitsILi192ELi64ELi64ELi4ELb0ELb0EN7cutlass6half_tE19Flash_kernel_traitsILi192ELi64ELi64ELi4ES3_EELi8ELi7ELb1EEEvNS_16Flash_fwd_paramsE --------------------------
	.section	.nv.info._ZN5flash32flash_fwd_splitkv_combine_kernelI23Flash_fwd_kernel_traitsILi192ELi64ELi64ELi4ELb0ELb0EN7cutlass6half_tE19Flash_kernel_traitsILi192ELi64ELi64ELi4ES3_EELi8ELi7ELb1EEEvNS_16Flash_fwd_paramsE,"",@"SHT_CUDA_INFO"
	.sectionflags	@""
	.align	4


	//----- nvinfo : EIATTR_CUDA_API_VERSION
	.align		4
        /*0000*/ 	.byte	0x04, 0x37
        /*0002*/ 	.short	(.L_366 - .L_365)
.L_365:
        /*0004*/ 	.word	0x00000082


	//----- nvinfo : EIATTR_SW2861232_WAR
	.align		4
.L_366:
        /*0008*/ 	.byte	0x01, 0x35
	.zero		2


	//----- nvinfo : EIATTR_PARAM_CBANK
	.align		4
        /*000c*/ 	.byte	0x04, 0x0a
        /*000e*/ 	.short	(.L_368 - .L_367)
	.align		4
.L_367:
        /*0010*/ 	.word	index@(.nv.constant0._ZN5flash32flash_fwd_splitkv_combine_kernelI23Flash_fwd_kernel_traitsILi192ELi64ELi64ELi4ELb0ELb0EN7cutlass6half_tE19Flash_kernel_traitsILi192ELi64ELi64ELi4ES3_EELi8ELi7ELb1EEEvNS_16Flash_fwd_paramsE)
        /*0014*/ 	.short	0x0160
        /*0016*/ 	.short	0x01d0


	//----- nvinfo : EIATTR_CBANK_PARAM_SIZE
	.align		4
.L_368:
        /*0018*/ 	.byte	0x03, 0x19
        /*001a*/ 	.short	0x01d0


	//----- nvinfo : EIATTR_KPARAM_INFO
	.align		4
        /*001c*/ 	.byte	0x04, 0x17
        /*001e*/ 	.short	(.L_370 - .L_369)
.L_369:
        /*0020*/ 	.word	0x00000000
        /*0024*/ 	.short	0x0000
        /*0026*/ 	.short	0x0000
        /*0028*/ 	.byte	0x00, 0xf0, 0x41, 0x07


	//----- nvinfo : EIATTR_MAXREG_COUNT
	.align		4
.L_370:
        /*002c*/ 	.byte	0x03, 0x1b
        /*002e*/ 	.short	0x00ff


	//----- nvinfo : EIATTR_NUM_BARRIERS
	.align		4
        /*0030*/ 	.byte	0x02, 0x4c
        /*0032*/ 	.byte	0x01
	.zero		1


	//----- nvinfo : EIATTR_MERCURY_ISA_VERSION
	.align		4
        /*0034*/ 	.byte	0x03, 0x5f
        /*0036*/ 	.short	0x0000


	//----- nvinfo : EIATTR_COOP_GROUP_MASK_REGIDS
	.align		4
        /*0038*/ 	.byte	0x04, 0x29
        /*003a*/ 	.short	(.L_372 - .L_371)


	//   ....[0]....
.L_371:
        /*003c*/ 	.word	0xffffffff


	//   ....[1]....
        /*0040*/ 	.word	0xffffffff


	//   ....[2]....
        /*0044*/ 	.word	0xffffffff


	//   ....[3]....
        /*0048*/ 	.word	0xffffffff


	//   ....[4]....
        /*004c*/ 	.word	0xffffffff


	//   ....[5]....
        /*0050*/ 	.word	0xffffffff


	//   ....[6]....
        /*0054*/ 	.word	0xffffffff


	//   ....[7]....
        /*0058*/ 	.word	0xffffffff


	//----- nvinfo : EIATTR_COOP_GROUP_INSTR_OFFSETS
	.align		4
.L_372:
        /*005c*/ 	.byte	0x04, 0x28
        /*005e*/ 	.short	(.L_374 - .L_373)


	//   ....[0]....
.L_373:
        /*0060*/ 	.word	0x00001fc0


	//   ....[1]....
        /*0064*/ 	.word	0x00001fe0


	//   ....[2]....
        /*0068*/ 	.word	0x00002000


	//   ....[3]....
        /*006c*/ 	.word	0x00002020


	//   ....[4]....
        /*0070*/ 	.word	0x00002290


	//   ....[5]....
        /*0074*/ 	.word	0x000022f0


	//   ....[6]....
        /*0078*/ 	.word	0x000023b0


	//   ....[7]....
        /*007c*/ 	.word	0x00002490


	//----- nvinfo : EIATTR_EXIT_INSTR_OFFSETS
	.align		4
.L_374:
        /*0080*/ 	.byte	0x04, 0x1c
        /*0082*/ 	.short	(.L_376 - .L_375)


	//   ....[0]....
.L_375:
        /*0084*/ 	.word	0x000053a0


	//   ....[1]....
        /*0088*/ 	.word	0x00005900


	//----- nvinfo : EIATTR_CRS_STACK_SIZE
	.align		4
.L_376:
        /*008c*/ 	.byte	0x04, 0x1e
        /*008e*/ 	.short	(.L_378 - .L_377)
.L_377:
        /*0090*/ 	.word	0x00000000
.L_378:


//--------------------- .nv.info._ZN5flash32flash_fwd_splitkv_combine_kernelI23Flash_fwd_kernel_traitsILi192ELi64ELi64ELi4ELb0ELb0EN7cutlass6half_tE19Flash_kernel_traitsILi192ELi64ELi64ELi4ES3_EELi8ELi6ELb1EEEvNS_16Flash_fwd_paramsE --------------------------
	.section	.nv.info._ZN5flash32flash_fwd_splitkv_combine_kernelI23Flash_fwd_kernel_traitsILi192ELi64ELi64ELi4ELb0ELb0EN7cutlass6half_tE19Flash_kernel_traitsILi192ELi64ELi64ELi4ES3_EELi8ELi6ELb1EEEvNS_16Flash_fwd_paramsE,"",@"SHT_CUDA_INFO"
	.sectionflags	@""
	.align	4


	//----- nvinfo : EIATTR_CUDA_API_VERSION
	.align		4
        /*0000*/ 	.byte	0x04, 0x37
        /*0002*/ 	.short	(.L_380 - .L_379)
.L_379:
        /*0004*/ 	.word	0x00000082


	//----- nvinfo : EIATTR_SW2861232_WAR
	.align		4
.L_380:
        /*0008*/ 	.byte	0x01, 0x35
	.zero		2


	//----- nvinfo : EIATTR_PARAM_CBANK
	.align		4
        /*000c*/ 	.byte	0x04, 0x0a
        /*000e*/ 	.short	(.L_382 - .L_381)
	.align		4
.L_381:
        /*0010*/ 	.word	index@(.nv.constant0._ZN5flash32flash_fwd_splitkv_combine_kernelI23Flash_fwd_kernel_traitsILi192ELi64ELi64ELi4ELb0ELb0EN7cutlass6half_tE19Flash_kernel_traitsILi192ELi64ELi64ELi4ES3_EELi8ELi6ELb1EEEvNS_16Flash_fwd_paramsE)
        /*0014*/ 	.short	0x0160
        /*0016*/ 	.short	0x01d0


	//----- nvinfo : EIATTR_CBANK_PARAM_SIZE
	.align		4
.L_382:
        /*0018*/ 	.byte	0x03, 0x19
        /*001a*/ 	.short	0x01d0


	//----- nvinfo : EIATTR_KPARAM_INFO
	.align		4
        /*001c*/ 	.byte	0x04, 0x17
        /*001e*/ 	.short	(.L_384 - .L_383)
.L_383:
        /*0020*/ 	.word	0x00000000
        /*0024*/ 	.short	0x0000
        /*0026*/ 	.short	0x0000
        /*0028*/ 	.byte	0x00, 0xf0, 0x41, 0x07


	//----- nvinfo : EIATTR_MAXREG_COUNT
	.align		4
.L_384:
        /*002c*/ 	.byte	0x03, 0x1b
        /*002e*/ 	.short	0x00ff


	//----- nvinfo : EIATTR_NUM_BARRIERS
	.align		4
        /*0030*/ 	.byte	0x02, 0x4c
        /*0032*/ 	.byte	0x01
	.zero		1


	//----- nvinfo : EIATTR_MERCURY_ISA_VERSION
	.align		4
        /*0034*/ 	.byte	0x03, 0x5f
        /*0036*/ 	.short	0x0000


	//----- nvinfo : EIATTR_COOP_GROUP_MASK_REGIDS
	.align		4
        /*0038*/ 	.byte	0x04, 0x29
        /*003a*/ 	.short	(.L_386 - .L_385)


	//   ....[0]....
.L_385:
        /*003c*/ 	.word	0xffffffff


	//   ....[1]....
        /*0040*/ 	.word	0xffffffff


	//   ....[2]....
        /*0044*/ 	.word	0xffffffff


	//   ....[3]....
        /*0048*/ 	.word	0xffffffff


	//   ....[4]....
        /*004c*/ 	.word	0xffffffff


	//   ....[5]....
        /*0050*/ 	.word	0xffffffff


	//   ....[6]....
        /*0054*/ 	.word	0xffffffff


	//   ....[7]....
        /*0058*/ 	.word	0xffffffff


	//----- nvinfo : EIATTR_COOP_GROUP_INSTR_OFFSETS
	.align		4
.L_386:
        /*005c*/ 	.byte	0x04, 0x28
        /*005e*/ 	.short	(.L_388 - .L_387)


	//   ....[0]....
.L_387:
        /*0060*/ 	.word	0x00001aa0


	//   ....[1]....
        /*0064*/ 	.word	0x00001ac0


	//   ....[2]....
        /*0068*/ 	.word	0x00001ae0


	//   ....[3]....
        /*006c*/ 	.word	0x00001b00


	//   ....[4]....
        /*0070*/ 	.word	0x00001c60


	//   ....[5]....
        /*0074*/ 	.word	0x00001cd0


	//   ....[6]....
        /*0078*/ 	.word	0x00001dc0


	//   ....[7]....
        /*007c*/ 	.word	0x00001e90


	//----- nvinfo : EIATTR_EXIT_INSTR_OFFSETS
	.align		4
.L_388:
        /*0080*/ 	.byte	0x04, 0x1c
        /*0082*/ 	.short	(.L_390 - .L_389)


	//   ....[0]....
.L_389:
        /*0084*/ 	.word	0x00004b50


	//   ....[1]....
        /*0088*/ 	.word	0x000050b0


	//----- nvinfo : EIATTR_CRS_STACK_SIZE
	.align		4
.L_390:
        /*008c*/ 	.byte	0x04, 0x1e
        /*008e*/ 	.short	(.L_392 - .L_391)
.L_391:
        /*0090*/ 	.word	0x00000000
.L_392:


//--------------------- .nv.info._ZN5flash32flash_fwd_splitkv_combine_kernelI23Flash_fwd_kernel_traitsILi192ELi64ELi64ELi4ELb0ELb0EN7cutlass6half_tE19Flash_kernel_traitsILi192ELi64ELi64ELi4ES3_EELi8ELi5ELb1EEEvNS_16Flash_fwd_paramsE --------------------------
	.section	.nv.info._ZN5flash32flash_fwd_splitkv_combine_kernelI23Flash_fwd_kernel_traitsILi192ELi64ELi64ELi4ELb0ELb0EN7cutlass6half_tE19Flash_kernel_traitsILi192ELi64ELi64ELi4ES3_EELi8ELi5ELb1EEEvNS_16Flash_fwd_paramsE,"",@"SHT_CUDA_INFO"
	.sectionflags	@""
	.align	4


	//----- nvinfo : EIATTR_CUDA_API_VERSION
	.align		4
        /*0000*/ 	.byte	0x04, 0x37
        /*0002*/ 	.short	(.L_394 - .L_393)
.L_393:
        /*0004*/ 	.word	0x00000082


	//----- nvinfo : EIATTR_SW2861232_WAR
	.align		4
.L_394:
        /*0008*/ 	.byte	0x01, 0x35
	.zero		2


	//----- nvinfo : EIATTR_PARAM_CBANK
	.align		4
        /*000c*/ 	.byte	0x04, 0x0a
        /*000e*/ 	.short	(.L_396 - .L_395)
	.align		4
.L_395:
        /*0010*/ 	.word	index@(.nv.constant0._ZN5flash32flash_fwd_splitkv_combine_kernelI23Flash_fwd_kernel_traitsILi192ELi64ELi64ELi4ELb0ELb0EN7cutlass6half_tE19Flash_kernel_traitsILi192ELi64ELi64ELi4ES3_EELi8ELi5ELb1EEEvNS_16Flash_fwd_paramsE)
        /*0014*/ 	.short	0x0160
        /*0016*/ 	.short	0x01d0


	//----- nvinfo : EIATTR_CBANK_PARAM_SIZE
	.align		4
.L_396:
        /*0018*/ 	.byte	0x03, 0x19
        /*001a*/ 	.short	0x01d0


	//----- nvinfo : EIATTR_KPARAM_INFO
	.align		4
        /*001c*/ 	.byte	0x04, 0x17
        /*001e*/ 	.short	(.L_398 - .L_397)
.L_397:
        /*0020*/ 	.word	0x00000000
        /*0024*/ 	.short	0x0000
        /*0026*/ 	.short	0x0000
        /*0028*/ 	.byte	0x00, 0xf0, 0x41, 0x07


	//----- nvinfo : EIATTR_MAXREG_COUNT
	.align		4
.L_398:
        /*002c*/ 	.byte	0x03, 0x1b
        /*002e*/ 	.short	0x00ff


	//----- nvinfo : EIATTR_NUM_BARRIERS
	.align		4
        /*0030*/ 	.byte	0x02, 0x4c
        /*0032*/ 	.byte	0x01
	.zero		1


	//----- nvinfo : EIATTR_MERCURY_ISA_VERSION
	.align		4
        /*0034*/ 	.byte	0x03, 0x5f
        /*0036*/ 	.short	0x0000


	//----- nvinfo : EIATTR_COOP_GROUP_MASK_REGIDS
	.align		4
        /*0038*/ 	.byte	0x04, 0x29
        /*003a*/ 	.short	(.L_400 - .L_399)


	//   ....[0]....
.L_399:
        /*003c*/ 	.word	0xffffffff


	//   ....[1]....
        /*0040*/ 	.word	0xffffffff


	//   ....[2]....
        /*0044*/ 	.word	0xffffffff


	//   ....[3]....
        /*0048*/ 	.word	0xffffffff


	//   ....[4]....
        /*004c*/ 	.word	0xffffffff


	//   ....[5]....
        /*0050*/ 	.word	0xffffffff


	//   ....[6]....
        /*0054*/ 	.word	0xffffffff


	//   ....[7]....
        /*0058*/ 	.word	0xffffffff


	//----- nvinfo : EIATTR_COOP_GROUP_INSTR_OFFSETS
	.align		4
.L_400:
        /*005c*/ 	.byte	0x04, 0x28
        /*005e*/ 	.short	(.L_402 - .L_401)


	//   ....[0]....
.L_401:
        /*0060*/ 	.word	0x00001720


	//   ....[1]....
        /*0064*/ 	.word	0x00001740


	//   ....[2]....
        /*0068*/ 	.word	0x00001770


	//   ....[3]....
        /*006c*/ 	.word	0x000017f0


	//   ....[4]....
        /*0070*/ 	.word	0x00001980


	//   ....[5]....
        /*0074*/ 	.word	0x00001a30


	//   ....[6]....
        /*0078*/ 	.word	0x00001b10


	//   ....[7]....
        /*007c*/ 	.word	0x00001c30


	//----- nvinfo : EIATTR_EXIT_INSTR_OFFSETS
	.align		4
.L_402:
        /*0080*/ 	.byte	0x04, 0x1c
        /*0082*/ 	.short	(.L_404 - .L_403)


	//   ....[0]....
.L_403:
        /*0084*/ 	.word	0x00004800


	//   ....[1]....
        /*0088*/ 	.word	0x00004d60


	//----- nvinfo : EIATTR_CRS_STACK_SIZE
	.align		4
.L_404:
        /*008c*/ 	.byte	0x04, 0x1e
        /*008e*/ 	.short	(.L_406 - .L_405)
.L_405:
        /*0090*/ 	.word	0x00000000
.L_406:


//--------------------- .nv.info._ZN5flash32flash_fwd_splitkv_combine_kernelI23Flash_fwd_kernel_traitsILi192ELi64ELi64ELi4ELb0ELb0EN7cutlass6half_tE19Flash_kernel_traitsILi192ELi64ELi64ELi4ES3_EELi8ELi4ELb1EEEvNS_16Flash_fwd_paramsE --------------------------
	.section	.nv.info._ZN5flash32flash_fwd_splitkv_combine_kernelI23Flash_fwd_kernel_traitsILi192ELi64ELi64ELi4ELb0ELb0EN7cutlass6half_tE19Flash_kernel_traitsILi192ELi64ELi64ELi4ES3_EELi8ELi4ELb1EEEvNS_16Flash_fwd_paramsE,"",@"SHT_CUDA_INFO"
	.sectionflags	@""
	.align	4


	//----- nvinfo : EIATTR_CUDA_API_VERSION
	.align		4
        /*0000*/ 	.byte	0x04, 0x37
        /*0002*/ 	.short	(.L_408 - .L_407)
.L_407:
        /*0004*/ 	.word	0x00000082


	//----- nvinfo : EIATTR_SW2861232_WAR
	.align		4
.L_408:
        /*0008*/ 	.byte	0x01, 0x35
	.zero		2


	//----- nvinfo : EIATTR_PARAM_CBANK
	.align		4
        /*000c*/ 	.byte	0x04, 0x0a
        /*000e*/ 	.short	(.L_410 - .L_409)
	.align		4
.L_409:
        /*0010*/ 	.word	index@(.nv.constant0._ZN5flash32flash_fwd_splitkv_combine_kernelI23Flash_fwd_kernel_traitsILi192ELi64ELi64ELi4ELb0ELb0EN7cutlass6half_tE19Flash_kernel_traitsILi192ELi64ELi64ELi4ES3_EELi8ELi4ELb1EEEvNS_16Flash_fwd_paramsE)
        /*0014*/ 	.short	0x0160
        /*0016*/ 	.short	0x01d0


	//----- nvinfo : EIATTR_CBANK_PARAM_SIZE
	.align		4
.L_410:
        /*0018*/ 	.byte	0x03, 0x19
        /*001a*/ 	.short	0x01d0


	//----- nvinfo : EIATTR_KPARAM_INFO
	.align		4
        /*001c*/ 	.byte	0x04, 0x17
        /*001e*/ 	.short	(.L_412 - .L_411)
.L_411:
        /*0020*/ 	.word	0x00000000
        /*0024*/ 	.short	0x0000
        /*0026*/ 	.short	0x0000
        /*0028*/ 	.byte	0x00, 0xf0, 0x41, 0x07


	//----- nvinfo : EIATTR_MAXREG_COUNT
	.align		4
.L_412:
        /*002c*/ 	.byte	0x03, 0x1b
        /*002e*/ 	.short	0x00ff


	//----- nvinfo : EIATTR_NUM_BARRIERS
	.align		4
        /*0030*/ 	.byte	0x02, 0x4c
        /*0032*/ 	.byte	0x01
	.zero		1


	//----- nvinfo : EIATTR_MERCURY_ISA_VERSION
	.align		4
        /*0034*/ 	.byte	0x03, 0x5f
        /*0036*/ 	.short	0x0000


	//----- nvinfo : EIATTR_COOP_GROUP_MASK_REGIDS
	.align		4
        /*0038*/ 	.byte	0x04, 0x29
        /*003a*/ 	.short	(.L_414 - .L_413)


	//   ....[0]....
.L_413:
        /*003c*/ 	.word	0xffffffff


	//   ....[1]....
        /*0040*/ 	.word	0xffffffff


	//   ....[2]....
        /*0044*/ 	.word	0xffffffff


	//   ....[3]....
        /*0048*/ 	.word	0xffffffff


	//   ....[4]....
        /*004c*/ 	.word	0xffffffff


	//   ....[5]....
        /*0050*/ 	.word	0xffffffff


	//   ....[6]....
        /*0054*/ 	.word	0xffffffff


	//   ....[7]....
        /*0058*/ 	.word	0xffffffff


	//----- nvinfo : EIATTR_COOP_GROUP_INSTR_OFFSETS
	.align		4
.L_414:
        /*005c*/ 	.byte	0x04, 0x28
        /*005e*/ 	.short	(.L_416 - .L_415)


	//   ....[0]....
.L_415:
        /*0060*/ 	.word	0x00001c70


	//   ....[1]....
        /*0064*/ 	.word	0x00001c90


	//   ....[2]....
        /*0068*/ 	.word	0x00001cb0


	//   ....[3]....
        /*006c*/ 	.word	0x00001cd0


	//   ....[4]....
        /*0070*/ 	.word	0x00001d40


	//   ....[5]....
        /*0074*/ 	.word	0x00001d70


	//   ....[6]....
        /*0078*/ 	.word	0x00001d90


	//   ....[7]....
        /*007c*/ 	.word	0x00001db0


	//----- nvinfo : EIATTR_EXIT_INSTR_OFFSETS
	.align		4
.L_416:
        /*0080*/ 	.byte	0x04, 0x1c
        /*0082*/ 	.short	(.L_418 - .L_417)


	//   ....[0]....
.L_417:
        /*0084*/ 	.word	0x000047c0


	//   ....[1]....
        /*0088*/ 	.word	0x00004d20


	//----- nvinfo : EIATTR_CRS_STACK_SIZE
	.align		4
.L_418:
        /*008c*/ 	.byte	0x04, 0x1e
        /*008e*/ 	.short	(.L_420 - .L_419)
.L_419:
        /*0090*/ 	.word	0x00000000
.L_420:


//--------------------- .nv.info._ZN5flash32flash_fwd_splitkv_combine_kernelI23Flash_fwd_kernel_traitsILi192ELi64ELi64ELi4ELb0ELb0EN7cutlass6half_tE19Flash_kernel_traitsILi192ELi64ELi64ELi4ES3_EELi8ELi3ELb1EEEvNS_16Flash_fwd_paramsE --------------------------
	.section	.nv.info._ZN5flash32flash_fwd_splitkv_combine_kernelI23Flash_fwd_kernel_traitsILi192ELi64ELi64ELi4ELb0ELb0EN7cutlass6half_tE19Flash_kernel_traitsILi192ELi64ELi64ELi4ES3_EELi8ELi3ELb1EEEvNS_16Flash_fwd_paramsE,"",@"SHT_CUDA_INFO"
	.sectionflags	@""
	.align	4


	//----- nvinfo : EIATTR_CUDA_API_VERSION
	.align		4
        /*0000*/ 	.byte	0x04, 0x37
        /*0002*/ 	.short	(.L_422 - .L_421)
.L_421:
        /*0004*/ 	.word	0x00000082


	//----- nvinfo : EIATTR_SW2861232_WAR
	.align		4
.L_422:
        /*0008*/ 	.byte	0x01, 0x35
	.zero		2


	//----- nvinfo : EIATTR_PARAM_CBANK
	.align		4
        /*000c*/ 	.byte	0x04, 0x0a
        /*000e*/ 	.short	(.L_424 - .L_423)
	.align		4
.L_423:
        /*0010*/ 	.word	index@(.nv.constant0._ZN5flash32flash_fwd_splitkv_combine_kernelI23Flash_fwd_kernel_traitsILi192ELi64ELi64ELi4ELb0ELb0EN7cutlass6half_tE19Flash_kernel_traitsILi192ELi64ELi64ELi4ES3_EELi8ELi3ELb1EEEvNS_16Flash_fwd_paramsE)
        /*0014*/ 	.short	0x0160
        /*0016*/ 	.short	0x01d0


	//----- nvinfo : EIATTR_CBANK_PARAM_SIZE
	.align		4
.L_424:
        /*0018*/ 	.byte	0x03, 0x19
        /*001a*/ 	.short	0x01d0


	//----- nvinfo : EIATTR_KPARAM_INFO
	.align		4
        /*001c*/ 	.byte	0x04, 0x17
        /*001e*/ 	.short	(.L_426 - .L_425)
.L_425:
        /*0020*/ 	.word	0x00000000
        /*0024*/ 	.short	0x0000
        /*0026*/ 	.short	0x0000
        /*0028*/ 	.byte	0x00, 0xf0, 0x41, 0x07


	//----- nvinfo : EIATTR_MAXREG_COUNT
	.align		4
.L_426:
        /*002c*/ 	.byte	0x03, 0x1b
        /*002e*/ 	.short	0x00ff


	//----- nvinfo : EIATTR_NUM_BARRIERS
	.align		4
        /*0030*/ 	.byte	0x02, 0x4c
        /*0032*/ 	.byte	0x01
	.zero		1


	//----- nvinfo : EIATTR_MERCURY_ISA_VERSION
	.align		4
        /*0034*/ 	.byte	0x03, 0x5f
        /*0036*/ 	.short	0x0000


	//----- nvinfo : EIATTR_COOP_GROUP_MASK_REGIDS
	.align		4
        /*0038*/ 	.byte	0x04, 0x29
        /*003a*/ 	.short	(.L_428 - .L_427)


	//   ....[0]....
.L_427:
        /*003c*/ 	.word	0xffffffff


	//   ....[1]....
        /*0040*/ 	.word	0xffffffff


	//   ....[2]....
        /*0044*/ 	.word	0xffffffff


	//   ....[3]....
        /*0048*/ 	.word	0xffffffff


	//   ....[4]....
        /*004c*/ 	.word	0xffffffff


	//   ....[5]....
        /*0050*/ 	.word	0xffffffff


	//----- nvinfo : EIATTR_COOP_GROUP_INSTR_OFFSETS
	.align		4
.L_428:
        /*0054*/ 	.byte	0x04, 0x28
        /*0056*/ 	.short	(.L_430 - .L_429)


	//   ....[0]....
.L_429:
        /*0058*/ 	.word	0x00001c30


	//   ....[1]....
        /*005c*/ 	.word	0x00001c50


	//   ....[2]....
        /*0060*/ 	.word	0x00001c70


	//   ....[3]....
        /*0064*/ 	.word	0x00001cf0


	//   ....[4]....
        /*0068*/ 	.word	0x00001d30


	//   ....[5]....
        /*006c*/ 	.word	0x00001d60


	//----- nvinfo : EIATTR_EXIT_INSTR_OFFSETS
	.align		4
.L_430:
        /*0070*/ 	.byte	0x04, 0x1c
        /*0072*/ 	.short	(.L_432 - .L_431)


	//   ....[0]....
.L_431:
        /*0074*/ 	.word	0x00004740


	//   ....[1]....
        /*0078*/ 	.word	0x00004ca0


	//----- nvinfo : EIATTR_CRS_STACK_SIZE
	.align		4
.L_432:
        /*007c*/ 	.byte	0x04, 0x1e
        /*007e*/ 	.short	(.L_434 - .L_433)
.L_433:
        /*0080*/ 	.word	0x00000000
.L_434:


//--------------------- .nv.info._ZN5flash32flash_fwd_splitkv_combine_kernelI23Flash_fwd_kernel_traitsILi192ELi64ELi64ELi4ELb0ELb0EN7cutlass6half_tE19Flash_kernel_traitsILi192ELi64ELi64ELi4ES3_EELi8ELi2ELb1EEEvNS_16Flash_fwd_paramsE --------------------------
	.section	.nv.info._ZN5flash32flash_fwd_splitkv_combine_kernelI23Flash_fwd_kernel_traitsILi192ELi64ELi64ELi4ELb0ELb0EN7cutlass6half_tE19Flash_kernel_traitsILi192ELi64ELi64ELi4ES3_EELi8ELi2ELb1EEEvNS_16Flash_fwd_paramsE,"",@"SHT_CUDA_INFO"
	.sectionflags	@""
	.align	4


	//----- nvinfo : EIATTR_CUDA_API_VERSION
	.align		4
        /*0000*/ 	.byte	0x04, 0x37
        /*0002*/ 	.short	(.L_436 - .L_435)
.L_435:
        /*0004*/ 	.word	0x00000082


	//----- nvinfo : EIATTR_SW2861232_WAR
	.align		4
.L_436:
        /*0008*/ 	.byte	0x01, 0x35
	.zero		2


	//----- nvinfo : EIATTR_PARAM_CBANK
	.align		4
        /*000c*/ 	.byte	0x04, 0x0a
        /*000e*/ 	.short	(.L_438 - .L_437)
	.align		4
.L_437:
        /*0010*/ 	.word	index@(.nv.constant0._ZN5flash32flash_fwd_splitkv_combine_kernelI23Flash_fwd_kernel_traitsILi192ELi64ELi64ELi4ELb0ELb0EN7cutlass6half_tE19Flash_kernel_traitsILi192ELi64ELi64ELi4ES3_EELi8ELi2ELb1EEEvNS_16Flash_fwd_paramsE)
        /*0014*/ 	.short	0x0160
        /*0016*/ 	.short	0x01d0


	//----- nvinfo : EIATTR_CBANK_PARAM_SIZE
	.align		4
.L_438:
        /*0018*/ 	.byte	0x03, 0x19
        /*001a*/ 	.short	0x01d0


	//----- nvinfo : EIATTR_KPARAM_INFO
	.align		4
        /*001c*/ 	.byte	0x04, 0x17
        /*001e*/ 	.short	(.L_440 - .L_439)
.L_439:
        /*0020*/ 	.word	0x00000000
        /*0024*/ 	.short	0x0000
        /*0026*/ 	.short	0x0000
        /*0028*/ 	.byte	0x00, 0xf0, 0x41, 0x07


	//----- nvinfo : EIATTR_MAXREG_COUNT
	.align		4
.L_440:
        /*002c*/ 	.byte	0x03, 0x1b
        /*002e*/ 	.short	0x00ff


	//----- nvinfo : EIATTR_NUM_BARRIERS
	.align		4
        /*0030*/ 	.byte	0x02, 0x4c
        /*0032*/ 	.byte	0x01
	.zero		1


	//----- nvinfo : EIATTR_MERCURY_ISA_VERSION
	.align		4
        /*0034*/ 	.byte	0x03, 0x5f
        /*0036*/ 	.short	0x0000


	//----- nvinfo : EIATTR_COOP_GROUP_MASK_REGIDS
	.align		4
        /*0038*/ 	.byte	0x04, 0x29
        /*003a*/ 	.short	(.L_442 - .L_441)


	//   ....[0]....
.L_441:
        /*003c*/ 	.word	0xffffffff


	//   ....[1]....
        /*0040*/ 	.word	0xffffffff


	//   ....[2]....
        /*0044*/ 	.word	0xffffffff


	//   ....[3]....
        /*0048*/ 	.word	0xffffffff


	//----- nvinfo : EIATTR_COOP_GROUP_INSTR_OFFSETS
	.align		4
.L_442:
        /*004c*/ 	.byte	0x04, 0x28
        /*004e*/ 	.short	(.L_444 - .L_443)


	//   ....[0]....
.L_443:
        /*0050*/ 	.word	0x00001c70


	//   ....[1]....
        /*0054*/ 	.word	0x00001c90


	//   ....[2]....
        /*0058*/ 	.word	0x00001d00


	//   ....[3]....
        /*005c*/ 	.word	0x00001d20


	//----- nvinfo : EIATTR_EXIT_INSTR_OFFSETS
	.align		4
.L_444:
        /*0060*/ 	.byte	0x04, 0x1c
        /*0062*/ 	.short	(.L_446 - .L_445)


	//   ....[0]....
.L_445:
        /*0064*/ 	.word	0x00004760


	//   ....[1]....
        /*0068*/ 	.word	0x00004cc0


	//----- nvinfo : EIATTR_CRS_STACK_SIZE
	.align		4
.L_446:
        /*006c*/ 	.byte	0x04, 0x1e
        /*006e*/ 	.short	(.L_448 - .L_447)
.L_447:
        /*0070*/ 	.word	0x00000000
.L_448:


//--------------------- .nv.info._ZN5flash32flash_fwd_splitkv_combine_kernelI23Flash_fwd_kernel_traitsILi192ELi64ELi64ELi4ELb0ELb0EN7cutlass6half_tE19Flash_kernel_traitsILi192ELi64ELi64ELi4ES3_EELi8ELi1ELb1EEEvNS_16Flash_fwd_paramsE --------------------------
	.section	.nv.info._ZN5flash32flash_fwd_splitkv_combine_kernelI23Flash_fwd_kernel_traitsILi192ELi64ELi64ELi4ELb0ELb0EN7cutlass6half_tE19Flash_kernel_traitsILi192ELi64ELi64ELi4ES3_EELi8ELi1ELb1EEEvNS_16Flash_fwd_paramsE,"",@"SHT_CUDA_INFO"
	.sectionflags	@""
	.align	4


	//----- nvinfo : EIATTR_CUDA_API_VERSION
	.align		4
        /*0000*/ 	.byte	0x04, 0x37
        /*0002*/ 	.short	(.L_450 - .L_449)
.L_449:
        /*0004*/ 	.word	0x00000082


	//----- nvinfo : EIATTR_SW2861232_WAR
	.align		4
.L_450:
        /*0008*/ 	.byte	0x01, 0x35
	.zero		2


	//----- nvinfo : EIATTR_PARAM_CBANK
	.align		4
        /*000c*/ 	.byte	0x04, 0x0a
        /*000e*/ 	.short	(.L_452 - .L_451)
	.align		4
.L_451:
        /*0010*/ 	.word	index@(.nv.constant0._ZN5flash32flash_fwd_splitkv_combine_kernelI23Flash_fwd_kernel_traitsILi192ELi64ELi64ELi4ELb0ELb0EN7cutlass6half_tE19Flash_kernel_traitsILi192ELi64ELi64ELi4ES3_EELi8ELi1ELb1EEEvNS_16Flash_fwd_paramsE)
        /*0014*/ 	.short	0x0160
        /*0016*/ 	.short	0x01d0


	//----- nvinfo : EIATTR_CBANK_PARAM_SIZE
	.align		4
.L_452:
        /*0018*/ 	.byte	0x03, 0x19
        /*001a*/ 	.short	0x01d0


	//----- nvinfo : EIATTR_KPARAM_INFO
	.align		4
        /*001c*/ 	.byte	0x04, 0x17
        /*001e*/ 	.short	(.L_454 - .L_453)
.L_453:
        /*0020*/ 	.word	0x00000000
        /*0024*/ 	.short	0x0000
        /*0026*/ 	.short	0x0000
        /*0028*/ 	.byte	0x00, 0xf0, 0x41, 0x07


	//----- nvinfo : EIATTR_MAXREG_COUNT
	.align		4
.L_454:
        /*002c*/ 	.byte	0x03, 0x1b
        /*002e*/ 	.short	0x00ff


	//----- nvinfo : EIATTR_NUM_BARRIERS
	.align		4
        /*0030*/ 	.byte	0x02, 0x4c
        /*0032*/ 	.byte	0x01
	.zero		1


	//----- nvinfo : EIATTR_MERCURY_ISA_VERSION
	.align		4
        /*0034*/ 	.byte	0x03, 0x5f
        /*0036*/ 	.short	0x0000


	//----- nvinfo : EIATTR_COOP_GROUP_MASK_REGIDS
	.align		4
        /*0038*/ 	.byte	0x04, 0x29
        /*003a*/ 	.short	(.L_456 - .L_455)


	//   ....[0]....
.L_455:
        /*003c*/ 	.word	0xffffffff


	//   ....[1]....
        /*0040*/ 	.word	0xffffffff


	//----- nvinfo : EIATTR_COOP_GROUP_INSTR_OFFSETS
	.align		4
.L_456:
        /*0044*/ 	.byte	0x04, 0x28
        /*0046*/ 	.short	(.L_458 - .L_457)


	//   ....[0]....
.L_457:
        /*0048*/ 	.word	0x00001ca0


	//   ....[1]....
        /*004c*/ 	.word	0x00001d30


	//----- nvinfo : EIATTR_EXIT_INSTR_OFFSETS
	.align		4
.L_458:
        /*0050*/ 	.byte	0x04, 0x1c
        /*0052*/ 	.short	(.L_460 - .L_459)


	//   ....[0]....
.L_459:
        /*0054*/ 	.word	0x000047c0


	//   ....[1]....
        /*0058*/ 	.word	0x00004d20


	//----- nvinfo : EIATTR_CRS_STACK_SIZE
	.align		4
.L_460:
        /*005c*/ 	.byte	0x04, 0x1e
        /*005e*/ 	.short	(.L_462 - .L_461)
.L_461:
        /*0060*/ 	.word	0x00000000
.L_462:


//--------------------- .nv.info._ZN5flash24flash_fwd_splitkv_kernelI23Flash_fwd_kernel_traitsILi192ELi64ELi64ELi4ELb0ELb0EN7cutlass6half_tE19Flash_kernel_traitsILi192ELi64ELi64ELi4ES3_EELb1ELb0ELb0ELb0ELb0ELb0ELb0ELb0EEEvNS_16Flash_fwd_paramsE --------------------------
	.section	.nv.info._ZN5flash24flash_fwd_splitkv_kernelI23Flash_fwd_kernel_traitsILi192ELi64ELi64ELi4ELb0ELb0EN7cutlass6half_tE19Flash_kernel_traitsILi192ELi64ELi64ELi4ES3_EELb1ELb0ELb0ELb0ELb0ELb0ELb0ELb0EEEvNS_16Flash_fwd_paramsE,"",@"SHT_CUDA_INFO"
	.sectionflags	@""
	.align	4


	//----- nvinfo : EIATTR_CUDA_API_VERSION
	.align		4
        /*0000*/ 	.byte	0x04, 0x37
        /*0002*/ 	.short	(.L_464 - .L_463)
.L_463:
        /*0004*/ 	.word	0x00000082


	//----- nvinfo : EIATTR_SW2861232_WAR
	.align		4
.L_464:
        /*0008*/ 	.byte	0x01, 0x35
	.zero		2


	//----- nvinfo : EIATTR_PARAM_CBANK
	.align		4
        /*000c*/ 	.byte	0x04, 0x0a
        /*000e*/ 	.short	(.L_466 - .L_465)
	.align		4
.L_465:
        /*0010*/ 	.word	index@(.nv.constant0._ZN5flash24flash_fwd_splitkv_kernelI23Flash_fwd_kernel_traitsILi192ELi64ELi64ELi4ELb0ELb0EN7cutlass6half_tE19Flash_kernel_traitsILi192ELi64ELi64ELi4ES3_EELb1ELb0ELb0ELb0ELb0ELb0ELb0ELb0EEEvNS_16Flash_fwd_paramsE)
        /*0014*/ 	.short	0x0160
        /*0016*/ 	.short	0x01d0


	//----- nvinfo : EIATTR_CBANK_PARAM_SIZE
	.align		4
.L_466:
        /*0018*/ 	.byte	0x03, 0x19
        /*001a*/ 	.short	0x01d0


	//----- nvinfo : EIATTR_KPARAM_INFO
	.align		4
        /*001c*/ 	.byte	0x04, 0x17
        /*001e*/ 	.short	(.L_468 - .L_467)
.L_467:
        /*0020*/ 	.word	0x00000000
        /*0024*/ 	.short	0x0000
        /*0026*/ 	.short	0x0000
        /*0028*/ 	.byte	0x00, 0xf0, 0x41, 0x07


	//----- nvinfo : EIATTR_MAXREG_COUNT
	.align		4
.L_468:
        /*002c*/ 	.byte	0x03, 0x1b
        /*002e*/ 	.short	0x00ff


	//----- nvinfo : EIATTR_NUM_BARRIERS
	.align		4
        /*0030*/ 	.byte	0x02, 0x4c
        /*0032*/ 	.byte	0x01
	.zero		1


	//----- nvinfo : EIATTR_MERCURY_ISA_VERSION
	.align		4
        /*0034*/ 	.byte	0x03, 0x5f
        /*0036*/ 	.short	0x0000


	//----- nvinfo : EIATTR_COOP_GROUP_MASK_REGIDS
	.align		4
        /*0038*/ 	.byte	0x04, 0x29
        /*003a*/ 	.short	(.L_470 - .L_469)


	//   ....[0]....
.L_469:
        /*003c*/ 	.word	0xffffffff


	//   ....[1]....
        /*0040*/ 	.word	0xffffffff


	//   ....[2]....
        /*0044*/ 	.word	0xffffffff


	//   ....[3]....
        /*0048*/ 	.word	0xffffffff


	//   ....[4]....
        /*004c*/ 	.word	0xffffffff


	//   ....[5]....
        /*0050*/ 	.word	0xffffffff


	//   ....[6]....
        /*0054*/ 	.word	0xffffffff


	//   ....[7]....
        /*0058*/ 	.word	0xffffffff


	//   ....[8]....
        /*005c*/ 	.word	0xffffffff


	//   ....[9]....
        /*0060*/ 	.word	0xffffffff


	//   ....[10]....
        /*0064*/ 	.word	0xffffffff


	//   ....[11]....
        /*0068*/ 	.word	0xffffffff


	//   ....[12]....
        /*006c*/ 	.word	0xffffffff


	//   ....[13]....
        /*0070*/ 	.word	0xffffffff


	//   ....[14]....
        /*0074*/ 	.word	0xffffffff


	//   ....[15]....
        /*0078*/ 	.word	0xffffffff


	//----- nvinfo : EIATTR_COOP_GROUP_INSTR_OFFSETS
	.align		4
.L_470:
        /*007c*/ 	.byte	0x04, 0x28
        /*007e*/ 	.short	(.L_472 - .L_471)


	//   ....[0]....
.L_471:
        /*0080*/ 	.word	0x000055c0


	//   ....[1]....
        /*0084*/ 	.word	0x000055e0


	//   ....[2]....
        /*0088*/ 	.word	0x00005600


	//   ....[3]....
        /*008c*/ 	.word	0x00005620


	//   ....[4]....
        /*0090*/ 	.word	0x00008d60


	//   ....[5]....
        /*0094*/ 	.word	0x00008d70


	//   ....[6]....
        /*0098*/ 	.word	0x00008da0


	//   ....[7]....
        /*009c*/ 	.word	0x00008db0


	//   ....[8]....
        /*00a0*/ 	.word	0x0000c540


	//   ....[9]....
        /*00a4*/ 	.word	0x0000c560


	//   ....[10]....
        /*00a8*/ 	.word	0x0000c590


	//   ....[11]....
        /*00ac*/ 	.word	0x0000c5a0


	//   ....[12]....
        /*00b0*/ 	.word	0x0000dc90


	//   ....[13]....
        /*00b4*/ 	.word	0x0000dcd0


	//   ....[14]....
        /*00b8*/ 	.word	0x0000dd50


	//   ....[15]....
        /*00bc*/ 	.word	0x0000dd60


	//----- nvinfo : EIATTR_EXIT_INSTR_OFFSETS
	.align		4
.L_472:
        /*00c0*/ 	.byte	0x04, 0x1c
        /*00c2*/ 	.short	(.L_474 - .L_473)


	//   ....[0]....
.L_473:
        /*00c4*/ 	.word	0x000002d0


	//   ....[1]....
        /*00c8*/ 	.word	0x00000c10


	//   ....[2]....
        /*00cc*/ 	.word	0x00000c40


	//   ....[3]....
        /*00d0*/ 	.word	0x0000f510


	//   ....[4]....
        /*00d4*/ 	.word	0x0000f600


	//   ....[5]....
        /*00d8*/ 	.word	0x0000f620


	//----- nvinfo : EIATTR_CTAIDZ_USED
	.align		4
.L_474:
        /*00dc*/ 	.byte	0x01, 0x04
	.zero		2


	//----- nvinfo : EIATTR_CRS_STACK_SIZE
	.align		4
        /*00e0*/ 	.byte	0x04, 0x1e
        /*00e2*/ 	.short	(.L_476 - .L_475)
.L_475:
        /*00e4*/ 	.word	0x00000000
.L_476:


//--------------------- .nv.info._ZN5flash24flash_fwd_splitkv_kernelI23Flash_fwd_kernel_traitsILi192ELi64ELi64ELi4ELb0ELb0EN7cutlass6half_tE19Flash_kernel_traitsILi192ELi64ELi64ELi4ES3_EELb1ELb0ELb0ELb0ELb0ELb1ELb0ELb0EEEvNS_16Flash_fwd_paramsE --------------------------
	.section	.nv.info._ZN5flash24flash_fwd_splitkv_kernelI23Flash_fwd_kernel_traitsILi192ELi64ELi64ELi4ELb0ELb0EN7cutlass6half_tE19Flash_kernel_traitsILi192ELi64ELi64ELi4ES3_EELb1ELb0ELb0ELb0ELb0ELb1ELb0ELb0EEEvNS_16Flash_fwd_paramsE,"",@"SHT_CUDA_INFO"
	.sectionflags	@""
	.align	4


	//----- nvinfo : EIATTR_CUDA_API_VERSION
	.align		4
        /*0000*/ 	.byte	0x04, 0x37
        /*0002*/ 	.short	(.L_478 - .L_477)
.L_477:
        /*0004*/ 	.word	0x00000082


	//----- nvinfo : EIATTR_SW2861232_WAR
	.align		4
.L_478:
        /*0008*/ 	.byte	0x01, 0x35
	.zero		2


	//----- nvinfo : EIATTR_PARAM_CBANK
	.align		4
        /*000c*/ 	.byte	0x04, 0x0a
        /*000e*/ 	.short	(.L_480 - .L_479)
	.align		4
.L_479:
        /*0010*/ 	.word	index@(.nv.constant0._ZN5flash24flash_fwd_splitkv_kernelI23Flash_fwd_kernel_traitsILi192ELi64ELi64ELi4ELb0ELb0EN7cutlass6half_tE19Flash_kernel_traitsILi192ELi64ELi64ELi4ES3_EELb1ELb0ELb0ELb0ELb0ELb1ELb0ELb0EEEvNS_16Flash_fwd_paramsE)
        /*0014*/ 	.short	0x0160
        /*0016*/ 	.short	0x01d0


	//----- nvinfo : EIATTR_CBANK_PARAM_SIZE
	.align		4
.L_480:
        /*0018*/ 	.byte	0x03, 0x19
        /*001a*/ 	.short	0x01d0


	//----- nvinfo : EIATTR_KPARAM_INFO
	.align		4
        /*001c*/ 	.byte	0x04, 0x17
        /*001e*/ 	.short	(.L_482 - .L_481)
.L_481:
        /*0020*/ 	.word	0x00000000
        /*0024*/ 	.short	0x0000
        /*0026*/ 	.short	0x0000
        /*0028*/ 	.byte	0x00, 0xf0, 0x41, 0x07


	//----- nvinfo : EIATTR_MAXREG_COUNT
	.align		4
.L_482:
        /*002c*/ 	.byte	0x03, 0x1b
        /*002e*/ 	.short	0x00ff


	//----- nvinfo : EIATTR_NUM_BARRIERS
	.align		4
        /*0030*/ 	.byte	0x02, 0x4c
        /*0032*/ 	.byte	0x01
	.zero		1


	//----- nvinfo : EIATTR_MERCURY_ISA_VERSION
	.align		4
        /*0034*/ 	.byte	0x03, 0x5f
        /*0036*/ 	.short	0x0000


	//----- nvinfo : EIATTR_COOP_GROUP_MASK_REGIDS
	.align		4
        /*0038*/ 	.byte	0x04, 0x29
        /*003a*/ 	.short	(.L_484 - .L_483)


	//   ....[0]....
.L_483:
        /*003c*/ 	.word	0xffffffff


	//   ....[1]....
        /*0040*/ 	.word	0xffffffff


	//   ....[2]....
        /*0044*/ 	.word	0xffffffff


	//   ....[3]....
        /*0048*/ 	.word	0xffffffff


	//   ....[4]....
        /*004c*/ 	.word	0xffffffff


	//   ....[5]....
        /*0050*/ 	.word	0xffffffff


	//   ....[6]....
        /*0054*/ 	.word	0xffffffff


	//   ....[7]....
        /*0058*/ 	.word	0xffffffff


	//   ....[8]....
        /*005c*/ 	.word	0xffffffff


	//   ....[9]....
        /*0060*/ 	.word	0xffffffff


	//   ....[10]....
        /*0064*/ 	.word	0xffffffff


	//   ....[11]....
        /*0068*/ 	.word	0xffffffff


	//   ....[12]....
        /*006c*/ 	.word	0xffffffff


	//   ....[13]....
        /*0070*/ 	.word	0xffffffff


	//   ....[14]....
        /*0074*/ 	.word	0xffffffff


	//   ....[15]....
        /*0078*/ 	.word	0xffffffff


	//----- nvinfo : EIATTR_COOP_GROUP_INSTR_OFFSETS
	.align		4
.L_484:
        /*007c*/ 	.byte	0x04, 0x28
        /*007e*/ 	.short	(.L_486 - .L_485)


	//   ....[0]....
.L_485:
        /*0080*/ 	.word	0x000059b0


	//   ....[1]....
        /*0084*/ 	.word	0x000059d0


	//   ....[2]....
        /*0088*/ 	.word	0x000059f0


	//   ....[3]....
        /*008c*/ 	.word	0x00005a10


	//   ....[4]....
        /*0090*/ 	.word	0x00009560


	//   ....[5]....
        /*0094*/ 	.word	0x00009570


	//   ....[6]....
        /*0098*/ 	.word	0x000095a0


	//   ....[7]....
        /*009c*/ 	.word	0x000095b0


	//   ....[8]....
        /*00a0*/ 	.word	0x0000d140


	//   ....[9]....
        /*00a4*/ 	.word	0x0000d150


	//   ....[10]....
        /*00a8*/ 	.word	0x0000d180


	//   ....[11]....
        /*00ac*/ 	.word	0x0000d1a0


	//   ....[12]....
        /*00b0*/ 	.word	0x0000e860


	//   ....[13]....
        /*00b4*/ 	.word	0x0000e8a0


	//   ....[14]....
        /*00b8*/ 	.word	0x0000e920


	//   ....[15]....
        /*00bc*/ 	.word	0x0000e930


	//----- nvinfo : EIATTR_EXIT_INSTR_OFFSETS
	.align		4
.L_486:
        /*00c0*/ 	.byte	0x04, 0x1c
        /*00c2*/ 	.short	(.L_488 - .L_487)


	//   ....[0]....
.L_487:
        /*00c4*/ 	.word	0x000002d0


	//   ....[1]....
        /*00c8*/ 	.word	0x00000c10


	//   ....[2]....
        /*00cc*/ 	.word	0x00000c40


	//   ....[3]....
        /*00d0*/ 	.word	0x000100e0


	//   ....[4]....
        /*00d4*/ 	.word	0x000101d0


	//   ....[5]....
        /*00d8*/ 	.word	0x000101f0


	//----- nvinfo : EIATTR_CTAIDZ_USED
	.align		4
.L_488:
        /*00dc*/ 	.byte	0x01, 0x04
	.zero		2


	//----- nvinfo : EIATTR_CRS_STACK_SIZE
	.align		4
        /*00e0*/ 	.byte	0x04, 0x1e
        /*00e2*/ 	.short	(.L_490 - .L_489)
.L_489:
        /*00e4*/ 	.word	0x00000000
.L_490:


//--------------------- .nv.info._ZN5flash24flash_fwd_splitkv_kernelI23Flash_fwd_kernel_traitsILi192ELi64ELi64ELi4ELb0ELb0EN7cutlass6half_tE19Flash_kernel_traitsILi192ELi64ELi64ELi4ES3_EELb1ELb0ELb0ELb0ELb0ELb0ELb0ELb1EEEvNS_16Flash_fwd_paramsE --------------------------
	.section	.nv.info._ZN5flash24flash_fwd_splitkv_kernelI23Flash_fwd_kernel_traitsILi192ELi64ELi64ELi4ELb0ELb0EN7cutlass6half_tE19Flash_kernel_traitsILi192ELi64ELi64ELi4ES3_EELb1ELb0ELb0ELb0ELb0ELb0ELb0ELb1EEEvNS_16Flash_fwd_paramsE,"",@"SHT_CUDA_INFO"
	.sectionflags	@""
	.align	4


	//----- nvinfo : EIATTR_CUDA_API_VERSION
	.align		4
        /*0000*/ 	.byte	0x04, 0x37
        /*0002*/ 	.short	(.L_492 - .L_491)
.L_491:
        /*0004*/ 	.word	0x00000082


	//----- nvinfo : EIATTR_SW2861232_WAR
	.align		4
.L_492:
        /*0008*/ 	.byte	0x01, 0x35
	.zero		2


	//----- nvinfo : EIATTR_PARAM_CBANK
	.align		4
        /*000c*/ 	.byte	0x04, 0x0a
        /*000e*/ 	.short	(.L_494 - .L_493)
	.align		4
.L_493:
        /*0010*/ 	.word	index@(.nv.constant0._ZN5flash24flash_fwd_splitkv_kernelI23Flash_fwd_kernel_traitsILi192ELi64ELi64ELi4ELb0ELb0EN7cutlass6half_tE19Flash_kernel_traitsILi192ELi64ELi64ELi4ES3_EELb1ELb0ELb0ELb0ELb0ELb0ELb0ELb1EEEvNS_16Flash_fwd_paramsE)
        /*0014*/ 	.short	0x0160
        /*0016*/ 	.short	0x01d0


	//----- nvinfo : EIATTR_CBANK_PARAM_SIZE
	.align		4
.L_494:
        /*0018*/ 	.byte	0x03, 0x19
        /*001a*/ 	.short	0x01d0


	//----- nvinfo : EIATTR_KPARAM_INFO
	.align		4
        /*001c*/ 	.byte	0x04, 0x17
        /*001e*/ 	.short	(.L_496 - .L_495)
.L_495:
        /*0020*/ 	.word	0x00000000
        /*0024*/ 	.short	0x0000
        /*0026*/ 	.short	0x0000
        /*0028*/ 	.byte	0x00, 0xf0, 0x41, 0x07


	//----- nvinfo : EIATTR_MAXREG_COUNT
	.align		4
.L_496:
        /*002c*/ 	.byte	0x03, 0x1b
        /*002e*/ 	.short	0x00ff


	//----- nvinfo : EIATTR_NUM_BARRIERS
	.align		4
        /*0030*/ 	.byte	0x02, 0x4c
        /*0032*/ 	.byte	0x01
	.zero		1


	//----- nvinfo : EIATTR_MERCURY_ISA_VERSION
	.align		4
        /*0034*/ 	.byte	0x03, 0x5f
        /*0036*/ 	.short	0x0000


	//----- nvinfo : EIATTR_COOP_GROUP_MASK_REGIDS
	.align		4
        /*0038*/ 	.byte	0x04, 0x29
        /*003a*/ 	.short	(.L_498 - .L_497)


	//   ....[0]....
.L_497:
        /*003c*/ 	.word	0xffffffff


	//   ....[1]....
        /*0040*/ 	.word	0xffffffff


	//   ....[2]....
        /*0044*/ 	.word	0xffffffff


	//   ....[3]....
        /*0048*/ 	.word	0xffffffff


	//   ....[4]....
        /*004c*/ 	.word	0xffffffff


	//   ....[5]....
        /*0050*/ 	.word	0xffffffff


	//   ....[6]....
        /*0054*/ 	.word	0xffffffff


	//   ....[7]....
        /*0058*/ 	.word	0xffffffff


	//   ....[8]....
        /*005c*/ 	.word	0xffffffff


	//   ....[9]....
        /*0060*/ 	.word	0xffffffff


	//   ....[10]....
        /*0064*/ 	.word	0xffffffff


	//   ....[11]....
        /*0068*/ 	.word	0xffffffff


	//   ....[12]....
        /*006c*/ 	.word	0xffffffff


	//   ....[13]....
        /*0070*/ 	.word	0xffffffff


	//   ....[14]....
        /*0074*/ 	.word	0xffffffff


	//   ....[15]....
        /*0078*/ 	.word	0xffffffff


	//----- nvinfo : EIATTR_COOP_GROUP_INSTR_OFFSETS
	.align		4
.L_498:
        /*007c*/ 	.byte	0x04, 0x28
        /*007e*/ 	.short	(.L_500 - .L_499)


	//   ....[0]....
.L_499:
        /*0080*/ 	.word	0x00015a40


	//   ....[1]....
        /*0084*/ 	.word	0x00015b00


	//   ....[2]....
        /*0088*/ 	.word	0x00015b10


	//   ....[3]....
        /*008c*/ 	.word	0x00015b40


	//   ....[4]....
        /*0090*/ 	.word	0x00019220


	//   ....[5]....
        /*0094*/ 	.word	0x00019230


	//   ....[6]....
        /*0098*/ 	.word	0x00019260


	//   ....[7]....
        /*009c*/ 	.word	0x00019270


	//   ....[8]....
        /*00a0*/ 	.word	0x0001c9f0


	//   ....[9]....
        /*00a4*/ 	.word	0x0001ca10


	//   ....[10]....
        /*00a8*/ 	.word	0x0001ca40


	//   ....[11]....
        /*00ac*/ 	.word	0x0001ca50


	//   ....[12]....
        /*00b0*/ 	.word	0x0001e140


	//   ....[13]....
        /*00b4*/ 	.word	0x0001e180


	//   ....[14]....
        /*00b8*/ 	.word	0x0001e1b0


	//   ....[15]....
        /*00bc*/ 	.word	0x0001e1c0


	//----- nvinfo : EIATTR_EXIT_INSTR_OFFSETS
	.align		4
.L_500:
        /*00c0*/ 	.byte	0x04, 0x1c
        /*00c2*/ 	.short	(.L_502 - .L_501)


	//   ....[0]....
.L_501:
        /*00c4*/ 	.word	0x00000310


	//   ....[1]....
        /*00c8*/ 	.word	0x00000c40


	//   ....[2]....
        /*00cc*/ 	.word	0x00000c70


	//   ....[3]....
        /*00d0*/ 	.word	0x0001fa80


	//   ....[4]....
        /*00d4*/ 	.word	0x0001fb80


	//   ....[5]....
        /*00d8*/ 	.word	0x0001fba0


	//----- nvinfo : EIATTR_CTAIDZ_USED
	.align		4
.L_502:
        /*00dc*/ 	.byte	0x01, 0x04
	.zero		2


	//----- nvinfo : EIATTR_CRS_STACK_SIZE
	.align		4
        /*00e0*/ 	.byte	0x04, 0x1e
        /*00e2*/ 	.short	(.L_504 - .L_503)
.L_503:
        /*00e4*/ 	.word	0x00000000
.L_504:


//--------------------- .nv.info._ZN5flash24flash_fwd_splitkv_kernelI23Flash_fwd_kernel_traitsILi192ELi64ELi64ELi4ELb0ELb0EN7cutlass6half_tE19Flash_kernel_traitsILi192ELi64ELi64ELi4ES3_EELb1ELb0ELb0ELb0ELb0ELb1ELb0ELb1EEEvNS_16Flash_fwd_paramsE --------------------------
	.section	.nv.info._ZN5flash24flash_fwd_splitkv_kernelI23Flash_fwd_kernel_traitsILi192ELi64ELi64ELi4ELb0ELb0EN7cutlass6half_tE19Flash_kernel_traitsILi192ELi64ELi64ELi4ES3_EELb1ELb0ELb0ELb0ELb0ELb1ELb0ELb1EEEvNS_16Flash_fwd_paramsE,"",@"SHT_CUDA_INFO"
	.sectionflags	@""
	.align	4


	//----- nvinfo : EIATTR_CUDA_API_VERSION
	.align		4
        /*0000*/ 	.byte	0x04, 0x37
        /*0002*/ 	.short	(.L_506 - .L_505)
.L_505:
        /*0004*/ 	.word	0x00000082


	//----- nvinfo : EIATTR_SW2861232_WAR
	.align		4
.L_506:
        /*0008*/ 	.byte	0x01, 0x35
	.zero		2


	//----- nvinfo : EIATTR_PARAM_CBANK
	.align		4
        /*000c*/ 	.byte	0x04, 0x0a
        /*000e*/ 	.short	(.L_508 - .L_507)
	.align		4
.L_507:
        /*0010*/ 	.word	index@(.nv.constant0._ZN5flash24flash_fwd_splitkv_kernelI23Flash_fwd_kernel_traitsILi192ELi64ELi64ELi4ELb0ELb0EN7cutlass6half_tE19Flash_kernel_traitsILi192ELi64ELi64ELi4ES3_EELb1ELb0ELb0ELb0ELb0ELb1ELb0ELb1EEEvNS_16Flash_fwd_paramsE)
        /*0014*/ 	.short	0x0160
        /*0016*/ 	.short	0x01d0


	//----- nvinfo : EIATTR_CBANK_PARAM_SIZE
	.align		4
.L_508:
        /*0018*/ 	.byte	0x03, 0x19
        /*001a*/ 	.short	0x01d0


	//----- nvinfo : EIATTR_KPARAM_INFO
	.align		4
        /*001c*/ 	.byte	0x04, 0x17
        /*001e*/ 	.short	(.L_510 - .L_509)
.L_509:
        /*0020*/ 	.word	0x00000000
        /*0024*/ 	.short	0x0000
        /*0026*/ 	.short	0x0000
        /*0028*/ 	.byte	0x00, 0xf0, 0x41, 0x07


	//----- nvinfo : EIATTR_MAXREG_COUNT
	.align		4
.L_510:
        /*002c*/ 	.byte	0x03, 0x1b
        /*002e*/ 	.short	0x00ff


	//----- nvinfo : EIATTR_NUM_BARRIERS
	.align		4
        /*0030*/ 	.byte	0x02, 0x4c
        /*0032*/ 	.byte	0x01
	.zero		1


	//----- nvinfo : EIATTR_MERCURY_ISA_VERSION
	.align		4
        /*0034*/ 	.byte	0x03, 0x5f
        /*0036*/ 	.short	0x0000


	//----- nvinfo : EIATTR_COOP_GROUP_MASK_REGIDS
	.align		4
        /*0038*/ 	.byte	0x04, 0x29
        /*003a*/ 	.short	(.L_512 - .L_511)


	//   ....[0]....
.L_511:
        /*003c*/ 	.word	0xffffffff


	//   ....[1]....
        /*0040*/ 	.word	0xffffffff


	//   ....[2]....
        /*0044*/ 	.word	0xffffffff


	//   ....[3]....
        /*0048*/ 	.word	0xffffffff


	//   ....[4]....
        /*004c*/ 	.word	0xffffffff


	//   ....[5]....
        /*0050*/ 	.word	0xffffffff


	//   ....[6]....
        /*0054*/ 	.word	0xffffffff


	//   ....[7]....
        /*0058*/ 	.word	0xffffffff


	//   ....[8]....
        /*005c*/ 	.word	0xffffffff


	//   ....[9]....
        /*0060*/ 	.word	0xffffffff


	//   ....[10]....
        /*0064*/ 	.word	0xffffffff


	//   ....[11]....
        /*0068*/ 	.word	0xffffffff


	//   ....[12]....
        /*006c*/ 	.word	0xffffffff


	//   ....[13]....
        /*0070*/ 	.word	0xffffffff


	//   ....[14]....
        /*0074*/ 	.word	0xffffffff


	//   ....[15]....
        /*0078*/ 	.word	0xffffffff


	//----- nvinfo : EIATTR_COOP_GROUP_INSTR_OFFSETS
	.align		4
.L_512:
        /*007c*/ 	.byte	0x04, 0x28
        /*007e*/ 	.short	(.L_514 - .L_513)


	//   ....[0]....
.L_513:
        /*0080*/ 	.word	0x00015ec0


	//   ....[1]....
        /*0084*/ 	.word	0x00015ee0


	//   ....[2]....
        /*0088*/ 	.word	0x00015f00


	//   ....[3]....
        /*008c*/ 	.word	0x00015f20


	//   ....[4]....
        /*0090*/ 	.word	0x00019a00


	//   ....[5]....
        /*0094*/ 	.word	0x00019a10


	//   ....[6]....
        /*0098*/ 	.word	0x00019a40


	//   ....[7]....
        /*009c*/ 	.word	0x00019a50


	//   ....[8]....
        /*00a0*/ 	.word	0x0001d5e0


	//   ....[9]....
        /*00a4*/ 	.word	0x0001d5f0


	//   ....[10]....
        /*00a8*/ 	.word	0x0001d620


	//   ....[11]....
        /*00ac*/ 	.word	0x0001d630


	//   ....[12]....
        /*00b0*/ 	.word	0x0001ed30


	//   ....[13]....
        /*00b4*/ 	.word	0x0001ed70


	//   ....[14]....
        /*00b8*/ 	.word	0x0001eda0


	//   ....[15]....
        /*00bc*/ 	.word	0x0001edb0


	//----- nvinfo : EIATTR_EXIT_INSTR_OFFSETS
	.align		4
.L_514:
        /*00c0*/ 	.byte	0x04, 0x1c
        /*00c2*/ 	.short	(.L_516 - .L_515)


	//   ....[0]....
.L_515:
        /*00c4*/ 	.word	0x00000310


	//   ....[1]....
        /*00c8*/ 	.word	0x00000c40


	//   ....[2]....
        /*00cc*/ 	.word	0x00000c70


	//   ....[3]....
        /*00d0*/ 	.word	0x00020670


	//   ....[4]....
        /*00d4*/ 	.word	0x00020770


	//   ....[5]....
        /*00d8*/ 	.word	0x00020790


	//----- nvinfo : EIATTR_CTAIDZ_USED
	.align		4
.L_516:
        /*00dc*/ 	.byte	0x01, 0x04
	.zero		2


	//----- nvinfo : EIATTR_CRS_STACK_SIZE
	.align		4
        /*00e0*/ 	.byte	0x04, 0x1e
        /*00e2*/ 	.short	(.L_518 - .L_517)
.L_517:
        /*00e4*/ 	.word	0x00000000
.L_518:


//--------------------- .nv.info._ZN5flash24flash_fwd_splitkv_kernelI23Flash_fwd_kernel_traitsILi192ELi64ELi64ELi4ELb0ELb0EN7cutlass6half_tE19Flash_kernel_traitsILi192ELi64ELi64ELi4ES3_EELb1ELb0ELb0ELb0ELb0ELb0ELb1ELb0EEEvNS_16Flash_fwd_paramsE --------------------------
	.section	.nv.info._ZN5flash24flash_fwd_splitkv_kernelI23Flash_fwd_kernel_traitsILi192ELi64ELi64ELi4ELb0ELb0EN7cutlass6half_tE19Flash_kernel_traitsILi192ELi64ELi64ELi4ES3_EELb1ELb0ELb0ELb0ELb0ELb0ELb1ELb0EEEvNS_16Flash_fwd_paramsE,"",@"SHT_CUDA_INFO"
	.sectionflags	@""
	.align	4


	//----- nvinfo : EIATTR_CUDA_API_VERSION
	.align		4
        /*0000*/ 	.byte	0x04, 0x37
        /*0002*/ 	.short	(.L_520 - .L_519)
.L_519:
        /*0004*/ 	.word	0x00000082


	//----- nvinfo : EIATTR_SW2861232_WAR
	.align		4
.L_520:
        /*0008*/ 	.byte	0x01, 0x35
	.zero		2


	//----- nvinfo : EIATTR_PARAM_CBANK
	.align		4
        /*000c*/ 	.byte	0x04, 0x0a
        /*000e*/ 	.short	(.L_522 - .L_521)
	.align		4
.L_521:
        /*0010*/ 	.word	index@(.nv.constant0._ZN5flash24flash_fwd_splitkv_kernelI23Flash_fwd_kernel_traitsILi192ELi64ELi64ELi4ELb0ELb0EN7cutlass6half_tE19Flash_kernel_traitsILi192ELi64ELi64ELi4ES3_EELb1ELb0ELb0ELb0ELb0ELb0ELb1ELb0EEEvNS_16Flash_fwd_paramsE)
        /*0014*/ 	.short	0x0160
        /*0016*/ 	.short	0x01d0


	//----- nvinfo : EIATTR_CBANK_PARAM_SIZE
	.align		4
.L_522:
        /*0018*/ 	.byte	0x03, 0x19
        /*001a*/ 	.short	0x01d0


	//----- nvinfo : EIATTR_KPARAM_INFO
	.align		4
        /*001c*/ 	.byte	0x04, 0x17
        /*001e*/ 	.short	(.L_524 - .L_523)
.L_523:
        /*0020*/ 	.word	0x00000000
        /*0024*/ 	.short	0x0000
        /*0026*/ 	.short	0x0000
        /*0028*/ 	.byte	0x00, 0xf0, 0x41, 0x07


	//----- nvinfo : EIATTR_MAXREG_COUNT
	.align		4
.L_524:
        /*002c*/ 	.byte	0x03, 0x1b
        /*002e*/ 	.short	0x00ff


	//----- nvinfo : EIATTR_NUM_BARRIERS
	.align		4
        /*0030*/ 	.byte	0x02, 0x4c
        /*0032*/ 	.byte	0x01
	.zero		1


	//----- nvinfo : EIATTR_MERCURY_ISA_VERSION
	.align		4
        /*0034*/ 	.byte	0x03, 0x5f
        /*0036*/ 	.short	0x0000


	//----- nvinfo : EIATTR_COOP_GROUP_MASK_REGIDS
	.align		4
        /*0038*/ 	.byte	0x04, 0x29
        /*003a*/ 	.short	(.L_526 - .L_525)


	//   ....[0]....
.L_525:
        /*003c*/ 	.word	0xffffffff


	//   ....[1]....
        /*0040*/ 	.word	0xffffffff


	//   ....[2]....
        /*0044*/ 	.word	0xffffffff


	//   ....[3]....
        /*0048*/ 	.word	0xffffffff


	//   ....[4]....
        /*004c*/ 	.word	0xffffffff


	//   ....[5]....
        /*0050*/ 	.word	0xffffffff


	//   ....[6]....
        /*0054*/ 	.word	0xffffffff


	//   ....[7]....
        /*0058*/ 	.word	0xffffffff


	//   ....[8]....
        /*005c*/ 	.word	0xffffffff


	//   ....[9]....
        /*0060*/ 	.word	0xffffffff


	//   ....[10]....
        /*0064*/ 	.word	0xffffffff


	//   ....[11]....
        /*0068*/ 	.word	0xffffffff


	//   ....[12]....
        /*006c*/ 	.word	0xffffffff


	//   ....[13]....
        /*0070*/ 	.word	0xffffffff


	//   ....[14]....
        /*0074*/ 	.word	0xffffffff


	//   ....[15]....
        /*0078*/ 	.word	0xffffffff


	//----- nvinfo : EIATTR_COOP_GROUP_INSTR_OFFSETS
	.align		4
.L_526:
        /*007c*/ 	.byte	0x04, 0x28
        /*007e*/ 	.short	(.L_528 - .L_527)


	//   ....[0]....
.L_527:
        /*0080*/ 	.word	0x00005980


	//   ....[1]....
        /*0084*/ 	.word	0x000059b0


	//   ....[2]....
        /*0088*/ 	.word	0x000059d0


	//   ....[3]....
        /*008c*/ 	.word	0x000059f0


	//   ....[4]....
        /*0090*/ 	.word	0x00009160


	//   ....[5]....
        /*0094*/ 	.word	0x00009170


	//   ....[6]....
        /*0098*/ 	.word	0x000091a0


	//   ....[7]....
        /*009c*/ 	.word	0x000091b0


	//   ....[8]....
        /*00a0*/ 	.word	0x0000c970


	//   ....[9]....
        /*00a4*/ 	.word	0x0000c990


	//   ....[10]....
        /*00a8*/ 	.word	0x0000c9c0


	//   ....[11]....
        /*00ac*/ 	.word	0x0000c9d0


	//   ....[12]....
        /*00b0*/ 	.word	0x0000e0a0


	//   ....[13]....
        /*00b4*/ 	.word	0x0000e0e0


	//   ....[14]....
        /*00b8*/ 	.word	0x0000e140


	//   ....[15]....
        /*00bc*/ 	.word	0x0000e150


	//----- nvinfo : EIATTR_EXIT_INSTR_OFFSETS
	.align		4
.L_528:
        /*00c0*/ 	.byte	0x04, 0x1c
        /*00c2*/ 	.short	(.L_530 - .L_529)


	//   ....[0]....
.L_529:
        /*00c4*/ 	.word	0x00000410


	//   ....[1]....
        /*00c8*/ 	.word	0x00000f70


	//   ....[2]....
        /*00cc*/ 	.word	0x00000fa0


	//   ....[3]....
        /*00d0*/ 	.word	0x0000f800


	//   ....[4]....
        /*00d4*/ 	.word	0x0000f870


	//   ....[5]....
        /*00d8*/ 	.word	0x0000f890


	//----- nvinfo : EIATTR_CTAIDZ_USED
	.align		4
.L_530:
        /*00dc*/ 	.byte	0x01, 0x04
	.zero		2


	//----- nvinfo : EIATTR_CRS_STACK_SIZE
	.align		4
        /*00e0*/ 	.byte	0x04, 0x1e
        /*00e2*/ 	.short	(.L_532 - .L_531)
.L_531:
        /*00e4*/ 	.word	0x00000000
.L_532:


//--------------------- .nv.info._ZN5flash24flash_fwd_splitkv_kernelI23Flash_fwd_kernel_traitsILi192ELi64ELi64ELi4ELb0ELb0EN7cutlass6half_tE19Flash_kernel_traitsILi192ELi64ELi64ELi4ES3_EELb1ELb0ELb0ELb0ELb0ELb1ELb1ELb0EEEvNS_16Flash_fwd_paramsE --------------------------
	.section	.nv.info._ZN5flash24flash_fwd_splitkv_kernelI23Flash_fwd_kernel_traitsILi192ELi64ELi64ELi4ELb0ELb0EN7cutlass6half_tE19Flash_kernel_traitsILi192ELi64ELi64ELi4ES3_EELb1ELb0ELb0ELb0ELb0ELb1ELb1ELb0EEEvNS_16Flash_fwd_paramsE,"",@"SHT_CUDA_INFO"
	.sectionflags	@""
	.align	4


	//----- nvinfo : EIATTR_CUDA_API_VERSION
	.align		4
        /*0000*/ 	.byte	0x04, 0x37
        /*0002*/ 	.short	(.L_534 - .L_533)
.L_533:
        /*0004*/ 	.word	0x00000082


	//----- nvinfo : EIATTR_SW2861232_WAR
	.align		4
.L_534:
        /*0008*/ 	.byte	0x01, 0x35
	.zero		2


	//----- nvinfo : EIATTR_PARAM_CBANK
	.align		4
        /*000c*/ 	.byte	0x04, 0x0a
        /*000e*/ 	.short	(.L_536 - .L_535)
	.align		4
.L_535:
        /*0010*/ 	.word	index@(.nv.constant0._ZN5flash24flash_fwd_splitkv_kernelI23Flash_fwd_kernel_traitsILi192ELi64ELi64ELi4ELb0ELb0EN7cutlass6half_tE19Flash_kernel_traitsILi192ELi64ELi64ELi4ES3_EELb1ELb0ELb0ELb0ELb0ELb1ELb1ELb0EEEvNS_16Flash_fwd_paramsE)
        /*0014*/ 	.short	0x0160
        /*0016*/ 	.short	0x01d0


	//----- nvinfo : EIATTR_CBANK_PARAM_SIZE
	.align		4
.L_536:
        /*0018*/ 	.byte	0x03, 0x19
        /*001a*/ 	.short	0x01d0


	//----- nvinfo : EIATTR_KPARAM_INFO
	.align		4
        /*001c*/ 	.byte	0x04, 0x17
        /*001e*/ 	.short	(.L_538 - .L_537)
.L_537:
        /*0020*/ 	.word	0x00000000
        /*0024*/ 	.short	0x0000
        /*0026*/ 	.short	0x0000
        /*0028*/ 	.byte	0x00, 0xf0, 0x41, 0x07


	//----- nvinfo : EIATTR_MAXREG_COUNT
	.align		4
.L_538:
        /*002c*/ 	.byte	0x03, 0x1b
        /*002e*/ 	.short	0x00ff


	//----- nvinfo : EIATTR_NUM_BARRIERS
	.align		4
        /*0030*/ 	.byte	0x02, 0x4c
        /*0032*/ 	.byte	0x01
	.zero		1


	//----- nvinfo : EIATTR_MERCURY_ISA_VERSION
	.align		4
        /*0034*/ 	.byte	0x03, 0x5f
        /*0036*/ 	.short	0x0000


	//----- nvinfo : EIATTR_COOP_GROUP_MASK_REGIDS
	.align		4
        /*0038*/ 	.byte	0x04, 0x29
        /*003a*/ 	.short	(.L_540 - .L_539)


	//   ....[0]....
.L_539:
        /*003c*/ 	.word	0xffffffff


	//   ....[1]....
        /*0040*/ 	.word	0xffffffff


	//   ....[2]....
        /*0044*/ 	.word	0xffffffff


	//   ....[3]....
        /*0048*/ 	.word	0xffffffff


	//   ....[4]....
        /*004c*/ 	.word	0xffffffff


	//   ....[5]....
        /*0050*/ 	.word	0xffffffff


	//   ....[6]....
        /*0054*/ 	.word	0xffffffff


	//   ....[7]....
        /*0058*/ 	.word	0xffffffff


	//   ....[8]....
        /*005c*/ 	.word	0xffffffff


	//   ....[9]....
        /*0060*/ 	.word	0xffffffff


	//   ....[10]....
        /*0064*/ 	.word	0xffffffff


	//   ....[11]....
        /*0068*/ 	.word	0xffffffff


	//   ....[12]....
        /*006c*/ 	.word	0xffffffff


	//   ....[13]....
        /*0070*/ 	.word	0xffffffff


	//   ....[14]....
        /*0074*/ 	.word	0xffffffff


	//   ....[15]....
        /*0078*/ 	.word	0xffffffff


	//----- nvinfo : EIATTR_COOP_GROUP_INSTR_OFFSETS
	.align		4
.L_540:
        /*007c*/ 	.byte	0x04, 0x28
        /*007e*/ 	.short	(.L_542 - .L_541)


	//   ....[0]....
.L_541:
        /*0080*/ 	.word	0x00005d70


	//   ....[1]....
        /*0084*/ 	.word	0x00005d90


	//   ....[2]....
        /*0088*/ 	.word	0x00005db0


	//   ....[3]....
        /*008c*/ 	.word	0x00005dd0


	//   ....[4]....
        /*0090*/ 	.word	0x00009960


	//   ....[5]....
        /*0094*/ 	.word	0x00009970


	//   ....[6]....
        /*0098*/ 	.word	0x000099a0


	//   ....[7]....
        /*009c*/ 	.word	0x000099b0


	//   ....[8]....
        /*00a0*/ 	.word	0x0000d580


	//   ....[9]....
        /*00a4*/ 	.word	0x0000d590


	//   ....[10]....
        /*00a8*/ 	.word	0x0000d5c0


	//   ....[11]....
        /*00ac*/ 	.word	0x0000d5e0


	//   ....[12]....
        /*00b0*/ 	.word	0x0000ec80


	//   ....[13]....
        /*00b4*/ 	.word	0x0000ecc0


	//   ....[14]....
        /*00b8*/ 	.word	0x0000ed20


	//   ....[15]....
        /*00bc*/ 	.word	0x0000ed30


	//----- nvinfo : EIATTR_EXIT_INSTR_OFFSETS
	.align		4
.L_542:
        /*00c0*/ 	.byte	0x04, 0x1c
        /*00c2*/ 	.short	(.L_544 - .L_543)


	//   ....[0]....
.L_543:
        /*00c4*/ 	.word	0x00000410


	//   ....[1]....
        /*00c8*/ 	.word	0x00000f70


	//   ....[2]....
        /*00cc*/ 	.word	0x00000fa0


	//   ....[3]....
        /*00d0*/ 	.word	0x000103e0


	//   ....[4]....
        /*00d4*/ 	.word	0x00010450


	//   ....[5]....
        /*00d8*/ 	.word	0x00010470


	//----- nvinfo : EIATTR_CTAIDZ_USED
	.align		4
.L_544:
        /*00dc*/ 	.byte	0x01, 0x04
	.zero		2


	//----- nvinfo : EIATTR_CRS_STACK_SIZE
	.align		4
        /*00e0*/ 	.byte	0x04, 0x1e
        /*00e2*/ 	.short	(.L_546 - .L_545)
.L_545:
        /*00e4*/ 	.word	0x00000000
.L_546:


//--------------------- .nv.info._ZN5flash24flash_fwd_splitkv_kernelI23Flash_fwd_kernel_traitsILi192ELi64ELi64ELi4ELb0ELb0EN7cutlass6half_tE19Flash_kernel_traitsILi192ELi64ELi64ELi4ES3_EELb1ELb0ELb0ELb0ELb0ELb0ELb1ELb1EEEvNS_16Flash_fwd_paramsE --------------------------
	.section	.nv.info._ZN5flash24flash_fwd_splitkv_kernelI23Flash_fwd_kernel_traitsILi192ELi64ELi64ELi4ELb0ELb0EN7cutlass6half_tE19Flash_kernel_traitsILi192ELi64ELi64ELi4ES3_EELb1ELb0ELb0ELb0ELb0ELb0ELb1ELb1EEEvNS_16Flash_fwd_paramsE,"",@"SHT_CUDA_INFO"
	.sectionflags	@""
	.align	4


	//----- nvinfo : EIATTR_CUDA_API_VERSION
	.align		4
        /*0000*/ 	.byte	0x04, 0x37
        /*0002*/ 	.short	(.L_548 - .L_547)
.L_547:
        /*0004*/ 	.word	0x00000082


	//----- nvinfo : EIATTR_SW2861232_WAR
	.align		4
.L_548:
        /*0008*/ 	.byte	0x01, 0x35
	.zero		2


	//----- nvinfo : EIATTR_PARAM_CBANK
	.align		4
        /*000c*/ 	.byte	0x04, 0x0a
        /*000e*/ 	.short	(.L_550 - .L_549)
	.align		4
.L_549:
        /*0010*/ 	.word	index@(.nv.constant0._ZN5flash24flash_fwd_splitkv_kernelI23Flash_fwd_kernel_traitsILi192ELi64ELi64ELi4ELb0ELb0EN7cutlass6half_tE19Flash_kernel_traitsILi192ELi64ELi64ELi4ES3_EELb1ELb0ELb0ELb0ELb0ELb0ELb1ELb1EEEvNS_16Flash_fwd_paramsE)
        /*0014*/ 	.short	0x0160
        /*0016*/ 	.short	0x01d0


	//----- nvinfo : EIATTR_CBANK_PARAM_SIZE
	.align		4
.L_550:
        /*0018*/ 	.byte	0x03, 0x19
        /*001a*/ 	.short	0x01d0


	//----- nvinfo : EIATTR_KPARAM_INFO
	.align		4
        /*001c*/ 	.byte	0x04, 0x17
        /*001e*/ 	.short	(.L_552 - .L_551)
.L_551:
        /*0020*/ 	.word	0x00000000
        /*0024*/ 	.short	0x0000
        /*0026*/ 	.short	0x0000
        /*0028*/ 	.byte	0x00, 0xf0, 0x41, 0x07


	//----- nvinfo : EIATTR_MAXREG_COUNT
	.align		4
.L_552:
        /*002c*/ 	.byte	0x03, 0x1b
        /*002e*/ 	.short	0x00ff


	//----- nvinfo : EIATTR_NUM_BARRIERS
	.align		4
        /*0030*/ 	.byte	0x02, 0x4c
        /*0032*/ 	.byte	0x01
	.zero		1


	//----- nvinfo : EIATTR_MERCURY_ISA_VERSION
	.align		4
        /*0034*/ 	.byte	0x03, 0x5f
        /*0036*/ 	.short	0x0000


	//----- nvinfo : EIATTR_COOP_GROUP_MASK_REGIDS
	.align		4
        /*0038*/ 	.byte	0x04, 0x29
        /*003a*/ 	.short	(.L_554 - .L_553)


	//   ....[0]....
.L_553:
        /*003c*/ 	.word	0xffffffff


	//   ....[1]....
        /*0040*/ 	.word	0xffffffff


	//   ....[2]....
        /*0044*/ 	.word	0xffffffff


	//   ....[3]....
        /*0048*/ 	.word	0xffffffff


	//   ....[4]....
        /*004c*/ 	.word	0xffffffff


	//   ....[5]....
        /*0050*/ 	.word	0xffffffff


	//   ....[6]....
        /*0054*/ 	.word	0xffffffff


	//   ....[7]....
        /*0058*/ 	.word	0xffffffff


	//   ....[8]....
        /*005c*/ 	.word	0xffffffff


	//   ....[9]....
        /*0060*/ 	.word	0xffffffff


	//   ....[10]....
        /*0064*/ 	.word	0xffffffff


	//   ....[11]....
        /*0068*/ 	.word	0xffffffff


	//   ....[12]....
        /*006c*/ 	.word	0xffffffff


	//   ....[13]....
        /*0070*/ 	.word	0xffffffff


	//   ....[14]....
        /*0074*/ 	.word	0xffffffff


	//   ....[15]....
        /*0078*/ 	.word	0xffffffff


	//----- nvinfo : EIATTR_COOP_GROUP_INSTR_OFFSETS
	.align		4
.L_554:
        /*007c*/ 	.byte	0x04, 0x28
        /*007e*/ 	.short	(.L_556 - .L_555)


	//   ....[0]....
.L_555:
        /*0080*/ 	.word	0x00015e00


	//   ....[1]....
        /*0084*/ 	.word	0x00015ed0


	//   ....[2]....
        /*0088*/ 	.word	0x00015ee0


	//   ....[3]....
        /*008c*/ 	.word	0x00015f10


	//   ....[4]....
        /*0090*/ 	.word	0x000195b0


	//   ....[5]....
        /*0094*/ 	.word	0x000195c0


	//   ....[6]....
        /*0098*/ 	.word	0x000195f0


	//   ....[7]....
        /*009c*/ 	.word	0x00019600


	//   ....[8]....
        /*00a0*/ 	.word	0x0001cdb0


	//   ....[9]....
        /*00a4*/ 	.word	0x0001cdd0


	//   ....[10]....
        /*00a8*/ 	.word	0x0001ce00


	//   ....[11]....
        /*00ac*/ 	.word	0x0001ce10


	//   ....[12]....
        /*00b0*/ 	.word	0x0001e4e0


	//   ....[13]....
        /*00b4*/ 	.word	0x0001e520


	//   ....[14]....
        /*00b8*/ 	.word	0x0001e580


	//   ....[15]....
        /*00bc*/ 	.word	0x0001e590


	//----- nvinfo : EIATTR_EXIT_INSTR_OFFSETS
	.align		4
.L_556:
        /*00c0*/ 	.byte	0x04, 0x1c
        /*00c2*/ 	.short	(.L_558 - .L_557)


	//   ....[0]....
.L_557:
        /*00c4*/ 	.word	0x00000420


	//   ....[1]....
        /*00c8*/ 	.word	0x00000f70


	//   ....[2]....
        /*00cc*/ 	.word	0x00000fa0


	//   ....[3]....
        /*00d0*/ 	.word	0x0001fc60


	//   ....[4]....
        /*00d4*/ 	.word	0x0001fcd0


	//   ....[5]....
        /*00d8*/ 	.word	0x0001fcf0


	//----- nvinfo : EIATTR_CTAIDZ_USED
	.align		4
.L_558:
        /*00dc*/ 	.byte	0x01, 0x04
	.zero		2


	//----- nvinfo : EIATTR_CRS_STACK_SIZE
	.align		4
        /*00e0*/ 	.byte	0x04, 0x1e
        /*00e2*/ 	.short	(.L_560 - .L_559)
.L_559:
        /*00e4*/ 	.word	0x00000000
.L_560:


//--------------------- .nv.info._ZN5flash24flash_fwd_splitkv_kernelI23Flash_fwd_kernel_traitsILi192ELi64ELi64ELi4ELb0ELb0EN7cutlass6half_tE19Flash_kernel_traitsILi192ELi64ELi64ELi4ES3_EELb1ELb0ELb0ELb0ELb0ELb1ELb1ELb1EEEvNS_16Flash_fwd_paramsE --------------------------
	.section	.nv.info._ZN5flash24flash_fwd_splitkv_kernelI23Flash_fwd_kernel_traitsILi192ELi64ELi64ELi4ELb0ELb0EN7cutlass6half_tE19Flash_kernel_traitsILi192ELi64ELi64ELi4ES3_EELb1ELb0ELb0ELb0ELb0ELb1ELb1ELb1EEEvNS_16Flash_fwd_paramsE,"",@"SHT_CUDA_INFO"
	.sectionflags	@""
	.align	4


	//----- nvinfo : EIATTR_CUDA_API_VERSION
	.align		4
        /*0000*/ 	.byte	0x04, 0x37
        /*0002*/ 	.short	(.L_562 - .L_561)
.L_561:
        /*0004*/ 	.word	0x00000082


	//----- nvinfo : EIATTR_SW2861232_WAR
	.align		4
.L_562:
        /*0008*/ 	.byte	0x01, 0x35
	.zero		2


	//----- nvinfo : EIATTR_PARAM_CBANK
	.align		4
        /*000c*/ 	.byte	0x04, 0x0a
        /*000e*/ 	.short	(.L_564 - .L_563)
	.align		4
.L_563:
        /*0010*/ 	.word	index@(.nv.constant0._ZN5flash24flash_fwd_splitkv_kernelI23Flash_fwd_kernel_traitsILi192ELi64ELi64ELi4ELb0ELb0EN7cutlass6half_tE19Flash_kernel_traitsILi192ELi64ELi64ELi4ES3_EELb1ELb0ELb0ELb0ELb0ELb1ELb1ELb1EEEvNS_16Flash_fwd_paramsE)
        /*0014*/ 	.short	0x0160
        /*0016*/ 	.short	0x01d0


	//----- nvinfo : EIATTR_CBANK_PARAM_SIZE
	.align		4
.L_564:
        /*0018*/ 	.byte	0x03, 0x19
        /*001a*/ 	.short	0x01d0


	//----- nvinfo : EIATTR_KPARAM_INFO
	.align		4
        /*001c*/ 	.byte	0x04, 0x17
        /*001e*/ 	.short	(.L_566 - .L_565)
.L_565:
        /*0020*/ 	.word	0x00000000
        /*0024*/ 	.short	0x0000
        /*0026*/ 	.short	0x0000
        /*0028*/ 	.byte	0x00, 0xf0, 0x41, 0x07


	//----- nvinfo : EIATTR_MAXREG_COUNT
	.align		4
.L_566:
        /*002c*/ 	.byte	0x03, 0x1b
        /*002e*/ 	.short	0x00ff


	//----- nvinfo : EIATTR_NUM_BARRIERS
	.align		4
        /*0030*/ 	.byte	0x02, 0x4c
        /*0032*/ 	.byte	0x01
	.zero		1


	//----- nvinfo : EIATTR_MERCURY_ISA_VERSION
	.align		4
        /*0034*/ 	.byte	0x03, 0x5f
        /*0036*/ 	.short	0x0000


	//----- nvinfo : EIATTR_COOP_GROUP_MASK_REGIDS
	.align		4
        /*0038*/ 	.byte	0x04, 0x29
        /*003a*/ 	.short	(.L_568 - .L_567)


	//   ....[0]....
.L_567:
        /*003c*/ 	.word	0xffffffff


	//   ....[1]....
        /*0040*/ 	.word	0xffffffff


	//   ....[2]....
        /*0044*/ 	.word	0xffffffff


	//   ....[3]....
        /*0048*/ 	.word	0xffffffff


	//   ....[4]....
        /*004c*/ 	.word	0xffffffff


	//   ....[5]....
        /*0050*/ 	.word	0xffffffff


	//   ....[6]....
        /*0054*/ 	.word	0xffffffff


	//   ....[7]....
        /*0058*/ 	.word	0xffffffff


	//   ....[8]....
        /*005c*/ 	.word	0xffffffff


	//   ....[9]....
        /*0060*/ 	.word	0xffffffff


	//   ....[10]....
        /*0064*/ 	.word	0xffffffff


	//   ....[11]....
        /*0068*/ 	.word	0xffffffff


	//   ....[12]....
        /*006c*/ 	.word	0xffffffff


	//   ....[13]....
        /*0070*/ 	.word	0xffffffff


	//   ....[14]....
        /*0074*/ 	.word	0xffffffff


	//   ....[15]....
        /*0078*/ 	.word	0xffffffff


	//----- nvinfo : EIATTR_COOP_GROUP_INSTR_OFFSETS
	.align		4
.L_568:
        /*007c*/ 	.byte	0x04, 0x28
        /*007e*/ 	.short	(.L_570 - .L_569)


	//   ....[0]....
.L_569:
        /*0080*/ 	.word	0x00016290


	//   ....[1]....
        /*0084*/ 	.word	0x000162b0


	//   ....[2]....
        /*0088*/ 	.word	0x000162d0


	//   ....[3]....
        /*008c*/ 	.word	0x000162f0


	//   ....[4]....
        /*0090*/ 	.word	0x00019da0


	//   ....[5]....
        /*0094*/ 	.word	0x00019db0


	//   ....[6]....
        /*0098*/ 	.word	0x00019df0


	//   ....[7]....
        /*009c*/ 	.word	0x00019e00


	//   ....[8]....
        /*00a0*/ 	.word	0x0001d9a0


	//   ....[9]....
        /*00a4*/ 	.word	0x0001d9b0


	//   ....[10]....
        /*00a8*/ 	.word	0x0001d9e0


	//   ....[11]....
        /*00ac*/ 	.word	0x0001d9f0


	//   ....[12]....
        /*00b0*/ 	.word	0x0001f0d0


	//   ....[13]....
        /*00b4*/ 	.word	0x0001f110


	//   ....[14]....
        /*00b8*/ 	.word	0x0001f170


	//   ....[15]....
        /*00bc*/ 	.word	0x0001f180


	//----- nvinfo : EIATTR_EXIT_INSTR_OFFSETS
	.align		4
.L_570:
        /*00c0*/ 	.byte	0x04, 0x1c
        /*00c2*/ 	.short	(.L_572 - .L_571)


	//   ....[0]....
.L_571:
        /*00c4*/ 	.word	0x00000420


	//   ....[1]....
        /*00c8*/ 	.word	0x00000f70


	//   ....[2]....
        /*00cc*/ 	.word	0x00000fa0


	//   ....[3]....
        /*00d0*/ 	.word	0x00020850


	//   ....[4]....
        /*00d4*/ 	.word	0x000208c0


	//   ....[5]....
        /*00d8*/ 	.word	0x000208e0


	//----- nvinfo : EIATTR_CTAIDZ_USED
	.align		4
.L_572:
        /*00dc*/ 	.byte	0x01, 0x04
	.zero		2


	//----- nvinfo : EIATTR_CRS_STACK_SIZE
	.align		4
        /*00e0*/ 	.byte	0x04, 0x1e
        /*00e2*/ 	.short	(.L_574 - .L_573)
.L_573:
        /*00e4*/ 	.word	0x00000000
.L_574:


//--------------------- .nv.info._ZN5flash24flash_fwd_splitkv_kernelI23Flash_fwd_kernel_traitsILi192ELi64ELi64ELi4ELb0ELb0EN7cutlass6half_tE19Flash_kernel_traitsILi192ELi64ELi64ELi4ES3_EELb1ELb0ELb0ELb0ELb1ELb0ELb0ELb0EEEvNS_16Flash_fwd_paramsE --------------------------
	.section	.nv.info._ZN5flash24flash_fwd_splitkv_kernelI23Flash_fwd_kernel_traitsILi192ELi64ELi64ELi4ELb0ELb0EN7cutlass6half_tE19Flash_kernel_traitsILi192ELi64ELi64ELi4ES3_EELb1ELb0ELb0ELb0ELb1ELb0ELb0ELb0EEEvNS_16Flash_fwd_paramsE,"",@"SHT_CUDA_INFO"
	.sectionflags	@""
	.align	4


	//----- nvinfo : EIATTR_CUDA_API_VERSION
	.align		4
        /*0000*/ 	.byte	0x04, 0x37
        /*0002*/ 	.short	(.L_576 - .L_575)
.L_575:
        /*0004*/ 	.word	0x00000082


	//----- nvinfo : EIATTR_SW2861232_WAR
	.align		4
.L_576:
        /*0008*/ 	.byte	0x01, 0x35
	.zero		2


	//----- nvinfo : EIATTR_PARAM_CBANK
	.align		4
        /*000c*/ 	.byte	0x04, 0x0a
        /*000e*/ 	.short	(.L_578 - .L_577)
	.align		4
.L_577:
        /*0010*/ 	.word	index@(.nv.constant0._ZN5flash24flash_fwd_splitkv_kernelI23Flash_fwd_kernel_traitsILi192ELi64ELi64ELi4ELb0ELb0EN7cutlass6half_tE19Flash_kernel_traitsILi192ELi64ELi64ELi4ES3_EELb1ELb0ELb0ELb0ELb1ELb0ELb0ELb0EEEvNS_16Flash_fwd_paramsE)
        /*0014*/ 	.short	0x0160
        /*0016*/ 	.short	0x01d0


	//----- nvinfo : EIATTR_CBANK_PARAM_SIZE
	.align		4
.L_578:
        /*0018*/ 	.byte	0x03, 0x19
        /*001a*/ 	.short	0x01d0


	//----- nvinfo : EIATTR_KPARAM_INFO
	.align		4
        /*001c*/ 	.byte	0x04, 0x17
        /*001e*/ 	.short	(.L_580 - .L_579)
.L_579:
        /*0020*/ 	.word	0x00000000
        /*0024*/ 	.short	0x0000
        /*0026*/ 	.short	0x0000
        /*0028*/ 	.byte	0x00, 0xf0, 0x41, 0x07


	//----- nvinfo : EIATTR_MAXREG_COUNT
	.align		4
.L_580:
        /*002c*/ 	.byte	0x03, 0x1b
        /*002e*/ 	.short	0x00ff


	//----- nvinfo : EIATTR_NUM_BARRIERS
	.align		4
        /*0030*/ 	.byte	0x02, 0x4c
        /*0032*/ 	.byte	0x01
	.zero		1


	//----- nvinfo : EIATTR_MERCURY_ISA_VERSION
	.align		4
        /*0034*/ 	.byte	0x03, 0x5f
        /*0036*/ 	.short	0x0000


	//----- nvinfo : EIATTR_COOP_GROUP_MASK_REGIDS
	.align		4
        /*0038*/ 	.byte	0x04, 0x29
        /*003a*/ 	.short	(.L_582 - .L_581)


	//   ....[0]....
.L_581:
        /*003c*/ 	.word	0xffffffff


	//   ....[1]....
        /*0040*/ 	.word	0xffffffff


	//   ....[2]....
        /*0044*/ 	.word	0xffffffff


	//   ....[3]....
        /*0048*/ 	.word	0xffffffff


	//   ....[4]....
        /*004c*/ 	.word	0xffffffff


	//   ....[5]....
        /*0050*/ 	.word	0xffffffff


	//   ....[6]....
        /*0054*/ 	.word	0xffffffff


	//   ....[7]....
        /*0058*/ 	.word	0xffffffff


	//   ....[8]....
        /*005c*/ 	.word	0xffffffff


	//   ....[9]....
        /*0060*/ 	.word	0xffffffff


	//   ....[10]....
        /*0064*/ 	.word	0xffffffff


	//   ....[11]....
        /*0068*/ 	.word	0xffffffff


	//   ....[12]....
        /*006c*/ 	.word	0xffffffff


	//   ....[13]....
        /*0070*/ 	.word	0xffffffff


	//   ....[14]....
        /*0074*/ 	.word	0xffffffff


	//   ....[15]....
        /*0078*/ 	.word	0xffffffff


	//----- nvinfo : EIATTR_COOP_GROUP_INSTR_OFFSETS
	.align		4
.L_582:
        /*007c*/ 	.byte	0x04, 0x28
        /*007e*/ 	.short	(.L_584 - .L_583)


	//   ....[0]....
.L_583:
        /*0080*/ 	.word	0x00003db0


	//   ....[1]....
        /*0084*/ 	.word	0x00003dd0


	//   ....[2]....
        /*0088*/ 	.word	0x00003e70


	//   ....[3]....
        /*008c*/ 	.word	0x00003e80


	//   ....[4]....
        /*0090*/ 	.word	0x00006c40


	//   ....[5]....
        /*0094*/ 	.word	0x00006c50


	//   ....[6]....
        /*0098*/ 	.word	0x00006c80


	//   ....[7]....
        /*009c*/ 	.word	0x00006c90


	//   ....[8]....
        /*00a0*/ 	.word	0x00009bc0


	//   ....[9]....
        /*00a4*/ 	.word	0x00009be0


	//   ....[10]....
        /*00a8*/ 	.word	0x00009c10


	//   ....[11]....
        /*00ac*/ 	.word	0x00009c20


	//   ....[12]....
        /*00b0*/ 	.word	0x0000b310


	//   ....[13]....
        /*00b4*/ 	.word	0x0000b350


	//   ....[14]....
        /*00b8*/ 	.word	0x0000b3c0


	//   ....[15]....
        /*00bc*/ 	.word	0x0000b3d0


	//----- nvinfo : EIATTR_EXIT_INSTR_OFFSETS
	.align		4
.L_584:
        /*00c0*/ 	.byte	0x04, 0x1c
        /*00c2*/ 	.short	(.L_586 - .L_585)


	//   ....[0]....
.L_585:
        /*00c4*/ 	.word	0x000002e0


	//   ....[1]....
        /*00c8*/ 	.word	0x00000b20


	//   ....[2]....
        /*00cc*/ 	.word	0x00000b50


	//   ....[3]....
        /*00d0*/ 	.word	0x0000caf0


	//   ....[4]....
        /*00d4*/ 	.word	0x0000cbc0


	//----- nvinfo : EIATTR_CTAIDZ_USED
	.align		4
.L_586:
        /*00d8*/ 	.byte	0x01, 0x04
	.zero		2


	//----- nvinfo : EIATTR_CRS_STACK_SIZE
	.align		4
        /*00dc*/ 	.byte	0x04, 0x1e
        /*00de*/ 	.short	(.L_588 - .L_587)
.L_587:
        /*00e0*/ 	.word	0x00000000
.L_588:


//--------------------- .nv.info._ZN5flash24flash_fwd_splitkv_kernelI23Flash_fwd_kernel_traitsILi192ELi64ELi64ELi4ELb0ELb0EN7cutlass6half_tE19Flash_kernel_traitsILi192ELi64ELi64ELi4ES3_EELb1ELb0ELb0ELb0ELb1ELb1ELb0ELb0EEEvNS_16Flash_fwd_paramsE --------------------------
	.section	.nv.info._ZN5flash24flash_fwd_splitkv_kernelI23Flash_fwd_kernel_traitsILi192ELi64ELi64ELi4ELb0ELb0EN7cutlass6half_tE19Flash_kernel_traitsILi192ELi64ELi64ELi4ES3_EELb1ELb0ELb0ELb0ELb1ELb1ELb0ELb0EEEvNS_16Flash_fwd_paramsE,"",@"SHT_CUDA_INFO"
	.sectionflags	@""
	.align	4


	//----- nvinfo : EIATTR_CUDA_API_VERSION
	.align		4
        /*0000*/ 	.byte	0x04, 0x37
        /*0002*/ 	.short	(.L_590 - .L_589)
.L_589:
        /*0004*/ 	.word	0x00000082


	//----- nvinfo : EIATTR_SW2861232_WAR
	.align		4
.L_590:
        /*0008*/ 	.byte	0x01, 0x35
	.zero		2


	//----- nvinfo : EIATTR_PARAM_CBANK
	.align		4
        /*000c*/ 	.byte	0x04, 0x0a
        /*000e*/ 	.short	(.L_592 - .L_591)
	.align		4
.L_591:
        /*0010*/ 	.word	index@(.nv.constant0._ZN5flash24flash_fwd_splitkv_kernelI23Flash_fwd_kernel_traitsILi192ELi64ELi64ELi4ELb0ELb0EN7cutlass6half_tE19Flash_kernel_traitsILi192ELi64ELi64ELi4ES3_EELb1ELb0ELb0ELb0ELb1ELb1ELb0ELb0EEEvNS_16Flash_fwd_paramsE)
        /*0014*/ 	.short	0x0160
        /*0016*/ 	.short	0x01d0


	//----- nvinfo : EIATTR_CBANK_PARAM_SIZE
	.align		4
.L_592:
        /*0018*/ 	.byte	0x03, 0x19
        /*001a*/ 	.short	0x01d0


	//----- nvinfo : EIATTR_KPARAM_INFO
	.align		4
        /*001c*/ 	.byte	0x04, 0x17
        /*001e*/ 	.short	(.L_594 - .L_593)
.L_593:
        /*0020*/ 	.word	0x00000000
        /*0024*/ 	.short	0x0000
        /*0026*/ 	.short	0x0000
        /*0028*/ 	.byte	0x00, 0xf0, 0x41, 0x07


	//----- nvinfo : EIATTR_MAXREG_COUNT
	.align		4
.L_594:
        /*002c*/ 	.byte	0x03, 0x1b
        /*002e*/ 	.short	0x00ff


	//----- nvinfo : EIATTR_NUM_BARRIERS
	.align		4
        /*0030*/ 	.byte	0x02, 0x4c
        /*0032*/ 	.byte	0x01
	.zero		1


	//----- nvinfo : EIATTR_MERCURY_ISA_VERSION
	.align		4
        /*0034*/ 	.byte	0x03, 0x5f
        /*0036*/ 	.short	0x0000


	//----- nvinfo : EIATTR_COOP_GROUP_MASK_REGIDS
	.align		4
        /*0038*/ 	.byte	0x04, 0x29
        /*003a*/ 	.short	(.L_596 - .L_595)


	//   ....[0]....
.L_595:
        /*003c*/ 	.word	0xffffffff


	//   ....[1]....
        /*0040*/ 	.word	0xffffffff


	//   ....[2]....
        /*0044*/ 	.word	0xffffffff


	//   ....[3]....
        /*0048*/ 	.word	0xffffffff


	//   ....[4]....
        /*004c*/ 	.word	0xffffffff


	//   ....[5]....
        /*0050*/ 	.word	0xffffffff


	//   ....[6]....
        /*0054*/ 	.word	0xffffffff


	//   ....[7]....
        /*0058*/ 	.word	0xffffffff


	//   ....[8]....
        /*005c*/ 	.word	0xffffffff


	//   ....[9]....
        /*0060*/ 	.word	0xffffffff


	//   ....[10]....
        /*0064*/ 	.word	0xffffffff


	//   ....[11]....
        /*0068*/ 	.word	0xffffffff


	//   ....[12]....
        /*006c*/ 	.word	0xffffffff


	//   ....[13]....
        /*0070*/ 	.word	0xffffffff


	//   ....[14]....
        /*0074*/ 	.word	0xffffffff


	//   ....[15]....
        /*0078*/ 	.word	0xffffffff


	//----- nvinfo : EIATTR_COOP_GROUP_INSTR_OFFSETS
	.align		4
.L_596:
        /*007c*/ 	.byte	0x04, 0x28
        /*007e*/ 	.short	(.L_598 - .L_597)


	//   ....[0]....
.L_597:
        /*0080*/ 	.word	0x000041b0


	//   ....[1]....
        /*0084*/ 	.word	0x000041d0


	//   ....[2]....
        /*0088*/ 	.word	0x00004270


	//   ....[3]....
        /*008c*/ 	.word	0x00004280


	//   ....[4]....
        /*0090*/ 	.word	0x00007440


	//   ....[5]....
        /*0094*/ 	.word	0x00007450


	//   ....[6]....
        /*0098*/ 	.word	0x00007480


	//   ....[7]....
        /*009c*/ 	.word	0x00007490


	//   ....[8]....
        /*00a0*/ 	.word	0x0000a7e0


	//   ....[9]....
        /*00a4*/ 	.word	0x0000a7f0


	//   ....[10]....
        /*00a8*/ 	.word	0x0000a840


	//   ....[11]....
        /*00ac*/ 	.word	0x0000a850


	//   ....[12]....
        /*00b0*/ 	.word	0x0000bf00


	//   ....[13]....
        /*00b4*/ 	.word	0x0000bf40


	//   ....[14]....
        /*00b8*/ 	.word	0x0000bfb0


	//   ....[15]....
        /*00bc*/ 	.word	0x0000bfc0


	//----- nvinfo : EIATTR_EXIT_INSTR_OFFSETS
	.align		4
.L_598:
        /*00c0*/ 	.byte	0x04, 0x1c
        /*00c2*/ 	.short	(.L_600 - .L_599)


	//   ....[0]....
.L_599:
        /*00c4*/ 	.word	0x000002e0


	//   ....[1]....
        /*00c8*/ 	.word	0x00000b20


	//   ....[2]....
        /*00cc*/ 	.word	0x00000b50


	//   ....[3]....
        /*00d0*/ 	.word	0x0000d6e0


	//   ....[4]....
        /*00d4*/ 	.word	0x0000d7b0


	//----- nvinfo : EIATTR_CTAIDZ_USED
	.align		4
.L_600:
        /*00d8*/ 	.byte	0x01, 0x04
	.zero		2


	//----- nvinfo : EIATTR_CRS_STACK_SIZE
	.align		4
        /*00dc*/ 	.byte	0x04, 0x1e
        /*00de*/ 	.short	(.L_602 - .L_601)
.L_601:
        /*00e0*/ 	.word	0x00000000
.L_602:


//--------------------- .nv.info._ZN5flash24flash_fwd_splitkv_kernelI23Flash_fwd_kernel_traitsILi192ELi64ELi64ELi4ELb0ELb0EN7cutlass6half_tE19Flash_kernel_traitsILi192ELi64ELi64ELi4ES3_EELb1ELb0ELb1ELb0ELb0ELb0ELb0ELb0EEEvNS_16Flash_fwd_paramsE --------------------------
	.section	.nv.info._ZN5flash24flash_fwd_splitkv_kernelI23Flash_fwd_kernel_traitsILi192ELi64ELi64ELi4ELb0ELb0EN7cutlass6half_tE19Flash_kernel_traitsILi192ELi64ELi64ELi4ES3_EELb1ELb0ELb1ELb0ELb0ELb0ELb0ELb0EEEvNS_16Flash_fwd_paramsE,"",@"SHT_CUDA_INFO"
	.sectionflags	@""
	.align	4


	//----- nvinfo : EIATTR_CUDA_API_VERSION
	.align		4
        /*0000*/ 	.byte	0x04, 0x37
        /*0002*/ 	.short	(.L_604 - .L_603)
.L_603:
        /*0004*/ 	.word	0x00000082


	//----- nvinfo : EIATTR_SW2861232_WAR
	.align		4
.L_604:
        /*0008*/ 	.byte	0x01, 0x35
	.zero		2


	//----- nvinfo : EIATTR_PARAM_CBANK
	.align		4
        /*000c*/ 	.byte	0x04, 0x0a
        /*000e*/ 	.short	(.L_606 - .L_605)
	.align		4
.L_605:
        /*0010*/ 	.word	index@(.nv.constant0._ZN5flash24flash_fwd_splitkv_kernelI23Flash_fwd_kernel_traitsILi192ELi64ELi64ELi4ELb0ELb0EN7cutlass6half_tE19Flash_kernel_traitsILi192ELi64ELi64ELi4ES3_EELb1ELb0ELb1ELb0ELb0ELb0ELb0ELb0EEEvNS_16Flash_fwd_paramsE)
        /*0014*/ 	.short	0x0160
        /*0016*/ 	.short	0x01d0


	//----- nvinfo : EIATTR_CBANK_PARAM_SIZE
	.align		4
.L_606:
        /*0018*/ 	.byte	0x03, 0x19
        /*001a*/ 	.short	0x01d0


	//----- nvinfo : EIATTR_KPARAM_INFO
	.align		4
        /*001c*/ 	.byte	0x04, 0x17
        /*001e*/ 	.short	(.L_608 - .L_607)
.L_607:
        /*0020*/ 	.word	0x00000000
        /*0024*/ 	.short	0x0000
        /*0026*/ 	.short	0x0000
        /*0028*/ 	.byte	0x00, 0xf0, 0x41, 0x07


	//----- nvinfo : EIATTR_MAXREG_COUNT
	.align		4
.L_608:
        /*002c*/ 	.byte	0x03, 0x1b
        /*002e*/ 	.short	0x00ff


	//----- nvinfo : EIATTR_NUM_BARRIERS
	.align		4
        /*0030*/ 	.byte	0x02, 0x4c
        /*0032*/ 	.byte	0x01
	.zero		1


	//----- nvinfo : EIATTR_MERCURY_ISA_VERSION
	.align		4
        /*0034*/ 	.byte	0x03, 0x5f
        /*0036*/ 	.short	0x0000


	//----- nvinfo : EIATTR_COOP_GROUP_MASK_REGIDS
	.align		4
        /*0038*/ 	.byte	0x04, 0x29
        /*003a*/ 	.short	(.L_610 - .L_609)


	//   ....[0]....
.L_609:
        /*003c*/ 	.word	0xffffffff


	//   ....[1]....
        /*0040*/ 	.word	0xffffffff


	//   ....[2]....
        /*0044*/ 	.word	0xffffffff


	//   ....[3]....
        /*0048*/ 	.word	0xffffffff


	//   ....[4]....
        /*004c*/ 	.word	0xffffffff


	//   ....[5]....
        /*0050*/ 	.word	0xffffffff


	//   ....[6]....
        /*0054*/ 	.word	0xffffffff


	//   ....[7]....
        /*0058*/ 	.word	0xffffffff


	//   ....[8]....
        /*005c*/ 	.word	0xffffffff


	//   ....[9]....
        /*0060*/ 	.word	0xffffffff


	//   ....[10]....
        /*0064*/ 	.word	0xffffffff


	//   ....[11]....
        /*0068*/ 	.word	0xffffffff


	//   ....[12]....
        /*006c*/ 	.word	0xffffffff


	//   ....[13]....
        /*0070*/ 	.word	0xffffffff


	//   ....[14]....
        /*0074*/ 	.word	0xffffffff


	//   ....[15]....
        /*0078*/ 	.word	0xffffffff


	//----- nvinfo : EIATTR_COOP_GROUP_INSTR_OFFSETS
	.align		4
.L_610:
        /*007c*/ 	.byte	0x04, 0x28
        /*007e*/ 	.short	(.L_612 - .L_611)


	//   ....[0]....
.L_611:
        /*0080*/ 	.word	0x00005880


	//   ....[1]....
        /*0084*/ 	.word	0x000058a0


	//   ....[2]....
        /*0088*/ 	.word	0x00005940


	//   ....[3]....
        /*008c*/ 	.word	0x00005950


	//   ....[4]....
        /*0090*/ 	.word	0x000093a0


	//   ....[5]....
        /*0094*/ 	.word	0x000093b0


	//   ....[6]....
        /*0098*/ 	.word	0x000093e0


	//   ....[7]....
        /*009c*/ 	.word	0x000093f0


	//   ....[8]....
        /*00a0*/ 	.word	0x0000cfa0


	//   ....[9]....
        /*00a4*/ 	.word	0x0000cfc0


	//   ....[10]....
        /*00a8*/ 	.word	0x0000cfe0


	//   ....[11]....
        /*00ac*/ 	.word	0x0000d000


	//   ....[12]....
        /*00b0*/ 	.word	0x0000e700


	//   ....[13]....
        /*00b4*/ 	.word	0x0000e740


	//   ....[14]....
        /*00b8*/ 	.word	0x0000e770


	//   ....[15]....
        /*00bc*/ 	.word	0x0000e780


	//----- nvinfo : EIATTR_EXIT_INSTR_OFFSETS
	.align		4
.L_612:
        /*00c0*/ 	.byte	0x04, 0x1c
        /*00c2*/ 	.short	(.L_614 - .L_613)


	//   ....[0]....
.L_613:
        /*00c4*/ 	.word	0x000002d0


	//   ....[1]....
        /*00c8*/ 	.word	0x00000c00


	//   ....[2]....
        /*00cc*/ 	.word	0x00000c30


	//   ....[3]....
        /*00d0*/ 	.word	0x0000ffc0


	//   ....[4]....
        /*00d4*/ 	.word	0x000100b0


	//   ....[5]....
        /*00d8*/ 	.word	0x000100d0


	//----- nvinfo : EIATTR_CTAIDZ_USED
	.align		4
.L_614:
        /*00dc*/ 	.byte	0x01, 0x04
	.zero		2


	//----- nvinfo : EIATTR_CRS_STACK_SIZE
	.align		4
        /*00e0*/ 	.byte	0x04, 0x1e
        /*00e2*/ 	.short	(.L_616 - .L_615)
.L_615:
        /*00e4*/ 	.word	0x00000000
.L_616:


//--------------------- .nv.info._ZN5flash24flash_fwd_splitkv_kernelI23Flash_fwd_kernel_traitsILi192ELi64ELi64ELi4ELb0ELb0EN7cutlass6half_tE19Flash_kernel_traitsILi192ELi64ELi64ELi4ES3_EELb1ELb0ELb1ELb0ELb0ELb1ELb0ELb0EEEvNS_16Flash_fwd_paramsE --------------------------
	.section	.nv.info._ZN5flash24flash_fwd_splitkv_kernelI23Flash_fwd_kernel_traitsILi192ELi64ELi64ELi4ELb0ELb0EN7cutlass6half_tE19Flash_kernel_traitsILi192ELi64ELi64ELi4ES3_EELb1ELb0ELb1ELb0ELb0ELb1ELb0ELb0EEEvNS_16Flash_fwd_paramsE,"",@"SHT_CUDA_INFO"
	.sectionflags	@""
	.align	4


	//----- nvinfo : EIATTR_CUDA_API_VERSION
	.align		4
        /*0000*/ 	.byte	0x04, 0x37
        /*0002*/ 	.short	(.L_618 - .L_617)
.L_617:
        /*0004*/ 	.word	0x00000082


	//----- nvinfo : EIATTR_SW2861232_WAR
	.align		4
.L_618:
        /*0008*/ 	.byte	0x01, 0x35
	.zero		2


	//----- nvinfo : EIATTR_PARAM_CBANK
	.align		4
        /*000c*/ 	.byte	0x04, 0x0a
        /*000e*/ 	.short	(.L_620 - .L_619)
	.align		4
.L_619:
        /*0010*/ 	.word	index@(.nv.constant0._ZN5flash24flash_fwd_splitkv_kernelI23Flash_fwd_kernel_traitsILi192ELi64ELi64ELi4ELb0ELb0EN7cutlass6half_tE19Flash_kernel_traitsILi192ELi64ELi64ELi4ES3_EELb1ELb0ELb1ELb0ELb0ELb1ELb0ELb0EEEvNS_16Flash_fwd_paramsE)
        /*0014*/ 	.short	0x0160
        /*0016*/ 	.short	0x01d0


	//----- nvinfo : EIATTR_CBANK_PARAM_SIZE
	.align		4
.L_620:
        /*0018*/ 	.byte	0x03, 0x19
        /*001a*/ 	.short	0x01d0


	//----- nvinfo : EIATTR_KPARAM_INFO
	.align		4
        /*001c*/ 	.byte	0x04, 0x17
        /*001e*/ 	.short	(.L_622 - .L_621)
.L_621:
        /*0020*/ 	.word	0x00000000
        /*0024*/ 	.short	0x0000
        /*0026*/ 	.short	0x0000
        /*0028*/ 	.byte	0x00, 0xf0, 0x41, 0x07


	//----- nvinfo : EIATTR_MAXREG_COUNT
	.align		4
.L_622:
        /*002c*/ 	.byte	0x03, 0x1b
        /*002e*/ 	.short	0x00ff


	//----- nvinfo : EIATTR_NUM_BARRIERS
	.align		4
        /*0030*/ 	.byte	0x02, 0x4c
        /*0032*/ 	.byte	0x01
	.zero		1


	//----- nvinfo : EIATTR_MERCURY_ISA_VERSION
	.align		4
        /*0034*/ 	.byte	0x03, 0x5f
        /*0036*/ 	.short	0x0000


	//----- nvinfo : EIATTR_COOP_GROUP_MASK_REGIDS
	.align		4
        /*0038*/ 	.byte	0x04, 0x29
        /*003a*/ 	.short	(.L_624 - .L_623)


	//   ....[0]....
.L_623:
        /*003c*/ 	.word	0xffffffff


	//   ....[1]....
        /*0040*/ 	.word	0xffffffff


	//   ....[2]....
        /*0044*/ 	.word	0xffffffff


	//   ....[3]....
        /*0048*/ 	.word	0xffffffff


	//   ....[4]....
        /*004c*/ 	.word	0xffffffff


	//   ....[5]....
        /*0050*/ 	.word	0xffffffff


	//   ....[6]....
        /*0054*/ 	.word	0xffffffff


	//   ....[7]....
        /*0058*/ 	.word	0xffffffff


	//   ....[8]....
        /*005c*/ 	.word	0xffffffff


	//   ....[9]....
        /*0060*/ 	.word	0xffffffff


	//   ....[10]....
        /*0064*/ 	.word	0xffffffff


	//   ....[11]....
        /*0068*/ 	.word	0xffffffff


	//   ....[12]....
        /*006c*/ 	.word	0xffffffff


	//   ....[13]....
        /*0070*/ 	.word	0xffffffff


	//   ....[14]....
        /*0074*/ 	.word	0xffffffff


	//   ....[15]....
        /*0078*/ 	.word	0xffffffff


	//----- nvinfo : EIATTR_COOP_GROUP_INSTR_OFFSETS
	.align		4
.L_624:
        /*007c*/ 	.byte	0x04, 0x28
        /*007e*/ 	.short	(.L_626 - .L_625)


	//   ....[0]....
.L_625:
        /*0080*/ 	.word	0x00005c80


	//   ....[1]....
        /*0084*/ 	.word	0x00005ca0


	//   ....[2]....
        /*0088*/ 	.word	0x00005d40


	//   ....[3]....
        /*008c*/ 	.word	0x00005d50


	//   ....[4]....
        /*0090*/ 	.word	0x00009bc0


	//   ....[5]....
        /*0094*/ 	.word	0x00009bd0


	//   ....[6]....
        /*0098*/ 	.word	0x00009c00


	//   ....[7]....
        /*009c*/ 	.word	0x00009c10


	//   ....[8]....
        /*00a0*/ 	.word	0x0000db80


	//   ....[9]....
        /*00a4*/ 	.word	0x0000db90


	//   ....[10]....
        /*00a8*/ 	.word	0x0000dbb0


	//   ....[11]....
        /*00ac*/ 	.word	0x0000dbd0


	//   ....[12]....
        /*00b0*/ 	.word	0x0000f2e0


	//   ....[13]....
        /*00b4*/ 	.word	0x0000f320


	//   ....[14]....
        /*00b8*/ 	.word	0x0000f350


	//   ....[15]....
        /*00bc*/ 	.word	0x0000f360


	//----- nvinfo : EIATTR_EXIT_INSTR_OFFSETS
	.align		4
.L_626:
        /*00c0*/ 	.byte	0x04, 0x1c
        /*00c2*/ 	.short	(.L_628 - .L_627)


	//   ....[0]....
.L_627:
        /*00c4*/ 	.word	0x000002d0


	//   ....[1]....
        /*00c8*/ 	.word	0x00000c00


	//   ....[2]....
        /*00cc*/ 	.word	0x00000c30


	//   ....[3]....
        /*00d0*/ 	.word	0x00010ba0


	//   ....[4]....
        /*00d4*/ 	.word	0x00010c90


	//   ....[5]....
        /*00d8*/ 	.word	0x00010cb0


	//----- nvinfo : EIATTR_CTAIDZ_USED
	.align		4
.L_628:
        /*00dc*/ 	.byte	0x01, 0x04
	.zero		2


	//----- nvinfo : EIATTR_CRS_STACK_SIZE
	.align		4
        /*00e0*/ 	.byte	0x04, 0x1e
        /*00e2*/ 	.short	(.L_630 - .L_629)
.L_629:
        /*00e4*/ 	.word	0x00000000
.L_630:


//--------------------- .nv.info._ZN5flash24flash_fwd_splitkv_kernelI23Flash_fwd_kernel_traitsILi192ELi64ELi64ELi4ELb0ELb0EN7cutlass6half_tE19Flash_kernel_traitsILi192ELi64ELi64ELi4ES3_EELb1ELb0ELb0ELb0ELb1ELb0ELb0ELb1EEEvNS_16Flash_fwd_paramsE --------------------------
	.section	.nv.info._ZN5flash24flash_fwd_splitkv_kernelI23Flash_fwd_kernel_traitsILi192ELi64ELi64ELi4ELb0ELb0EN7cutlass6half_tE19Flash_kernel_traitsILi192ELi64ELi64ELi4ES3_EELb1ELb0ELb0ELb0ELb1ELb0ELb0ELb1EEEvNS_16Flash_fwd_paramsE,"",@"SHT_CUDA_INFO"
	.sectionflags	@""
	.align	4


	//----- nvinfo : EIATTR_CUDA_API_VERSION
	.align		4
        /*0000*/ 	.byte	0x04, 0x37
        /*0002*/ 	.short	(.L_632 - .L_631)
.L_631:
        /*0004*/ 	.word	0x00000082


	//----- nvinfo : EIATTR_SW2861232_WAR
	.align		4
.L_632:
        /*0008*/ 	.byte	0x01, 0x35
	.zero		2


	//----- nvinfo : EIATTR_PARAM_CBANK
	.align		4
        /*000c*/ 	.byte	0x04, 0x0a
        /*000e*/ 	.short	(.L_634 - .L_633)
	.align		4
.L_633:
        /*0010*/ 	.word	index@(.nv.constant0._ZN5flash24flash_fwd_splitkv_kernelI23Flash_fwd_kernel_traitsILi192ELi64ELi64ELi4ELb0ELb0EN7cutlass6half_tE19Flash_kernel_traitsILi192ELi64ELi64ELi4ES3_EELb1ELb0ELb0ELb0ELb1ELb0ELb0ELb1EEEvNS_16Flash_fwd_paramsE)
        /*0014*/ 	.short	0x0160
        /*0016*/ 	.short	0x01d0


	//----- nvinfo : EIATTR_CBANK_PARAM_SIZE
	.align		4
.L_634:
        /*0018*/ 	.byte	0x03, 0x19
        /*001a*/ 	.short	0x01d0


	//----- nvinfo : EIATTR_KPARAM_INFO
	.align		4
        /*001c*/ 	.byte	0x04, 0x17
        /*001e*/ 	.short	(.L_636 - .L_635)
.L_635:
        /*0020*/ 	.word	0x00000000
        /*0024*/ 	.short	0x0000
        /*0026*/ 	.short	0x0000
        /*0028*/ 	.byte	0x00, 0xf0, 0x41, 0x07


	//----- nvinfo : EIATTR_MAXREG_COUNT
	.align		4
.L_636:
        /*002c*/ 	.byte	0x03, 0x1b
        /*002e*/ 	.short	0x00ff


	//----- nvinfo : EIATTR_NUM_BARRIERS
	.align		4
        /*0030*/ 	.byte	0x02, 0x4c
        /*0032*/ 	.byte	0x01
	.zero		1


	//----- nvinfo : EIATTR_MERCURY_ISA_VERSION
	.align		4
        /*0034*/ 	.byte	0x03, 0x5f
        /*0036*/ 	.short	0x0000


	//----- nvinfo : EIATTR_COOP_GROUP_MASK_REGIDS
	.align		4
        /*0038*/ 	.byte	0x04, 0x29
        /*003a*/ 	.short	(.L_638 - .L_637)


	//   ....[0]....
.L_637:
        /*003c*/ 	.word	0xffffffff


	//   ....[1]....
        /*0040*/ 	.word	0xffffffff


	//   ....[2]....
        /*0044*/ 	.word	0xffffffff


	//   ....[3]....
        /*0048*/ 	.word	0xffffffff


	//   ....[4]....
        /*004c*/ 	.word	0xffffffff


	//   ....[5]....
        /*0050*/ 	.word	0xffffffff


	//   ....[6]....
        /*0054*/ 	.word	0xffffffff


	//   ....[7]....
        /*0058*/ 	.word	0xffffffff


	//   ....[8]....
        /*005c*/ 	.word	0xffffffff


	//   ....[9]....
        /*0060*/ 	.word	0xffffffff


	//   ....[10]....
        /*0064*/ 	.word	0xffffffff


	//   ....[11]....
        /*0068*/ 	.word	0xffffffff


	//   ....[12]....
        /*006c*/ 	.word	0xffffffff


	//   ....[13]....
        /*0070*/ 	.word	0xffffffff


	//   ....[14]....
        /*0074*/ 	.word	0xffffffff


	//   ....[15]....
        /*0078*/ 	.word	0xffffffff


	//----- nvinfo : EIATTR_COOP_GROUP_INSTR_OFFSETS
	.align		4
.L_638:
        /*007c*/ 	.byte	0x04, 0x28
        /*007e*/ 	.short	(.L_640 - .L_639)


	//   ....[0]....
.L_639:
        /*0080*/ 	.word	0x000134a0


	//   ....[1]....
        /*0084*/ 	.word	0x000134c0


	//   ....[2]....
        /*0088*/ 	.word	0x00013560


	//   ....[3]....
        /*008c*/ 	.word	0x00013570


	//   ....[4]....
        /*0090*/ 	.word	0x00016370


	//   ....[5]....
        /*0094*/ 	.word	0x00016380


	//   ....[6]....
        /*0098*/ 	.word	0x000163b0


	//   ....[7]....
        /*009c*/ 	.word	0x000163c0


	//   ....[8]....
        /*00a0*/ 	.word	0x00019350


	//   ....[9]....
        /*00a4*/ 	.word	0x00019370


	//   ....[10]....
        /*00a8*/ 	.word	0x000193a0


	//   ....[11]....
        /*00ac*/ 	.word	0x000193b0


	//   ....[12]....
        /*00b0*/ 	.word	0x0001aaa0


	//   ....[13]....
        /*00b4*/ 	.word	0x0001aae0


	//   ....[14]....
        /*00b8*/ 	.word	0x0001ab10


	//   ....[15]....
        /*00bc*/ 	.word	0x0001ab20


	//----- nvinfo : EIATTR_EXIT_INSTR_OFFSETS
	.align		4
.L_640:
        /*00c0*/ 	.byte	0x04, 0x1c
        /*00c2*/ 	.short	(.L_642 - .L_641)


	//   ....[0]....
.L_641:
        /*00c4*/ 	.word	0x00000320


	//   ....[1]....
        /*00c8*/ 	.word	0x00000b50


	//   ....[2]....
        /*00cc*/ 	.word	0x00000b80


	//   ....[3]....
        /*00d0*/ 	.word	0x0001c310


	//   ....[4]....
        /*00d4*/ 	.word	0x0001c3f0


	//----- nvinfo : EIATTR_CTAIDZ_USED
	.align		4
.L_642:
        /*00d8*/ 	.byte	0x01, 0x04
	.zero		2


	//----- nvinfo : EIATTR_CRS_STACK_SIZE
	.align		4
        /*00dc*/ 	.byte	0x04, 0x1e
        /*00de*/ 	.short	(.L_644 - .L_643)
.L_643:
        /*00e0*/ 	.word	0x00000000
.L_644:


//--------------------- .nv.info._ZN5flash24flash_fwd_splitkv_kernelI23Flash_fwd_kernel_traitsILi192ELi64ELi64ELi4ELb0ELb0EN7cutlass6half_tE19Flash_kernel_traitsILi192ELi64ELi64ELi4ES3_EELb1ELb0ELb0ELb0ELb1ELb1ELb0ELb1EEEvNS_16Flash_fwd_paramsE --------------------------
	.section	.nv.info._ZN5flash24flash_fwd_splitkv_kernelI23Flash_fwd_kernel_traitsILi192ELi64ELi64ELi4ELb0ELb0EN7cutlass6half_tE19Flash_kernel_traitsILi192ELi64ELi64ELi4ES3_EELb1ELb0ELb0ELb0ELb1ELb1ELb0ELb1EEEvNS_16Flash_fwd_paramsE,"",@"SHT_CUDA_INFO"
	.sectionflags	@""
	.align	4


	//----- nvinfo : EIATTR_CUDA_API_VERSION
	.align		4
        /*0000*/ 	.byte	0x04, 0x37
        /*0002*/ 	.short	(.L_646 - .L_645)
.L_645:
        /*0004*/ 	.word	0x00000082


	//----- nvinfo : EIATTR_SW2861232_WAR
	.align		4
.L_646:
        /*0008*/ 	.byte	0x01, 0x35
	.zero		2


	//----- nvinfo : EIATTR_PARAM_CBANK
	.align		4
        /*000c*/ 	.byte	0x04, 0x0a
        /*000e*/ 	.short	(.L_648 - .L_647)
	.align		4
.L_647:
        /*0010*/ 	.word	index@(.nv.constant0._ZN5flash24flash_fwd_splitkv_kernelI23Flash_fwd_kernel_traitsILi192ELi64ELi64ELi4ELb0ELb0EN7cutlass6half_tE19Flash_kernel_traitsILi192ELi64ELi64ELi4ES3_EELb1ELb0ELb0ELb0ELb1ELb1ELb0ELb1EEEvNS_16Flash_fwd_paramsE)
        /*0014*/ 	.short	0x0160
        /*0016*/ 	.short	0x01d0


	//----- nvinfo : EIATTR_CBANK_PARAM_SIZE
	.align		4
.L_648:
        /*0018*/ 	.byte	0x03, 0x19
        /*001a*/ 	.short	0x01d0


	//----- nvinfo : EIATTR_KPARAM_INFO
	.align		4
        /*001c*/ 	.byte	0x04, 0x17
        /*001e*/ 	.short	(.L_650 - .L_649)
.L_649:
        /*0020*/ 	.word	0x00000000
        /*0024*/ 	.short	0x0000
        /*0026*/ 	.short	0x0000
        /*0028*/ 	.byte	0x00, 0xf0, 0x41, 0x07


	//----- nvinfo : EIATTR_MAXREG_COUNT
	.align		4
.L_650:
        /*002c*/ 	.byte	0x03, 0x1b
        /*002e*/ 	.short	0x00ff


	//----- nvinfo : EIATTR_NUM_BARRIERS
	.align		4
        /*0030*/ 	.byte	0x02, 0x4c
        /*0032*/ 	.byte	0x01
	.zero		1


	//----- nvinfo : EIATTR_MERCURY_ISA_VERSION
	.align		4
        /*0034*/ 	.byte	0x03, 0x5f
        /*0036*/ 	.short	0x0000


	//----- nvinfo : EIATTR_COOP_GROUP_MASK_REGIDS
	.align		4
        /*0038*/ 	.byte	0x04, 0x29
        /*003a*/ 	.short	(.L_652 - .L_651)


	//   ....[0]....
.L_651:
        /*003c*/ 	.word	0xffffffff


	//   ....[1]....
        /*0040*/ 	.word	0xffffffff


	//   ....[2]....
        /*0044*/ 	.word	0xffffffff


	//   ....[3]....
        /*0048*/ 	.word	0xffffffff


	//   ....[4]....
        /*004c*/ 	.word	0xffffffff


	//   ....[5]....
        /*0050*/ 	.word	0xffffffff


	//   ....[6]....
        /*0054*/ 	.word	0xffffffff


	//   ....[7]....
        /*0058*/ 	.word	0xffffffff


	//   ....[8]....
        /*005c*/ 	.word	0xffffffff


	//   ....[9]....
        /*0060*/ 	.word	0xffffffff


	//   ....[10]....
        /*0064*/ 	.word	0xffffffff


	//   ....[11]....
        /*0068*/ 	.word	0xffffffff


	//   ....[12]....
        /*006c*/ 	.word	0xffffffff


	//   ....[13]....
        /*0070*/ 	.word	0xffffffff


	//   ....[14]....
        /*0074*/ 	.word	0xffffffff


	//   ....[15]....
        /*0078*/ 	.word	0xffffffff


	//----- nvinfo : EIATTR_COOP_GROUP_INSTR_OFFSETS
	.align		4
.L_652:
        /*007c*/ 	.byte	0x04, 0x28
        /*007e*/ 	.short	(.L_654 - .L_653)


	//   ....[0]....
.L_653:
        /*0080*/ 	.word	0x000138a0


	//   ....[1]....
        /*0084*/ 	.word	0x000138c0


	//   ....[2]....
        /*0088*/ 	.word	0x00013960


	//   ....[3]....
        /*008c*/ 	.word	0x00013970


	//   ....[4]....
        /*0090*/ 	.word	0x00016b60


	//   ....[5]....
        /*0094*/ 	.word	0x00016b70


	//   ....[6]....
        /*0098*/ 	.word	0x00016ba0


	//   ....[7]....
        /*009c*/ 	.word	0x00016bb0


	//   ....[8]....
        /*00a0*/ 	.word	0x00019f10


	//   ....[9]....
        /*00a4*/ 	.word	0x00019f30


	//   ....[10]....
        /*00a8*/ 	.word	0x00019f60


	//   ....[11]....
        /*00ac*/ 	.word	0x00019f70


	//   ....[12]....
        /*00b0*/ 	.word	0x0001b690


	//   ....[13]....
        /*00b4*/ 	.word	0x0001b6d0


	//   ....[14]....
        /*00b8*/ 	.word	0x0001b700


	//   ....[15]....
        /*00bc*/ 	.word	0x0001b710


	//----- nvinfo : EIATTR_EXIT_INSTR_OFFSETS
	.align		4
.L_654:
        /*00c0*/ 	.byte	0x04, 0x1c
        /*00c2*/ 	.short	(.L_656 - .L_655)


	//   ....[0]....
.L_655:
        /*00c4*/ 	.word	0x00000320


	//   ....[1]....
        /*00c8*/ 	.word	0x00000b50


	//   ....[2]....
        /*00cc*/ 	.word	0x00000b80


	//   ....[3]....
        /*00d0*/ 	.word	0x0001cf00


	//   ....[4]....
        /*00d4*/ 	.word	0x0001cfe0


	//----- nvinfo : EIATTR_CTAIDZ_USED
	.align		4
.L_656:
        /*00d8*/ 	.byte	0x01, 0x04
	.zero		2


	//----- nvinfo : EIATTR_CRS_STACK_SIZE
	.align		4
        /*00dc*/ 	.byte	0x04, 0x1e
        /*00de*/ 	.short	(.L_658 - .L_657)
.L_657:
        /*00e0*/ 	.word	0x00000000
.L_658:


//--------------------- .nv.info._ZN5flash24flash_fwd_splitkv_kernelI23Flash_fwd_kernel_traitsILi192ELi64ELi64ELi4ELb0ELb0EN7cutlass6half_tE19Flash_kernel_traitsILi192ELi64ELi64ELi4ES3_EELb1ELb0ELb1ELb0ELb0ELb0ELb0ELb1EEEvNS_16Flash_fwd_paramsE --------------------------
	.section	.nv.info._ZN5flash24flash_fwd_splitkv_kernelI23Flash_fwd_kernel_traitsILi192ELi64ELi64ELi4ELb0ELb0EN7cutlass6half_tE19Flash_kernel_traitsILi192ELi64ELi64ELi4ES3_EELb1ELb0ELb1ELb0ELb0ELb0ELb0ELb1EEEvNS_16Flash_fwd_paramsE,"",@"SHT_CUDA_INFO"
	.sectionflags	@""
	.align	4


	//----- nvinfo : EIATTR_CUDA_API_VERSION
	.align		4
        /*0000*/ 	.byte	0x04, 0x37
        /*0002*/ 	.short	(.L_660 - .L_659)
.L_659:
        /*0004*/ 	.word	0x00000082


	//----- nvinfo : EIATTR_SW2861232_WAR
	.align		4
.L_660:
        /*0008*/ 	.byte	0x01, 0x35
	.zero		2


	//----- nvinfo : EIATTR_PARAM_CBANK
	.align		4
        /*000c*/ 	.byte	0x04, 0x0a
        /*000e*/ 	.short	(.L_662 - .L_661)
	.align		4
.L_661:
        /*0010*/ 	.word	index@(.nv.constant0._ZN5flash24flash_fwd_splitkv_kernelI23Flash_fwd_kernel_traitsILi192ELi64ELi64ELi4ELb0ELb0EN7cutlass6half_tE19Flash_kernel_traitsILi192ELi64ELi64ELi4ES3_EELb1ELb0ELb1ELb0ELb0ELb0ELb0ELb1EEEvNS_16Flash_fwd_paramsE)
        /*0014*/ 	.short	0x0160
        /*0016*/ 	.short	0x01d0


	//----- nvinfo : EIATTR_CBANK_PARAM_SIZE
	.align		4
.L_662:
        /*0018*/ 	.byte	0x03, 0x19
        /*001a*/ 	.short	0x01d0


	//----- nvinfo : EIATTR_KPARAM_INFO
	.align		4
        /*001c*/ 	.byte	0x04, 0x17
        /*001e*/ 	.short	(.L_664 - .L_663)
.L_663:
        /*0020*/ 	.word	0x00000000
        /*0024*/ 	.short	0x0000
        /*0026*/ 	.short	0x0000
        /*0028*/ 	.byte	0x00, 0xf0, 0x41, 0x07


	//----- nvinfo : EIATTR_MAXREG_COUNT
	.align		4
.L_664:
        /*002c*/ 	.byte	0x03, 0x1b
        /*002e*/ 	.short	0x00ff


	//----- nvinfo : EIATTR_NUM_BARRIERS
	.align		4
        /*0030*/ 	.byte	0x02, 0x4c
        /*0032*/ 	.byte	0x01
	.zero		1


	//----- nvinfo : EIATTR_MERCURY_ISA_VERSION
	.align		4
        /*0034*/ 	.byte	0x03, 0x5f
        /*0036*/ 	.short	0x0000


	//----- nvinfo : EIATTR_COOP_GROUP_MASK_REGIDS
	.align		4
        /*0038*/ 	.byte	0x04, 0x29
        /*003a*/ 	.short	(.L_666 - .L_665)


	//   ....[0]....
.L_665:
        /*003c*/ 	.word	0xffffffff


	//   ....[1]....
        /*0040*/ 	.word	0xffffffff


	//   ....[2]....
        /*0044*/ 	.word	0xffffffff


	//   ....[3]....
        /*0048*/ 	.word	0xffffffff


	//   ....[4]....
        /*004c*/ 	.word	0xffffffff


	//   ....[5]....
        /*0050*/ 	.word	0xffffffff


	//   ....[6]....
        /*0054*/ 	.word	0xffffffff


	//   ....[7]....
        /*0058*/ 	.word	0xffffffff


	//   ....[8]....
        /*005c*/ 	.word	0xffffffff


	//   ....[9]....
        /*0060*/ 	.word	0xffffffff


	//   ....[10]....
        /*0064*/ 	.word	0xffffffff


	//   ....[11]....
        /*0068*/ 	.word	0xffffffff


	//   ....[12]....
        /*006c*/ 	.word	0xffffffff


	//   ....[13]....
        /*0070*/ 	.word	0xffffffff


	//   ....[14]....
        /*0074*/ 	.word	0xffffffff


	//   ....[15]....
        /*0078*/ 	.word	0xffffffff


	//----- nvinfo : EIATTR_COOP_GROUP_INSTR_OFFSETS
	.align		4
.L_666:
        /*007c*/ 	.byte	0x04, 0x28
        /*007e*/ 	.short	(.L_668 - .L_667)


	//   ....[0]....
.L_667:
        /*0080*/ 	.word	0x00015d30


	//   ....[1]....
        /*0084*/ 	.word	0x00015d50


	//   ....[2]....
        /*0088*/ 	.word	0x00015df0


	//   ....[3]....
        /*008c*/ 	.word	0x00015e00


	//   ....[4]....
        /*0090*/ 	.word	0x00019880


	//   ....[5]....
        /*0094*/ 	.word	0x00019890


	//   ....[6]....
        /*0098*/ 	.word	0x000198c0


	//   ....[7]....
        /*009c*/ 	.word	0x000198d0


	//   ....[8]....
        /*00a0*/ 	.word	0x0001d470


	//   ....[9]....
        /*00a4*/ 	.word	0x0001d490


	//   ....[10]....
        /*00a8*/ 	.word	0x0001d4b0


	//   ....[11]....
        /*00ac*/ 	.word	0x0001d4d0


	//   ....[12]....
        /*00b0*/ 	.word	0x0001ebd0


	//   ....[13]....
        /*00b4*/ 	.word	0x0001ec10


	//   ....[14]....
        /*00b8*/ 	.word	0x0001ec40


	//   ....[15]....
        /*00bc*/ 	.word	0x0001ec50


	//----- nvinfo : EIATTR_EXIT_INSTR_OFFSETS
	.align		4
.L_668:
        /*00c0*/ 	.byte	0x04, 0x1c
        /*00c2*/ 	.short	(.L_670 - .L_669)


	//   ....[0]....
.L_669:
        /*00c4*/ 	.word	0x00000310


	//   ....[1]....
        /*00c8*/ 	.word	0x00000c30


	//   ....[2]....
        /*00cc*/ 	.word	0x00000c60


	//   ....[3]....
        /*00d0*/ 	.word	0x00020510


	//   ....[4]....
        /*00d4*/ 	.word	0x00020610


	//   ....[5]....
        /*00d8*/ 	.word	0x00020630


	//----- nvinfo : EIATTR_CTAIDZ_USED
	.align		4
.L_670:
        /*00dc*/ 	.byte	0x01, 0x04
	.zero		2


	//----- nvinfo : EIATTR_CRS_STACK_SIZE
	.align		4
        /*00e0*/ 	.byte	0x04, 0x1e
        /*00e2*/ 	.short	(.L_672 - .L_671)
.L_671:
        /*00e4*/ 	.word	0x00000000
.L_672:


//--------------------- .nv.info._ZN5flash24flash_fwd_splitkv_kernelI23Flash_fwd_kernel_traitsILi192ELi64ELi64ELi4ELb0ELb0EN7cutlass6half_tE19Flash_kernel_traitsILi192ELi64ELi64ELi4ES3_EELb1ELb0ELb1ELb0ELb0ELb1ELb0ELb1EEEvNS_16Flash_fwd_paramsE --------------------------
	.section	.nv.info._ZN5flash24flash_fwd_splitkv_kernelI23Flash_fwd_kernel_traitsILi192ELi64ELi64ELi4ELb0ELb0EN7cutlass6half_tE19Flash_kernel_traitsILi192ELi64ELi64ELi4ES3_EELb1ELb0ELb1ELb0ELb0ELb1ELb0ELb1EEEvNS_16Flash_fwd_paramsE,"",@"SHT_CUDA_INFO"
	.sectionflags	@""
	.align	4


	//----- nvinfo : EIATTR_CUDA_API_VERSION
	.align		4
        /*0000*/ 	.byte	0x04, 0x37
        /*0002*/ 	.short	(.L_674 - .L_673)
.L_673:
        /*0004*/ 	.word	0x00000082


	//----- nvinfo : EIATTR_SW2861232_WAR
	.align		4
.L_674:
        /*0008*/ 	.byte	0x01, 0x35
	.zero		2


	//----- nvinfo : EIATTR_PARAM_CBANK
	.align		4
        /*000c*/ 	.byte	0x04, 0x0a
        /*000e*/ 	.short	(.L_676 - .L_675)
	.align		4
.L_675:
        /*0010*/ 	.word	index@(.nv.constant0._ZN5flash24flash_fwd_splitkv_kernelI23Flash_fwd_kernel_traitsILi192ELi64ELi64ELi4ELb0ELb0EN7cutlass6half_tE19Flash_kernel_traitsILi192ELi64ELi64ELi4ES3_EELb1ELb0ELb1ELb0ELb0ELb1ELb0ELb1EEEvNS_16Flash_fwd_paramsE)
        /*0014*/ 	.short	0x0160
        /*0016*/ 	.short	0x01d0


	//----- nvinfo : EIATTR_CBANK_PARAM_SIZE
	.align		4
.L_676:
        /*0018*/ 	.byte	0x03, 0x19
        /*001a*/ 	.short	0x01d0


	//----- nvinfo : EIATTR_KPARAM_INFO
	.align		4
        /*001c*/ 	.byte	0x04, 0x17
        /*001e*/ 	.short	(.L_678 - .L_677)
.L_677:
        /*0020*/ 	.word	0x00000000
        /*0024*/ 	.short	0x0000
        /*0026*/ 	.short	0x0000
        /*0028*/ 	.byte	0x00, 0xf0, 0x41, 0x07


	//----- nvinfo : EIATTR_MAXREG_COUNT
	.align		4
.L_678:
        /*002c*/ 	.byte	0x03, 0x1b
        /*002e*/ 	.short	0x00ff


	//----- nvinfo : EIATTR_NUM_BARRIERS
	.align		4
        /*0030*/ 	.byte	0x02, 0x4c
        /*0032*/ 	.byte	0x01
	.zero		1


	//----- nvinfo : EIATTR_MERCURY_ISA_VERSION
	.align		4
        /*0034*/ 	.byte	0x03, 0x5f
        /*0036*/ 	.short	0x0000


	//----- nvinfo : EIATTR_COOP_GROUP_MASK_REGIDS
	.align		4
        /*0038*/ 	.byte	0x04, 0x29
        /*003a*/ 	.short	(.L_680 - .L_679)


	//   ....[0]....
.L_679:
        /*003c*/ 	.word	0xffffffff


	//   ....[1]....
        /*0040*/ 	.word	0xffffffff


	//   ....[2]....
        /*0044*/ 	.word	0xffffffff


	//   ....[3]....
        /*0048*/ 	.word	0xffffffff


	//   ....[4]....
        /*004c*/ 	.word	0xffffffff


	//   ....[5]....
        /*0050*/ 	.word	0xffffffff


	//   ....[6]....
        /*0054*/ 	.word	0xffffffff


	//   ....[7]....
        /*0058*/ 	.word	0xffffffff


	//   ....[8]....
        /*005c*/ 	.word	0xffffffff


	//   ....[9]....
        /*0060*/ 	.word	0xffffffff


	//   ....[10]....
        /*0064*/ 	.word	0xffffffff


	//   ....[11]....
        /*0068*/ 	.word	0xffffffff


	//   ....[12]....
        /*006c*/ 	.word	0xffffffff


	//   ....[13]....
        /*0070*/ 	.word	0xffffffff


	//   ....[14]....
        /*0074*/ 	.word	0xffffffff


	//   ....[15]....
        /*0078*/ 	.word	0xffffffff


	//----- nvinfo : EIATTR_COOP_GROUP_INSTR_OFFSETS
	.align		4
.L_680:
        /*007c*/ 	.byte	0x04, 0x28
        /*007e*/ 	.short	(.L_682 - .L_681)


	//   ....[0]....
.L_681:
        /*0080*/ 	.word	0x00016130


	//   ....[1]....
        /*0084*/ 	.word	0x00016150


	//   ....[2]....
        /*0088*/ 	.word	0x000161f0


	//   ....[3]....
        /*008c*/ 	.word	0x00016200


	//   ....[4]....
        /*0090*/ 	.word	0x0001a060


	//   ....[5]....
        /*0094*/ 	.word	0x0001a070


	//   ....[6]....
        /*0098*/ 	.word	0x0001a0a0


	//   ....[7]....
        /*009c*/ 	.word	0x0001a0b0


	//   ....[8]....
        /*00a0*/ 	.word	0x0001e050


	//   ....[9]....
        /*00a4*/ 	.word	0x0001e060


	//   ....[10]....
        /*00a8*/ 	.word	0x0001e080


	//   ....[11]....
        /*00ac*/ 	.word	0x0001e0a0


	//   ....[12]....
        /*00b0*/ 	.word	0x0001f7c0


	//   ....[13]....
        /*00b4*/ 	.word	0x0001f800


	//   ....[14]....
        /*00b8*/ 	.word	0x0001f830


	//   ....[15]....
        /*00bc*/ 	.word	0x0001f840


	//----- nvinfo : EIATTR_EXIT_INSTR_OFFSETS
	.align		4
.L_682:
        /*00c0*/ 	.byte	0x04, 0x1c
        /*00c2*/ 	.short	(.L_684 - .L_683)


	//   ....[0]....
.L_683:
        /*00c4*/ 	.word	0x00000310


	//   ....[1]....
        /*00c8*/ 	.word	0x00000c30


	//   ....[2]....
        /*00cc*/ 	.word	0x00000c60


	//   ....[3]....
        /*00d0*/ 	.word	0x00021100


	//   ....[4]....
        /*00d4*/ 	.word	0x00021200


	//   ....[5]....
        /*00d8*/ 	.word	0x00021220


	//----- nvinfo : EIATTR_CTAIDZ_USED
	.align		4
.L_684:
        /*00dc*/ 	.byte	0x01, 0x04
	.zero		2


	//----- nvinfo : EIATTR_CRS_STACK_SIZE
	.align		4
        /*00e0*/ 	.byte	0x04, 0x1e
        /*00e2*/ 	.short	(.L_686 - .L_685)
.L_685:
        /*00e4*/ 	.word	0x00000000
.L_686:


//--------------------- .nv.info._ZN5flash24flash_fwd_splitkv_kernelI23Flash_fwd_kernel_traitsILi192ELi64ELi64ELi4ELb0ELb0EN7cutlass6half_tE19Flash_kernel_traitsILi192ELi64ELi64ELi4ES3_EELb1ELb0ELb0ELb0ELb1ELb0ELb1ELb0EEEvNS_16Flash_fwd_paramsE --------------------------
	.section	.nv.info._ZN5flash24flash_fwd_splitkv_kernelI23Flash_fwd_kernel_traitsILi192ELi64ELi64ELi4ELb0ELb0EN7cutlass6half_tE19Flash_kernel_traitsILi192ELi64ELi64ELi4ES3_EELb1ELb0ELb0ELb0ELb1ELb0ELb1ELb0EEEvNS_16Flash_fwd_paramsE,"",@"SHT_CUDA_INFO"
	.sectionflags	@""
	.align	4


	//----- nvinfo : EIATTR_CUDA_API_VERSION
	.align		4
        /*0000*/ 	.byte	0x04, 0x37
        /*0002*/ 	.short	(.L_688 - .L_687)
.L_687:
        /*0004*/ 	.word	0x00000082


	//----- nvinfo : EIATTR_SW2861232_WAR
	.align		4
.L_688:
        /*0008*/ 	.byte	0x01, 0x35
	.zero		2


	//----- nvinfo : EIATTR_PARAM_CBANK
	.align		4
        /*000c*/ 	.byte	0x04, 0x0a
        /*000e*/ 	.short	(.L_690 - .L_689)
	.align		4
.L_689:
        /*0010*/ 	.word	index@(.nv.constant0._ZN5flash24flash_fwd_splitkv_kernelI23Flash_fwd_kernel_traitsILi192ELi64ELi64ELi4ELb0ELb0EN7cutlass6half_tE19Flash_kernel_traitsILi192ELi64ELi64ELi4ES3_EELb1ELb0ELb0ELb0ELb1ELb0ELb1ELb0EEEvNS_16Flash_fwd_paramsE)
        /*0014*/ 	.short	0x0160
        /*0016*/ 	.short	0x01d0


	//----- nvinfo : EIATTR_CBANK_PARAM_SIZE
	.align		4
.L_690:
        /*0018*/ 	.byte	0x03, 0x19
        /*001a*/ 	.short	0x01d0


	//----- nvinfo : EIATTR_KPARAM_INFO
	.align		4
        /*001c*/ 	.byte	0x04, 0x17
        /*001e*/ 	.short	(.L_692 - .L_691)
.L_691:
        /*0020*/ 	.word	0x00000000
        /*0024*/ 	.short	0x0000
        /*0026*/ 	.short	0x0000
        /*0028*/ 	.byte	0x00, 0xf0, 0x41, 0x07


	//----- nvinfo : EIATTR_MAXREG_COUNT
	.align		4
.L_692:
        /*002c*/ 	.byte	0x03, 0x1b
        /*002e*/ 	.short	0x00ff


	//----- nvinfo : EIATTR_NUM_BARRIERS
	.align		4
        /*0030*/ 	.byte	0x02, 0x4c
        /*0032*/ 	.byte	0x01
	.zero		1


	//----- nvinfo : EIATTR_MERCURY_ISA_VERSION
	.align		4
        /*0034*/ 	.byte	0x03, 0x5f
        /*0036*/ 	.short	0x0000


	//----- nvinfo : EIATTR_COOP_GROUP_MASK_REGIDS
	.align		4
        /*0038*/ 	.byte	0x04, 0x29
        /*003a*/ 	.short	(.L_694 - .L_693)


	//   ....[0]....
.L_693:
        /*003c*/ 	.word	0xffffffff


	//   ....[1]....
        /*0040*/ 	.word	0xffffffff


	//   ....[2]....
        /*0044*/ 	.word	0xffffffff


	//   ....[3]....
        /*0048*/ 	.word	0xffffffff


	//   ....[4]....
        /*004c*/ 	.word	0xffffffff


	//   ....[5]....
        /*0050*/ 	.word	0xffffffff


	//   ....[6]....
        /*0054*/ 	.word	0xffffffff


	//   ....[7]....
        /*0058*/ 	.word	0xffffffff


	//   ....[8]....
        /*005c*/ 	.word	0xffffffff


	//   ....[9]....
        /*0060*/ 	.word	0xffffffff


	//   ....[10]....
        /*0064*/ 	.word	0xffffffff


	//   ....[11]....
        /*0068*/ 	.word	0xffffffff


	//   ....[12]....
        /*006c*/ 	.word	0xffffffff


	//   ....[13]....
        /*0070*/ 	.word	0xffffffff


	//   ....[14]....
        /*0074*/ 	.word	0xffffffff


	//   ....[15]....
        /*0078*/ 	.word	0xffffffff


	//----- nvinfo : EIATTR_COOP_GROUP_INSTR_OFFSETS
	.align		4
.L_694:
        /*007c*/ 	.byte	0x04, 0x28
        /*007e*/ 	.short	(.L_696 - .L_695)


	//   ....[0]....
.L_695:
        /*0080*/ 	.word	0x00003fe0


	//   ....[1]....
        /*0084*/ 	.word	0x00004020


	//   ....[2]....
        /*0088*/ 	.word	0x00004040


	//   ....[3]....
        /*008c*/ 	.word	0x00004060


	//   ....[4]....
        /*0090*/ 	.word	0x00006dc0


	//   ....[5]....
        /*0094*/ 	.word	0x00006dd0


	//   ....[6]....
        /*0098*/ 	.word	0x00006e10


	//   ....[7]....
        /*009c*/ 	.word	0x00006e20


	//   ....[8]....
        /*00a0*/ 	.word	0x00009d60


	//   ....[9]....
        /*00a4*/ 	.word	0x00009d80


	//   ....[10]....
        /*00a8*/ 	.word	0x00009db0


	//   ....[11]....
        /*00ac*/ 	.word	0x00009dc0


	//   ....[12]....
        /*00b0*/ 	.word	0x0000b490


	//   ....[13]....
        /*00b4*/ 	.word	0x0000b4d0


	//   ....[14]....
        /*00b8*/ 	.word	0x0000b520


	//   ....[15]....
        /*00bc*/ 	.word	0x0000b530


	//----- nvinfo : EIATTR_EXIT_INSTR_OFFSETS
	.align		4
.L_696:
        /*00c0*/ 	.byte	0x04, 0x1c
        /*00c2*/ 	.short	(.L_698 - .L_697)


	//   ....[0]....
.L_697:
        /*00c4*/ 	.word	0x00000420


	//   ....[1]....
        /*00c8*/ 	.word	0x00000c40


	//   ....[2]....
        /*00cc*/ 	.word	0x00000c70


	//   ....[3]....
        /*00d0*/ 	.word	0x0000c8b0


	//   ....[4]....
        /*00d4*/ 	.word	0x0000c8f0


	//----- nvinfo : EIATTR_CTAIDZ_USED
	.align		4
.L_698:
        /*00d8*/ 	.byte	0x01, 0x04
	.zero		2


	//----- nvinfo : EIATTR_CRS_STACK_SIZE
	.align		4
        /*00dc*/ 	.byte	0x04, 0x1e
        /*00de*/ 	.short	(.L_700 - .L_699)
.L_699:
        /*00e0*/ 	.word	0x00000000
.L_700:


//--------------------- .nv.info._ZN5flash24flash_fwd_splitkv_kernelI23Flash_fwd_kernel_traitsILi192ELi64ELi64ELi4ELb0ELb0EN7cutlass6half_tE19Flash_kernel_traitsILi192ELi64ELi64ELi4ES3_EELb1ELb0ELb0ELb0ELb1ELb1ELb1ELb0EEEvNS_16Flash_fwd_paramsE --------------------------
	.section	.nv.info._ZN5flash24flash_fwd_splitkv_kernelI23Flash_fwd_kernel_traitsILi192ELi64ELi64ELi4ELb0ELb0EN7cutlass6half_tE19Flash_kernel_traitsILi192ELi64ELi64ELi4ES3_EELb1ELb0ELb0ELb0ELb1ELb1ELb1ELb0EEEvNS_16Flash_fwd_paramsE,"",@"SHT_CUDA_INFO"
	.sectionflags	@""
	.align	4


	//----- nvinfo : EIATTR_CUDA_API_VERSION
	.align		4
        /*0000*/ 	.byte	0x04, 0x37
        /*0002*/ 	.short	(.L_702 - .L_701)
.L_701:
        /*0004*/ 	.word	0x00000082


	//----- nvinfo : EIATTR_SW2861232_WAR
	.align		4
.L_702:
        /*0008*/ 	.byte	0x01, 0x35
	.zero		2


	//----- nvinfo : EIATTR_PARAM_CBANK
	.align		4
        /*000c*/ 	.byte	0x04, 0x0a
        /*000e*/ 	.short	(.L_704 - .L_703)
	.align		4
.L_703:
        /*0010*/ 	.word	index@(.nv.constant0._ZN5flash24flash_fwd_splitkv_kernelI23Flash_fwd_kernel_traitsILi192ELi64ELi64ELi4ELb0ELb0EN7cutlass6half_tE19Flash_kernel_traitsILi192ELi64ELi64ELi4ES3_EELb1ELb0ELb0ELb0ELb1ELb1ELb1ELb0EEEvNS_16Flash_fwd_paramsE)
        /*0014*/ 	.short	0x0160
        /*0016*/ 	.short	0x01d0


	//----- nvinfo : EIATTR_CBANK_PARAM_SIZE
	.align		4
.L_704:
        /*0018*/ 	.byte	0x03, 0x19
        /*001a*/ 	.short	0x01d0


	//----- nvinfo : EIATTR_KPARAM_INFO
	.align		4
        /*001c*/ 	.byte	0x04, 0x17
        /*001e*/ 	.short	(.L_706 - .L_705)
.L_705:
        /*0020*/ 	.word	0x00000000
        /*0024*/ 	.short	0x0000
        /*0026*/ 	.short	0x0000
        /*0028*/ 	.byte	0x00, 0xf0, 0x41, 0x07


	//----- nvinfo : EIATTR_MAXREG_COUNT
	.align		4
.L_706:
        /*002c*/ 	.byte	0x03, 0x1b
        /*002e*/ 	.short	0x00ff


	//----- nvinfo : EIATTR_NUM_BARRIERS
	.align		4
        /*0030*/ 	.byte	0x02, 0x4c
        /*0032*/ 	.byte	0x01
	.zero		1


	//----- nvinfo : EIATTR_MERCURY_ISA_VERSION
	.align		4
        /*0034*/ 	.byte	0x03, 0x5f
        /*0036*/ 	.short	0x0000


	//----- nvinfo : EIATTR_COOP_GROUP_MASK_REGIDS
	.align		4
        /*0038*/ 	.byte	0x04, 0x29
        /*003a*/ 	.short	(.L_708 - .L_707)


	//   ....[0]....
.L_707:
        /*003c*/ 	.word	0xffffffff


	//   ....[1]....
        /*0040*/ 	.word	0xffffffff


	//   ....[2]....
        /*0044*/ 	.word	0xffffffff


	//   ....[3]....
        /*0048*/ 	.word	0xffffffff


	//   ....[4]....
        /*004c*/ 	.word	0xffffffff


	//   ....[5]....
        /*0050*/ 	.word	0xffffffff


	//   ....[6]....
        /*0054*/ 	.word	0xffffffff


	//   ....[7]....
        /*0058*/ 	.word	0xffffffff


	//   ....[8]....
        /*005c*/ 	.word	0xffffffff


	//   ....[9]....
        /*0060*/ 	.word	0xffffffff


	//   ....[10]....
        /*0064*/ 	.word	0xffffffff


	//   ....[11]....
        /*0068*/ 	.word	0xffffffff


	//   ....[12]....
        /*006c*/ 	.word	0xffffffff


	//   ....[13]....
        /*0070*/ 	.word	0xffffffff


	//   ....[14]....
        /*0074*/ 	.word	0xffffffff


	//   ....[15]....
        /*0078*/ 	.word	0xffffffff


	//----- nvinfo : EIATTR_COOP_GROUP_INSTR_OFFSETS
	.align		4
.L_708:
        /*007c*/ 	.byte	0x04, 0x28
        /*007e*/ 	.short	(.L_710 - .L_709)


	//   ....[0]....
.L_709:
        /*0080*/ 	.word	0x000043d0


	//   ....[1]....
        /*0084*/ 	.word	0x00004400


	//   ....[2]....
        /*0088*/ 	.word	0x00004420


	//   ....[3]....
        /*008c*/ 	.word	0x00004440


	//   ....[4]....
        /*0090*/ 	.word	0x000075a0


	//   ....[5]....
        /*0094*/ 	.word	0x000075b0


	//   ....[6]....
        /*0098*/ 	.word	0x000075e0


	//   ....[7]....
        /*009c*/ 	.word	0x000075f0


	//   ....[8]....
        /*00a0*/ 	.word	0x0000a950


	//   ....[9]....
        /*00a4*/ 	.word	0x0000a970


	//   ....[10]....
        /*00a8*/ 	.word	0x0000a9a0


	//   ....[11]....
        /*00ac*/ 	.word	0x0000a9c0


	//   ....[12]....
        /*00b0*/ 	.word	0x0000c060


	//   ....[13]....
        /*00b4*/ 	.word	0x0000c0a0


	//   ....[14]....
        /*00b8*/ 	.word	0x0000c0f0


	//   ....[15]....
        /*00bc*/ 	.word	0x0000c100


	//----- nvinfo : EIATTR_EXIT_INSTR_OFFSETS
	.align		4
.L_710:
        /*00c0*/ 	.byte	0x04, 0x1c
        /*00c2*/ 	.short	(.L_712 - .L_711)


	//   ....[0]....
.L_711:
        /*00c4*/ 	.word	0x00000420


	//   ....[1]....
        /*00c8*/ 	.word	0x00000c40


	//   ....[2]....
        /*00cc*/ 	.word	0x00000c70


	//   ....[3]....
        /*00d0*/ 	.word	0x0000d480


	//   ....[4]....
        /*00d4*/ 	.word	0x0000d4c0


	//----- nvinfo : EIATTR_CTAIDZ_USED
	.align		4
.L_712:
        /*00d8*/ 	.byte	0x01, 0x04
	.zero		2


	//----- nvinfo : EIATTR_CRS_STACK_SIZE
	.align		4
        /*00dc*/ 	.byte	0x04, 0x1e
        /*00de*/ 	.short	(.L_714 - .L_713)
.L_713:
        /*00e0*/ 	.word	0x00000000
.L_714:


//--------------------- .nv.info._ZN5flash24flash_fwd_splitkv_kernelI23Flash_fwd_kernel_traitsILi192ELi64ELi64ELi4ELb0ELb0EN7cutlass6half_tE19Flash_kernel_traitsILi192ELi64ELi64ELi4ES3_EELb1ELb0ELb1ELb0ELb0ELb0ELb1ELb0EEEvNS_16Flash_fwd_paramsE --------------------------
	.section	.nv.info._ZN5flash24flash_fwd_splitkv_kernelI23Flash_fwd_kernel_traitsILi192ELi64ELi64ELi4ELb0ELb0EN7cutlass6half_tE19Flash_kernel_traitsILi192ELi64ELi64ELi4ES3_EELb1ELb0ELb1ELb0ELb0ELb0ELb1ELb0EEEvNS_16Flash_fwd_paramsE,"",@"SHT_CUDA_INFO"
	.sectionflags	@""
	.align	4


	//----- nvinfo : EIATTR_CUDA_API_VERSION
	.align		4
        /*0000*/ 	.byte	0x04, 0x37
        /*0002*/ 	.short	(.L_716 - .L_715)
.L_715:
        /*0004*/ 	.word	0x00000082


	//----- nvinfo : EIATTR_SW2861232_WAR
	.align		4
.L_716:
        /*0008*/ 	.byte	0x01, 0x35
	.zero		2


	//----- nvinfo : EIATTR_PARAM_CBANK
	.align		4
        /*000c*/ 	.byte	0x04, 0x0a
        /*000e*/ 	.short	(.L_718 - .L_717)
	.align		4
.L_717:
        /*0010*/ 	.word	index@(.nv.constant0._ZN5flash24flash_fwd_splitkv_kernelI23Flash_fwd_kernel_traitsILi192ELi64ELi64ELi4ELb0ELb0EN7cutlass6half_tE19Flash_kernel_traitsILi192ELi64ELi64ELi4ES3_EELb1ELb0ELb1ELb0ELb0ELb0ELb1ELb0EEEvNS_16Flash_fwd_paramsE)
        /*0014*/ 	.short	0x0160
        /*0016*/ 	.short	0x01d0


	//----- nvinfo : EIATTR_CBANK_PARAM_SIZE
	.align		4
.L_718:
        /*0018*/ 	.byte	0x03, 0x19
        /*001a*/ 	.short	0x01d0


	//----- nvinfo : EIATTR_KPARAM_INFO
	.align		4
        /*001c*/ 	.byte	0x04, 0x17
        /*001e*/ 	.short	(.L_720 - .L_719)
.L_719:
        /*0020*/ 	.word	0x00000000
        /*0024*/ 	.short	0x0000
        /*0026*/ 	.short	0x0000
        /*0028*/ 	.byte	0x00, 0xf0, 0x41, 0x07


	//----- nvinfo : EIATTR_MAXREG_COUNT
	.align		4
.L_720:
        /*002c*/ 	.byte	0x03, 0x1b
        /*002e*/ 	.short	0x00ff


	//----- nvinfo : EIATTR_NUM_BARRIERS
	.align		4
        /*0030*/ 	.byte	0x02, 0x4c
        /*0032*/ 	.byte	0x01
	.zero		1


	//----- nvinfo : EIATTR_MERCURY_ISA_VERSION
	.align		4
        /*0034*/ 	.byte	0x03, 0x5f
        /*0036*/ 	.short	0x0000


	//----- nvinfo : EIATTR_COOP_GROUP_MASK_REGIDS
	.align		4
        /*0038*/ 	.byte	0x04, 0x29
        /*003a*/ 	.short	(.L_722 - .L_721)


	//   ....[0]....
.L_721:
        /*003c*/ 	.word	0xffffffff


	//   ....[1]....
        /*0040*/ 	.word	0xffffffff


	//   ....[2]....
        /*0044*/ 	.word	0xffffffff


	//   ....[3]....
        /*0048*/ 	.word	0xffffffff


	//   ....[4]....
        /*004c*/ 	.word	0xffffffff


	//   ....[5]....
        /*0050*/ 	.word	0xffffffff


	//   ....[6]....
        /*0054*/ 	.word	0xffffffff


	//   ....[7]....
        /*0058*/ 	.word	0xffffffff


	//   ....[8]....
        /*005c*/ 	.word	0xffffffff


	//   ....[9]....
        /*0060*/ 	.word	0xffffffff


	//   ....[10]....
        /*0064*/ 	.word	0xffffffff


	//   ....[11]....
        /*0068*/ 	.word	0xffffffff


	//   ....[12]....
        /*006c*/ 	.word	0xffffffff


	//   ....[13]....
        /*0070*/ 	.word	0xffffffff


	//   ....[14]....
        /*0074*/ 	.word	0xffffffff


	//   ....[15]....
        /*0078*/ 	.word	0xffffffff


	//----- nvinfo : EIATTR_COOP_GROUP_INSTR_OFFSETS
	.align		4
.L_722:
        /*007c*/ 	.byte	0x04, 0x28
        /*007e*/ 	.short	(.L_724 - .L_723)


	//   ....[0]....
.L_723:
        /*0080*/ 	.word	0x00005c00


	//   ....[1]....
        /*0084*/ 	.word	0x00005c20


	//   ....[2]....
        /*0088*/ 	.word	0x00005cc0


	//   ....[3]....
        /*008c*/ 	.word	0x00005cd0


	//   ....[4]....
        /*0090*/ 	.word	0x00009760


	//   ....[5]....
        /*0094*/ 	.word	0x00009770


	//   ....[6]....
        /*0098*/ 	.word	0x000097a0


	//   ....[7]....
        /*009c*/ 	.word	0x000097b0


	//   ....[8]....
        /*00a0*/ 	.word	0x0000d350


	//   ....[9]....
        /*00a4*/ 	.word	0x0000d370


	//   ....[10]....
        /*00a8*/ 	.word	0x0000d390


	//   ....[11]....
        /*00ac*/ 	.word	0x0000d3b0


	//   ....[12]....
        /*00b0*/ 	.word	0x0000ea90


	//   ....[13]....
        /*00b4*/ 	.word	0x0000ead0


	//   ....[14]....
        /*00b8*/ 	.word	0x0000eb30


	//   ....[15]....
        /*00bc*/ 	.word	0x0000eb40


	//----- nvinfo : EIATTR_EXIT_INSTR_OFFSETS
	.align		4
.L_724:
        /*00c0*/ 	.byte	0x04, 0x1c
        /*00c2*/ 	.short	(.L_726 - .L_725)


	//   ....[0]....
.L_725:
        /*00c4*/ 	.word	0x00000410


	//   ....[1]....
        /*00c8*/ 	.word	0x00000f60


	//   ....[2]....
        /*00cc*/ 	.word	0x00000f90


	//   ....[3]....
        /*00d0*/ 	.word	0x000101f0


	//   ....[4]....
        /*00d4*/ 	.word	0x00010260


	//   ....[5]....
        /*00d8*/ 	.word	0x00010280


	//----- nvinfo : EIATTR_CTAIDZ_USED
	.align		4
.L_726:
        /*00dc*/ 	.byte	0x01, 0x04
	.zero		2


	//----- nvinfo : EIATTR_CRS_STACK_SIZE
	.align		4
        /*00e0*/ 	.byte	0x04, 0x1e
        /*00e2*/ 	.short	(.L_728 - .L_727)
.L_727:
        /*00e4*/ 	.word	0x00000000
.L_728:


//--------------------- .nv.info._ZN5flash24flash_fwd_splitkv_kernelI23Flash_fwd_kernel_traitsILi192ELi64ELi64ELi4ELb0ELb0EN7cutlass6half_tE19Flash_kernel_traitsILi192ELi64ELi64ELi4ES3_EELb1ELb0ELb1ELb0ELb0ELb1ELb1ELb0EEEvNS_16Flash_fwd_paramsE --------------------------
	.section	.nv.info._ZN5flash24flash_fwd_splitkv_kernelI23Flash_fwd_kernel_traitsILi192ELi64ELi64ELi4ELb0ELb0EN7cutlass6half_tE19Flash_kernel_traitsILi192ELi64ELi64ELi4ES3_EELb1ELb0ELb1ELb0ELb0ELb1ELb1ELb0EEEvNS_16Flash_fwd_paramsE,"",@"SHT_CUDA_INFO"
	.sectionflags	@""
	.align	4


	//----- nvinfo : EIATTR_CUDA_API_VERSION
	.align		4
        /*0000*/ 	.byte	0x04, 0x37
        /*0002*/ 	.short	(.L_730 - .L_729)
.L_729:
        /*0004*/ 	.word	0x00000082


	//----- nvinfo : EIATTR_SW2861232_WAR
	.align		4
.L_730:
        /*0008*/ 	.byte	0x01, 0x35
	.zero		2


	//----- nvinfo : EIATTR_PARAM_CBANK
	.align		4
        /*000c*/ 	.byte	0x04, 0x0a
        /*000e*/ 	.short	(.L_732 - .L_731)
	.align		4
.L_731:
        /*0010*/ 	.word	index@(.nv.constant0._ZN5flash24flash_fwd_splitkv_kernelI23Flash_fwd_kernel_traitsILi192ELi64ELi64ELi4ELb0ELb0EN7cutlass6half_tE19Flash_kernel_traitsILi192ELi64ELi64ELi4ES3_EELb1ELb0ELb1ELb0ELb0ELb1ELb1ELb0EEEvNS_16Flash_fwd_paramsE)
        /*0014*/ 	.short	0x0160
        /*0016*/ 	.short	0x01d0


	//----- nvinfo : EIATTR_CBANK_PARAM_SIZE
	.align		4
.L_732:
        /*0018*/ 	.byte	0x03, 0x19
        /*001a*/ 	.short	0x01d0


	//----- nvinfo : EIATTR_KPARAM_INFO
	.align		4
        /*001c*/ 	.byte	0x04, 0x17
        /*001e*/ 	.short	(.L_734 - .L_733)
.L_733:
        /*0020*/ 	.word	0x00000000
        /*0024*/ 	.short	0x0000
        /*0026*/ 	.short	0x0000
        /*0028*/ 	.byte	0x00, 0xf0, 0x41, 0x07


	//----- nvinfo : EIATTR_MAXREG_COUNT
	.align		4
.L_734:
        /*002c*/ 	.byte	0x03, 0x1b
        /*002e*/ 	.short	0x00ff


	//----- nvinfo : EIATTR_NUM_BARRIERS
	.align		4
        /*0030*/ 	.byte	0x02, 0x4c
        /*0032*/ 	.byte	0x01
	.zero		1


	//----- nvinfo : EIATTR_MERCURY_ISA_VERSION
	.align		4
        /*0034*/ 	.byte	0x03, 0x5f
        /*0036*/ 	.short	0x0000


	//----- nvinfo : EIATTR_COOP_GROUP_MASK_REGIDS
	.align		4
        /*0038*/ 	.byte	0x04, 0x29
        /*003a*/ 	.short	(.L_736 - .L_735)


	//   ....[0]....
.L_735:
        /*003c*/ 	.word	0xffffffff


	//   ....[1]....
        /*0040*/ 	.word	0xffffffff


	//   ....[2]....
        /*0044*/ 	.word	0xffffffff


	//   ....[3]....
        /*0048*/ 	.word	0xffffffff


	//   ....[4]....
        /*004c*/ 	.word	0xffffffff


	//   ....[5]....
        /*0050*/ 	.word	0xffffffff


	//   ....[6]....
        /*0054*/ 	.word	0xffffffff


	//   ....[7]....
        /*0058*/ 	.word	0xffffffff


	//   ....[8]....
        /*005c*/ 	.word	0xffffffff


	//   ....[9]....
        /*0060*/ 	.word	0xffffffff


	//   ....[10]....
        /*0064*/ 	.word	0xffffffff


	//   ....[11]....
        /*0068*/ 	.word	0xffffffff


	//   ....[12]....
        /*006c*/ 	.word	0xffffffff


	//   ....[13]....
        /*0070*/ 	.word	0xffffffff


	//   ....[14]....
        /*0074*/ 	.word	0xffffffff


	//   ....[15]....
        /*0078*/ 	.word	0xffffffff


	//----- nvinfo : EIATTR_COOP_GROUP_INSTR_OFFSETS
	.align		4
.L_736:
        /*007c*/ 	.byte	0x04, 0x28
        /*007e*/ 	.short	(.L_738 - .L_737)


	//   ....[0]....
.L_737:
        /*0080*/ 	.word	0x00005ff0


	//   ....[1]....
        /*0084*/ 	.word	0x00006010


	//   ....[2]....
        /*0088*/ 	.word	0x000060b0


	//   ....[3]....
        /*008c*/ 	.word	0x000060c0


	//   ....[4]....
        /*0090*/ 	.word	0x00009f60


	//   ....[5]....
        /*0094*/ 	.word	0x00009f70


	//   ....[6]....
        /*0098*/ 	.word	0x00009fa0


	//   ....[7]....
        /*009c*/ 	.word	0x00009fb0


	//   ....[8]....
        /*00a0*/ 	.word	0x0000df10


	//   ....[9]....
        /*00a4*/ 	.word	0x0000df30


	//   ....[10]....
        /*00a8*/ 	.word	0x0000df50


	//   ....[11]....
        /*00ac*/ 	.word	0x0000df70


	//   ....[12]....
        /*00b0*/ 	.word	0x0000f670


	//   ....[13]....
        /*00b4*/ 	.word	0x0000f6b0


	//   ....[14]....
        /*00b8*/ 	.word	0x0000f710


	//   ....[15]....
        /*00bc*/ 	.word	0x0000f720


	//----- nvinfo : EIATTR_EXIT_INSTR_OFFSETS
	.align		4
.L_738:
        /*00c0*/ 	.byte	0x04, 0x1c
        /*00c2*/ 	.short	(.L_740 - .L_739)


	//   ....[0]....
.L_739:
        /*00c4*/ 	.word	0x00000410


	//   ....[1]....
        /*00c8*/ 	.word	0x00000f60


	//   ....[2]....
        /*00cc*/ 	.word	0x00000f90


	//   ....[3]....
        /*00d0*/ 	.word	0x00010dd0


	//   ....[4]....
        /*00d4*/ 	.word	0x00010e40


	//   ....[5]....
        /*00d8*/ 	.word	0x00010e60


	//----- nvinfo : EIATTR_CTAIDZ_USED
	.align		4
.L_740:
        /*00dc*/ 	.byte	0x01, 0x04
	.zero		2


	//----- nvinfo : EIATTR_CRS_STACK_SIZE
	.align		4
        /*00e0*/ 	.byte	0x04, 0x1e
        /*00e2*/ 	.short	(.L_742 - .L_741)
.L_741:
        /*00e4*/ 	.word	0x00000000
.L_742:


//--------------------- .nv.info._ZN5flash24flash_fwd_splitkv_kernelI23Flash_fwd_kernel_traitsILi192ELi64ELi64ELi4ELb0ELb0EN7cutlass6half_tE19Flash_kernel_traitsILi192ELi64ELi64ELi4ES3_EELb1ELb0ELb0ELb0ELb1ELb0ELb1ELb1EEEvNS_16Flash_fwd_paramsE --------------------------
	.section	.nv.info._ZN5flash24flash_fwd_splitkv_kernelI23Flash_fwd_kernel_traitsILi192ELi64ELi64ELi4ELb0ELb0EN7cutlass6half_tE19Flash_kernel_traitsILi192ELi64ELi64ELi4ES3_EELb1ELb0ELb0ELb0ELb1ELb0ELb1ELb1EEEvNS_16Flash_fwd_paramsE,"",@"SHT_CUDA_INFO"
	.sectionflags	@""
	.align	4


	//----- nvinfo : EIATTR_CUDA_API_VERSION
	.align		4
        /*0000*/ 	.byte	0x04, 0x37
        /*0002*/ 	.short	(.L_744 - .L_743)
.L_743:
        /*0004*/ 	.word	0x00000082


	//----- nvinfo : EIATTR_SW2861232_WAR
	.align		4
.L_744:
        /*0008*/ 	.byte	0x01, 0x35
	.zero		2


	//----- nvinfo : EIATTR_PARAM_CBANK
	.align		4
        /*000c*/ 	.byte	0x04, 0x0a
        /*000e*/ 	.short	(.L_746 - .L_745)
	.align		4
.L_745:
        /*0010*/ 	.word	index@(.nv.constant0._ZN5flash24flash_fwd_splitkv_kernelI23Flash_fwd_kernel_traitsILi192ELi64ELi64ELi4ELb0ELb0EN7cutlass6half_tE19Flash_kernel_traitsILi192ELi64ELi64ELi4ES3_EELb1ELb0ELb0ELb0ELb1ELb0ELb1ELb1EEEvNS_16Flash_fwd_paramsE)
        /*0014*/ 	.short	0x0160
        /*0016*/ 	.short	0x01d0


	//----- nvinfo : EIATTR_CBANK_PARAM_SIZE
	.align		4
.L_746:
        /*0018*/ 	.byte	0x03, 0x19
        /*001a*/ 	.short	0x01d0


	//----- nvinfo : EIATTR_KPARAM_INFO
	.align		4
        /*001c*/ 	.byte	0x04, 0x17
        /*001e*/ 	.short	(.L_748 - .L_747)
.L_747:
        /*0020*/ 	.word	0x00000000
        /*0024*/ 	.short	0x0000
        /*0026*/ 	.short	0x0000
        /*0028*/ 	.byte	0x00, 0xf0, 0x41, 0x07


	//----- nvinfo : EIATTR_MAXREG_COUNT
	.align		4
.L_748:
        /*002c*/ 	.byte	0x03, 0x1b
        /*002e*/ 	.short	0x00ff


	//----- nvinfo : EIATTR_NUM_BARRIERS
	.align		4
        /*0030*/ 	.byte	0x02, 0x4c
        /*0032*/ 	.byte	0x01
	.zero		1


	//----- nvinfo : EIATTR_MERCURY_ISA_VERSION
	.align		4
        /*0034*/ 	.byte	0x03, 0x5f
        /*0036*/ 	.short	0x0000


	//----- nvinfo : EIATTR_COOP_GROUP_MASK_REGIDS
	.align		4
        /*0038*/ 	.byte	0x04, 0x29
        /*003a*/ 	.short	(.L_750 - .L_749)


	//   ....[0]....
.L_749:
        /*003c*/ 	.word	0xffffffff


	//   ....[1]....
        /*0040*/ 	.word	0xffffffff


	//   ....[2]....
        /*0044*/ 	.word	0xffffffff


	//   ....[3]....
        /*0048*/ 	.word	0xffffffff


	//   ....[4]....
        /*004c*/ 	.word	0xffffffff


	//   ....[5]....
        /*0050*/ 	.word	0xffffffff


	//   ....[6]....
        /*0054*/ 	.word	0xffffffff


	//   ....[7]....
        /*0058*/ 	.word	0xffffffff


	//   ....[8]....
        /*005c*/ 	.word	0xffffffff


	//   ....[9]....
        /*0060*/ 	.word	0xffffffff


	//   ....[10]....
        /*0064*/ 	.word	0xffffffff


	//   ....[11]....
        /*0068*/ 	.word	0xffffffff


	//   ....[12]....
        /*006c*/ 	.word	0xffffffff


	//   ....[13]....
        /*0070*/ 	.word	0xffffffff


	//   ....[14]....
        /*0074*/ 	.word	0xffffffff


	//   ....[15]....
        /*0078*/ 	.word	0xffffffff


	//----- nvinfo : EIATTR_COOP_GROUP_INSTR_OFFSETS
	.align		4
.L_750:
        /*007c*/ 	.byte	0x04, 0x28
        /*007e*/ 	.short	(.L_752 - .L_751)


	//   ....[0]....
.L_751:
        /*0080*/ 	.word	0x00013590


	//   ....[1]....
        /*0084*/ 	.word	0x000135b0


	//   ....[2]....
        /*0088*/ 	.word	0x00013650


	//   ....[3]....
        /*008c*/ 	.word	0x00013660


	//   ....[4]....
        /*0090*/ 	.word	0x00016480


	//   ....[5]....
        /*0094*/ 	.word	0x00016490


	//   ....[6]....
        /*0098*/ 	.word	0x000164c0


	//   ....[7]....
        /*009c*/ 	.word	0x000164d0


	//   ....[8]....
        /*00a0*/ 	.word	0x00019480


	//   ....[9]....
        /*00a4*/ 	.word	0x000194a0


	//   ....[10]....
        /*00a8*/ 	.word	0x000194d0


	//   ....[11]....
        /*00ac*/ 	.word	0x000194e0


	//   ....[12]....
        /*00b0*/ 	.word	0x0001abb0


	//   ....[13]....
        /*00b4*/ 	.word	0x0001abf0


	//   ....[14]....
        /*00b8*/ 	.word	0x0001ac50


	//   ....[15]....
        /*00bc*/ 	.word	0x0001ac60


	//----- nvinfo : EIATTR_EXIT_INSTR_OFFSETS
	.align		4
.L_752:
        /*00c0*/ 	.byte	0x04, 0x1c
        /*00c2*/ 	.short	(.L_754 - .L_753)


	//   ....[0]....
.L_753:
        /*00c4*/ 	.word	0x00000430


	//   ....[1]....
        /*00c8*/ 	.word	0x00000c50


	//   ....[2]....
        /*00cc*/ 	.word	0x00000c80


	//   ....[3]....
        /*00d0*/ 	.word	0x0001c010


	//   ....[4]....
        /*00d4*/ 	.word	0x0001c050


	//----- nvinfo : EIATTR_CTAIDZ_USED
	.align		4
.L_754:
        /*00d8*/ 	.byte	0x01, 0x04
	.zero		2


	//----- nvinfo : EIATTR_CRS_STACK_SIZE
	.align		4
        /*00dc*/ 	.byte	0x04, 0x1e
        /*00de*/ 	.short	(.L_756 - .L_755)
.L_755:
        /*00e0*/ 	.word	0x00000000
.L_756:


//--------------------- .nv.info._ZN5flash24flash_fwd_splitkv_kernelI23Flash_fwd_kernel_traitsILi192ELi64ELi64ELi4ELb0ELb0EN7cutlass6half_tE19Flash_kernel_traitsILi192ELi64ELi64ELi4ES3_EELb1ELb0ELb0ELb0ELb1ELb1ELb1ELb1EEEvNS_16Flash_fwd_paramsE --------------------------
	.section	.nv.info._ZN5flash24flash_fwd_splitkv_kernelI23Flash_fwd_kernel_traitsILi192ELi64ELi64ELi4ELb0ELb0EN7cutlass6half_tE19Flash_kernel_traitsILi192ELi64ELi64ELi4ES3_EELb1ELb0ELb0ELb0ELb1ELb1ELb1ELb1EEEvNS_16Flash_fwd_paramsE,"",@"SHT_CUDA_INFO"
	.sectionflags	@""
	.align	4


	//----- nvinfo : EIATTR_CUDA_API_VERSION
	.align		4
        /*0000*/ 	.byte	0x04, 0x37
        /*0002*/ 	.short	(.L_758 - .L_757)
.L_757:
        /*0004*/ 	.word	0x00000082


	//----- nvinfo : EIATTR_SW2861232_WAR
	.align		4
.L_758:
        /*0008*/ 	.byte	0x01, 0x35
	.zero		2


	//----- nvinfo : EIATTR_PARAM_CBANK
	.align		4
        /*000c*/ 	.byte	0x04, 0x0a
        /*000e*/ 	.short	(.L_760 - .L_759)
	.align		4
.L_759:
        /*0010*/ 	.word	index@(.nv.constant0._ZN5flash24flash_fwd_splitkv_kernelI23Flash_fwd_kernel_traitsILi192ELi64ELi64ELi4ELb0ELb0EN7cutlass6half_tE19Flash_kernel_traitsILi192ELi64ELi64ELi4ES3_EELb1ELb0ELb0ELb0ELb1ELb1ELb1ELb1EEEvNS_16Flash_fwd_paramsE)
        /*0014*/ 	.short	0x0160
        /*0016*/ 	.short	0x01d0


	//----- nvinfo : EIATTR_CBANK_PARAM_SIZE
	.align		4
.L_760:
        /*0018*/ 	.byte	0x03, 0x19
        /*001a*/ 	.short	0x01d0


	//----- nvinfo : EIATTR_KPARAM_INFO
	.align		4
        /*001c*/ 	.byte	0x04, 0x17
        /*001e*/ 	.short	(.L_762 - .L_761)
.L_761:
        /*0020*/ 	.word	0x00000000
        /*0024*/ 	.short	0x0000
        /*0026*/ 	.short	0x0000
        /*0028*/ 	.byte	0x00, 0xf0, 0x41, 0x07


	//----- nvinfo : EIATTR_MAXREG_COUNT
	.align		4
.L_762:
        /*002c*/ 	.byte	0x03, 0x1b
        /*002e*/ 	.short	0x00ff


	//----- nvinfo : EIATTR_NUM_BARRIERS
	.align		4
        /*0030*/ 	.byte	0x02, 0x4c
        /*0032*/ 	.byte	0x01
	.zero		1


	//----- nvinfo : EIATTR_MERCURY_ISA_VERSION
	.align		4
        /*0034*/ 	.byte	0x03, 0x5f
        /*0036*/ 	.short	0x0000


	//----- nvinfo : EIATTR_COOP_GROUP_MASK_REGIDS
	.align		4
        /*0038*/ 	.byte	0x04, 0x29
        /*003a*/ 	.short	(.L_764 - .L_763)


	//   ....[0]....
.L_763:
        /*003c*/ 	.word	0xffffffff


	//   ....[1]....
        /*0040*/ 	.word	0xffffffff


	//   ....[2]....
        /*0044*/ 	.word	0xffffffff


	//   ....[3]....
        /*0048*/ 	.word	0xffffffff


	//   ....[4]....
        /*004c*/ 	.word	0xffffffff


	//   ....[5]....
        /*0050*/ 	.word	0xffffffff


	//   ....[6]....
        /*0054*/ 	.word	0xffffffff


	//   ....[7]....
        /*0058*/ 	.word	0xffffffff


	//   ....[8]....
        /*005c*/ 	.word	0xffffffff


	//   ....[9]....
        /*0060*/ 	.word	0xffffffff


	//   ....[10]....
        /*0064*/ 	.word	0xffffffff


	//   ....[11]....
        /*0068*/ 	.word	0xffffffff


	//   ....[12]....
        /*006c*/ 	.word	0xffffffff


	//   ....[13]....
        /*0070*/ 	.word	0xffffffff


	//   ....[14]....
        /*0074*/ 	.word	0xffffffff


	//   ....[15]....
        /*0078*/ 	.word	0xffffffff


	//----- nvinfo : EIATTR_COOP_GROUP_INSTR_OFFSETS
	.align		4
.L_764:
        /*007c*/ 	.byte	0x04, 0x28
        /*007e*/ 	.short	(.L_766 - .L_765)


	//   ....[0]....
.L_765:
        /*0080*/ 	.word	0x00013980


	//   ....[1]....
        /*0084*/ 	.word	0x000139a0


	//   ....[2]....
        /*0088*/ 	.word	0x00013a40


	//   ....[3]....
        /*008c*/ 	.word	0x00013a50


	//   ....[4]....
        /*0090*/ 	.word	0x00016c70


	//   ....[5]....
        /*0094*/ 	.word	0x00016c80


	//   ....[6]....
        /*0098*/ 	.word	0x00016cb0


	//   ....[7]....
        /*009c*/ 	.word	0x00016cc0


	//   ....[8]....
        /*00a0*/ 	.word	0x0001a040


	//   ....[9]....
        /*00a4*/ 	.word	0x0001a050


	//   ....[10]....
        /*00a8*/ 	.word	0x0001a080


	//   ....[11]....
        /*00ac*/ 	.word	0x0001a090


	//   ....[12]....
        /*00b0*/ 	.word	0x0001b790


	//   ....[13]....
        /*00b4*/ 	.word	0x0001b7d0


	//   ....[14]....
        /*00b8*/ 	.word	0x0001b830


	//   ....[15]....
        /*00bc*/ 	.word	0x0001b840


	//----- nvinfo : EIATTR_EXIT_INSTR_OFFSETS
	.align		4
.L_766:
        /*00c0*/ 	.byte	0x04, 0x1c
        /*00c2*/ 	.short	(.L_768 - .L_767)


	//   ....[0]....
.L_767:
        /*00c4*/ 	.word	0x00000430


	//   ....[1]....
        /*00c8*/ 	.word	0x00000c50


	//   ....[2]....
        /*00cc*/ 	.word	0x00000c80


	//   ....[3]....
        /*00d0*/ 	.word	0x0001cbf0


	//   ....[4]....
        /*00d4*/ 	.word	0x0001cc30


	//----- nvinfo : EIATTR_CTAIDZ_USED
	.align		4
.L_768:
        /*00d8*/ 	.byte	0x01, 0x04
	.zero		2


	//----- nvinfo : EIATTR_CRS_STACK_SIZE
	.align		4
        /*00dc*/ 	.byte	0x04, 0x1e
        /*00de*/ 	.short	(.L_770 - .L_769)
.L_769:
        /*00e0*/ 	.word	0x00000000
.L_770:


//--------------------- .nv.info._ZN5flash24flash_fwd_splitkv_kernelI23Flash_fwd_kernel_traitsILi192ELi64ELi64ELi4ELb0ELb0EN7cutlass6half_tE19Flash_kernel_traitsILi192ELi64ELi64ELi4ES3_EELb1ELb0ELb1ELb0ELb0ELb0ELb1ELb1EEEvNS_16Flash_fwd_paramsE --------------------------
	.section	.nv.info._ZN5flash24flash_fwd_splitkv_kernelI23Flash_fwd_kernel_traitsILi192ELi64ELi64ELi4ELb0ELb0EN7cutlass6half_tE19Flash_kernel_traitsILi192ELi64ELi64ELi4ES3_EELb1ELb0ELb1ELb0ELb0ELb0ELb1ELb1EEEvNS_16Flash_fwd_paramsE,"",@"SHT_CUDA_INFO"
	.sectionflags	@""
	.align	4


	//----- nvinfo : EIATTR_CUDA_API_VERSION
	.align		4
        /*0000*/ 	.byte	0x04, 0x37
        /*0002*/ 	.short	(.L_772 - .L_771)
.L_771:
        /*0004*/ 	.word	0x00000082


	//----- nvinfo : EIATTR_SW2861232_WAR
	.align		4
.L_772:
        /*0008*/ 	.byte	0x01, 0x35
	.zero		2


	//----- nvinfo : EIATTR_PARAM_CBANK
	.align		4
        /*000c*/ 	.byte	0x04, 0x0a
        /*000e*/ 	.short	(.L_774 - .L_773)
	.align		4
.L_773:
        /*0010*/ 	.word	index@(.nv.constant0._ZN5flash24flash_fwd_splitkv_kernelI23Flash_fwd_kernel_traitsILi192ELi64ELi64ELi4ELb0ELb0EN7cutlass6half_tE19Flash_kernel_traitsILi192ELi64ELi64ELi4ES3_EELb1ELb0ELb1ELb0ELb0ELb0ELb1ELb1EEEvNS_16Flash_fwd_paramsE)
        /*0014*/ 	.short	0x0160
        /*0016*/ 	.short	0x01d0


	//----- nvinfo : EIATTR_CBANK_PARAM_SIZE
	.align		4
.L_774:
        /*0018*/ 	.byte	0x03, 0x19
        /*001a*/ 	.short	0x01d0


	//----- nvinfo : EIATTR_KPARAM_INFO
	.align		4
        /*001c*/ 	.byte	0x04, 0x17
        /*001e*/ 	.short	(.L_776 - .L_775)
.L_775:
        /*0020*/ 	.word	0x00000000
        /*0024*/ 	.short	0x0000
        /*0026*/ 	.short	0x0000
        /*0028*/ 	.byte	0x00, 0xf0, 0x41, 0x07


	//----- nvinfo : EIATTR_MAXREG_COUNT
	.align		4
.L_776:
        /*002c*/ 	.byte	0x03, 0x1b
        /*002e*/ 	.short	0x00ff


	//----- nvinfo : EIATTR_NUM_BARRIERS
	.align		4
        /*0030*/ 	.byte	0x02, 0x4c
        /*0032*/ 	.byte	0x01
	.zero		1


	//----- nvinfo : EIATTR_MERCURY_ISA_VERSION
	.align		4
        /*0034*/ 	.byte	0x03, 0x5f
        /*0036*/ 	.short	0x0000


	//----- nvinfo : EIATTR_COOP_GROUP_MASK_REGIDS
	.align		4
        /*0038*/ 	.byte	0x04, 0x29
        /*003a*/ 	.short	(.L_778 - .L_777)


	//   ....[0]....
.L_777:
        /*003c*/ 	.word	0xffffffff


	//   ....[1]....
        /*0040*/ 	.word	0xffffffff


	//   ....[2]....
        /*0044*/ 	.word	0xffffffff


	//   ....[3]....
        /*0048*/ 	.word	0xffffffff


	//   ....[4]....
        /*004c*/ 	.word	0xffffffff


	//   ....[5]....
        /*0050*/ 	.word	0xffffffff


	//   ....[6]....
        /*0054*/ 	.word	0xffffffff


	//   ....[7]....
        /*0058*/ 	.word	0xffffffff


	//   ....[8]....
        /*005c*/ 	.word	0xffffffff


	//   ....[9]....
        /*0060*/ 	.word	0xffffffff


	//   ....[10]....
        /*0064*/ 	.word	0xffffffff


	//   ....[11]....
        /*0068*/ 	.word	0xffffffff


	//   ....[12]....
        /*006c*/ 	.word	0xffffffff


	//   ....[13]....
        /*0070*/ 	.word	0xffffffff


	//   ....[14]....
        /*0074*/ 	.word	0xffffffff


	//   ....[15]....
        /*0078*/ 	.word	0xffffffff


	//----- nvinfo : EIATTR_COOP_GROUP_INSTR_OFFSETS
	.align		4
.L_778:
        /*007c*/ 	.byte	0x04, 0x28
        /*007e*/ 	.short	(.L_780 - .L_779)


	//   ....[0]....
.L_779:
        /*0080*/ 	.word	0x00016160


	//   ....[1]....
        /*0084*/ 	.word	0x00016180


	//   ....[2]....
        /*0088*/ 	.word	0x00016220


	//   ....[3]....
        /*008c*/ 	.word	0x00016230


	//   ....[4]....
        /*0090*/ 	.word	0x00019c50


	//   ....[5]....
        /*0094*/ 	.word	0x00019c60


	//   ....[6]....
        /*0098*/ 	.word	0x00019c90


	//   ....[7]....
        /*009c*/ 	.word	0x00019ca0


	//   ....[8]....
        /*00a0*/ 	.word	0x0001d860


	//   ....[9]....
        /*00a4*/ 	.word	0x0001d880


	//   ....[10]....
        /*00a8*/ 	.word	0x0001d8a0


	//   ....[11]....
        /*00ac*/ 	.word	0x0001d8c0


	//   ....[12]....
        /*00b0*/ 	.word	0x0001efa0


	//   ....[13]....
        /*00b4*/ 	.word	0x0001efe0


	//   ....[14]....
        /*00b8*/ 	.word	0x0001f040


	//   ....[15]....
        /*00bc*/ 	.word	0x0001f050


	//----- nvinfo : EIATTR_EXIT_INSTR_OFFSETS
	.align		4
.L_780:
        /*00c0*/ 	.byte	0x04, 0x1c
        /*00c2*/ 	.short	(.L_782 - .L_781)


	//   ....[0]....
.L_781:
        /*00c4*/ 	.word	0x00000420


	//   ....[1]....
        /*00c8*/ 	.word	0x00000f70


	//   ....[2]....
        /*00cc*/ 	.word	0x00000fa0


	//   ....[3]....
        /*00d0*/ 	.word	0x00020720


	//   ....[4]....
        /*00d4*/ 	.word	0x00020790


	//   ....[5]....
        /*00d8*/ 	.word	0x000207b0


	//----- nvinfo : EIATTR_CTAIDZ_USED
	.align		4
.L_782:
        /*00dc*/ 	.byte	0x01, 0x04
	.zero		2


	//----- nvinfo : EIATTR_CRS_STACK_SIZE
	.align		4
        /*00e0*/ 	.byte	0x04, 0x1e
        /*00e2*/ 	.short	(.L_784 - .L_783)
.L_783:
        /*00e4*/ 	.word	0x00000000
.L_784:


//--------------------- .nv.info._ZN5flash24flash_fwd_splitkv_kernelI23Flash_fwd_kernel_traitsILi192ELi64ELi64ELi4ELb0ELb0EN7cutlass6half_tE19Flash_kernel_traitsILi192ELi64ELi64ELi4ES3_EELb1ELb0ELb1ELb0ELb0ELb1ELb1ELb1EEEvNS_16Flash_fwd_paramsE --------------------------
	.section	.nv.info._ZN5flash24flash_fwd_splitkv_kernelI23Flash_fwd_kernel_traitsILi192ELi64ELi64ELi4ELb0ELb0EN7cutlass6half_tE19Flash_kernel_traitsILi192ELi64ELi64ELi4ES3_EELb1ELb0ELb1ELb0ELb0ELb1ELb1ELb1EEEvNS_16Flash_fwd_paramsE,"",@"SHT_CUDA_INFO"
	.sectionflags	@""
	.align	4


	//----- nvinfo : EIATTR_CUDA_API_VERSION
	.align		4
        /*0000*/ 	.byte	0x04, 0x37
        /*0002*/ 	.short	(.L_786 - .L_785)
.L_785:
        /*0004*/ 	.word	0x00000082


	//----- nvinfo : EIATTR_SW2861232_WAR
	.align		4
.L_786:
        /*0008*/ 	.byte	0x01, 0x35
	.zero		2


	//----- nvinfo : EIATTR_PARAM_CBANK
	.align		4
        /*000c*/ 	.byte	0x04, 0x0a
        /*000e*/ 	.short	(.L_788 - .L_787)
	.align		4
.L_787:
        /*0010*/ 	.word	index@(.nv.constant0._ZN5flash24flash_fwd_splitkv_kernelI23Flash_fwd_kernel_traitsILi192ELi64ELi64ELi4ELb0ELb0EN7cutlass6half_tE19Flash_kernel_traitsILi192ELi64ELi64ELi4ES3_EELb1ELb0ELb1ELb0ELb0ELb1ELb1ELb1EEEvNS_16Flash_fwd_paramsE)
        /*0014*/ 	.short	0x0160
        /*0016*/ 	.short	0x01d0


	//----- nvinfo : EIATTR_CBANK_PARAM_SIZE
	.align		4
.L_788:
        /*0018*/ 	.byte	0x03, 0x19
        /*001a*/ 	.short	0x01d0


	//----- nvinfo : EIATTR_KPARAM_INFO
	.align		4
        /*001c*/ 	.byte	0x04, 0x17
        /*001e*/ 	.short	(.L_790 - .L_789)
.L_789:
        /*0020*/ 	.word	0x00000000
        /*0024*/ 	.short	0x0000
        /*0026*/ 	.short	0x0000
        /*0028*/ 	.byte	0x00, 0xf0, 0x41, 0x07


	//----- nvinfo : EIATTR_MAXREG_COUNT
	.align		4
.L_790:
        /*002c*/ 	.byte	0x03, 0x1b
        /*002e*/ 	.short	0x00ff


	//----- nvinfo : EIATTR_NUM_BARRIERS
	.align		4
        /*0030*/ 	.byte	0x02, 0x4c
        /*0032*/ 	.byte	0x01
	.zero		1


	//----- nvinfo : EIATTR_MERCURY_ISA_VERSION
	.align		4
        /*0034*/ 	.byte	0x03, 0x5f
        /*0036*/ 	.short	0x0000


	//----- nvinfo : EIATTR_COOP_GROUP_MASK_REGIDS
	.align		4
        /*0038*/ 	.byte	0x04, 0x29
        /*003a*/ 	.short	(.L_792 - .L_791)


	//   ....[0]....
.L_791:
        /*003c*/ 	.word	0xffffffff


	//   ....[1]....
        /*0040*/ 	.word	0xffffffff


	//   ....[2]....
        /*0044*/ 	.word	0xffffffff


	//   ....[3]....
        /*0048*/ 	.word	0xffffffff


	//   ....[4]....
        /*004c*/ 	.word	0xffffffff


	//   ....[5]....
        /*0050*/ 	.word	0xffffffff


	//   ....[6]....
        /*0054*/ 	.word	0xffffffff


	//   ....[7]....
        /*0058*/ 	.word	0xffffffff


	//   ....[8]....
        /*005c*/ 	.word	0xffffffff


	//   ....[9]....
        /*0060*/ 	.word	0xffffffff


	//   ....[10]....
        /*0064*/ 	.word	0xffffffff


	//   ....[11]....
        /*0068*/ 	.word	0xffffffff


	//   ....[12]....
        /*006c*/ 	.word	0xffffffff


	//   ....[13]....
        /*0070*/ 	.word	0xffffffff


	//   ....[14]....
        /*0074*/ 	.word	0xffffffff


	//   ....[15]....
        /*0078*/ 	.word	0xffffffff


	//----- nvinfo : EIATTR_COOP_GROUP_INSTR_OFFSETS
	.align		4
.L_792:
        /*007c*/ 	.byte	0x04, 0x28
        /*007e*/ 	.short	(.L_794 - .L_793)


	//   ....[0]....
.L_793:
        /*0080*/ 	.word	0x00016570


	//   ....[1]....
        /*0084*/ 	.word	0x00016590


	//   ....[2]....
        /*0088*/ 	.word	0x00016630


	//   ....[3]....
        /*008c*/ 	.word	0x00016640


	//   ....[4]....
        /*0090*/ 	.word	0x0001a460


	//   ....[5]....
        /*0094*/ 	.word	0x0001a470


	//   ....[6]....
        /*0098*/ 	.word	0x0001a4a0


	//   ....[7]....
        /*009c*/ 	.word	0x0001a4b0


	//   ....[8]....
        /*00a0*/ 	.word	0x0001e440


	//   ....[9]....
        /*00a4*/ 	.word	0x0001e460


	//   ....[10]....
        /*00a8*/ 	.word	0x0001e480


	//   ....[11]....
        /*00ac*/ 	.word	0x0001e4a0


	//   ....[12]....
        /*00b0*/ 	.word	0x0001fbb0


	//   ....[13]....
        /*00b4*/ 	.word	0x0001fbf0


	//   ....[14]....
        /*00b8*/ 	.word	0x0001fc50


	//   ....[15]....
        /*00bc*/ 	.word	0x0001fc60


	//----- nvinfo : EIATTR_EXIT_INSTR_OFFSETS
	.align		4
.L_794:
        /*00c0*/ 	.byte	0x04, 0x1c
        /*00c2*/ 	.short	(.L_796 - .L_795)


	//   ....[0]....
.L_795:
        /*00c4*/ 	.word	0x00000420


	//   ....[1]....
        /*00c8*/ 	.word	0x00000f70


	//   ....[2]....
        /*00cc*/ 	.word	0x00000fa0


	//   ....[3]....
        /*00d0*/ 	.word	0x00021330


	//   ....[4]....
        /*00d4*/ 	.word	0x000213a0


	//   ....[5]....
        /*00d8*/ 	.word	0x000213c0


	//----- nvinfo : EIATTR_CTAIDZ_USED
	.align		4
.L_796:
        /*00dc*/ 	.byte	0x01, 0x04
	.zero		2


	//----- nvinfo : EIATTR_CRS_STACK_SIZE
	.align		4
        /*00e0*/ 	.byte	0x04, 0x1e
        /*00e2*/ 	.short	(.L_798 - .L_797)
.L_797:
        /*00e4*/ 	.word	0x00000000
.L_798:


//--------------------- .nv.callgraph             --------------------------
	.section	.nv.callgraph,"",@"SHT_CUDA_CALLGRAPH"
	.align	4
	.sectionentsize	8
	.align		4
        /*0000*/ 	.word	0x00000000
	.align		4
        /*0004*/ 	.word	0xffffffff
	.align		4
        /*0008*/ 	.word	0x00000000
	.align		4
        /*000c*/ 	.word	0xfffffffe
	.align		4
        /*0010*/ 	.word	0x00000000
	.align		4
        /*0014*/ 	.word	0xfffffffd
	.align		4
        /*0018*/ 	.word	0x00000000
	.align		4
        /*001c*/ 	.word	0xfffffffc


//--------------------- .nv.rel.action            --------------------------
	.section	.nv.rel.action,"",@"SHT_CUDA_RELOCINFO"
	.align	8
	.sectionentsize	8
        /*0000*/ 	.byte	0x73, 0x00, 0x00, 0x00, 0x00, 0x00, 0x00, 0x00, 0x00, 0x00, 0x00, 0x11, 0x25, 0x00, 0x05, 0x36


//--------------------- .nv.constant4             --------------------------
	.section	.nv.constant4,"a",@progbits
	.align	8
	.align		8
.nv.constant4:
        /*0000*/ 	.dword	_ZN79_INTERNAL_fb7b40c3_43_flash_fwd_split_hdim192_fp16_causal_sm80_cu_2acf44d3_27654cuda3std3__45__cpo5beginE
	.align		8
        /*0008*/ 	.dword	_ZN79_INTERNAL_fb7b40c3_43_flash_fwd_split_hdim192_fp16_causal_sm80_cu_2acf44d3_27654cuda3std3__45__cpo3endE
	.align		8
        /*0010*/ 	.dword	_ZN79_INTERNAL_fb7b40c3_43_flash_fwd_split_hdim192_fp16_causal_sm80_cu_2acf44d3_27654cuda3std3__45__cpo6cbeginE
	.align		8
        /*0018*/ 	.dword	_ZN79_INTERNAL_fb7b40c3_43_flash_fwd_split_hdim192_fp16_causal_sm80_cu_2acf44d3_27654cuda3std3__45__cpo4cendE
	.align		8
        /*0020*/ 	.dword	_ZN79_INTERNAL_fb7b40c3_43_flash_fwd_split_hdim192_fp16_causal_sm80_cu_2acf44d3_27654cuda3std3__481_GLOBAL__N__fb7b40c3_43_flash_fwd_split_hdim192_fp16_causal_sm80_cu_2acf44d3_27656ignoreE
	.align		8
        /*0028*/ 	.dword	_ZN79_INTERNAL_fb7b40c3_43_flash_fwd_split_hdim192_fp16_causal_sm80_cu_2acf44d3_27654cuda3std3__419piecewise_constructE
	.align		8
        /*0030*/ 	.dword	_ZN79_INTERNAL_fb7b40c3_43_flash_fwd_split_hdim192_fp16_causal_sm80_cu_2acf44d3_27654cuda3std3__48in_placeE
	.align		8
        /*0038*/ 	.dword	_ZN79_INTERNAL_fb7b40c3_43_flash_fwd_split_hdim192_fp16_causal_sm80_cu_2acf44d3_27654cuda3std6ranges3__45__cpo4swapE
	.align		8
        /*0040*/ 	.dword	_ZN79_INTERNAL_fb7b40c3_43_flash_fwd_split_hdim192_fp16_causal_sm80_cu_2acf44d3_27654cuda3std6ranges3__45__cpo9iter_moveE
	.align		8
        /*0048*/ 	.dword	_ZN79_INTERNAL_fb7b40c3_43_flash_fwd_split_hdim192_fp16_causal_sm80_cu_2acf44d3_27654cute7productE
	.align		8
        /*0050*/ 	.dword	_ZN79_INTERNAL_fb7b40c3_43_flash_fwd_split_hdim192_fp16_causal_sm80_cu_2acf44d3_27654cute1_E


//--------------------- .nv.constant0._ZN5flash32flash_fwd_splitkv_combine_kernelI23Flash_fwd_kernel_traitsILi192ELi64ELi64ELi4ELb0ELb0EN7cutlass6half_tE19Flash_kernel_traitsILi192ELi64ELi64ELi4ES3_EELi8ELi7ELb0EEEvNS_16Flash_fwd_paramsE --------------------------
	.section	.nv.constant0._ZN5flash32flash_fwd_splitkv_combine_kernelI23Flash_fwd_kernel_traitsILi192ELi64ELi64ELi4ELb0ELb0EN7cutlass6half_tE19Flash_kernel_traitsILi192ELi64ELi64ELi4ES3_EELi8ELi7ELb0EEEvNS_16Flash_fwd_paramsE,"a",@progbits
	.sectionflags	@""
	.align	4
.nv.constant0._ZN5flash32flash_fwd_splitkv_combine_kernelI23Flash_fwd_kernel_traitsILi192ELi64ELi64ELi4ELb0ELb0EN7cutlass6half_tE19Flash_kernel_traitsILi192ELi64ELi64ELi4ES3_EELi8ELi7ELb0EEEvNS_16Flash_fwd_paramsE:
	.zero		816


//--------------------- .nv.constant0._ZN5flash32flash_fwd_splitkv_combine_kernelI23Flash_fwd_kernel_traitsILi192ELi64ELi64ELi4ELb0ELb0EN7cutlass6half_tE19Flash_kernel_traitsILi192ELi64ELi64ELi4ES3_EELi8ELi6ELb0EEEvNS_16Flash_fwd_paramsE --------------------------
	.section	.nv.constant0._ZN5flash32flash_fwd_splitkv_combine_kernelI23Flash_fwd_kernel_traitsILi192ELi64ELi64ELi4ELb0ELb0EN7cutlass6half_tE19Flash_kernel_traitsILi192ELi64ELi64ELi4ES3_EELi8ELi6ELb0EEEvNS_16Flash_fwd_paramsE,"a",@progbits
	.sectionflags	@""
	.align	4
.nv.constant0._ZN5flash32flash_fwd_splitkv_combine_kernelI23Flash_fwd_kernel_traitsILi192ELi64ELi64ELi4ELb0ELb0EN7cutlass6half_tE19Flash_kernel_traitsILi192ELi64ELi64ELi4ES3_EELi8ELi6ELb0EEEvNS_16Flash_fwd_paramsE:
	.zero		816


//--------------------- .nv.constant0._ZN5flash32flash_fwd_splitkv_combine_kernelI23Flash_fwd_kernel_traitsILi192ELi64ELi64ELi4ELb0ELb0EN7cutlass6half_tE19Flash_kernel_traitsILi192ELi64ELi64ELi4ES3_EELi8ELi5ELb0EEEvNS_16Flash_fwd_paramsE --------------------------
	.section	.nv.constant0._ZN5flash32flash_fwd_splitkv_combine_kernelI23Flash_fwd_kernel_traitsILi192ELi64ELi64ELi4ELb0ELb0EN7cutlass6half_tE19Flash_kernel_traitsILi192ELi64ELi64ELi4ES3_EELi8ELi5ELb0EEEvNS_16Flash_fwd_paramsE,"a",@progbits
	.sectionflags	@""
	.align	4
.nv.constant0._ZN5flash32flash_fwd_splitkv_combine_kernelI23Flash_fwd_kernel_traitsILi192ELi64ELi64ELi4ELb0ELb0EN7cutlass6half_tE19Flash_kernel_traitsILi192ELi64ELi64ELi4ES3_EELi8ELi5ELb0EEEvNS_16Flash_fwd_paramsE:
	.zero		816


//--------------------- .nv.constant0._ZN5flash32flash_fwd_splitkv_combine_kernelI23Flash_fwd_kernel_traitsILi192ELi64ELi64ELi4ELb0ELb0EN7cutlass6half_tE19Flash_kernel_traitsILi192ELi64ELi64ELi4ES3_EELi8ELi4ELb0EEEvNS_16Flash_fwd_paramsE --------------------------
	.section	.nv.constant0._ZN5flash32flash_fwd_splitkv_combine_kernelI23Flash_fwd_kernel_traitsILi192ELi64ELi64ELi4ELb0ELb0EN7cutlass6half_tE19Flash_kernel_traitsILi192ELi64ELi64ELi4ES3_EELi8ELi4ELb0EEEvNS_16Flash_fwd_paramsE,"a",@progbits
	.sectionflags	@""
	.align	4
.nv.constant0._ZN5flash32flash_fwd_splitkv_combine_kernelI23Flash_fwd_kernel_traitsILi192ELi64ELi64ELi4ELb0ELb0EN7cutlass6half_tE19Flash_kernel_traitsILi192ELi64ELi64ELi4ES3_EELi8ELi4ELb0EEEvNS_16Flash_fwd_paramsE:
	.zero		816


//--------------------- .nv.constant0._ZN5flash32flash_fwd_splitkv_combine_kernelI23Flash_fwd_kernel_traitsILi192ELi64ELi64ELi4ELb0ELb0EN7cutlass6half_tE19Flash_kernel_traitsILi192ELi64ELi64ELi4ES3_EELi8ELi3ELb0EEEvNS_16Flash_fwd_paramsE --------------------------
	.section	.nv.constant0._ZN5flash32flash_fwd_splitkv_combine_kernelI23Flash_fwd_kernel_traitsILi192ELi64ELi64ELi4ELb0ELb0EN7cutlass6half_tE19Flash_kernel_traitsILi192ELi64ELi64ELi4ES3_EELi8ELi3ELb0EEEvNS_16Flash_fwd_paramsE,"a",@progbits
	.sectionflags	@""
	.align	4
.nv.constant0._ZN5flash32flash_fwd_splitkv_combine_kernelI23Flash_fwd_kernel_traitsILi192ELi64ELi64ELi4ELb0ELb0EN7cutlass6half_tE19Flash_kernel_traitsILi192ELi64ELi64ELi4ES3_EELi8ELi3ELb0EEEvNS_16Flash_fwd_paramsE:
	.zero		816


//--------------------- .nv.constant0._ZN5flash32flash_fwd_splitkv_combine_kernelI23Flash_fwd_kernel_traitsILi192ELi64ELi64ELi4ELb0ELb0EN7cutlass6half_tE19Flash_kernel_traitsILi192ELi64ELi64ELi4ES3_EELi8ELi2ELb0EEEvNS_16Flash_fwd_paramsE --------------------------
	.section	.nv.constant0._ZN5flash32flash_fwd_splitkv_combine_kernelI23Flash_fwd_kernel_traitsILi192ELi64ELi64ELi4ELb0ELb0EN7cutlass6half_tE19Flash_kernel_traitsILi192ELi64ELi64ELi4ES3_EELi8ELi2ELb0EEEvNS_16Flash_fwd_paramsE,"a",@progbits
	.sectionflags	@""
	.align	4
.nv.constant0._ZN5flash32flash_fwd_splitkv_combine_kernelI23Flash_fwd_kernel_traitsILi192ELi64ELi64ELi4ELb0ELb0EN7cutlass6half_tE19Flash_kernel_traitsILi192ELi64ELi64ELi4ES3_EELi8ELi2ELb0EEEvNS_16Flash_fwd_paramsE:
	.zero		816


//--------------------- .nv.constant0._ZN5flash32flash_fwd_splitkv_combine_kernelI23Flash_fwd_kernel_traitsILi192ELi64ELi64ELi4ELb0ELb0EN7cutlass6half_tE19Flash_kernel_traitsILi192ELi64ELi64ELi4ES3_EELi8ELi1ELb0EEEvNS_16Flash_fwd_paramsE --------------------------
	.section	.nv.constant0._ZN5flash32flash_fwd_splitkv_combine_kernelI23Flash_fwd_kernel_traitsILi192ELi64ELi64ELi4ELb0ELb0EN7cutlass6half_tE19Flash_kernel_traitsILi192ELi64ELi64ELi4ES3_EELi8ELi1ELb0EEEvNS_16Flash_fwd_paramsE,"a",@progbits
	.sectionflags	@""
	.align	4
.nv.constant0._ZN5flash32flash_fwd_splitkv_combine_kernelI23Flash_fwd_kernel_traitsILi192ELi64ELi64ELi4ELb0ELb0EN7cutlass6half_tE19Flash_kernel_traitsILi192ELi64ELi64ELi4ES3_EELi8ELi1ELb0EEEvNS_16Flash_fwd_paramsE:
	.zero		816


//--------------------- .nv.constant0._ZN5flash32flash_fwd_splitkv_combine_kernelI23Flash_fwd_kernel_traitsILi192ELi64ELi64ELi4ELb0ELb0EN7cutlass6half_tE19Flash_kernel_traitsILi192ELi64ELi64ELi4ES3_EELi8ELi7ELb1EEEvNS_16Flash_fwd_paramsE --------------------------
	.section	.nv.constant0._ZN5flash32flash_fwd_splitkv_combine_kernelI23Flash_fwd_kernel_traitsILi192ELi64ELi64ELi4ELb0ELb0EN7cutlass6half_tE19Flash_kernel_traitsILi192ELi64ELi64ELi4ES3_EELi8ELi7ELb1EEEvNS_16Flash_fwd_paramsE,"a",@progbits
	.sectionflags	@""
	.align	4
.nv.constant0._ZN5flash32flash_fwd_splitkv_combine_kernelI23Flash_fwd_kernel_traitsILi192ELi64ELi64ELi4ELb0ELb0EN7cutlass6half_tE19Flash_kernel_traitsILi192ELi64ELi64ELi4ES3_EELi8ELi7ELb1EEEvNS_16Flash_fwd_paramsE:
	.zero		816


//--------------------- .nv.constant0._ZN5flash32flash_fwd_splitkv_combine_kernelI23Flash_fwd_kernel_traitsILi192ELi64ELi64ELi4ELb0ELb0EN7cutlass6half_tE19Flash_kernel_traitsILi192ELi64ELi64ELi4ES3_EELi8ELi6ELb1EEEvNS_16Flash_fwd_paramsE --------------------------
	.section	.nv.constant0._ZN5flash32flash_fwd_splitkv_combine_kernelI23Flash_fwd_kernel_traitsILi192ELi64ELi64ELi4ELb0ELb0EN7cutlass6half_tE19Flash_kernel_traitsILi192ELi64ELi64ELi4ES3_EELi8ELi6ELb1EEEvNS_16Flash_fwd_paramsE,"a",@progbits
	.sectionflags	@""
	.align	4
.nv.constant0._ZN5flash32flash_fwd_splitkv_combine_kernelI23Flash_fwd_kernel_traitsILi192ELi64ELi64ELi4ELb0ELb0EN7cutlass6half_tE19Flash_kernel_traitsILi192ELi64ELi64ELi4ES3_EELi8ELi6ELb1EEEvNS_16Flash_fwd_paramsE:
	.zero		816


//--------------------- .nv.constant0._ZN5flash32flash_fwd_splitkv_combine_kernelI23Flash_fwd_kernel_traitsILi192ELi64ELi64ELi4ELb0ELb0EN7cutlass6half_tE19Flash_kernel_traitsILi192ELi64ELi64ELi4ES3_EELi8ELi5ELb1EEEvNS_16Flash_fwd_paramsE --------------------------
	.section	.nv.constant0._ZN5flash32flash_fwd_splitkv_combine_kernelI23Flash_fwd_kernel_traitsILi192ELi64ELi64ELi4ELb0ELb0EN7cutlass6half_tE19Flash_kernel_traitsILi192ELi64ELi64ELi4ES3_EELi8ELi5ELb1EEEvNS_16Flash_fwd_paramsE,"a",@progbits
	.sectionflags	@""
	.align	4
.nv.constant0._ZN5flash32flash_fwd_splitkv_combine_kernelI23Flash_fwd_kernel_traitsILi192ELi64ELi64ELi4ELb0ELb0EN7cutlass6half_tE19Flash_kernel_traitsILi192ELi64ELi64ELi4ES3_EELi8ELi5ELb1EEEvNS_16Flash_fwd_paramsE:
	.zero		816


//--------------------- .nv.constant0._ZN5flash32flash_fwd_splitkv_combine_kernelI23Flash_fwd_kernel_traitsILi192ELi64ELi64ELi4ELb0ELb0EN7cutlass6half_tE19Flash_kernel_traitsILi192ELi64ELi64ELi4ES3_EELi8ELi4ELb1EEEvNS_16Flash_fwd_paramsE --------------------------
	.section	.nv.constant0._ZN5flash32flash_fwd_splitkv_combine_kernelI23Flash_fwd_kernel_traitsILi192ELi64ELi64ELi4ELb0ELb0EN7cutlass6half_tE19Flash_kernel_traitsILi192ELi64ELi64ELi4ES3_EELi8ELi4ELb1EEEvNS_16Flash_fwd_paramsE,"a",@progbits
	.sectionflags	@""
	.align	4
.nv.constant0._ZN5flash32flash_fwd_splitkv_combine_kernelI23Flash_fwd_kernel_traitsILi192ELi64ELi64ELi4ELb0ELb0EN7cutlass6half_tE19Flash_kernel_traitsILi192ELi64ELi64ELi4ES3_EELi8ELi4ELb1EEEvNS_16Flash_fwd_paramsE:
	.zero		816


//--------------------- .nv.constant0._ZN5flash32flash_fwd_splitkv_combine_kernelI23Flash_fwd_kernel_traitsILi192ELi64ELi64ELi4ELb0ELb0EN7cutlass6half_tE19Flash_kernel_traitsILi192ELi64ELi64ELi4ES3_EELi8ELi3ELb1EEEvNS_16Flash_fwd_paramsE --------------------------
	.section	.nv.constant0._ZN5flash32flash_fwd_splitkv_combine_kernelI23Flash_fwd_kernel_traitsILi192ELi64ELi64ELi4ELb0ELb0EN7cutlass6half_tE19Flash_kernel_traitsILi192ELi64ELi64ELi4ES3_EELi8ELi3ELb1EEEvNS_16Flash_fwd_paramsE,"a",@progbits
	.sectionflags	@""
	.align	4
.nv.constant0._ZN5flash32flash_fwd_splitkv_combine_kernelI23Flash_fwd_kernel_traitsILi192ELi64ELi64ELi4ELb0ELb0EN7cutlass6half_tE19Flash_kernel_traitsILi192ELi64ELi64ELi4ES3_EELi8ELi3ELb1EEEvNS_16Flash_fwd_paramsE:
	.zero		816


//--------------------- .nv.constant0._ZN5flash32flash_fwd_splitkv_combine_kernelI23Flash_fwd_kernel_traitsILi192ELi64ELi64ELi4ELb0ELb0EN7cutlass6half_tE19Flash_kernel_traitsILi192ELi64ELi64ELi4ES3_EELi8ELi2ELb1EEEvNS_16Flash_fwd_paramsE --------------------------
	.section	.nv.constant0._ZN5flash32flash_fwd_splitkv_combine_kernelI23Flash_fwd_kernel_traitsILi192ELi64ELi64ELi4ELb0ELb0EN7cutlass6half_tE19Flash_kernel_traitsILi192ELi64ELi64ELi4ES3_EELi8ELi2ELb1EEEvNS_16Flash_fwd_paramsE,"a",@progbits
	.sectionflags	@""
	.align	4
.nv.constant0._ZN5flash32flash_fwd_splitkv_combine_kernelI23Flash_fwd_kernel_traitsILi192ELi64ELi64ELi4ELb0ELb0EN7cutlass6half_tE19Flash_kernel_traitsILi192ELi64ELi64ELi4ES3_EELi8ELi2ELb1EEEvNS_16Flash_fwd_paramsE:
	.zero		816


//--------------------- .nv.constant0._ZN5flash32flash_fwd_splitkv_combine_kernelI23Flash_fwd_kernel_traitsILi192ELi64ELi64ELi4ELb0ELb0EN7cutlass6half_tE19Flash_kernel_traitsILi192ELi64ELi64ELi4ES3_EELi8ELi1ELb1EEEvNS_16Flash_fwd_paramsE --------------------------
	.section	.nv.constant0._ZN5flash32flash_fwd_splitkv_combine_kernelI23Flash_fwd_kernel_traitsILi192ELi64ELi64ELi4ELb0ELb0EN7cutlass6half_tE19Flash_kernel_traitsILi192ELi64ELi64ELi4ES3_EELi8ELi1ELb1EEEvNS_16Flash_fwd_paramsE,"a",@progbits
	.sectionflags	@""
	.align	4
.nv.constant0._ZN5flash32flash_fwd_splitkv_combine_kernelI23Flash_fwd_kernel_traitsILi192ELi64ELi64ELi4ELb0ELb0EN7cutlass6half_tE19Flash_kernel_traitsILi192ELi64ELi64ELi4ES3_EELi8ELi1ELb1EEEvNS_16Flash_fwd_paramsE:
	.zero		816


//--------------------- .nv.constant0._ZN5flash24flash_fwd_splitkv_kernelI23Flash_fwd_kernel_traitsILi192ELi64ELi64ELi4ELb0ELb0EN7cutlass6half_tE19Flash_kernel_traitsILi192ELi64ELi64ELi4ES3_EELb1ELb0ELb0ELb0ELb0ELb0ELb0ELb0EEEvNS_16Flash_fwd_paramsE --------------------------
	.section	.nv.constant0._ZN5flash24flash_fwd_splitkv_kernelI23Flash_fwd_kernel_traitsILi192ELi64ELi64ELi4ELb0ELb0EN7cutlass6half_tE19Flash_kernel_traitsILi192ELi64ELi64ELi4ES3_EELb1ELb0ELb0ELb0ELb0ELb0ELb0ELb0EEEvNS_16Flash_fwd_paramsE,"a",@progbits
	.sectionflags	@""
	.align	4
.nv.constant0._ZN5flash24flash_fwd_splitkv_kernelI23Flash_fwd_kernel_traitsILi192ELi64ELi64ELi4ELb0ELb0EN7cutlass6half_tE19Flash_kernel_traitsILi192ELi64ELi64ELi4ES3_EELb1ELb0ELb0ELb0ELb0ELb0ELb0ELb0EEEvNS_16Flash_fwd_paramsE:
	.zero		816


//--------------------- .nv.constant0._ZN5flash24flash_fwd_splitkv_kernelI23Flash_fwd_kernel_traitsILi192ELi64ELi64ELi4ELb0ELb0EN7cutlass6half_tE19Flash_kernel_traitsILi192ELi64ELi64ELi4ES3_EELb1ELb0ELb0ELb0ELb0ELb1ELb0ELb0EEEvNS_16Flash_fwd_paramsE --------------------------
	.section	.nv.constant0._ZN5flash24flash_fwd_splitkv_kernelI23Flash_fwd_kernel_traitsILi192ELi64ELi64ELi4ELb0ELb0EN7cutlass6half_tE19Flash_kernel_traitsILi192ELi64ELi64ELi4ES3_EELb1ELb0ELb0ELb0ELb0ELb1ELb0ELb0EEEvNS_16Flash_fwd_paramsE,"a",@progbits
	.sectionflags	@""
	.align	4
.nv.constant0._ZN5flash24flash_fwd_splitkv_kernelI23Flash_fwd_kernel_traitsILi192ELi64ELi64ELi4ELb0ELb0EN7cutlass6half_tE19Flash_kernel_traitsILi192ELi64ELi64ELi4ES3_EELb1ELb0ELb0ELb0ELb0ELb1ELb0ELb0EEEvNS_16Flash_fwd_paramsE:
	.zero		816


//--------------------- .nv.constant0._ZN5flash24flash_fwd_splitkv_kernelI23Flash_fwd_kernel_traitsILi192ELi64ELi64ELi4ELb0ELb0EN7cutlass6half_tE19Flash_kernel_traitsILi192ELi64ELi64ELi4ES3_EELb1ELb0ELb0ELb0ELb0ELb0ELb0ELb1EEEvNS_16Flash_fwd_paramsE --------------------------
	.section	.nv.constant0._ZN5flash24flash_fwd_splitkv_kernelI23Flash_fwd_kernel_traitsILi192ELi64ELi64ELi4ELb0ELb0EN7cutlass6half_tE19Flash_kernel_traitsILi192ELi64ELi64ELi4ES3_EELb1ELb0ELb0ELb0ELb0ELb0ELb0ELb1EEEvNS_16Flash_fwd_paramsE,"a",@progbits
	.sectionflags	@""
	.align	4
.nv.constant0._ZN5flash24flash_fwd_splitkv_kernelI23Flash_fwd_kernel_traitsILi192ELi64ELi64ELi4ELb0ELb0EN7cutlass6half_tE19Flash_kernel_traitsILi192ELi64ELi64ELi4ES3_EELb1ELb0ELb0ELb0ELb0ELb0ELb0ELb1EEEvNS_16Flash_fwd_paramsE:
	.zero		816


//--------------------- .nv.constant0._ZN5flash24flash_fwd_splitkv_kernelI23Flash_fwd_kernel_traitsILi192ELi64ELi64ELi4ELb0ELb0EN7cutlass6half_tE19Flash_kernel_traitsILi192ELi64ELi64ELi4ES3_EELb1ELb0ELb0ELb0ELb0ELb1ELb0ELb1EEEvNS_16Flash_fwd_paramsE --------------------------
	.section	.nv.constant0._ZN5flash24flash_fwd_splitkv_kernelI23Flash_fwd_kernel_traitsILi192ELi64ELi64ELi4ELb0ELb0EN7cutlass6half_tE19Flash_kernel_traitsILi192ELi64ELi64ELi4ES3_EELb1ELb0ELb0ELb0ELb0ELb1ELb0ELb1EEEvNS_16Flash_fwd_paramsE,"a",@progbits
	.sectionflags	@""
	.align	4
.nv.constant0._ZN5flash24flash_fwd_splitkv_kernelI23Flash_fwd_kernel_traitsILi192ELi64ELi64ELi4ELb0ELb0EN7cutlass6half_tE19Flash_kernel_traitsILi192ELi64ELi64ELi4ES3_EELb1ELb0ELb0ELb0ELb0ELb1ELb0ELb1EEEvNS_16Flash_fwd_paramsE:
	.zero		816


//--------------------- .nv.constant0._ZN5flash24flash_fwd_splitkv_kernelI23Flash_fwd_kernel_traitsILi192ELi64ELi64ELi4ELb0ELb0EN7cutlass6half_tE19Flash_kernel_traitsILi192ELi64ELi64ELi4ES3_EELb1ELb0ELb0ELb0ELb0ELb0ELb1ELb0EEEvNS_16Flash_fwd_paramsE --------------------------
	.section	.nv.constant0._ZN5flash24flash_fwd_splitkv_kernelI23Flash_fwd_kernel_traitsILi192ELi64ELi64ELi4ELb0ELb0EN7cutlass6half_tE19Flash_kernel_traitsILi192ELi64ELi64ELi4ES3_EELb1ELb0ELb0ELb0ELb0ELb0ELb1ELb0EEEvNS_16Flash_fwd_paramsE,"a",@progbits
	.sectionflags	@""
	.align	4
.nv.constant0._ZN5flash24flash_fwd_splitkv_kernelI23Flash_fwd_kernel_traitsILi192ELi64ELi64ELi4ELb0ELb0EN7cutlass6half_tE19Flash_kernel_traitsILi192ELi64ELi64ELi4ES3_EELb1ELb0ELb0ELb0ELb0ELb0ELb1ELb0EEEvNS_16Flash_fwd_paramsE:
	.zero		816


//--------------------- .nv.constant0._ZN5flash24flash_fwd_splitkv_kernelI23Flash_fwd_kernel_traitsILi192ELi64ELi64ELi4ELb0ELb0EN7cutlass6half_tE19Flash_kernel_traitsILi192ELi64ELi64ELi4ES3_EELb1ELb0ELb0ELb0ELb0ELb1ELb1ELb0EEEvNS_16Flash_fwd_paramsE --------------------------
	.section	.nv.constant0._ZN5flash24flash_fwd_splitkv_kernelI23Flash_fwd_kernel_traitsILi192ELi64ELi64ELi4ELb0ELb0EN7cutlass6half_tE19Flash_kernel_traitsILi192ELi64ELi64ELi4ES3_EELb1ELb0ELb0ELb0ELb0ELb1ELb1ELb0EEEvNS_16Flash_fwd_paramsE,"a",@progbits
	.sectionflags	@""
	.align	4
.nv.constant0._ZN5flash24flash_fwd_splitkv_kernelI23Flash_fwd_kernel_traitsILi192ELi64ELi64ELi4ELb0ELb0EN7cutlass6half_tE19Flash_kernel_traitsILi192ELi64ELi64ELi4ES3_EELb1ELb0ELb0ELb0ELb0ELb1ELb1ELb0EEEvNS_16Flash_fwd_paramsE:
	.zero		816


//--------------------- .nv.constant0._ZN5flash24flash_fwd_splitkv_kernelI23Flash_fwd_kernel_traitsILi192ELi64ELi64ELi4ELb0ELb0EN7cutlass6half_tE19Flash_kernel_traitsILi192ELi64ELi64ELi4ES3_EELb1ELb0ELb0ELb0ELb0ELb0ELb1ELb1EEEvNS_16Flash_fwd_paramsE --------------------------
	.section	.nv.constant0._ZN5flash24flash_fwd_splitkv_kernelI23Flash_fwd_kernel_traitsILi192ELi64ELi64ELi4ELb0ELb0EN7cutlass6half_tE19Flash_kernel_traitsILi192ELi64ELi64ELi4ES3_EELb1ELb0ELb0ELb0ELb0ELb0ELb1ELb1EEEvNS_16Flash_fwd_paramsE,"a",@progbits
	.sectionflags	@""
	.align	4
.nv.constant0._ZN5flash24flash_fwd_splitkv_kernelI23Flash_fwd_kernel_traitsILi192ELi64ELi64ELi4ELb0ELb0EN7cutlass6half_tE19Flash_kernel_traitsILi192ELi64ELi64ELi4ES3_EELb1ELb0ELb0ELb0ELb0ELb0ELb1ELb1EEEvNS_16Flash_fwd_paramsE:
	.zero		816


//--------------------- .nv.constant0._ZN5flash24flash_fwd_splitkv_kernelI23Flash_fwd_kernel_traitsILi192ELi64ELi64ELi4ELb0ELb0EN7cutlass6half_tE19Flash_kernel_traitsILi192ELi64ELi64ELi4ES3_EELb1ELb0ELb0ELb0ELb0ELb1ELb1ELb1EEEvNS_16Flash_fwd_paramsE --------------------------
	.section	.nv.constant0._ZN5flash24flash_fwd_splitkv_kernelI23Flash_fwd_kernel_traitsILi192ELi64ELi64ELi4ELb0ELb0EN7cutlass6half_tE19Flash_kernel_traitsILi192ELi64ELi64ELi4ES3_EELb1ELb0ELb0ELb0ELb0ELb1ELb1ELb1EEEvNS_16Flash_fwd_paramsE,"a",@progbits
	.sectionflags	@""
	.align	4
.nv.constant0._ZN5flash24flash_fwd_splitkv_kernelI23Flash_fwd_kernel_traitsILi192ELi64ELi64ELi4ELb0ELb0EN7cutlass6half_tE19Flash_kernel_traitsILi192ELi64ELi64ELi4ES3_EELb1ELb0ELb0ELb0ELb0ELb1ELb1ELb1EEEvNS_16Flash_fwd_paramsE:
	.zero		816


//--------------------- .nv.constant0._ZN5flash24flash_fwd_splitkv_kernelI23Flash_fwd_kernel_traitsILi192ELi64ELi64ELi4ELb0ELb0EN7cutlass6half_tE19Flash_kernel_traitsILi192ELi64ELi64ELi4ES3_EELb1ELb0ELb0ELb0ELb1ELb0ELb0ELb0EEEvNS_16Flash_fwd_paramsE --------------------------
	.section	.nv.constant0._ZN5flash24flash_fwd_splitkv_kernelI23Flash_fwd_kernel_traitsILi192ELi64ELi64ELi4ELb0ELb0EN7cutlass6half_tE19Flash_kernel_traitsILi192ELi64ELi64ELi4ES3_EELb1ELb0ELb0ELb0ELb1ELb0ELb0ELb0EEEvNS_16Flash_fwd_paramsE,"a",@progbits
	.sectionflags	@""
	.align	4
.nv.constant0._ZN5flash24flash_fwd_splitkv_kernelI23Flash_fwd_kernel_traitsILi192ELi64ELi64ELi4ELb0ELb0EN7cutlass6half_tE19Flash_kernel_traitsILi192ELi64ELi64ELi4ES3_EELb1ELb0ELb0ELb0ELb1ELb0ELb0ELb0EEEvNS_16Flash_fwd_paramsE:
	.zero		816


//--------------------- .nv.constant0._ZN5flash24flash_fwd_splitkv_kernelI23Flash_fwd_kernel_traitsILi192ELi64ELi64ELi4ELb0ELb0EN7cutlass6half_tE19Flash_kernel_traitsILi192ELi64ELi64ELi4ES3_EELb1ELb0ELb0ELb0ELb1ELb1ELb0ELb0EEEvNS_16Flash_fwd_paramsE --------------------------
	.section	.nv.constant0._ZN5flash24flash_fwd_splitkv_kernelI23Flash_fwd_kernel_traitsILi192ELi64ELi64ELi4ELb0ELb0EN7cutlass6half_tE19Flash_kernel_traitsILi192ELi64ELi64ELi4ES3_EELb1ELb0ELb0ELb0ELb1ELb1ELb0ELb0EEEvNS_16Flash_fwd_paramsE,"a",@progbits
	.sectionflags	@""
	.align	4
.nv.constant0._ZN5flash24flash_fwd_splitkv_kernelI23Flash_fwd_kernel_traitsILi192ELi64ELi64ELi4ELb0ELb0EN7cutlass6half_tE19Flash_kernel_traitsILi192ELi64ELi64ELi4ES3_EELb1ELb0ELb0ELb0ELb1ELb1ELb0ELb0EEEvNS_16Flash_fwd_paramsE:
	.zero		816


//--------------------- .nv.constant0._ZN5flash24flash_fwd_splitkv_kernelI23Flash_fwd_kernel_traitsILi192ELi64ELi64ELi4ELb0ELb0EN7cutlass6half_tE19Flash_kernel_traitsILi192ELi64ELi64ELi4ES3_EELb1ELb0ELb1ELb0ELb0ELb0ELb0ELb0EEEvNS_16Flash_fwd_paramsE --------------------------
	.section	.nv.constant0._ZN5flash24flash_fwd_splitkv_kernelI23Flash_fwd_kernel_traitsILi192ELi64ELi64ELi4ELb0ELb0EN7cutlass6half_tE19Flash_kernel_traitsILi192ELi64ELi64ELi4ES3_EELb1ELb0ELb1ELb0ELb0ELb0ELb0ELb0EEEvNS_16Flash_fwd_paramsE,"a",@progbits
	.sectionflags	@""
	.align	4
.nv.constant0._ZN5flash24flash_fwd_splitkv_kernelI23Flash_fwd_kernel_traitsILi192ELi64ELi64ELi4ELb0ELb0EN7cutlass6half_tE19Flash_kernel_traitsILi192ELi64ELi64ELi4ES3_EELb1ELb0ELb1ELb0ELb0ELb0ELb0ELb0EEEvNS_16Flash_fwd_paramsE:
	.zero		816


//--------------------- .nv.constant0._ZN5flash24flash_fwd_splitkv_kernelI23Flash_fwd_kernel_traitsILi192ELi64ELi64ELi4ELb0ELb0EN7cutlass6half_tE19Flash_kernel_traitsILi192ELi64ELi64ELi4ES3_EELb1ELb0ELb1ELb0ELb0ELb1ELb0ELb0EEEvNS_16Flash_fwd_paramsE --------------------------
	.section	.nv.constant0._ZN5flash24flash_fwd_splitkv_kernelI23Flash_fwd_kernel_traitsILi192ELi64ELi64ELi4ELb0ELb0EN7cutlass6half_tE19Flash_kernel_traitsILi192ELi64ELi64ELi4ES3_EELb1ELb0ELb1ELb0ELb0ELb1ELb0ELb0EEEvNS_16Flash_fwd_paramsE,"a",@progbits
	.sectionflags	@""
	.align	4
.nv.constant0._ZN5flash24flash_fwd_splitkv_kernelI23Flash_fwd_kernel_traitsILi192ELi64ELi64ELi4ELb0ELb0EN7cutlass6half_tE19Flash_kernel_traitsILi192ELi64ELi64ELi4ES3_EELb1ELb0ELb1ELb0ELb0ELb1ELb0ELb0EEEvNS_16Flash_fwd_paramsE:
	.zero		816


//--------------------- .nv.constant0._ZN5flash24flash_fwd_splitkv_kernelI23Flash_fwd_kernel_traitsILi192ELi64ELi64ELi4ELb0ELb0EN7cutlass6half_tE19Flash_kernel_traitsILi192ELi64ELi64ELi4ES3_EELb1ELb0ELb0ELb0ELb1ELb0ELb0ELb1EEEvNS_16Flash_fwd_paramsE --------------------------
	.section	.nv.constant0._ZN5flash24flash_fwd_splitkv_kernelI23Flash_fwd_kernel_traitsILi192ELi64ELi64ELi4ELb0ELb0EN7cutlass6half_tE19Flash_kernel_traitsILi192ELi64ELi64ELi4ES3_EELb1ELb0ELb0ELb0ELb1ELb0ELb0ELb1EEEvNS_16Flash_fwd_paramsE,"a",@progbits
	.sectionflags	@""
	.align	4
.nv.constant0._ZN5flash24flash_fwd_splitkv_kernelI23Flash_fwd_kernel_traitsILi192ELi64ELi64ELi4ELb0ELb0EN7cutlass6half_tE19Flash_kernel_traitsILi192ELi64ELi64ELi4ES3_EELb1ELb0ELb0ELb0ELb1ELb0ELb0ELb1EEEvNS_16Flash_fwd_paramsE:
	.zero		816


//--------------------- .nv.constant0._ZN5flash24flash_fwd_splitkv_kernelI23Flash_fwd_kernel_traitsILi192ELi64ELi64ELi4ELb0ELb0EN7cutlass6half_tE19Flash_kernel_traitsILi192ELi64ELi64ELi4ES3_EELb1ELb0ELb0ELb0ELb1ELb1ELb0ELb1EEEvNS_16Flash_fwd_paramsE --------------------------
	.section	.nv.constant0._ZN5flash24flash_fwd_splitkv_kernelI23Flash_fwd_kernel_traitsILi192ELi64ELi64ELi4ELb0ELb0EN7cutlass6half_tE19Flash_kernel_traitsILi192ELi64ELi64ELi4ES3_EELb1ELb0ELb0ELb0ELb1ELb1ELb0ELb1EEEvNS_16Flash_fwd_paramsE,"a",@progbits
	.sectionflags	@""
	.align	4
.nv.constant0._ZN5flash24flash_fwd_splitkv_kernelI23Flash_fwd_kernel_traitsILi192ELi64ELi64ELi4ELb0ELb0EN7cutlass6half_tE19Flash_kernel_traitsILi192ELi64ELi64ELi4ES3_EELb1ELb0ELb0ELb0ELb1ELb1ELb0ELb1EEEvNS_16Flash_fwd_paramsE:
	.zero		816


//--------------------- .nv.constant0._ZN5flash24flash_fwd_splitkv_kernelI23Flash_fwd_kernel_traitsILi192ELi64ELi64ELi4ELb0ELb0EN7cutlass6half_tE19Flash_kernel_traitsILi192ELi64ELi64ELi4ES3_EELb1ELb0ELb1ELb0ELb0ELb0ELb0ELb1EEEvNS_16Flash_fwd_paramsE --------------------------
	.section	.nv.constant0._ZN5flash24flash_fwd_splitkv_kernelI23Flash_fwd_kernel_traitsILi192ELi64ELi64ELi4ELb0ELb0EN7cutlass6half_tE19Flash_kernel_traitsILi192ELi64ELi64ELi4ES3_EELb1ELb0ELb1ELb0ELb0ELb0ELb0ELb1EEEvNS_16Flash_fwd_paramsE,"a",@progbits
	.sectionflags	@""
	.align	4
.nv.constant0._ZN5flash24flash_fwd_splitkv_kernelI23Flash_fwd_kernel_traitsILi192ELi64ELi64ELi4ELb0ELb0EN7cutlass6half_tE19Flash_kernel_traitsILi192ELi64ELi64ELi4ES3_EELb1ELb0ELb1ELb0ELb0ELb0ELb0ELb1EEEvNS_16Flash_fwd_paramsE:
	.zero		816


//--------------------- .nv.constant0._ZN5flash24flash_fwd_splitkv_kernelI23Flash_fwd_kernel_traitsILi192ELi64ELi64ELi4ELb0ELb0EN7cutlass6half_tE19Flash_kernel_traitsILi192ELi64ELi64ELi4ES3_EELb1ELb0ELb1ELb0ELb0ELb1ELb0ELb1EEEvNS_16Flash_fwd_paramsE --------------------------
	.section	.nv.constant0._ZN5flash24flash_fwd_splitkv_kernelI23Flash_fwd_kernel_traitsILi192ELi64ELi64ELi4ELb0ELb0EN7cutlass6half_tE19Flash_kernel_traitsILi192ELi64ELi64ELi4ES3_EELb1ELb0ELb1ELb0ELb0ELb1ELb0ELb1EEEvNS_16Flash_fwd_paramsE,"a",@progbits
	.sectionflags	@""
	.align	4
.nv.constant0._ZN5flash24flash_fwd_splitkv_kernelI23Flash_fwd_kernel_traitsILi192ELi64ELi64ELi4ELb0ELb0EN7cutlass6half_tE19Flash_kernel_traitsILi192ELi64ELi64ELi4ES3_EELb1ELb0ELb1ELb0ELb0ELb1ELb0ELb1EEEvNS_16Flash_fwd_paramsE:
	.zero		816


//--------------------- .nv.constant0._ZN5flash24flash_fwd_splitkv_kernelI23Flash_fwd_kernel_traitsILi192ELi64ELi64ELi4ELb0ELb0EN7cutlass6half_tE19Flash_kernel_traitsILi192ELi64ELi64ELi4ES3_EELb1ELb0ELb0ELb0ELb1ELb0ELb1ELb0EEEvNS_16Flash_fwd_paramsE --------------------------
	.section	.nv.constant0._ZN5flash24flash_fwd_splitkv_kernelI23Flash_fwd_kernel_traitsILi192ELi64ELi64ELi4ELb0ELb0EN7cutlass6half_tE19Flash_kernel_traitsILi192ELi64ELi64ELi4ES3_EELb1ELb0ELb0ELb0ELb1ELb0ELb1ELb0EEEvNS_16Flash_fwd_paramsE,"a",@progbits
	.sectionflags	@""
	.align	4
.nv.constant0._ZN5flash24flash_fwd_splitkv_kernelI23Flash_fwd_kernel_traitsILi192ELi64ELi64ELi4ELb0ELb0EN7cutlass6half_tE19Flash_kernel_traitsILi192ELi64ELi64ELi4ES3_EELb1ELb0ELb0ELb0ELb1ELb0ELb1ELb0EEEvNS_16Flash_fwd_paramsE:
	.zero		816


//--------------------- .nv.constant0._ZN5flash24flash_fwd_splitkv_kernelI23Flash_fwd_kernel_traitsILi192ELi64ELi64ELi4ELb0ELb0EN7cutlass6half_tE19Flash_kernel_traitsILi192ELi64ELi64ELi4ES3_EELb1ELb0ELb0ELb0ELb1ELb1ELb1ELb0EEEvNS_16Flash_fwd_paramsE --------------------------
	.section	.nv.constant0._ZN5flash24flash_fwd_splitkv_kernelI23Flash_fwd_kernel_traitsILi192ELi64ELi64ELi4ELb0ELb0EN7cutlass6half_tE19Flash_kernel_traitsILi192ELi64ELi64ELi4ES3_EELb1ELb0ELb0ELb0ELb1ELb1ELb1ELb0EEEvNS_16Flash_fwd_paramsE,"a",@progbits
	.sectionflags	@""
	.align	4
.nv.constant0._ZN5flash24flash_fwd_splitkv_kernelI23Flash_fwd_kernel_traitsILi192ELi64ELi64ELi4ELb0ELb0EN7cutlass6half_tE19Flash_kernel_traitsILi192ELi64ELi64ELi4ES3_EELb1ELb0ELb0ELb0ELb1ELb1ELb1ELb0EEEvNS_16Flash_fwd_paramsE:
	.zero		816


//--------------------- .nv.constant0._ZN5flash24flash_fwd_splitkv_kernelI23Flash_fwd_kernel_traitsILi192ELi64ELi64ELi4ELb0ELb0EN7cutlass6half_tE19Flash_kernel_traitsILi192ELi64ELi64ELi4ES3_EELb1ELb0ELb1ELb0ELb0ELb0ELb1ELb0EEEvNS_16Flash_fwd_paramsE --------------------------
	.section	.nv.constant0._ZN5flash24flash_fwd_splitkv_kernelI23Flash_fwd_kernel_traitsILi192ELi64ELi64ELi4ELb0ELb0EN7cutlass6half_tE19Flash_kernel_traitsILi192ELi64ELi64ELi4ES3_EELb1ELb0ELb1ELb0ELb0ELb0ELb1ELb0EEEvNS_16Flash_fwd_paramsE,"a",@progbits
	.sectionflags	@""
	.align	4
.nv.constant0._ZN5flash24flash_fwd_splitkv_kernelI23Flash_fwd_kernel_traitsILi192ELi64ELi64ELi4ELb0ELb0EN7cutlass6half_tE19Flash_kernel_traitsILi192ELi64ELi64ELi4ES3_EELb1ELb0ELb1ELb0ELb0ELb0ELb1ELb0EEEvNS_16Flash_fwd_paramsE:
	.zero		816


//--------------------- .nv.constant0._ZN5flash24flash_fwd_splitkv_kernelI23Flash_fwd_kernel_traitsILi192ELi64ELi64ELi4ELb0ELb0EN7cutlass6half_tE19Flash_kernel_traitsILi192ELi64ELi64ELi4ES3_EELb1ELb0ELb1ELb0ELb0ELb1ELb1ELb0EEEvNS_16Flash_fwd_paramsE --------------------------
	.section	.nv.constant0._ZN5flash24flash_fwd_splitkv_kernelI23Flash_fwd_kernel_traitsILi192ELi64ELi64ELi4ELb0ELb0EN7cutlass6half_tE19Flash_kernel_traitsILi192ELi64ELi64ELi4ES3_EELb1ELb0ELb1ELb0ELb0ELb1ELb1ELb0EEEvNS_16Flash_fwd_paramsE,"a",@progbits
	.sectionflags	@""
	.align	4
.nv.constant0._ZN5flash24flash_fwd_splitkv_kernelI23Flash_fwd_kernel_traitsILi192ELi64ELi64ELi4ELb0ELb0EN7cutlass6half_tE19Flash_kernel_traitsILi192ELi64ELi64ELi4ES3_EELb1ELb0ELb1ELb0ELb0ELb1ELb1ELb0EEEvNS_16Flash_fwd_paramsE:
	.zero		816


//--------------------- .nv.constant0._ZN5flash24flash_fwd_splitkv_kernelI23Flash_fwd_kernel_traitsILi192ELi64ELi64ELi4ELb0ELb0EN7cutlass6half_tE19Flash_kernel_traitsILi192ELi64ELi64ELi4ES3_EELb1ELb0ELb0ELb0ELb1ELb0ELb1ELb1EEEvNS_16Flash_fwd_paramsE --------------------------
	.section	.nv.constant0._ZN5flash24flash_fwd_splitkv_kernelI23Flash_fwd_kernel_traitsILi192ELi64ELi64ELi4ELb0ELb0EN7cutlass6half_tE19Flash_kernel_traitsILi192ELi64ELi64ELi4ES3_EELb1ELb0ELb0ELb0ELb1ELb0ELb1ELb1EEEvNS_16Flash_fwd_paramsE,"a",@progbits
	.sectionflags	@""
	.align	4
.nv.constant0._ZN5flash24flash_fwd_splitkv_kernelI23Flash_fwd_kernel_traitsILi192ELi64ELi64ELi4ELb0ELb0EN7cutlass6half_tE19Flash_kernel_traitsILi192ELi64ELi64ELi4ES3_EELb1ELb0ELb0ELb0ELb1ELb0ELb1ELb1EEEvNS_16Flash_fwd_paramsE:
	.zero		816


//--------------------- .nv.constant0._ZN5flash24flash_fwd_splitkv_kernelI23Flash_fwd_kernel_traitsILi192ELi64ELi64ELi4ELb0ELb0EN7cutlass6half_tE19Flash_kernel_traitsILi192ELi64ELi64ELi4ES3_EELb1ELb0ELb0ELb0ELb1ELb1ELb1ELb1EEEvNS_16Flash_fwd_paramsE --------------------------
	.section	.nv.constant0._ZN5flash24flash_fwd_splitkv_kernelI23Flash_fwd_kernel_traitsILi192ELi64ELi64ELi4ELb0ELb0EN7cutlass6half_tE19Flash_kernel_traitsILi192ELi64ELi64ELi4ES3_EELb1ELb0ELb0ELb0ELb1ELb1ELb1ELb1EEEvNS_16Flash_fwd_paramsE,"a",@progbits
	.sectionflags	@""
	.align	4
.nv.constant0._ZN5flash24flash_fwd_splitkv_kernelI23Flash_fwd_kernel_traitsILi192ELi64ELi64ELi4ELb0ELb0EN7cutlass6half_tE19Flash_kernel_traitsILi192ELi64ELi64ELi4ES3_EELb1ELb0ELb0ELb0ELb1ELb1ELb1ELb1EEEvNS_16Flash_fwd_paramsE:
	.zero		816


//--------------------- .nv.constant0._ZN5flash24flash_fwd_splitkv_kernelI23Flash_fwd_kernel_traitsILi192ELi64ELi64ELi4ELb0ELb0EN7cutlass6half_tE19Flash_kernel_traitsILi192ELi64ELi64ELi4ES3_EELb1ELb0ELb1ELb0ELb0ELb0ELb1ELb1EEEvNS_16Flash_fwd_paramsE --------------------------
	.section	.nv.constant0._ZN5flash24flash_fwd_splitkv_kernelI23Flash_fwd_kernel_traitsILi192ELi64ELi64ELi4ELb0ELb0EN7cutlass6half_tE19Flash_kernel_traitsILi192ELi64ELi64ELi4ES3_EELb1ELb0ELb1ELb0ELb0ELb0ELb1ELb1EEEvNS_16Flash_fwd_paramsE,"a",@progbits
	.sectionflags	@""
	.align	4
.nv.constant0._ZN5flash24flash_fwd_splitkv_kernelI23Flash_fwd_kernel_traitsILi192ELi64ELi64ELi4ELb0ELb0EN7cutlass6half_tE19Flash_kernel_traitsILi192ELi64ELi64ELi4ES3_EELb1ELb0ELb1ELb0ELb0ELb0ELb1ELb1EEEvNS_16Flash_fwd_paramsE:
	.zero		816


//--------------------- .nv.constant0._ZN5flash24flash_fwd_splitkv_kernelI23Flash_fwd_kernel_traitsILi192ELi64ELi64ELi4ELb0ELb0EN7cutlass6half_tE19Flash_kernel_traitsILi192ELi64ELi64ELi4ES3_EELb1ELb0ELb1ELb0ELb0ELb1ELb1ELb1EEEvNS_16Flash_fwd_paramsE --------------------------
	.section	.nv.constant0._ZN5flash24flash_fwd_splitkv_kernelI23Flash_fwd_kernel_traitsILi192ELi64ELi64ELi4ELb0ELb0EN7cutlass6half_tE19Flash_kernel_traitsILi192ELi64ELi64ELi4ES3_EELb1ELb0ELb1ELb0ELb0ELb1ELb1ELb1EEEvNS_16Flash_fwd_paramsE,"a",@progbits
	.sectionflags	@""
	.align	4
.nv.constant0._ZN5flash24flash_fwd_splitkv_kernelI23Flash_fwd_kernel_traitsILi192ELi64ELi64ELi4ELb0ELb0EN7cutlass6half_tE19Flash_kernel_traitsILi192ELi64ELi64ELi4ES3_EELb1ELb0ELb1ELb0ELb0ELb1ELb1ELb1EEEvNS_16Flash_fwd_paramsE:
	.zero		816


//--------------------- .text._ZN5flash32flash_fwd_splitkv_combine_kernelI23Flash_fwd_kernel_traitsILi192ELi64ELi64ELi4ELb0ELb0EN7cutlass6half_tE19Flash_kernel_traitsILi192ELi64ELi64ELi4ES3_EELi8ELi7ELb0EEEvNS_16Flash_fwd_paramsE --------------------------
	.section	.text._ZN5flash32flash_fwd_splitkv_combine_kernelI23Flash_fwd_kernel_traitsILi192ELi64ELi64ELi4ELb0ELb0EN7cutlass6half_tE19Flash_kernel_traitsILi192ELi64ELi64ELi4ES3_EELi8ELi7ELb0EEEvNS_16Flash_fwd_paramsE,"ax",@progbits
	.sectioninfo	@"SHI_REGISTERS=62"
	.align	128
        .global         _ZN5flash32flash_fwd_splitkv_combine_kernelI23Flash_fwd_kernel_traitsILi192ELi64ELi64ELi4ELb0ELb0EN7cutlass6half_tE19Flash_kernel_traitsILi192ELi64ELi64ELi4ES3_EELi8ELi7ELb0EEEvNS_16Flash_fwd_paramsE
        .type           _ZN5flash32flash_fwd_splitkv_combine_kernelI23Flash_fwd_kernel_traitsILi192ELi64ELi64ELi4ELb0ELb0EN7cutlass6half_tE19Flash_kernel_traitsILi192ELi64ELi64ELi4ES3_EELi8ELi7ELb0EEEvNS_16Flash_fwd_paramsE,@function
        .size           _ZN5flash32flash_fwd_splitkv_combine_kernelI23Flash_fwd_kernel_traitsILi192ELi64ELi64ELi4ELb0ELb0EN7cutlass6half_tE19Flash_kernel_traitsILi192ELi64ELi64ELi4ES3_EELi8ELi7ELb0EEEvNS_16Flash_fwd_paramsE,(.L_x_4070 - _ZN5flash32flash_fwd_splitkv_combine_kernelI23Flash_fwd_kernel_traitsILi192ELi64ELi64ELi4ELb0ELb0EN7cutlass6half_tE19Flash_kernel_traitsILi192ELi64ELi64ELi4ES3_EELi8ELi7ELb0EEEvNS_16Flash_fwd_paramsE)
        .other          _ZN5flash32flash_fwd_splitkv_combine_kernelI23Flash_fwd_kernel_traitsILi192ELi64ELi64ELi4ELb0ELb0EN7cutlass6half_tE19Flash_kernel_traitsILi192ELi64ELi64ELi4ES3_EELi8ELi7ELb0EEEvNS_16Flash_fwd_paramsE,@"STO_CUDA_ENTRY STV_DEFAULT"
_ZN5flash32flash_fwd_splitkv_combine_kernelI23Flash_fwd_kernel_traitsILi192ELi64ELi64ELi4ELb0ELb0EN7cutlass6half_tE19Flash_kernel_traitsILi192ELi64ELi64ELi4ES3_EELi8ELi7ELb0EEEvNS_16Flash_fwd_paramsE:
.text._ZN5flash32flash_fwd_splitkv_combine_kernelI23Flash_fwd_kernel_traitsILi192ELi64ELi64ELi4ELb0ELb0EN7cutlass6half_tE19Flash_kernel_traitsILi192ELi64ELi64ELi4ES3_EELi8ELi7ELb0EEEvNS_16Flash_fwd_paramsE:
[----:B------:R-:W-:Y:S02]  /*0000*/  MOV R1, c[0x0][0x28] ;  /* 0x00000a0000017a02 */ /* 0x000fe40000000f00 */
[----:B------:R-:W-:Y:S01]  /*0010*/  IMAD.MOV.U32 R3, RZ, RZ, c[0x0][0x1c0] ;  /* 0x00007000ff037624 */ /* 0x000fe200078e00ff */
[----:B------:R-:W0:Y:S01]  /*0020*/  S2UR UR7, SR_CTAID.X ;  /* 0x00000000000779c3 */ /* 0x000e220000002500 */
[----:B------:R-:W-:Y:S02]  /*0030*/  IMAD.MOV.U32 R2, RZ, RZ, c[0x0][0x214] ;  /* 0x00008500ff027624 */ /* 0x000fe400078e00ff */
[----:B------:R-:W-:Y:S01]  /*0040*/  IMAD R28, R3, c[0x0][0x210], RZ ;  /* 0x00008400031c7a24 */ /* 0x000fe200078e02ff */
[----:B------:R-:W-:Y:S02]  /*0050*/  SHF.R.S32.HI R3, RZ, 0x1f, R3 ;  /* 0x0000001fff037819 */ /* 0x000fe40000011403 */
[----:B------:R-:W-:Y:S01]  /*0060*/  SHF.R.S32.HI R2, RZ, 0x1f, R2 ;  /* 0x0000001fff027819 */ /* 0x000fe20000011402 */
[----:B------:R-:W-:-:S05]  /*0070*/  IMAD R28, R28, c[0x0][0x214], RZ ;  /* 0x000085001c1c7a24 */ /* 0x000fca00078e02ff */
[----:B------:R-:W-:Y:S02]  /*0080*/  ISETP.LT.U32.AND P0, PT, R28, c[0x0][0x214], PT ;  /* 0x000085001c007a0c */ /* 0x000fe40003f01070 */
[----:B------:R-:W-:-:S04]  /*0090*/  SHF.R.S32.HI R5, RZ, 0x1f, R28 ;  /* 0x0000001fff057819 */ /* 0x000fc8000001141c */
[----:B------:R-:W-:-:S04]  /*00a0*/  ISETP.LT.AND.EX P0, PT, R5, R2, PT, P0 ;  /* 0x000000020500720c */ /* 0x000fc80003f01300 */
[C---:B------:R-:W-:Y:S01]  /*00b0*/  SEL R2, R5.reuse, R2, P0 ;  /* 0x0000000205027207 */ /* 0x040fe20000000000 */
[----:B0-----:R-:W-:Y:S01]  /*00c0*/  USHF.L.U32 UR7, UR7, 0x3, URZ ;  /* 0x0000000307077899 */ /* 0x001fe2000800063f */
[----:B------:R-:W-:Y:S02]  /*00d0*/  SEL R40, R28, c[0x0][0x214], P0 ;  /* 0x000085001c287a07 */ /* 0x000fe40000000000 */
[----:B------:R-:W-:Y:S01]  /*00e0*/  LOP3.LUT R0, R5, R2, RZ, 0xfc, !PT ;  /* 0x0000000205007212 */ /* 0x000fe200078efcff */
[----:B------:R-:W-:-:S03]  /*00f0*/  USHF.R.S32.HI UR6, URZ, 0x1f, UR7 ;  /* 0x0000001f3f067899 */ /* 0x000fc60008011407 */
[----:B------:R-:W-:-:S13]  /*0100*/  ISETP.NE.U32.AND P1, PT, R0, RZ, PT ;  /* 0x000000ff0000720c */ /* 0x000fda0003f25070 */
[----:B------:R-:W-:Y:S05]  /*0110*/  @!P1 BRA `(.L_x_0) ;  /* 0x0000009000009947 */ /* 0x000fea0003800000 */
[----:B------:R-:W-:Y:S01]  /*0120*/  IMAD.MOV.U32 R27, RZ, RZ, R28 ;  /* 0x000000ffff1b7224 */ /* 0x000fe200078e001c */
[----:B------:R-:W-:Y:S01]  /*0130*/  MOV R24, R40 ;  /* 0x0000002800187202 */ /* 0x000fe20000000f00 */
[----:B------:R-:W-:Y:S01]  /*0140*/  IMAD.MOV.U32 R18, RZ, RZ, R5 ;  /* 0x000000ffff127224 */ /* 0x000fe200078e0005 */
[----:B------:R-:W-:Y:S02]  /*0150*/  MOV R23, R2 ;  /* 0x0000000200177202 */ /* 0x000fe40000000f00 */
[----:B------:R-:W-:Y:S02]  /*0160*/  MOV R22, 0x180 ;  /* 0x0000018000167802 */ /* 0x000fe40000000f00 */
[----:B------:R-:W-:Y:S05]  /*0170*/  CALL.REL.NOINC `($__internal_0_$__cuda_sm20_div_s64) ;  /* 0x000050e000007944 */ /* 0x000fea0003c00000 */
[----:B------:R-:W-:Y:S02]  /*0180*/  MOV R8, R0 ;  /* 0x0000000000087202 */ /* 0x000fe40000000f00 */
[----:B------:R-:W-:Y:S01]  /*0190*/  MOV R9, R21 ;  /* 0x0000001500097202 */ /* 0x000fe20000000f00 */
[----:B------:R-:W-:Y:S05]  /*01a0*/  BRA `(.L_x_1) ;  /* 0x0000013000007947 */ /* 0x000fea0003800000 */
.L_x_0:
[----:B------:R-:W0:Y:S01]  /*01b0*/  I2F.U32.RP R6, R40 ;  /* 0x0000002800067306 */ /* 0x000e220000209000 */
[----:B------:R-:W-:Y:S01]  /*01c0*/  ISETP.NE.U32.AND P0, PT, R40, RZ, PT ;  /* 0x000000ff2800720c */ /* 0x000fe20003f05070 */
[----:B------:R-:W-:-:S06]  /*01d0*/  HFMA2.MMA R9, -RZ, RZ, 0, 0 ;  /* 0x00000000ff097435 */ /* 0x000fcc00000001ff */
[----:B0-----:R-:W0:Y:S02]  /*01e0*/  MUFU.RCP R6, R6 ;  /* 0x0000000600067308 */ /* 0x001e240000001000 */
[----:B0-----:R-:W-:-:S06]  /*01f0*/  IADD3 R6, R6, 0xffffffe, RZ ;  /* 0x0ffffffe06067810 */ /* 0x001fcc0007ffe0ff */
[----:B------:R-:W0:Y:S02]  /*0200*/  F2I.FTZ.U32.TRUNC.NTZ R7, R6 ;  /* 0x0000000600077305 */ /* 0x000e24000021f000 */
[----:B0-----:R-:W-:Y:S02]  /*0210*/  IMAD.MOV R0, RZ, RZ, -R7 ;  /* 0x000000ffff007224 */ /* 0x001fe400078e0a07 */
[----:B------:R-:W-:Y:S02]  /*0220*/  IMAD.MOV.U32 R6, RZ, RZ, RZ ;  /* 0x000000ffff067224 */ /* 0x000fe400078e00ff */
[----:B------:R-:W-:-:S04]  /*0230*/  IMAD R0, R0, R40, RZ ;  /* 0x0000002800007224 */ /* 0x000fc800078e02ff */
[----:B------:R-:W-:-:S06]  /*0240*/  IMAD.HI.U32 R0, R7, R0, R6 ;  /* 0x0000000007007227 */ /* 0x000fcc00078e0006 */
[----:B------:R-:W-:-:S05]  /*0250*/  IMAD.HI.U32 R8, R0, R28, RZ ;  /* 0x0000001c00087227 */ /* 0x000fca00078e00ff */
[----:B------:R-:W-:-:S05]  /*0260*/  IADD3 R0, -R8, RZ, RZ ;  /* 0x000000ff08007210 */ /* 0x000fca0007ffe1ff */
[----:B------:R-:W-:-:S05]  /*0270*/  IMAD R0, R40, R0, R28 ;  /* 0x0000000028007224 */ /* 0x000fca00078e021c */
[----:B------:R-:W-:-:S13]  /*0280*/  ISETP.GE.U32.AND P2, PT, R0, R40, PT ;  /* 0x000000280000720c */ /* 0x000fda0003f46070 */
[----:B------:R-:W-:Y:S01]  /*0290*/  @P2 IMAD.IADD R0, R0, 0x1, -R40 ;  /* 0x0000000100002824 */ /* 0x000fe200078e0a28 */
[----:B------:R-:W-:-:S04]  /*02a0*/  @P2 IADD3 R8, R8, 0x1, RZ ;  /* 0x0000000108082810 */ /* 0x000fc80007ffe0ff */
[----:B------:R-:W-:-:S13]  /*02b0*/  ISETP.GE.U32.AND P1, PT, R0, R40, PT ;  /* 0x000000280000720c */ /* 0x000fda0003f26070 */
[----:B------:R-:W-:Y:S02]  /*02c0*/  @P1 IADD3 R8, R8, 0x1, RZ ;  /* 0x0000000108081810 */ /* 0x000fe40007ffe0ff */
[----:B------:R-:W-:-:S04]  /*02d0*/  @!P0 LOP3.LUT R8, RZ, R40, RZ, 0x33, !PT ;  /* 0x00000028ff088212 */ /* 0x000fc800078e33ff */
.L_x_1:
[----:B------:R-:W-:Y:S01]  /*02e0*/  ISETP.LT.U32.AND P0, PT, R8, c[0x0][0x1c0], PT ;  /* 0x0000700008007a0c */ /* 0x000fe20003f01070 */
[----:B------:R-:W-:Y:S03]  /*02f0*/  BSSY B0, `(.L_x_2) ;  /* 0x0000024000007945 */ /* 0x000fe60003800000 */
[----:B------:R-:W-:-:S04]  /*0300*/  ISETP.LT.AND.EX P0, PT, R9, R3, PT, P0 ;  /* 0x000000030900720c */ /* 0x000fc80003f01300 */
[C---:B------:R-:W-:Y:S02]  /*0310*/  SEL R3, R9.reuse, R3, P0 ;  /* 0x0000000309037207 */ /* 0x040fe40000000000 */
[----:B------:R-:W-:Y:S02]  /*0320*/  SEL R6, R8, c[0x0][0x1c0], P0 ;  /* 0x0000700008067a07 */ /* 0x000fe40000000000 */
[----:B------:R-:W-:-:S04]  /*0330*/  LOP3.LUT R0, R9, R3, RZ, 0xfc, !PT ;  /* 0x0000000309007212 */ /* 0x000fc800078efcff */
        /* <DEDUP_REMOVED lines=11> */
.L_x_3:
[----:B------:R-:W0:Y:S01]  /*03f0*/  I2F.U32.RP R10, R6 ;  /* 0x00000006000a7306 */ /* 0x000e220000209000 */
[----:B------:R-:W-:-:S07]  /*0400*/  ISETP.NE.U32.AND P0, PT, R6, RZ, PT ;  /* 0x000000ff0600720c */ /* 0x000fce0003f05070 */
        /* <DEDUP_REMOVED lines=16> */
[----:B------:R-:W-:Y:S01]  /*0510*/  MOV R8, R9 ;  /* 0x0000000900087202 */ /* 0x000fe20000000f00 */
[----:B------:R-:W-:Y:S02]  /*0520*/  IMAD.MOV.U32 R9, RZ, RZ, RZ ;  /* 0x000000ffff097224 */ /* 0x000fe400078e00ff */
.L_x_4:
[----:B------:R-:W-:Y:S05]  /*0530*/  BSYNC B0 ;  /* 0x0000000000007941 */ /* 0x000fea0003800000 */
.L_x_2:
[----:B------:R-:W-:Y:S01]  /*0540*/  IABS R7, c[0x0][0x214] ;  /* 0x0000850000077a13 */ /* 0x000fe20000000000 */
[----:B------:R-:W-:Y:S01]  /*0550*/  ULDC UR4, c[0x0][0x214] ;  /* 0x0000850000047ab9 */ /* 0x000fe20000000800 */
[----:B------:R-:W-:Y:S01]  /*0560*/  BSSY B0, `(.L_x_5) ;  /* 0x000004a000007945 */ /* 0x000fe20003800000 */
[----:B------:R-:W-:Y:S01]  /*0570*/  UIADD3 UR8, UR4, -0x1, URZ ;  /* 0xffffffff04087890 */ /* 0x000fe2000fffe03f */
[----:B------:R-:W0:Y:S01]  /*0580*/  I2F.RP R12, R7 ;  /* 0x00000007000c7306 */ /* 0x000e220000209400 */
[----:B------:R-:W-:Y:S02]  /*0590*/  UISETP.LT.AND UP0, UPT, URZ, UR4, UPT ;  /* 0x000000043f00728c */ /* 0x000fe4000bf01270 */
[----:B------:R-:W-:Y:S02]  /*05a0*/  USHF.R.S32.HI UR5, URZ, 0x1f, UR4 ;  /* 0x0000001f3f057899 */ /* 0x000fe40008011404 */
[----:B------:R-:W-:Y:S01]  /*05b0*/  IADD3 R10, R7, UR8, RZ ;  /* 0x00000008070a7c10 */ /* 0x000fe2000fffe0ff */
[----:B------:R-:W-:-:S03]  /*05c0*/  ULEA.HI.SX32 UR4, UR4, 0x1, 0x1 ;  /* 0x0000000104047891 */ /* 0x000fc6000f8f0a3f */
[----:B------:R-:W-:-:S03]  /*05d0*/  IABS R0, R10 ;  /* 0x0000000a00007213 */ /* 0x000fc60000000000 */
[----:B------:R-:W-:Y:S02]  /*05e0*/  @!UP0 UIADD3 UR4, UR5, URZ, URZ ;  /* 0x0000003f05048290 */ /* 0x000fe4000fffe03f */
[----:B------:R-:W-:Y:S01]  /*05f0*/  IMAD.MOV.U32 R11, RZ, RZ, R0 ;  /* 0x000000ffff0b7224 */ /* 0x000fe200078e0000 */
[----:B0-----:R-:W0:Y:S02]  /*0600*/  MUFU.RCP R12, R12 ;  /* 0x0000000c000c7308 */ /* 0x001e240000001000 */
[----:B0-----:R-:W-:-:S06]  /*0610*/  IADD3 R12, R12, 0xffffffe, RZ ;  /* 0x0ffffffe0c0c7810 */ /* 0x001fcc0007ffe0ff */
[----:B------:R-:W0:Y:S02]  /*0620*/  F2I.FTZ.U32.TRUNC.NTZ R13, R12 ;  /* 0x0000000c000d7305 */ /* 0x000e24000021f000 */
[----:B0-----:R-:W-:Y:S02]  /*0630*/  IMAD.MOV R4, RZ, RZ, -R13 ;  /* 0x000000ffff047224 */ /* 0x001fe400078e0a0d */
[----:B------:R-:W-:Y:S02]  /*0640*/  IMAD.MOV.U32 R12, RZ, RZ, RZ ;  /* 0x000000ffff0c7224 */ /* 0x000fe400078e00ff */
[----:B------:R-:W-:-:S04]  /*0650*/  IMAD R4, R4, R7, RZ ;  /* 0x0000000704047224 */ /* 0x000fc800078e02ff */
[----:B------:R-:W-:-:S06]  /*0660*/  IMAD.HI.U32 R4, R13, R4, R12 ;  /* 0x000000040d047227 */ /* 0x000fcc00078e000c */
[----:B------:R-:W-:-:S04]  /*0670*/  IMAD.HI.U32 R0, R4, R11, RZ ;  /* 0x0000000b04007227 */ /* 0x000fc800078e00ff */
[----:B------:R-:W-:-:S04]  /*0680*/  IMAD.MOV R4, RZ, RZ, -R0 ;  /* 0x000000ffff047224 */ /* 0x000fc800078e0a00 */
[----:B------:R-:W-:-:S05]  /*0690*/  IMAD R4, R7, R4, R11 ;  /* 0x0000000407047224 */ /* 0x000fca00078e020b */
[----:B------:R-:W-:-:S13]  /*06a0*/  ISETP.GT.U32.AND P1, PT, R7, R4, PT ;  /* 0x000000040700720c */ /* 0x000fda0003f24070 */
[----:B------:R-:W-:Y:S01]  /*06b0*/  @!P1 IMAD.IADD R4, R4, 0x1, -R7 ;  /* 0x0000000104049824 */ /* 0x000fe200078e0a07 */
[----:B------:R-:W-:Y:S02]  /*06c0*/  @!P1 IADD3 R0, R0, 0x1, RZ ;  /* 0x0000000100009810 */ /* 0x000fe40007ffe0ff */
[----:B------:R-:W-:Y:S02]  /*06d0*/  ISETP.NE.AND P1, PT, RZ, c[0x0][0x214], PT ;  /* 0x00008500ff007a0c */ /* 0x000fe40003f25270 */
[-C--:B------:R-:W-:Y:S02]  /*06e0*/  ISETP.GE.U32.AND P2, PT, R4, R7.reuse, PT ;  /* 0x000000070400720c */ /* 0x080fe40003f46070 */
[C---:B------:R-:W-:Y:S02]  /*06f0*/  LOP3.LUT R4, R10.reuse, R7, RZ, 0x3c, !PT ;  /* 0x000000070a047212 */ /* 0x040fe400078e3cff */
[----:B------:R-:W-:Y:S02]  /*0700*/  LOP3.LUT R10, R10, c[0x0][0x214], RZ, 0x3c, !PT ;  /* 0x000085000a0a7a12 */ /* 0x000fe400078e3cff */
[----:B------:R-:W-:-:S07]  /*0710*/  ISETP.GE.AND P0, PT, R4, RZ, PT ;  /* 0x000000ff0400720c */ /* 0x000fce0003f06270 */
[----:B------:R-:W-:Y:S02]  /*0720*/  @P2 IADD3 R0, R0, 0x1, RZ ;  /* 0x0000000100002810 */ /* 0x000fe40007ffe0ff */
[----:B------:R-:W-:-:S03]  /*0730*/  ISETP.NE.AND P2, PT, RZ, c[0x0][0x214], PT ;  /* 0x00008500ff007a0c */ /* 0x000fc60003f45270 */
[--C-:B------:R-:W-:Y:S02]  /*0740*/  IMAD.MOV.U32 R17, RZ, RZ, R0.reuse ;  /* 0x000000ffff117224 */ /* 0x100fe400078e0000 */
[----:B------:R-:W-:Y:S02]  /*0750*/  IMAD.MOV.U32 R4, RZ, RZ, R0 ;  /* 0x000000ffff047224 */ /* 0x000fe400078e0000 */
[----:B------:R-:W-:Y:S01]  /*0760*/  @!P0 IMAD.MOV R17, RZ, RZ, -R17 ;  /* 0x000000ffff118224 */ /* 0x000fe200078e0a11 */
[----:B------:R-:W-:Y:S02]  /*0770*/  @!P1 LOP3.LUT R17, RZ, R7, RZ, 0x33, !PT ;  /* 0x00000007ff119212 */ /* 0x000fe400078e33ff */
[----:B------:R-:W-:Y:S02]  /*0780*/  ISETP.GE.AND P1, PT, R10, RZ, PT ;  /* 0x000000ff0a00720c */ /* 0x000fe40003f26270 */
[----:B------:R-:W-:Y:S02]  /*0790*/  ISETP.LT.U32.AND P0, PT, R6, R17, PT ;  /* 0x000000110600720c */ /* 0x000fe40003f01070 */
[----:B------:R-:W-:-:S04]  /*07a0*/  SHF.R.S32.HI R16, RZ, 0x1f, R17 ;  /* 0x0000001fff107819 */ /* 0x000fc80000011411 */
[----:B------:R-:W-:-:S04]  /*07b0*/  ISETP.LT.AND.EX P0, PT, R3, R16, PT, P0 ;  /* 0x000000100300720c */ /* 0x000fc80003f01300 */
[C---:B------:R-:W-:Y:S01]  /*07c0*/  SEL R16, R3.reuse, R16, P0 ;  /* 0x0000001003107207 */ /* 0x040fe20000000000 */
[----:B------:R-:W-:Y:S01]  /*07d0*/  @!P1 IMAD.MOV R4, RZ, RZ, -R4 ;  /* 0x000000ffff049224 */ /* 0x000fe200078e0a04 */
[----:B------:R-:W-:Y:S02]  /*07e0*/  @!P2 LOP3.LUT R4, RZ, c[0x0][0x214], RZ, 0x33, !PT ;  /* 0x00008500ff04aa12 */ /* 0x000fe400078e33ff */
[----:B------:R-:W-:Y:S02]  /*07f0*/  LOP3.LUT R0, R3, R16, RZ, 0xfc, !PT ;  /* 0x0000001003007212 */ /* 0x000fe400078efcff */
[----:B------:R-:W-:Y:S01]  /*0800*/  SEL R17, R6, R17, P0 ;  /* 0x0000001106117207 */ /* 0x000fe20000000000 */
[----:B------:R-:W-:Y:S01]  /*0810*/  IMAD R4, R4, UR4, RZ ;  /* 0x0000000404047c24 */ /* 0x000fe2000f8e02ff */
        /* <DEDUP_REMOVED lines=11> */
.L_x_6:
        /* <DEDUP_REMOVED lines=18> */
[----:B------:R-:W-:Y:S02]  /*09f0*/  @!P0 LOP3.LUT R30, RZ, R17, RZ, 0x33, !PT ;  /* 0x00000011ff1e8212 */ /* 0x000fe400078e33ff */
.L_x_7:
[----:B------:R-:W-:Y:S05]  /*0a00*/  BSYNC B0 ;  /* 0x0000000000007941 */ /* 0x000fea0003800000 */
.L_x_5:
[----:B------:R-:W-:Y:S01]  /*0a10*/  IMAD.MOV.U32 R7, RZ, RZ, c[0x0][0x1c0] ;  /* 0x00007000ff077624 */ /* 0x000fe200078e00ff */
[----:B------:R-:W-:Y:S01]  /*0a20*/  IABS R18, R4 ;  /* 0x0000000400127213 */ /* 0x000fe20000000000 */
[----:B------:R-:W-:Y:S01]  /*0a30*/  IMAD.MOV.U32 R24, RZ, RZ, RZ ;  /* 0x000000ffff187224 */ /* 0x000fe200078e00ff */
[----:B------:R-:W-:Y:S01]  /*0a40*/  IABS R13, c[0x0][0x214] ;  /* 0x00008500000d7a13 */ /* 0x000fe20000000000 */
[C---:B------:R-:W-:Y:S01]  /*0a50*/  IMAD R0, R7.reuse, c[0x0][0x214], RZ ;  /* 0x0000850007007a24 */ /* 0x040fe200078e02ff */
[----:B------:R-:W0:Y:S01]  /*0a60*/  I2F.RP R3, R18 ;  /* 0x0000001200037306 */ /* 0x000e220000209400 */
[----:B------:R-:W-:Y:S01]  /*0a70*/  IADD3 R7, R7, -0x1, RZ ;  /* 0xffffffff07077810 */ /* 0x000fe20007ffe0ff */
[----:B------:R-:W1:Y:S01]  /*0a80*/  S2R R39, SR_TID.X ;  /* 0x0000000000277919 */ /* 0x000e620000002100 */
[----:B------:R-:W-:Y:S01]  /*0a90*/  ISETP.NE.AND P5, PT, R4, RZ, PT ;  /* 0x000000ff0400720c */ /* 0x000fe20003fa5270 */
[----:B------:R-:W-:Y:S01]  /*0aa0*/  BSSY B0, `(.L_x_8) ;  /* 0x0000075000007945 */ /* 0x000fe20003800000 */
[----:B------:R-:W-:Y:S01]  /*0ab0*/  IABS R15, R0 ;  /* 0x00000000000f7213 */ /* 0x000fe20000000000 */
[----:B------:R-:W-:-:S02]  /*0ac0*/  IMAD.IADD R6, R7, 0x1, R18 ;  /* 0x0000000107067824 */ /* 0x000fc400078e0212 */
[----:B------:R-:W-:Y:S01]  /*0ad0*/  I2F.RP R22, R13 ;  /* 0x0000000d00167306 */ /* 0x000fe20000209400 */
[----:B------:R-:W-:Y:S02]  /*0ae0*/  IADD3 R20, R15, UR8, RZ ;  /* 0x000000080f147c10 */ /* 0x000fe4000fffe0ff */
[----:B------:R-:W-:Y:S02]  /*0af0*/  IABS R12, R6 ;  /* 0x00000006000c7213 */ /* 0x000fe40000000000 */
[----:B------:R-:W-:-:S03]  /*0b00*/  IABS R14, R20 ;  /* 0x00000014000e7213 */ /* 0x000fc60000000000 */
[----:B------:R-:W2:Y:S08]  /*0b10*/  I2F.RP R10, R15 ;  /* 0x0000000f000a7306 */ /* 0x000eb00000209400 */
[----:B0-----:R-:W0:Y:S08]  /*0b20*/  MUFU.RCP R3, R3 ;  /* 0x0000000300037308 */ /* 0x001e300000001000 */
[----:B--2---:R-:W2:Y:S08]  /*0b30*/  MUFU.RCP R10, R10 ;  /* 0x0000000a000a7308 */ /* 0x004eb00000001000 */
[----:B------:R-:W3:Y:S01]  /*0b40*/  MUFU.RCP R22, R22 ;  /* 0x0000001600167308 */ /* 0x000ee20000001000 */
[----:B0-----:R-:W-:-:S02]  /*0b50*/  IADD3 R3, R3, 0xffffffe, RZ ;  /* 0x0ffffffe03037810 */ /* 0x001fc40007ffe0ff */
[----:B--2---:R-:W-:-:S05]  /*0b60*/  IADD3 R10, R10, 0xffffffe, RZ ;  /* 0x0ffffffe0a0a7810 */ /* 0x004fca0007ffe0ff */
[----:B------:R-:W0:Y:S01]  /*0b70*/  F2I.FTZ.U32.TRUNC.NTZ R25, R3 ;  /* 0x0000000300197305 */ /* 0x000e22000021f000 */
[----:B---3--:R-:W-:-:S07]  /*0b80*/  IADD3 R22, R22, 0xffffffe, RZ ;  /* 0x0ffffffe16167810 */ /* 0x008fce0007ffe0ff */
[----:B------:R-:W2:Y:S08]  /*0b90*/  F2I.FTZ.U32.TRUNC.NTZ R11, R10 ;  /* 0x0000000a000b7305 */ /* 0x000eb0000021f000 */
[----:B------:R-:W3:Y:S01]  /*0ba0*/  F2I.FTZ.U32.TRUNC.NTZ R23, R22 ;  /* 0x0000001600177305 */ /* 0x000ee2000021f000 */
[----:B0-----:R-:W-:-:S04]  /*0bb0*/  IMAD.MOV R21, RZ, RZ, -R25 ;  /* 0x000000ffff157224 */ /* 0x001fc800078e0a19 */
[----:B------:R-:W-:Y:S02]  /*0bc0*/  IMAD R21, R21, R18, RZ ;  /* 0x0000001215157224 */ /* 0x000fe400078e02ff */
[----:B--2---:R-:W-:Y:S02]  /*0bd0*/  IMAD.MOV R19, RZ, RZ, -R11 ;  /* 0x000000ffff137224 */ /* 0x004fe400078e0a0b */
[----:B------:R-:W-:Y:S02]  /*0be0*/  IMAD.MOV.U32 R10, RZ, RZ, RZ ;  /* 0x000000ffff0a7224 */ /* 0x000fe400078e00ff */
[----:B------:R-:W-:Y:S02]  /*0bf0*/  IMAD R19, R19, R15, RZ ;  /* 0x0000000f13137224 */ /* 0x000fe400078e02ff */
[----:B------:R-:W-:-:S04]  /*0c00*/  IMAD.HI.U32 R21, R25, R21, R24 ;  /* 0x0000001519157227 */ /* 0x000fc800078e0018 */
[----:B------:R-:W-:Y:S01]  /*0c10*/  IMAD.HI.U32 R19, R11, R19, R10 ;  /* 0x000000130b137227 */ /* 0x000fe200078e000a */
[----:B------:R-:W-:Y:S02]  /*0c20*/  IABS R10, R0 ;  /* 0x00000000000a7213 */ /* 0x000fe40000000000 */
[----:B------:R-:W-:Y:S01]  /*0c30*/  IABS R11, R4 ;  /* 0x00000004000b7213 */ /* 0x000fe20000000000 */
[----:B---3--:R-:W-:Y:S02]  /*0c40*/  IMAD.MOV R3, RZ, RZ, -R23 ;  /* 0x000000ffff037224 */ /* 0x008fe400078e0a17 */
[----:B------:R-:W-:Y:S02]  /*0c50*/  IMAD.MOV R10, RZ, RZ, -R10 ;  /* 0x000000ffff0a7224 */ /* 0x000fe400078e0a0a */
[----:B------:R-:W-:-:S04]  /*0c60*/  IMAD.HI.U32 R19, R19, R14, RZ ;  /* 0x0000000e13137227 */ /* 0x000fc800078e00ff */
[----:B------:R-:W-:Y:S02]  /*0c70*/  IMAD R3, R3, R13, RZ ;  /* 0x0000000d03037224 */ /* 0x000fe400078e02ff */
[----:B------:R-:W-:Y:S02]  /*0c80*/  IMAD.MOV.U32 R22, RZ, RZ, RZ ;  /* 0x000000ffff167224 */ /* 0x000fe400078e00ff */
[----:B------:R-:W-:Y:S02]  /*0c90*/  IMAD R10, R19, R10, R14 ;  /* 0x0000000a130a7224 */ /* 0x000fe400078e020e */
[----:B------:R-:W-:Y:S02]  /*0ca0*/  IMAD.MOV R11, RZ, RZ, -R11 ;  /* 0x000000ffff0b7224 */ /* 0x000fe400078e0a0b */
[----:B------:R-:W-:Y:S01]  /*0cb0*/  IMAD.HI.U32 R21, R21, R12, RZ ;  /* 0x0000000c15157227 */ /* 0x000fe200078e00ff */
[----:B------:R-:W-:-:S03]  /*0cc0*/  ISETP.GT.U32.AND P4, PT, R15, R10, PT ;  /* 0x0000000a0f00720c */ /* 0x000fc60003f84070 */
[----:B------:R-:W-:-:S04]  /*0cd0*/  IMAD.HI.U32 R3, R23, R3, R22 ;  /* 0x0000000317037227 */ /* 0x000fc800078e0016 */
[----:B------:R-:W-:Y:S02]  /*0ce0*/  IMAD R12, R21, R11, R12 ;  /* 0x0000000b150c7224 */ /* 0x000fe400078e020c */
[----:B------:R-:W-:-:S03]  /*0cf0*/  IMAD.HI.U32 R3, R3, R14, RZ ;  /* 0x0000000e03037227 */ /* 0x000fc600078e00ff */
[----:B------:R-:W-:Y:S01]  /*0d00*/  ISETP.GT.U32.AND P3, PT, R18, R12, PT ;  /* 0x0000000c1200720c */ /* 0x000fe20003f64070 */
[----:B------:R-:W-:Y:S01]  /*0d10*/  IMAD.MOV R11, RZ, RZ, -R3 ;  /* 0x000000ffff0b7224 */ /* 0x000fe200078e0a03 */
[----:B------:R-:W-:Y:S01]  /*0d20*/  @!P4 IADD3 R19, R19, 0x1, RZ ;  /* 0x000000011313c810 */ /* 0x000fe20007ffe0ff */
[----:B------:R-:W-:Y:S01]  /*0d30*/  @!P4 IMAD.IADD R10, R10, 0x1, -R15 ;  /* 0x000000010a0ac824 */ /* 0x000fe200078e0a0f */
[----:B------:R-:W-:Y:S01]  /*0d40*/  ISETP.NE.AND P4, PT, R0, RZ, PT ;  /* 0x000000ff0000720c */ /* 0x000fe20003f85270 */
[----:B------:R-:W-:-:S03]  /*0d50*/  IMAD R11, R13, R11, R14 ;  /* 0x0000000b0d0b7224 */ /* 0x000fc600078e020e */
[----:B------:R-:W-:Y:S02]  /*0d60*/  ISETP.GE.U32.AND P2, PT, R10, R15, PT ;  /* 0x0000000f0a00720c */ /* 0x000fe40003f46070 */
[----:B------:R-:W-:Y:S02]  /*0d70*/  ISETP.GT.U32.AND P0, PT, R13, R11, PT ;  /* 0x0000000b0d00720c */ /* 0x000fe40003f04070 */
[----:B------:R-:W-:Y:S01]  /*0d80*/  LOP3.LUT R10, R20, R15, RZ, 0x3c, !PT ;  /* 0x0000000f140a7212 */ /* 0x000fe200078e3cff */
[----:B------:R-:W-:Y:S01]  /*0d90*/  @!P3 IMAD.IADD R12, R12, 0x1, -R18 ;  /* 0x000000010c0cb824 */ /* 0x000fe200078e0a12 */
[----:B------:R-:W-:Y:S02]  /*0da0*/  @!P3 IADD3 R21, R21, 0x1, RZ ;  /* 0x000000011515b810 */ /* 0x000fe40007ffe0ff */
[----:B------:R-:W-:Y:S02]  /*0db0*/  ISETP.GE.AND P1, PT, R10, RZ, PT ;  /* 0x000000ff0a00720c */ /* 0x000fe40003f26270 */
[----:B------:R-:W-:-:S02]  /*0dc0*/  ISETP.GE.U32.AND P6, PT, R12, R18, PT ;  /* 0x000000120c00720c */ /* 0x000fc40003fc6070 */
[----:B------:R-:W-:Y:S02]  /*0dd0*/  LOP3.LUT R10, R6, R18, RZ, 0x3c, !PT ;  /* 0x00000012060a7212 */ /* 0x000fe400078e3cff */
[----:B------:R-:W-:Y:S01]  /*0de0*/  @P2 IADD3 R19, R19, 0x1, RZ ;  /* 0x0000000113132810 */ /* 0x000fe20007ffe0ff */
[----:B------:R-:W-:Y:S01]  /*0df0*/  @!P0 IMAD.IADD R11, R11, 0x1, -R13 ;  /* 0x000000010b0b8824 */ /* 0x000fe200078e0a0d */
[----:B------:R-:W-:Y:S02]  /*0e00*/  ISETP.GE.AND P2, PT, R10, RZ, PT ;  /* 0x000000ff0a00720c */ /* 0x000fe40003f46270 */
[----:B------:R-:W-:Y:S01]  /*0e10*/  @!P0 IADD3 R3, R3, 0x1, RZ ;  /* 0x0000000103038810 */ /* 0x000fe20007ffe0ff */
[----:B------:R-:W-:Y:S01]  /*0e20*/  IMAD.MOV.U32 R12, RZ, RZ, R19 ;  /* 0x000000ffff0c7224 */ /* 0x000fe200078e0013 */
[----:B------:R-:W-:Y:S02]  /*0e30*/  ISETP.GE.U32.AND P3, PT, R11, R13, PT ;  /* 0x0000000d0b00720c */ /* 0x000fe40003f66070 */
[----:B------:R-:W-:Y:S01]  /*0e40*/  LOP3.LUT R20, R20, c[0x0][0x214], RZ, 0x3c, !PT ;  /* 0x0000850014147a12 */ /* 0x000fe200078e3cff */
[----:B------:R-:W-:Y:S01]  /*0e50*/  @!P1 IMAD.MOV R12, RZ, RZ, -R12 ;  /* 0x000000ffff0c9224 */ /* 0x000fe200078e0a0c */
[----:B------:R-:W-:-:S02]  /*0e60*/  @P6 IADD3 R21, R21, 0x1, RZ ;  /* 0x0000000115156810 */ /* 0x000fc40007ffe0ff */
[----:B------:R-:W-:Y:S02]  /*0e70*/  @!P4 LOP3.LUT R12, RZ, R15, RZ, 0x33, !PT ;  /* 0x0000000fff0cc212 */ /* 0x000fe400078e33ff */
[----:B------:R-:W-:Y:S01]  /*0e80*/  ISETP.GE.AND P1, PT, R20, RZ, PT ;  /* 0x000000ff1400720c */ /* 0x000fe20003f26270 */
[----:B------:R-:W-:Y:S01]  /*0e90*/  IMAD.MOV.U32 R14, RZ, RZ, R21 ;  /* 0x000000ffff0e7224 */ /* 0x000fe200078e0015 */
[----:B------:R-:W-:Y:S02]  /*0ea0*/  ISETP.LT.U32.AND P0, PT, R8, R12, PT ;  /* 0x0000000c0800720c */ /* 0x000fe40003f01070 */
[----:B------:R-:W-:Y:S01]  /*0eb0*/  SHF.R.S32.HI R11, RZ, 0x1f, R12 ;  /* 0x0000001fff0b7819 */ /* 0x000fe2000001140c */
[----:B------:R-:W-:Y:S01]  /*0ec0*/  @!P2 IMAD.MOV R14, RZ, RZ, -R14 ;  /* 0x000000ffff0ea224 */ /* 0x000fe200078e0a0e */
[----:B------:R-:W-:Y:S02]  /*0ed0*/  ISETP.GT.AND P2, PT, R0, RZ, PT ;  /* 0x000000ff0000720c */ /* 0x000fe40003f44270 */
[----:B------:R-:W-:-:S02]  /*0ee0*/  @P3 IADD3 R3, R3, 0x1, RZ ;  /* 0x0000000103033810 */ /* 0x000fc40007ffe0ff */
[CC--:B------:R-:W-:Y:S02]  /*0ef0*/  ISETP.LT.AND.EX P0, PT, R9.reuse, R11.reuse, PT, P0 ;  /* 0x0000000b0900720c */ /* 0x0c0fe40003f01300 */
[----:B------:R-:W-:Y:S01]  /*0f00*/  LEA.HI.SX32 R15, R0, 0x1, 0x1 ;  /* 0x00000001000f7811 */ /* 0x000fe200078f0aff */
[----:B------:R-:W-:Y:S01]  /*0f10*/  IMAD.MOV.U32 R10, RZ, RZ, R3 ;  /* 0x000000ffff0a7224 */ /* 0x000fe200078e0003 */
[C---:B------:R-:W-:Y:S02]  /*0f20*/  SEL R11, R9.reuse, R11, P0 ;  /* 0x0000000b090b7207 */ /* 0x040fe40000000000 */
[----:B------:R-:W-:Y:S01]  /*0f30*/  SHF.R.S32.HI R3, RZ, 0x1f, R0 ;  /* 0x0000001fff037819 */ /* 0x000fe20000011400 */
[----:B------:R-:W-:Y:S01]  /*0f40*/  @!P1 IMAD.MOV R10, RZ, RZ, -R10 ;  /* 0x000000ffff0a9224 */ /* 0x000fe200078e0a0a */
[----:B------:R-:W-:Y:S02]  /*0f50*/  LOP3.LUT R0, R9, R11, RZ, 0xfc, !PT ;  /* 0x0000000b09007212 */ /* 0x000fe400078efcff */
[----:B------:R-:W-:Y:S01]  /*0f60*/  ISETP.NE.AND P4, PT, RZ, c[0x0][0x214], PT ;  /* 0x00008500ff007a0c */ /* 0x000fe20003f85270 */
[----:B------:R-:W-:Y:S01]  /*0f70*/  @!P2 IMAD.MOV R15, RZ, RZ, R3 ;  /* 0x000000ffff0fa224 */ /* 0x000fe200078e0203 */
[----:B------:R-:W-:-:S02]  /*0f80*/  ISETP.NE.U32.AND P2, PT, R0, RZ, PT ;  /* 0x000000ff0000720c */ /* 0x000fc40003f45070 */
[----:B------:R-:W-:Y:S02]  /*0f90*/  @!P5 LOP3.LUT R14, RZ, R18, RZ, 0x33, !PT ;  /* 0x00000012ff0ed212 */ /* 0x000fe400078e33ff */
[----:B------:R-:W-:Y:S02]  /*0fa0*/  SEL R12, R8, R12, P0 ;  /* 0x0000000c080c7207 */ /* 0x000fe40000000000 */
[----:B------:R-:W-:Y:S02]  /*0fb0*/  ISETP.LT.U32.AND P1, PT, R30, R14, PT ;  /* 0x0000000e1e00720c */ /* 0x000fe40003f21070 */
[----:B------:R-:W-:-:S03]  /*0fc0*/  SHF.R.S32.HI R13, RZ, 0x1f, R14 ;  /* 0x0000001fff0d7819 */ /* 0x000fc6000001140e */
[----:B------:R-:W-:Y:S02]  /*0fd0*/  @!P4 LOP3.LUT R10, RZ, c[0x0][0x214], RZ, 0x33, !PT ;  /* 0x00008500ff0aca12 */ /* 0x000fe400078e33ff */
[----:B------:R-:W-:-:S03]  /*0fe0*/  ISETP.LT.AND.EX P1, PT, R31, R13, PT, P1 ;  /* 0x0000000d1f00720c */ /* 0x000fc60003f21310 */
[----:B------:R-:W-:Y:S01]  /*0ff0*/  IMAD R3, R10, R15, RZ ;  /* 0x0000000f0a037224 */ /* 0x000fe200078e02ff */
[----:B------:R-:W-:Y:S02]  /*1000*/  SEL R14, R30, R14, P1 ;  /* 0x0000000e1e0e7207 */ /* 0x000fe40000800000 */
[----:B------:R-:W-:Y:S01]  /*1010*/  SEL R13, R31, R13, P1 ;  /* 0x0000000d1f0d7207 */ /* 0x000fe20000800000 */
[----:B------:R-:W-:Y:S05]  /*1020*/  @!P2 BRA `(.L_x_9) ;  /* 0x000000900000a947 */ /* 0x000fea0003800000 */
[----:B-1----:R-:W-:Y:S01]  /*1030*/  IMAD.MOV.U32 R27, RZ, RZ, R8 ;  /* 0x000000ffff1b7224 */ /* 0x002fe200078e0008 */
        /* <DEDUP_REMOVED lines=8> */
.L_x_9:
[----:B-1----:R-:W0:Y:S01]  /*10c0*/  I2F.U32.RP R18, R12 ;  /* 0x0000000c00127306 */ /* 0x002e220000209000 */
        /* <DEDUP_REMOVED lines=18> */
.L_x_10:
[----:B------:R-:W-:Y:S05]  /*11f0*/  BSYNC B0 ;  /* 0x0000000000007941 */ /* 0x000fea0003800000 */
.L_x_8:
[----:B------:R-:W-:Y:S01]  /*1200*/  SHF.R.S32.HI R8, RZ, 0x1f, R39 ;  /* 0x0000001fff087819 */ /* 0x000fe20000011427 */
[----:B------:R-:W-:Y:S01]  /*1210*/  IMAD.MOV.U32 R22, RZ, RZ, -0x800000 ;  /* 0xff800000ff167424 */ /* 0x000fe200078e00ff */
[----:B------:R-:W-:Y:S01]  /*1220*/  IADD3 R9, P0, R28, -UR7, RZ ;  /* 0x800000071c097c10 */ /* 0x000fe2000ff1e0ff */
[----:B------:R-:W-:Y:S01]  /*1230*/  ULDC.64 UR8, c[0x0][0x118] ;  /* 0x0000460000087ab9 */ /* 0x000fe20000000a00 */
[----:B------:R-:W-:Y:S02]  /*1240*/  LEA.HI R24, R8, R39, RZ, 0x3 ;  /* 0x0000002708187211 */ /* 0x000fe400078f18ff */
[----:B------:R-:W-:Y:S02]  /*1250*/  IADD3.X R0, R5, ~UR6, RZ, P0, !PT ;  /* 0x8000000605007c10 */ /* 0x000fe400087fe4ff */
[----:B------:R-:W-:-:S02]  /*1260*/  LOP3.LUT R25, R24, 0xfffffff8, RZ, 0xc0, !PT ;  /* 0xfffffff818197812 */ /* 0x000fc400078ec0ff */
[----:B------:R-:W-:-:S03]  /*1270*/  SHF.R.S32.HI R24, RZ, 0x3, R24 ;  /* 0x00000003ff187819 */ /* 0x000fc60000011418 */
[----:B------:R-:W-:Y:S01]  /*1280*/  IMAD.IADD R25, R39, 0x1, -R25 ;  /* 0x0000000127197824 */ /* 0x000fe200078e0a19 */
[C---:B------:R-:W-:Y:S02]  /*1290*/  IADD3 R18, R24.reuse, 0x10, RZ ;  /* 0x0000001018127810 */ /* 0x040fe40007ffe0ff */
[----:B------:R-:W-:Y:S02]  /*12a0*/  IADD3 R15, R24, 0x30, RZ ;  /* 0x00000030180f7810 */ /* 0x000fe40007ffe0ff */
[----:B------:R-:W-:Y:S02]  /*12b0*/  ISETP.GT.U32.AND P2, PT, R9, R25, PT ;  /* 0x000000190900720c */ /* 0x000fe40003f44070 */
[----:B------:R-:W-:Y:S02]  /*12c0*/  SHF.R.S32.HI R10, RZ, 0x1f, R25 ;  /* 0x0000001fff0a7819 */ /* 0x000fe40000011419 */
[----:B------:R-:W-:Y:S02]  /*12d0*/  IADD3 R26, P0, R25, UR7, RZ ;  /* 0x00000007191a7c10 */ /* 0x000fe4000ff1e0ff */
[----:B------:R-:W-:-:S02]  /*12e0*/  ISETP.GT.AND.EX P2, PT, R0, R10, PT, P2 ;  /* 0x0000000a0000720c */ /* 0x000fc40003f44320 */
[----:B------:R-:W-:Y:S02]  /*12f0*/  IADD3.X R27, R10, UR6, RZ, P0, !PT ;  /* 0x000000060a1b7c10 */ /* 0x000fe400087fe4ff */
[----:B------:R-:W-:Y:S02]  /*1300*/  ISETP.GE.OR P4, PT, R18, c[0x0][0x314], !P2 ;  /* 0x0000c50012007a0c */ /* 0x000fe40005786670 */
[C---:B------:R-:W-:Y:S02]  /*1310*/  ISETP.GE.OR P0, PT, R24.reuse, c[0x0][0x314], !P2 ;  /* 0x0000c50018007a0c */ /* 0x040fe40005706670 */
[----:B------:R-:W-:Y:S02]  /*1320*/  IADD3 R9, R24, 0x20, RZ ;  /* 0x0000002018097810 */ /* 0x000fe40007ffe0ff */
[----:B------:R-:W-:Y:S02]  /*1330*/  ISETP.GE.OR P6, PT, R15, c[0x0][0x314], !P2 ;  /* 0x0000c5000f007a0c */ /* 0x000fe400057c6670 */
[----:B------:R-:W-:-:S05]  /*1340*/  ISETP.GE.OR P1, PT, R9, c[0x0][0x314], !P2 ;  /* 0x0000c50009007a0c */ /* 0x000fca0005726670 */
[----:B------:R-:W-:Y:S01]  /*1350*/  @!P4 SHF.R.S32.HI R0, RZ, 0x1f, R18 ;  /* 0x0000001fff00c819 */ /* 0x000fe20000011412 */
[----:B------:R-:W-:-:S04]  /*1360*/  @!P4 IMAD.WIDE.U32 R20, R28, R18, R26 ;  /* 0x000000121c14c225 */ /* 0x000fc800078e001a */
[----:B------:R-:W-:-:S03]  /*1370*/  @!P4 IMAD R0, R0, R28, RZ ;  /* 0x0000001c0000c224 */ /* 0x000fc600078e02ff */
[----:B------:R-:W-:Y:S01]  /*1380*/  @!P1 SHF.R.S32.HI R10, RZ, 0x1f, R9 ;  /* 0x0000001fff0a9819 */ /* 0x000fe20000011409 */
[-C--:B------:R-:W-:Y:S01]  /*1390*/  @!P4 IMAD R0, R18, R5.reuse, R0 ;  /* 0x000000051200c224 */ /* 0x080fe200078e0200 */
[----:B------:R-:W-:Y:S01]  /*13a0*/  @!P4 LEA R18, P3, R20, c[0x0][0x208], 0x2 ;  /* 0x000082001412ca11 */ /* 0x000fe200078610ff */
[----:B------:R-:W-:Y:S02]  /*13b0*/  @!P1 IMAD.MOV.U32 R42, RZ, RZ, R26 ;  /* 0x000000ffff2a9224 */ /* 0x000fe400078e001a */
[----:B------:R-:W-:Y:S01]  /*13c0*/  @!P4 IMAD.IADD R0, R21, 0x1, R0 ;  /* 0x000000011500c824 */ /* 0x000fe200078e0200 */
[----:B------:R-:W-:Y:S01]  /*13d0*/  IADD3 R21, R24, 0x40, RZ ;  /* 0x0000004018157810 */ /* 0x000fe20007ffe0ff */
[----:B------:R-:W-:Y:S02]  /*13e0*/  @!P1 IMAD R10, R10, R28, RZ ;  /* 0x0000001c0a0a9224 */ /* 0x000fe400078e02ff */
[----:B------:R-:W-:Y:S01]  /*13f0*/  @!P1 IMAD.MOV.U32 R43, RZ, RZ, R27 ;  /* 0x000000ffff2b9224 */ /* 0x000fe200078e001b */
[----:B------:R-:W-:Y:S01]  /*1400*/  @!P4 LEA.HI.X R19, R20, c[0x0][0x20c], R0, 0x2, P3 ;  /* 0x000083001413ca11 */ /* 0x000fe200018f1400 */
[----:B------:R-:W-:Y:S01]  /*1410*/  @!P1 IMAD R10, R9, R5, R10 ;  /* 0x00000005090a9224 */ /* 0x000fe200078e020a */
[----:B------:R-:W-:Y:S01]  /*1420*/  @!P0 SHF.R.S32.HI R0, RZ, 0x1f, R24 ;  /* 0x0000001fff008819 */ /* 0x000fe20000011418 */
[----:B------:R-:W-:-:S02]  /*1430*/  @!P1 IMAD.WIDE.U32 R42, R28, R9, R42 ;  /* 0x000000091c2a9225 */ /* 0x000fc400078e002a */
[----:B------:R0:W2:Y:S01]  /*1440*/  @!P4 LDG.E R22, [R18.64] ;  /* 0x000000081216c981 */ /* 0x0000a2000c1e1900 */
[----:B------:R-:W-:Y:S01]  /*1450*/  IADD3 R20, R24, 0x50, RZ ;  /* 0x0000005018147810 */ /* 0x000fe20007ffe0ff */
[----:B------:R-:W-:Y:S01]  /*1460*/  @!P0 IMAD R0, R0, R28, RZ ;  /* 0x0000001c00008224 */ /* 0x000fe200078e02ff */
[----:B------:R-:W-:Y:S01]  /*1470*/  ISETP.GE.OR P5, PT, R21, c[0x0][0x314], !P2 ;  /* 0x0000c50015007a0c */ /* 0x000fe200057a6670 */
[----:B------:R-:W-:Y:S01]  /*1480*/  IMAD.MOV.U32 R23, RZ, RZ, -0x800000 ;  /* 0xff800000ff177424 */ /* 0x000fe200078e00ff */
[----:B------:R-:W-:Y:S01]  /*1490*/  @!P6 SHF.R.S32.HI R9, RZ, 0x1f, R15 ;  /* 0x0000001fff09e819 */ /* 0x000fe2000001140f */
[----:B------:R-:W-:Y:S01]  /*14a0*/  @!P0 IMAD R0, R24, R5, R0 ;  /* 0x0000000518008224 */ /* 0x000fe200078e0200 */
[----:B------:R-:W-:Y:S01]  /*14b0*/  ISETP.GE.OR P4, PT, R20, c[0x0][0x314], !P2 ;  /* 0x0000c50014007a0c */ /* 0x000fe20005786670 */
[----:B------:R-:W-:Y:S02]  /*14c0*/  @!P6 IMAD.MOV.U32 R34, RZ, RZ, R26 ;  /* 0x000000ffff22e224 */ /* 0x000fe400078e001a */
[----:B------:R-:W-:-:S02]  /*14d0*/  @!P6 IMAD.MOV.U32 R35, RZ, RZ, R27 ;  /* 0x000000ffff23e224 */ /* 0x000fc400078e001b */
[----:B------:R-:W-:Y:S02]  /*14e0*/  @!P6 IMAD R9, R9, R28, RZ ;  /* 0x0000001c0909e224 */ /* 0x000fe400078e02ff */
[----:B------:R-:W-:Y:S02]  /*14f0*/  @!P1 IMAD.IADD R10, R43, 0x1, R10 ;  /* 0x000000012b0a9824 */ /* 0x000fe400078e020a */
[----:B------:R-:W-:-:S04]  /*1500*/  @!P6 IMAD.WIDE.U32 R34, R28, R15, R34 ;  /* 0x0000000f1c22e225 */ /* 0x000fc800078e0022 */
[----:B------:R-:W-:Y:S02]  /*1510*/  @!P6 IMAD R9, R15, R5, R9 ;  /* 0x000000050f09e224 */ /* 0x000fe400078e0209 */
[----:B0-----:R-:W-:Y:S02]  /*1520*/  @!P0 IMAD.MOV.U32 R18, RZ, RZ, R26 ;  /* 0x000000ffff128224 */ /* 0x001fe400078e001a */
[----:B------:R-:W-:-:S04]  /*1530*/  @!P0 IMAD.MOV.U32 R19, RZ, RZ, R27 ;  /* 0x000000ffff138224 */ /* 0x000fc800078e001b */
[----:B------:R-:W-:-:S04]  /*1540*/  @!P0 IMAD.WIDE.U32 R18, R28, R24, R18 ;  /* 0x000000181c128225 */ /* 0x000fc800078e0012 */
[----:B------:R-:W-:Y:S01]  /*1550*/  @!P0 IMAD.IADD R0, R19, 0x1, R0 ;  /* 0x0000000113008824 */ /* 0x000fe200078e0200 */
[----:B------:R-:W-:Y:S02]  /*1560*/  @!P0 LEA R32, P3, R18, c[0x0][0x208], 0x2 ;  /* 0x0000820012208a11 */ /* 0x000fe400078610ff */
[----:B------:R-:W-:Y:S02]  /*1570*/  IADD3 R19, R24, 0x60, RZ ;  /* 0x0000006018137810 */ /* 0x000fe40007ffe0ff */
[----:B------:R-:W-:Y:S02]  /*1580*/  @!P0 LEA.HI.X R33, R18, c[0x0][0x20c], R0, 0x2, P3 ;  /* 0x0000830012218a11 */ /* 0x000fe400018f1400 */
[----:B------:R-:W-:Y:S02]  /*1590*/  IADD3 R18, R24, 0x70, RZ ;  /* 0x0000007018127810 */ /* 0x000fe40007ffe0ff */
[----:B------:R-:W-:Y:S01]  /*15a0*/  ISETP.GE.OR P3, PT, R19, c[0x0][0x314], !P2 ;  /* 0x0000c50013007a0c */ /* 0x000fe20005766670 */
[----:B------:R0:W3:Y:S01]  /*15b0*/  @!P0 LDG.E R23, [R32.64] ;  /* 0x0000000820178981 */ /* 0x0000e2000c1e1900 */
[----:B------:R-:W-:-:S02]  /*15c0*/  ISETP.GE.OR P2, PT, R18, c[0x0][0x314], !P2 ;  /* 0x0000c50012007a0c */ /* 0x000fc40005746670 */
[----:B------:R-:W-:Y:S02]  /*15d0*/  @!P5 SHF.R.S32.HI R0, RZ, 0x1f, R21 ;  /* 0x0000001fff00d819 */ /* 0x000fe40000011415 */
[----:B------:R-:W-:Y:S01]  /*15e0*/  @!P1 LEA R36, P0, R42, c[0x0][0x208], 0x2 ;  /* 0x000082002a249a11 */ /* 0x000fe200078010ff */
[----:B------:R-:W-:Y:S01]  /*15f0*/  @!P6 IMAD.IADD R9, R35, 0x1, R9 ;  /* 0x000000012309e824 */ /* 0x000fe200078e0209 */
[----:B------:R-:W-:Y:S01]  /*1600*/  @!P4 SHF.R.S32.HI R15, RZ, 0x1f, R20 ;  /* 0x0000001fff0fc819 */ /* 0x000fe20000011414 */
[-C--:B------:R-:W-:Y:S01]  /*1610*/  @!P5 IMAD R0, R0, R28.reuse, RZ ;  /* 0x0000001c0000d224 */ /* 0x080fe200078e02ff */
[----:B------:R-:W-:Y:S02]  /*1620*/  @!P1 LEA.HI.X R37, R42, c[0x0][0x20c], R10, 0x2, P0 ;  /* 0x000083002a259a11 */ /* 0x000fe400000f140a */
[C---:B------:R-:W-:Y:S01]  /*1630*/  @!P6 LEA R42, P0, R34.reuse, c[0x0][0x208], 0x2 ;  /* 0x00008200222aea11 */ /* 0x040fe200078010ff */
[----:B------:R-:W-:Y:S02]  /*1640*/  @!P5 IMAD R0, R21, R5, R0 ;  /* 0x000000051500d224 */ /* 0x000fe400078e0200 */
[----:B------:R-:W-:Y:S01]  /*1650*/  @!P4 IMAD R15, R15, R28, RZ ;  /* 0x0000001c0f0fc224 */ /* 0x000fe200078e02ff */
[----:B------:R-:W-:Y:S01]  /*1660*/  @!P6 LEA.HI.X R43, R34, c[0x0][0x20c], R9, 0x2, P0 ;  /* 0x00008300222bea11 */ /* 0x000fe200000f1409 */
[----:B------:R-:W-:Y:S01]  /*1670*/  @!P4 IMAD.MOV.U32 R46, RZ, RZ, R26 ;  /* 0x000000ffff2ec224 */ /* 0x000fe200078e001a */
[----:B------:R-:W-:Y:S01]  /*1680*/  @!P2 SHF.R.S32.HI R9, RZ, 0x1f, R18 ;  /* 0x0000001fff09a819 */ /* 0x000fe20000011412 */
[----:B------:R-:W-:-:S02]  /*1690*/  @!P4 IMAD.MOV.U32 R47, RZ, RZ, R27 ;  /* 0x000000ffff2fc224 */ /* 0x000fc400078e001b */
[----:B0-----:R-:W-:Y:S02]  /*16a0*/  @!P5 IMAD.MOV.U32 R32, RZ, RZ, R26 ;  /* 0x000000ffff20d224 */ /* 0x001fe400078e001a */
[----:B------:R-:W-:-:S04]  /*16b0*/  @!P5 IMAD.MOV.U32 R33, RZ, RZ, R27 ;  /* 0x000000ffff21d224 */ /* 0x000fc800078e001b */
[----:B------:R-:W-:-:S04]  /*16c0*/  @!P5 IMAD.WIDE.U32 R32, R28, R21, R32 ;  /* 0x000000151c20d225 */ /* 0x000fc800078e0020 */
[----:B------:R-:W-:-:S04]  /*16d0*/  @!P4 IMAD.WIDE.U32 R46, R28, R20, R46 ;  /* 0x000000141c2ec225 */ /* 0x000fc800078e002e */
[----:B------:R-:W-:Y:S01]  /*16e0*/  @!P4 IMAD R15, R20, R5, R15 ;  /* 0x00000005140fc224 */ /* 0x000fe200078e020f */
[C---:B------:R-:W-:Y:S01]  /*16f0*/  @!P5 LEA R20, P0, R32.reuse, c[0x0][0x208], 0x2 ;  /* 0x000082002014da11 */ /* 0x040fe200078010ff */
[----:B------:R-:W-:Y:S02]  /*1700*/  @!P5 IMAD.IADD R0, R33, 0x1, R0 ;  /* 0x000000012100d824 */ /* 0x000fe400078e0200 */
[----:B------:R-:W-:Y:S01]  /*1710*/  @!P2 IMAD R9, R9, R28, RZ ;  /* 0x0000001c0909a224 */ /* 0x000fe200078e02ff */
[----:B------:R-:W-:Y:S01]  /*1720*/  @!P3 SHF.R.S32.HI R10, RZ, 0x1f, R19 ;  /* 0x0000001fff0ab819 */ /* 0x000fe20000011413 */
[----:B------:R-:W-:Y:S01]  /*1730*/  @!P3 IMAD.MOV.U32 R34, RZ, RZ, R26 ;  /* 0x000000ffff22b224 */ /* 0x000fe200078e001a */
[----:B------:R-:W-:Y:S01]  /*1740*/  @!P5 LEA.HI.X R21, R32, c[0x0][0x20c], R0, 0x2, P0 ;  /* 0x000083002015da11 */ /* 0x000fe200000f1400 */
[----:B------:R-:W-:Y:S01]  /*1750*/  @!P3 IMAD.MOV.U32 R35, RZ, RZ, R27 ;  /* 0x000000ffff23b224 */ /* 0x000fe200078e001b */
[----:B------:R-:W-:Y:S01]  /*1760*/  @!P4 LEA R32, P0, R46, c[0x0][0x208], 0x2 ;  /* 0x000082002e20ca11 */ /* 0x000fe200078010ff */
[----:B------:R-:W-:-:S02]  /*1770*/  @!P4 IMAD.IADD R15, R47, 0x1, R15 ;  /* 0x000000012f0fc824 */ /* 0x000fc400078e020f */
[----:B------:R-:W-:-:S04]  /*1780*/  @!P2 IMAD.WIDE.U32 R26, R28, R18, R26 ;  /* 0x000000121c1aa225 */ /* 0x000fc800078e001a */
[----:B------:R-:W-:Y:S01]  /*1790*/  @!P2 IMAD R9, R18, R5, R9 ;  /* 0x000000051209a224 */ /* 0x000fe200078e0209 */
[----:B------:R-:W-:Y:S01]  /*17a0*/  @!P4 LEA.HI.X R33, R46, c[0x0][0x20c], R15, 0x2, P0 ;  /* 0x000083002e21ca11 */ /* 0x000fe200000f140f */
[----:B------:R-:W-:Y:S01]  /*17b0*/  @!P3 IMAD R10, R10, R28, RZ ;  /* 0x0000001c0a0ab224 */ /* 0x000fe200078e02ff */
[----:B------:R-:W-:Y:S01]  /*17c0*/  @!P2 LEA R18, P0, R26, c[0x0][0x208], 0x2 ;  /* 0x000082001a12aa11 */ /* 0x000fe200078010ff */
[----:B------:R-:W-:Y:S02]  /*17d0*/  @!P2 IMAD.IADD R9, R27, 0x1, R9 ;  /* 0x000000011b09a824 */ /* 0x000fe400078e0209 */
[----:B------:R-:W-:-:S04]  /*17e0*/  @!P3 IMAD.WIDE.U32 R34, R28, R19, R34 ;  /* 0x000000131c22b225 */ /* 0x000fc800078e0022 */
[----:B------:R-:W-:Y:S01]  /*17f0*/  @!P3 IMAD R10, R19, R5, R10 ;  /* 0x00000005130ab224 */ /* 0x000fe200078e020a */
[----:B------:R-:W-:Y:S01]  /*1800*/  @!P2 LEA.HI.X R19, R26, c[0x0][0x20c], R9, 0x2, P0 ;  /* 0x000083001a13aa11 */ /* 0x000fe200000f1409 */
[----:B------:R-:W-:Y:S02]  /*1810*/  IMAD.MOV.U32 R0, RZ, RZ, -0x800000 ;  /* 0xff800000ff007424 */ /* 0x000fe400078e00ff */
[----:B------:R-:W-:Y:S02]  /*1820*/  IMAD.MOV.U32 R9, RZ, RZ, -0x800000 ;  /* 0xff800000ff097424 */ /* 0x000fe400078e00ff */
[----:B------:R-:W-:Y:S02]  /*1830*/  IMAD.MOV.U32 R15, RZ, RZ, -0x800000 ;  /* 0xff800000ff0f7424 */ /* 0x000fe400078e00ff */
[----:B------:R0:W4:Y:S01]  /*1840*/  @!P1 LDG.E R0, [R36.64] ;  /* 0x0000000824009981 */ /* 0x000122000c1e1900 */
[----:B------:R-:W-:-:S03]  /*1850*/  @!P3 IMAD.IADD R10, R35, 0x1, R10 ;  /* 0x00000001230ab824 */ /* 0x000fc600078e020a */
[----:B------:R1:W5:Y:S04]  /*1860*/  @!P5 LDG.E R9, [R20.64] ;  /* 0x000000081409d981 */ /* 0x000368000c1e1900 */
[----:B------:R-:W5:Y:S01]  /*1870*/  @!P6 LDG.E R15, [R42.64] ;  /* 0x000000082a0fe981 */ /* 0x000f62000c1e1900 */
[----:B0-----:R-:W-:Y:S01]  /*1880*/  @!P3 LEA R36, P1, R34, c[0x0][0x208], 0x2 ;  /* 0x000082002224ba11 */ /* 0x001fe200078210ff */
[----:B-1----:R-:W-:-:S03]  /*1890*/  IMAD.MOV.U32 R20, RZ, RZ, -0x800000 ;  /* 0xff800000ff147424 */ /* 0x002fc600078e00ff */
[----:B------:R-:W-:Y:S01]  /*18a0*/  @!P3 LEA.HI.X R37, R34, c[0x0][0x20c], R10, 0x2, P1 ;  /* 0x000083002225ba11 */ /* 0x000fe200008f140a */
[----:B------:R-:W-:Y:S02]  /*18b0*/  IMAD.MOV.U32 R10, RZ, RZ, -0x800000 ;  /* 0xff800000ff0a7424 */ /* 0x000fe400078e00ff */
[----:B------:R-:W-:Y:S01]  /*18c0*/  IMAD.MOV.U32 R21, RZ, RZ, -0x800000 ;  /* 0xff800000ff157424 */ /* 0x000fe200078e00ff */
[----:B------:R0:W5:Y:S04]  /*18d0*/  @!P2 LDG.E R20, [R18.64] ;  /* 0x000000081214a981 */ /* 0x000168000c1e1900 */
[----:B------:R1:W5:Y:S04]  /*18e0*/  @!P4 LDG.E R10, [R32.64] ;  /* 0x00000008200ac981 */ /* 0x000368000c1e1900 */
[----:B------:R-:W5:Y:S01]  /*18f0*/  @!P3 LDG.E R21, [R36.64] ;  /* 0x000000082415b981 */ /* 0x000f62000c1e1900 */
[----:B------:R-:W-:-:S04]  /*1900*/  IABS R26, c[0x0][0x1c0] ;  /* 0x00007000001a7a13 */ /* 0x000fc80000000000 */
[----:B-1----:R-:W1:Y:S08]  /*1910*/  I2F.U32.RP R32, R26 ;  /* 0x0000001a00207306 */ /* 0x002e700000209000 */
[----:B-1----:R-:W1:Y:S02]  /*1920*/  MUFU.RCP R32, R32 ;  /* 0x0000002000207308 */ /* 0x002e640000001000 */
[----:B-1----:R-:W-:-:S06]  /*1930*/  IADD3 R32, R32, 0xffffffe, RZ ;  /* 0x0ffffffe20207810 */ /* 0x002fcc0007ffe0ff */
[----:B------:R-:W1:Y:S01]  /*1940*/  F2I.FTZ.U32.TRUNC.NTZ R33, R32 ;  /* 0x0000002000217305 */ /* 0x000e62000021f000 */
[----:B0-----:R-:W-:Y:S01]  /*1950*/  IABS R19, R6 ;  /* 0x0000000600137213 */ /* 0x001fe20000000000 */
[----:B-1----:R-:W-:Y:S02]  /*1960*/  IMAD.MOV R18, RZ, RZ, -R33 ;  /* 0x000000ffff127224 */ /* 0x002fe400078e0a21 */
[----:B------:R-:W-:Y:S02]  /*1970*/  IMAD.MOV.U32 R32, RZ, RZ, RZ ;  /* 0x000000ffff207224 */ /* 0x000fe400078e00ff */
[----:B------:R-:W-:Y:S01]  /*1980*/  IMAD R27, R18, R26, RZ ;  /* 0x0000001a121b7224 */ /* 0x000fe200078e02ff */
[----:B------:R-:W-:-:S03]  /*1990*/  IABS R18, c[0x0][0x1c0] ;  /* 0x0000700000127a13 */ /* 0x000fc60000000000 */
[----:B------:R-:W-:-:S04]  /*19a0*/  IMAD.HI.U32 R27, R33, R27, R32 ;  /* 0x0000001b211b7227 */ /* 0x000fc800078e0020 */
[----:B------:R-:W-:Y:S02]  /*19b0*/  IMAD.MOV R18, RZ, RZ, -R18 ;  /* 0x000000ffff127224 */ /* 0x000fe400078e0a12 */
[----:B------:R-:W-:Y:S01]  /*19c0*/  IMAD.HI.U32 R27, R27, R19, RZ ;  /* 0x000000131b1b7227 */ /* 0x000fe200078e00ff */
[----:B------:R-:W-:-:S03]  /*19d0*/  ISETP.GT.AND P1, PT, R39, 0x37f, PT ;  /* 0x0000037f2700780c */ /* 0x000fc60003f24270 */
[----:B------:R-:W-:Y:S01]  /*19e0*/  IMAD R18, R27, R18, R19 ;  /* 0x000000121b127224 */ /* 0x000fe200078e0213 */
[C---:B------:R-:W-:Y:S02]  /*19f0*/  ISETP.GT.AND P2, PT, R39.reuse, 0x3ff, PT ;  /* 0x000003ff2700780c */ /* 0x040fe40003f44270 */
[C---:B------:R-:W-:Y:S02]  /*1a00*/  ISETP.GT.AND P0, PT, R39.reuse, 0x2ff, PT ;  /* 0x000002ff2700780c */ /* 0x040fe40003f04270 */
[----:B------:R-:W-:Y:S02]  /*1a10*/  ISETP.GT.U32.AND P4, PT, R26, R18, PT ;  /* 0x000000121a00720c */ /* 0x000fe40003f84070 */
[C---:B------:R-:W-:Y:S01]  /*1a20*/  ISETP.GT.AND P3, PT, R39.reuse, 0x27f, PT ;  /* 0x0000027f2700780c */ /* 0x040fe20003f64270 */
[----:B------:R-:W-:Y:S01]  /*1a30*/  IMAD R24, R24, 0x9, R25 ;  /* 0x0000000918187824 */ /* 0x000fe200078e0219 */
[----:B------:R-:W-:-:S09]  /*1a40*/  ISETP.GT.AND P6, PT, R39, 0x7f, PT ;  /* 0x0000007f2700780c */ /* 0x000fd20003fc4270 */
[----:B------:R-:W-:Y:S01]  /*1a50*/  @!P4 IMAD.IADD R18, R18, 0x1, -R26 ;  /* 0x000000011212c824 */ /* 0x000fe200078e0a1a */
[----:B------:R-:W-:Y:S02]  /*1a60*/  LOP3.LUT R6, R6, c[0x0][0x1c0], RZ, 0x3c, !PT ;  /* 0x0000700006067a12 */ /* 0x000fe400078e3cff */
[----:B------:R-:W-:Y:S01]  /*1a70*/  @!P4 IADD3 R27, R27, 0x1, RZ ;  /* 0x000000011b1bc810 */ /* 0x000fe20007ffe0ff */
[----:B--2---:R-:W-:Y:S01]  /*1a80*/  @!P1 STS [R24.X4+0x240], R22 ;  /* 0x0002401618009388 */ /* 0x004fe20000004800 */
[C---:B------:R-:W-:Y:S01]  /*1a90*/  ISETP.GT.AND P1, PT, R39.reuse, 0x17f, PT ;  /* 0x0000017f2700780c */ /* 0x040fe20003f24270 */
[----:B------:R-:W-:Y:S02]  /*1aa0*/  BSSY B0, `(.L_x_11) ;  /* 0x0000030000007945 */ /* 0x000fe40003800000 */
[----:B---3--:R-:W-:Y:S01]  /*1ab0*/  @!P2 STS [R24.X4], R23 ;  /* 0x000000171800a388 */ /* 0x008fe20000004800 */
[----:B------:R-:W-:-:S03]  /*1ac0*/  ISETP.GT.AND P2, PT, R39, 0x1ff, PT ;  /* 0x000001ff2700780c */ /* 0x000fc60003f44270 */
[----:B----4-:R0:W-:Y:S01]  /*1ad0*/  @!P0 STS [R24.X4+0x480], R0 ;  /* 0x0004800018008388 */ /* 0x0101e20000004800 */
[----:B------:R-:W-:-:S03]  /*1ae0*/  ISETP.GT.AND P0, PT, R39, 0xff, PT ;  /* 0x000000ff2700780c */ /* 0x000fc60003f04270 */
[----:B-----5:R1:W-:Y:S01]  /*1af0*/  @!P3 STS [R24.X4+0x6c0], R15 ;  /* 0x0006c00f1800b388 */ /* 0x0203e20000004800 */
[----:B------:R-:W-:-:S05]  /*1b00*/  ISETP.GE.U32.AND P3, PT, R18, R26, PT ;  /* 0x0000001a1200720c */ /* 0x000fca0003f66070 */
[----:B------:R1:W-:Y:S01]  /*1b10*/  @!P2 STS [R24.X4+0x900], R9 ;  /* 0x000900091800a388 */ /* 0x0003e20000004800 */
[----:B------:R-:W-:Y:S02]  /*1b20*/  ISETP.GE.AND P2, PT, R6, RZ, PT ;  /* 0x000000ff0600720c */ /* 0x000fe40003f46270 */
[----:B0-----:R-:W-:Y:S01]  /*1b30*/  LOP3.LUT R0, R31, R13, RZ, 0xfc, !PT ;  /* 0x0000000d1f007212 */ /* 0x001fe200078efcff */
[----:B------:R1:W-:Y:S04]  /*1b40*/  @!P6 STS [R24.X4+0xfc0], R20 ;  /* 0x000fc0141800e388 */ /* 0x0003e80000004800 */
[----:B------:R1:W-:Y:S01]  /*1b50*/  @!P1 STS [R24.X4+0xb40], R10 ;  /* 0x000b400a18009388 */ /* 0x0003e20000004800 */
[----:B------:R-:W-:-:S03]  /*1b60*/  ISETP.NE.U32.AND P1, PT, R0, RZ, PT ;  /* 0x000000ff0000720c */ /* 0x000fc60003f25070 */
[----:B------:R1:W-:Y:S01]  /*1b70*/  @!P0 STS [R24.X4+0xd80], R21 ;  /* 0x000d801518008388 */ /* 0x0003e20000004800 */
[----:B------:R-:W-:Y:S02]  /*1b80*/  ISETP.NE.AND P0, PT, RZ, c[0x0][0x1c0], PT ;  /* 0x00007000ff007a0c */ /* 0x000fe40003f05270 */
[----:B------:R-:W-:-:S05]  /*1b90*/  @P3 IADD3 R27, R27, 0x1, RZ ;  /* 0x000000011b1b3810 */ /* 0x000fca0007ffe0ff */
[----:B------:R-:W-:-:S04]  /*1ba0*/  IMAD.MOV.U32 R6, RZ, RZ, R27 ;  /* 0x000000ffff067224 */ /* 0x000fc800078e001b */
[----:B------:R-:W-:Y:S02]  /*1bb0*/  @!P2 IMAD.MOV R6, RZ, RZ, -R6 ;  /* 0x000000ffff06a224 */ /* 0x000fe400078e0a06 */
[----:B------:R-:W-:Y:S01]  /*1bc0*/  @!P0 LOP3.LUT R6, RZ, c[0x0][0x1c0], RZ, 0x33, !PT ;  /* 0x00007000ff068a12 */ /* 0x000fe200078e33ff */
[----:B------:R-:W-:Y:S05]  /*1bd0*/  @!P1 BRA `(.L_x_12) ;  /* 0x0000009000009947 */ /* 0x000fea0003800000 */
[----:B------:R-:W-:Y:S01]  /*1be0*/  IMAD.MOV.U32 R27, RZ, RZ, R30 ;  /* 0x000000ffff1b7224 */ /* 0x000fe200078e001e */
[----:B-1----:R-:W-:Y:S01]  /*1bf0*/  MOV R24, R14 ;  /* 0x0000000e00187202 */ /* 0x002fe20000000f00 */
[----:B------:R-:W-:Y:S01]  /*1c00*/  IMAD.MOV.U32 R18, RZ, RZ, R31 ;  /* 0x000000ffff127224 */ /* 0x000fe200078e001f */
[----:B------:R-:W-:Y:S02]  /*1c10*/  MOV R23, R13 ;  /* 0x0000000d00177202 */ /* 0x000fe40000000f00 */
[----:B------:R-:W-:Y:S02]  /*1c20*/  MOV R22, 0x1c40 ;  /* 0x00001c4000167802 */ /* 0x000fe40000000f00 */
[----:B------:R-:W-:Y:S05]  /*1c30*/  CALL.REL.NOINC `($__internal_0_$__cuda_sm20_div_s64) ;  /* 0x0000362000007944 */ /* 0x000fea0003c00000 */
[----:B------:R-:W-:Y:S02]  /*1c40*/  MOV R42, R0 ;  /* 0x00000000002a7202 */ /* 0x000fe40000000f00 */
[----:B------:R-:W-:Y:S01]  /*1c50*/  MOV R43, R21 ;  /* 0x00000015002b7202 */ /* 0x000fe20000000f00 */
[----:B------:R-:W-:Y:S05]  /*1c60*/  BRA `(.L_x_13) ;  /* 0x0000013000007947 */ /* 0x000fea0003800000 */
.L_x_12:
        /* <DEDUP_REMOVED lines=19> */
.L_x_13:
[----:B------:R-:W-:Y:S05]  /*1da0*/  BSYNC B0 ;  /* 0x0000000000007941 */ /* 0x000fea0003800000 */
.L_x_11:
[----:B------:R-:W-:Y:S01]  /*1db0*/  BAR.SYNC.DEFER_BLOCKING 0x0 ;  /* 0x0000000000007b1d */ /* 0x000fe20000010000 */
[----:B------:R-:W-:Y:S01]  /*1dc0*/  LEA.HI R8, R8, R39, RZ, 0x4 ;  /* 0x0000002708087211 */ /* 0x000fe200078f20ff */
[----:B------:R-:W-:Y:S01]  /*1dd0*/  IMAD.MOV.U32 R37, RZ, RZ, -0x800000 ;  /* 0xff800000ff257424 */ /* 0x000fe200078e00ff */
[----:B------:R-:W-:Y:S01]  /*1de0*/  MOV R35, 0xff800000 ;  /* 0xff80000000237802 */ /* 0x000fe20000000f00 */
[----:B------:R-:W-:Y:S01]  /*1df0*/  IMAD.MOV.U32 R38, RZ, RZ, -0x800000 ;  /* 0xff800000ff267424 */ /* 0x000fe200078e00ff */
[----:B------:R-:W-:Y:S01]  /*1e00*/  LOP3.LUT R0, R8, 0xfffffff0, RZ, 0xc0, !PT ;  /* 0xfffffff008007812 */ /* 0x000fe200078ec0ff */
[----:B------:R-:W-:Y:S01]  /*1e10*/  IMAD.MOV.U32 R36, RZ, RZ, -0x800000 ;  /* 0xff800000ff247424 */ /* 0x000fe200078e00ff */
[----:B-1----:R-:W-:Y:S01]  /*1e20*/  SHF.R.S32.HI R15, RZ, 0x4, R8 ;  /* 0x00000004ff0f7819 */ /* 0x002fe20000011408 */
[----:B------:R-:W-:Y:S01]  /*1e30*/  IMAD.MOV.U32 R33, RZ, RZ, -0x800000 ;  /* 0xff800000ff217424 */ /* 0x000fe200078e00ff */
[----:B------:R-:W-:Y:S01]  /*1e40*/  MOV R31, 0xff800000 ;  /* 0xff800000001f7802 */ /* 0x000fe20000000f00 */
[----:B------:R-:W-:Y:S01]  /*1e50*/  IMAD.IADD R39, R39, 0x1, -R0 ;  /* 0x0000000127277824 */ /* 0x000fe200078e0a00 */
[----:B------:R-:W-:Y:S01]  /*1e60*/  ULDC.U8 UR4, c[0x0][0x329] ;  /* 0x0000ca4000047ab9 */ /* 0x000fe20000000000 */
[----:B------:R-:W-:Y:S01]  /*1e70*/  IMAD.MOV.U32 R34, RZ, RZ, -0x800000 ;  /* 0xff800000ff227424 */ /* 0x000fe200078e00ff */
[----:B------:R-:W-:Y:S01]  /*1e80*/  BSSY B1, `(.L_x_14) ;  /* 0x0000261000017945 */ /* 0x000fe20003800000 */
[----:B------:R-:W-:-:S02]  /*1e90*/  IMAD R25, R39, 0x9, R15 ;  /* 0x0000000927197824 */ /* 0x000fc400078e020f */
[----:B------:R-:W-:Y:S02]  /*1ea0*/  IMAD.MOV.U32 R32, RZ, RZ, -0x800000 ;  /* 0xff800000ff207424 */ /* 0x000fe400078e00ff */
[----:B------:R-:W-:Y:S02]  /*1eb0*/  IMAD.MOV.U32 R46, RZ, RZ, RZ ;  /* 0x000000ffff2e7224 */ /* 0x000fe400078e00ff */
[----:B------:R-:W-:Y:S01]  /*1ec0*/  IMAD.MOV.U32 R30, RZ, RZ, 0x7f800000 ;  /* 0x7f800000ff1e7424 */ /* 0x000fe200078e00ff */
[----:B------:R-:W-:Y:S04]  /*1ed0*/  @!P6 LDS R37, [R25.X4] ;  /* 0x000000001925e984 */ /* 0x000fe80000004800 */
[----:B------:R-:W0:Y:S04]  /*1ee0*/  @!P6 LDS R38, [R25.X4+0x240] ;  /* 0x000240001926e984 */ /* 0x000e280000004800 */
[----:B------:R-:W1:Y:S04]  /*1ef0*/  @!P6 LDS R35, [R25.X4+0x480] ;  /* 0x000480001923e984 */ /* 0x000e680000004800 */
[----:B------:R-:W2:Y:S04]  /*1f00*/  @!P6 LDS R36, [R25.X4+0x6c0] ;  /* 0x0006c0001924e984 */ /* 0x000ea80000004800 */
[----:B------:R-:W3:Y:S04]  /*1f10*/  @!P6 LDS R33, [R25.X4+0x900] ;  /* 0x000900001921e984 */ /* 0x000ee80000004800 */
[----:B------:R-:W4:Y:S04]  /*1f20*/  @!P6 LDS R34, [R25.X4+0xb40] ;  /* 0x000b40001922e984 */ /* 0x000f280000004800 */
[----:B------:R-:W5:Y:S04]  /*1f30*/  @!P6 LDS R31, [R25.X4+0xd80] ;  /* 0x000d8000191fe984 */ /* 0x000f680000004800 */
[----:B------:R-:W5:Y:S01]  /*1f40*/  @!P6 LDS R32, [R25.X4+0xfc0] ;  /* 0x000fc0001920e984 */ /* 0x000f620000004800 */
[----:B0-----:R-:W-:-:S04]  /*1f50*/  FMNMX.FTZ R0, R37, R38, !PT ;  /* 0x0000002625007209 */ /* 0x001fc80007810000 */
[----:B-1----:R-:W-:-:S04]  /*1f60*/  FMNMX.FTZ R0, R0, R35, !PT ;  /* 0x0000002300007209 */ /* 0x002fc80007810000 */
[----:B--2---:R-:W-:-:S04]  /*1f70*/  FMNMX.FTZ R0, R0, R36, !PT ;  /* 0x0000002400007209 */ /* 0x004fc80007810000 */
[----:B---3--:R-:W-:-:S04]  /*1f80*/  FMNMX.FTZ R0, R0, R33, !PT ;  /* 0x0000002100007209 */ /* 0x008fc80007810000 */
[----:B----4-:R-:W-:-:S04]  /*1f90*/  FMNMX.FTZ R0, R0, R34, !PT ;  /* 0x0000002200007209 */ /* 0x010fc80007810000 */
[----:B-----5:R-:W-:-:S04]  /*1fa0*/  FMNMX.FTZ R0, R0, R31, !PT ;  /* 0x0000001f00007209 */ /* 0x020fc80007810000 */
[----:B------:R-:W-:-:S05]  /*1fb0*/  FMNMX.FTZ R0, R0, R32, !PT ;  /* 0x0000002000007209 */ /* 0x000fca0007810000 */
[----:B------:R-:W0:Y:S02]  /*1fc0*/  SHFL.BFLY PT, R8, R0, 0x8, 0x1f ;  /* 0x0d001f0000087f89 */ /* 0x000e2400000e0000 */
[----:B0-----:R-:W-:-:S05]  /*1fd0*/  FMNMX.FTZ R8, R0, R8, !PT ;  /* 0x0000000800087209 */ /* 0x001fca0007810000 */
[----:B------:R-:W0:Y:S02]  /*1fe0*/  SHFL.BFLY PT, R0, R8, 0x4, 0x1f ;  /* 0x0c801f0008007f89 */ /* 0x000e2400000e0000 */
[----:B0-----:R-:W-:-:S05]  /*1ff0*/  FMNMX.FTZ R0, R8, R0, !PT ;  /* 0x0000000008007209 */ /* 0x001fca0007810000 */
[----:B------:R-:W0:Y:S02]  /*2000*/  SHFL.BFLY PT, R8, R0, 0x2, 0x1f ;  /* 0x0c401f0000087f89 */ /* 0x000e2400000e0000 */
[----:B0-----:R-:W-:-:S05]  /*2010*/  FMNMX.FTZ R8, R0, R8, !PT ;  /* 0x0000000800087209 */ /* 0x001fca0007810000 */
[----:B------:R-:W0:Y:S02]  /*2020*/  SHFL.BFLY PT, R0, R8, 0x1, 0x1f ;  /* 0x0c201f0008007f89 */ /* 0x000e2400000e0000 */
[----:B0-----:R-:W-:-:S04]  /*2030*/  FMNMX.FTZ R0, R8, R0, !PT ;  /* 0x0000000008007209 */ /* 0x001fc80007810000 */
[----:B------:R-:W-:-:S04]  /*2040*/  FSETP.NEU.FTZ.AND P0, PT, R0, -INF , PT ;  /* 0xff8000000000780b */ /* 0x000fc80003f1d000 */
[----:B------:R-:W-:-:S05]  /*2050*/  FSEL R0, R0, RZ, P0 ;  /* 0x000000ff00007208 */ /* 0x000fca0000000000 */
[C---:B------:R-:W-:Y:S02]  /*2060*/  FADD.FTZ R8, -R0.reuse, R37 ;  /* 0x0000002500087221 */ /* 0x040fe40000010100 */
[----:B------:R-:W-:Y:S02]  /*2070*/  FADD.FTZ R21, -R0, R38 ;  /* 0x0000002600157221 */ /* 0x000fe40000010100 */
[----:B------:R-:W-:Y:S02]  /*2080*/  FMUL.FTZ R8, R8, 1.4426950216293334961 ;  /* 0x3fb8aa3b08087820 */ /* 0x000fe40000410000 */
[----:B------:R-:W-:Y:S02]  /*2090*/  FMUL.FTZ R21, R21, 1.4426950216293334961 ;  /* 0x3fb8aa3b15157820 */ /* 0x000fe40000410000 */
[C---:B------:R-:W-:Y:S02]  /*20a0*/  FADD.FTZ R20, -R0.reuse, R35 ;  /* 0x0000002300147221 */ /* 0x040fe40000010100 */
[----:B------:R-:W-:Y:S01]  /*20b0*/  MUFU.EX2 R8, R8 ;  /* 0x0000000800087308 */ /* 0x000fe20000000800 */
[----:B------:R-:W-:-:S02]  /*20c0*/  FADD.FTZ R19, -R0, R36 ;  /* 0x0000002400137221 */ /* 0x000fc40000010100 */
[----:B------:R-:W-:Y:S02]  /*20d0*/  FMUL.FTZ R20, R20, 1.4426950216293334961 ;  /* 0x3fb8aa3b14147820 */ /* 0x000fe40000410000 */
[----:B------:R-:W-:Y:S02]  /*20e0*/  FMUL.FTZ R19, R19, 1.4426950216293334961 ;  /* 0x3fb8aa3b13137820 */ /* 0x000fe40000410000 */
[C---:B------:R-:W-:Y:S01]  /*20f0*/  FADD.FTZ R18, -R0.reuse, R33 ;  /* 0x0000002100127221 */ /* 0x040fe20000010100 */
[----:B------:R-:W0:Y:S01]  /*2100*/  MUFU.EX2 R21, R21 ;  /* 0x0000001500157308 */ /* 0x000e220000000800 */
[----:B------:R-:W-:Y:S02]  /*2110*/  FADD.FTZ R10, -R0, R34 ;  /* 0x00000022000a7221 */ /* 0x000fe40000010100 */
[----:B------:R-:W-:Y:S02]  /*2120*/  FMUL.FTZ R18, R18, 1.4426950216293334961 ;  /* 0x3fb8aa3b12127820 */ /* 0x000fe40000410000 */
[----:B------:R-:W-:-:S02]  /*2130*/  FMUL.FTZ R10, R10, 1.4426950216293334961 ;  /* 0x3fb8aa3b0a0a7820 */ /* 0x000fc40000410000 */
[----:B------:R-:W-:Y:S01]  /*2140*/  FADD.FTZ R9, -R0, R31 ;  /* 0x0000001f00097221 */ /* 0x000fe20000010100 */
[----:B------:R-:W1:Y:S03]  /*2150*/  MUFU.EX2 R20, R20 ;  /* 0x0000001400147308 */ /* 0x000e660000000800 */
[----:B------:R-:W-:-:S05]  /*2160*/  FMUL.FTZ R9, R9, 1.4426950216293334961 ;  /* 0x3fb8aa3b09097820 */ /* 0x000fca0000410000 */
[----:B------:R-:W2:Y:S01]  /*2170*/  MUFU.EX2 R19, R19 ;  /* 0x0000001300137308 */ /* 0x000ea20000000800 */
[----:B0-----:R-:W-:Y:S02]  /*2180*/  FADD.FTZ R21, R8, R21 ;  /* 0x0000001508157221 */ /* 0x001fe40000010000 */
[----:B------:R-:W-:-:S04]  /*2190*/  FADD.FTZ R8, -R0, R32 ;  /* 0x0000002000087221 */ /* 0x000fc80000010100 */
[----:B------:R-:W-:Y:S01]  /*21a0*/  FMUL.FTZ R8, R8, 1.4426950216293334961 ;  /* 0x3fb8aa3b08087820 */ /* 0x000fe20000410000 */
[----:B------:R-:W0:Y:S01]  /*21b0*/  MUFU.EX2 R18, R18 ;  /* 0x0000001200127308 */ /* 0x000e220000000800 */
[----:B-1----:R-:W-:-:S07]  /*21c0*/  FADD.FTZ R20, R21, R20 ;  /* 0x0000001415147221 */ /* 0x002fce0000010000 */
[----:B------:R-:W1:Y:S01]  /*21d0*/  MUFU.EX2 R10, R10 ;  /* 0x0000000a000a7308 */ /* 0x000e620000000800 */
[----:B--2---:R-:W-:-:S07]  /*21e0*/  FADD.FTZ R19, R20, R19 ;  /* 0x0000001314137221 */ /* 0x004fce0000010000 */
[----:B------:R-:W2:Y:S01]  /*21f0*/  MUFU.EX2 R9, R9 ;  /* 0x0000000900097308 */ /* 0x000ea20000000800 */
[----:B0-----:R-:W-:-:S07]  /*2200*/  FADD.FTZ R18, R19, R18 ;  /* 0x0000001213127221 */ /* 0x001fce0000010000 */
[----:B------:R-:W0:Y:S01]  /*2210*/  MUFU.EX2 R8, R8 ;  /* 0x0000000800087308 */ /* 0x000e220000000800 */
[----:B-1----:R-:W-:Y:S01]  /*2220*/  FADD.FTZ R18, R18, R10 ;  /* 0x0000000a12127221 */ /* 0x002fe20000010000 */
[----:B------:R-:W-:-:S05]  /*2230*/  IABS R10, R3 ;  /* 0x00000003000a7213 */ /* 0x000fca0000000000 */
[----:B------:R-:W-:Y:S01]  /*2240*/  IMAD.IADD R20, R7, 0x1, R10 ;  /* 0x0000000107147824 */ /* 0x000fe200078e020a */
[----:B------:R-:W1:Y:S01]  /*2250*/  I2F.RP R19, R10 ;  /* 0x0000000a00137306 */ /* 0x000e620000209400 */
[----:B--2---:R-:W-:-:S04]  /*2260*/  FADD.FTZ R9, R18, R9 ;  /* 0x0000000912097221 */ /* 0x004fc80000010000 */
[----:B0-----:R-:W-:Y:S01]  /*2270*/  FADD.FTZ R18, R9, R8 ;  /* 0x0000000809127221 */ /* 0x001fe20000010000 */
[----:B------:R-:W-:-:S04]  /*2280*/  IABS R9, c[0x0][0x1c0] ;  /* 0x0000700000097a13 */ /* 0x000fc80000000000 */
[----:B------:R-:W0:Y:S01]  /*2290*/  SHFL.BFLY PT, R8, R18, 0x8, 0x1f ;  /* 0x0d001f0012087f89 */ /* 0x000e2200000e0000 */
[----:B------:R-:W2:Y:S08]  /*22a0*/  I2F.U32.RP R26, R9 ;  /* 0x00000009001a7306 */ /* 0x000eb00000209000 */
[----:B-1----:R-:W1:Y:S08]  /*22b0*/  MUFU.RCP R19, R19 ;  /* 0x0000001300137308 */ /* 0x002e700000001000 */
[----:B--2---:R-:W2:Y:S01]  /*22c0*/  MUFU.RCP R26, R26 ;  /* 0x0000001a001a7308 */ /* 0x004ea20000001000 */
[----:B0-----:R-:W-:Y:S01]  /*22d0*/  FADD.FTZ R8, R18, R8 ;  /* 0x0000000812087221 */ /* 0x001fe20000010000 */
[----:B-1----:R-:W-:-:S04]  /*22e0*/  IADD3 R19, R19, 0xffffffe, RZ ;  /* 0x0ffffffe13137810 */ /* 0x002fc80007ffe0ff */
[----:B------:R-:W0:Y:S02]  /*22f0*/  SHFL.BFLY PT, R18, R8, 0x4, 0x1f ;  /* 0x0c801f0008127f89 */ /* 0x000e2400000e0000 */
[----:B------:R-:W1:Y:S01]  /*2300*/  F2I.FTZ.U32.TRUNC.NTZ R47, R19 ;  /* 0x00000013002f7305 */ /* 0x000e62000021f000 */
[----:B--2---:R-:W-:-:S07]  /*2310*/  IADD3 R26, R26, 0xffffffe, RZ ;  /* 0x0ffffffe1a1a7810 */ /* 0x004fce0007ffe0ff */
[----:B------:R-:W2:Y:S01]  /*2320*/  F2I.FTZ.U32.TRUNC.NTZ R27, R26 ;  /* 0x0000001a001b7305 */ /* 0x000ea2000021f000 */
[----:B-1----:R-:W-:Y:S01]  /*2330*/  IMAD.MOV R21, RZ, RZ, -R47 ;  /* 0x000000ffff157224 */ /* 0x002fe200078e0a2f */
[----:B------:R-:W-:-:S03]  /*2340*/  IABS R19, R20 ;  /* 0x0000001400137213 */ /* 0x000fc60000000000 */
[----:B------:R-:W-:Y:S01]  /*2350*/  IMAD R21, R21, R10, RZ ;  /* 0x0000000a15157224 */ /* 0x000fe200078e02ff */
[----:B------:R-:W-:Y:S01]  /*2360*/  MOV R23, R19 ;  /* 0x0000001300177202 */ /* 0x000fe20000000f00 */
[----:B0-----:R-:W-:Y:S01]  /*2370*/  FADD.FTZ R18, R8, R18 ;  /* 0x0000001208127221 */ /* 0x001fe20000010000 */
[----:B--2---:R-:W-:Y:S01]  /*2380*/  IADD3 R7, RZ, -R27, RZ ;  /* 0x8000001bff077210 */ /* 0x004fe20007ffe0ff */
[----:B------:R-:W-:Y:S01]  /*2390*/  IMAD.HI.U32 R21, R47, R21, R46 ;  /* 0x000000152f157227 */ /* 0x000fe200078e002e */
[----:B------:R-:W-:Y:S02]  /*23a0*/  IABS R8, R3 ;  /* 0x0000000300087213 */ /* 0x000fe40000000000 */
[----:B------:R-:W0:Y:S01]  /*23b0*/  SHFL.BFLY PT, R22, R18, 0x2, 0x1f ;  /* 0x0c401f0012167f89 */ /* 0x000e2200000e0000 */
[----:B------:R-:W-:Y:S01]  /*23c0*/  IMAD R7, R7, R9, RZ ;  /* 0x0000000907077224 */ /* 0x000fe200078e02ff */
[----:B------:R-:W-:Y:S01]  /*23d0*/  IABS R19, c[0x0][0x1c0] ;  /* 0x0000700000137a13 */ /* 0x000fe20000000000 */
[----:B------:R-:W-:-:S02]  /*23e0*/  IMAD.MOV.U32 R26, RZ, RZ, RZ ;  /* 0x000000ffff1a7224 */ /* 0x000fc400078e00ff */
[----:B------:R-:W-:Y:S02]  /*23f0*/  IMAD.MOV R8, RZ, RZ, -R8 ;  /* 0x000000ffff087224 */ /* 0x000fe400078e0a08 */
[----:B------:R-:W-:-:S04]  /*2400*/  IMAD.HI.U32 R21, R21, R23, RZ ;  /* 0x0000001715157227 */ /* 0x000fc800078e00ff */
[----:B------:R-:W-:-:S04]  /*2410*/  IMAD.HI.U32 R7, R27, R7, R26 ;  /* 0x000000071b077227 */ /* 0x000fc800078e001a */
[----:B------:R-:W-:Y:S02]  /*2420*/  IMAD R8, R21, R8, R23 ;  /* 0x0000000815087224 */ /* 0x000fe400078e0217 */
[----:B------:R-:W-:Y:S02]  /*2430*/  IMAD.MOV R19, RZ, RZ, -R19 ;  /* 0x000000ffff137224 */ /* 0x000fe400078e0a13 */
[----:B------:R-:W-:Y:S01]  /*2440*/  IMAD.HI.U32 R7, R7, R23, RZ ;  /* 0x0000001707077227 */ /* 0x000fe200078e00ff */
[----:B------:R-:W-:-:S03]  /*2450*/  ISETP.GT.U32.AND P0, PT, R10, R8, PT ;  /* 0x000000080a00720c */ /* 0x000fc60003f04070 */
[----:B------:R-:W-:Y:S02]  /*2460*/  IMAD R19, R7, R19, R23 ;  /* 0x0000001307137224 */ /* 0x000fe400078e0217 */
[----:B0-----:R-:W-:-:S03]  /*2470*/  FADD.FTZ R22, R18, R22 ;  /* 0x0000001612167221 */ /* 0x001fc60000010000 */
[----:B------:R-:W-:Y:S02]  /*2480*/  ISETP.GT.U32.AND P5, PT, R9, R19, PT ;  /* 0x000000130900720c */ /* 0x000fe40003fa4070 */
[----:B------:R-:W0:Y:S03]  /*2490*/  SHFL.BFLY PT, R18, R22, 0x1, 0x1f ;  /* 0x0c201f0016127f89 */ /* 0x000e2600000e0000 */
[-C--:B------:R-:W-:Y:S02]  /*24a0*/  @!P0 IADD3 R8, R8, -R10.reuse, RZ ;  /* 0x8000000a08088210 */ /* 0x080fe40007ffe0ff */
[----:B------:R-:W-:Y:S02]  /*24b0*/  @!P0 IADD3 R21, R21, 0x1, RZ ;  /* 0x0000000115158810 */ /* 0x000fe40007ffe0ff */
[-C--:B------:R-:W-:Y:S02]  /*24c0*/  ISETP.GE.U32.AND P4, PT, R8, R10.reuse, PT ;  /* 0x0000000a0800720c */ /* 0x080fe40003f86070 */
[----:B------:R-:W-:-:S02]  /*24d0*/  LOP3.LUT R8, R20, R10, RZ, 0x3c, !PT ;  /* 0x0000000a14087212 */ /* 0x000fc400078e3cff */
[----:B------:R-:W-:Y:S01]  /*24e0*/  @!P5 IMAD.IADD R19, R19, 0x1, -R9 ;  /* 0x000000011313d824 */ /* 0x000fe200078e0a09 */
[----:B------:R-:W-:Y:S02]  /*24f0*/  LOP3.LUT R20, R20, c[0x0][0x1c0], RZ, 0x3c, !PT ;  /* 0x0000700014147a12 */ /* 0x000fe400078e3cff */
[----:B------:R-:W-:Y:S02]  /*2500*/  ISETP.GE.AND P3, PT, R8, RZ, PT ;  /* 0x000000ff0800720c */ /* 0x000fe40003f66270 */
[----:B------:R-:W-:Y:S01]  /*2510*/  ISETP.GE.U32.AND P1, PT, R19, R9, PT ;  /* 0x000000091300720c */ /* 0x000fe20003f26070 */
[----:B------:R-:W1:Y:S01]  /*2520*/  S2R R8, SR_TID.X ;  /* 0x0000000000087919 */ /* 0x000e620000002100 */
[----:B------:R-:W-:Y:S02]  /*2530*/  ISETP.GT.AND P0, PT, R3, RZ, PT ;  /* 0x000000ff0300720c */ /* 0x000fe40003f04270 */
[----:B------:R-:W-:Y:S02]  /*2540*/  @!P5 IADD3 R7, R7, 0x1, RZ ;  /* 0x000000010707d810 */ /* 0x000fe40007ffe0ff */
[----:B------:R-:W-:Y:S01]  /*2550*/  ISETP.GE.AND P2, PT, R20, RZ, PT ;  /* 0x000000ff1400720c */ /* 0x000fe20003f46270 */
[----:B0-----:R-:W-:Y:S01]  /*2560*/  FADD.FTZ R18, R22, R18 ;  /* 0x0000001216127221 */ /* 0x001fe20000010000 */
[----:B------:R-:W-:-:S02]  /*2570*/  @P4 IADD3 R21, R21, 0x1, RZ ;  /* 0x0000000115154810 */ /* 0x000fc40007ffe0ff */
[----:B------:R-:W-:-:S03]  /*2580*/  ISETP.GT.AND P4, PT, R4, RZ, PT ;  /* 0x000000ff0400720c */ /* 0x000fc60003f84270 */
[----:B------:R-:W-:Y:S01]  /*2590*/  @P1 IADD3 R7, R7, 0x1, RZ ;  /* 0x0000000107071810 */ /* 0x000fe20007ffe0ff */
[----:B------:R-:W-:Y:S01]  /*25a0*/  @!P3 IMAD.MOV R21, RZ, RZ, -R21 ;  /* 0x000000ffff15b224 */ /* 0x000fe200078e0a15 */
[----:B------:R-:W-:Y:S02]  /*25b0*/  SHF.R.S32.HI R22, RZ, 0x1f, R3 ;  /* 0x0000001fff167819 */ /* 0x000fe40000011403 */
[----:B------:R-:W-:Y:S02]  /*25c0*/  FSETP.NE.FTZ.AND P1, PT, R18, RZ, PT ;  /* 0x000000ff1200720b */ /* 0x000fe40003f35000 */
[C---:B------:R-:W-:Y:S02]  /*25d0*/  ISETP.NE.AND P5, PT, R3.reuse, RZ, PT ;  /* 0x000000ff0300720c */ /* 0x040fe40003fa5270 */
[----:B------:R-:W-:Y:S01]  /*25e0*/  LEA.HI.SX32 R9, R3, 0x1, 0x1 ;  /* 0x0000000103097811 */ /* 0x000fe200078f0aff */
[----:B------:R-:W-:Y:S01]  /*25f0*/  @!P0 IMAD.MOV R9, RZ, RZ, R22 ;  /* 0x000000ffff098224 */ /* 0x000fe200078e0216 */
[----:B------:R-:W-:-:S02]  /*2600*/  ISETP.NE.AND P0, PT, RZ, c[0x0][0x1c0], PT ;  /* 0x00007000ff007a0c */ /* 0x000fc40003f05270 */
[----:B------:R-:W-:Y:S02]  /*2610*/  SHF.R.S32.HI R19, RZ, 0x1f, R4 ;  /* 0x0000001fff137819 */ /* 0x000fe40000011404 */
[----:B------:R-:W-:Y:S02]  /*2620*/  @!P2 IADD3 R7, -R7, RZ, RZ ;  /* 0x000000ff0707a210 */ /* 0x000fe40007ffe1ff */
[----:B-1----:R-:W-:Y:S01]  /*2630*/  LOP3.LUT P2, RZ, R8, 0xf, RZ, 0xc0, !PT ;  /* 0x0000000f08ff7812 */ /* 0x002fe2000784c0ff */
[----:B------:R-:W0:Y:S01]  /*2640*/  @P1 MUFU.LG2 R18, R18 ;  /* 0x0000001200121308 */ /* 0x000e220000000c00 */
[----:B------:R-:W-:Y:S02]  /*2650*/  LEA.HI.SX32 R20, R4, 0x1, 0x1 ;  /* 0x0000000104147811 */ /* 0x000fe400078f0aff */
[----:B------:R-:W-:Y:S01]  /*2660*/  @!P4 IADD3 R20, R19, RZ, RZ ;  /* 0x000000ff1314c210 */ /* 0x000fe20007ffe0ff */
[----:B------:R-:W-:Y:S01]  /*2670*/  IMAD.MOV.U32 R19, RZ, RZ, c[0x0][0x214] ;  /* 0x00008500ff137624 */ /* 0x000fe200078e00ff */
[----:B------:R-:W-:-:S02]  /*2680*/  ISETP.GT.OR P2, PT, R8, 0x7f, P2 ;  /* 0x0000007f0800780c */ /* 0x000fc40001744670 */
[----:B------:R-:W-:Y:S02]  /*2690*/  ISETP.NE.AND P3, PT, RZ, UR4, PT ;  /* 0x00000004ff007c0c */ /* 0x000fe4000bf65270 */
[----:B------:R-:W-:Y:S02]  /*26a0*/  @!P5 LOP3.LUT R21, RZ, R10, RZ, 0x33, !PT ;  /* 0x0000000aff15d212 */ /* 0x000fe400078e33ff */
[----:B------:R-:W-:Y:S02]  /*26b0*/  SEL R10, R19, 0x1, !P3 ;  /* 0x00000001130a7807 */ /* 0x000fe40005800000 */
[----:B------:R-:W-:Y:S02]  /*26c0*/  @!P0 LOP3.LUT R7, RZ, c[0x0][0x1c0], RZ, 0x33, !PT ;  /* 0x00007000ff078a12 */ /* 0x000fe400078e33ff */
[----:B------:R-:W-:Y:S01]  /*26d0*/  ISETP.LT.U32.AND P0, PT, R44, R21, PT ;  /* 0x000000152c00720c */ /* 0x000fe20003f01070 */
[-C--:B------:R-:W-:Y:S01]  /*26e0*/  IMAD R6, R6, R10.reuse, RZ ;  /* 0x0000000a06067224 */ /* 0x080fe200078e02ff */
[----:B------:R-:W-:Y:S01]  /*26f0*/  SHF.R.S32.HI R19, RZ, 0x1f, R21 ;  /* 0x0000001fff137819 */ /* 0x000fe20000011415 */
[----:B------:R-:W-:-:S02]  /*2700*/  IMAD R8, R7, R10, RZ ;  /* 0x0000000a07087224 */ /* 0x000fc400078e02ff */
[----:B------:R-:W-:Y:S01]  /*2710*/  IMAD R7, R6, R20, RZ ;  /* 0x0000001406077224 */ /* 0x000fe200078e02ff */
[----:B------:R-:W-:Y:S01]  /*2720*/  ISETP.LT.AND.EX P0, PT, R45, R19, PT, P0 ;  /* 0x000000132d00720c */ /* 0x000fe20003f01300 */
[----:B------:R-:W-:Y:S02]  /*2730*/  IMAD R8, R9, R8, RZ ;  /* 0x0000000809087224 */ /* 0x000fe400078e02ff */
[----:B0-----:R-:W-:Y:S01]  /*2740*/  @P1 FFMA.FTZ R30, R18, 0.69314718246459960938, R0 ;  /* 0x3f317218121e1823 */ /* 0x001fe20000010000 */
[----:B------:R-:W-:Y:S02]  /*2750*/  SEL R10, R44, R21, P0 ;  /* 0x000000152c0a7207 */ /* 0x000fe40000000000 */
[----:B------:R-:W-:Y:S01]  /*2760*/  SEL R9, R45, R19, P0 ;  /* 0x000000132d097207 */ /* 0x000fe20000000000 */
[----:B------:R-:W-:Y:S05]  /*2770*/  @P2 BRA `(.L_x_15) ;  /* 0x00001d1000002947 */ /* 0x000fea0003800000 */
[----:B------:R-:W-:Y:S01]  /*2780*/  ULDC.U8 UR4, c[0x0][0x328] ;  /* 0x0000ca0000047ab9 */ /* 0x000fe20000000000 */
[----:B------:R-:W-:Y:S02]  /*2790*/  IADD3 R44, P0, R15, UR7, RZ ;  /* 0x000000070f2c7c10 */ /* 0x000fe4000ff1e0ff */
[----:B------:R-:W-:-:S02]  /*27a0*/  ISETP.NE.AND P1, PT, RZ, UR4, PT ;  /* 0x00000004ff007c0c */ /* 0x000fc4000bf25270 */
[----:B------:R-:W-:-:S11]  /*27b0*/  LEA.HI.X.SX32 R45, R15, UR6, 0x1, P0 ;  /* 0x000000060f2d7c11 */ /* 0x000fd600080f0eff */
[----:B------:R-:W-:Y:S05]  /*27c0*/  @!P1 BRA `(.L_x_16) ;  /* 0x00001c9000009947 */ /* 0x000fea0003800000 */
[----:B------:R-:W-:Y:S01]  /*27d0*/  ISETP.GE.U32.AND P1, PT, R44, R28, PT ;  /* 0x0000001c2c00720c */ /* 0x000fe20003f26070 */
[----:B------:R-:W-:-:S03]  /*27e0*/  IMAD.MOV.U32 R6, RZ, RZ, c[0x0][0x1c0] ;  /* 0x00007000ff067624 */ /* 0x000fc600078e00ff */
[----:B------:R-:W-:Y:S02]  /*27f0*/  ISETP.GE.AND.EX P1, PT, R45, R5, PT, P1 ;  /* 0x000000052d00720c */ /* 0x000fe40003f26310 */
[----:B------:R-:W-:Y:S02]  /*2800*/  ISETP.LT.U32.AND P0, PT, R6, 0x1, PT ;  /* 0x000000010600780c */ /* 0x000fe40003f01070 */
[----:B------:R-:W-:-:S04]  /*2810*/  SHF.R.S32.HI R0, RZ, 0x1f, R6 ;  /* 0x0000001fff007819 */ /* 0x000fc80000011406 */
[----:B------:R-:W-:-:S04]  /*2820*/  ISETP.LT.AND.EX P0, PT, R0, RZ, PT, P0 ;  /* 0x000000ff0000720c */ /* 0x000fc80003f01300 */
[----:B------:R-:W-:Y:S02]  /*2830*/  SEL R6, R6, 0x1, P0 ;  /* 0x0000000106067807 */ /* 0x000fe40000000000 */
[----:B------:R-:W-:Y:S01]  /*2840*/  SEL R5, R0, RZ, P0 ;  /* 0x000000ff00057207 */ /* 0x000fe20000000000 */
[----:B------:R-:W-:Y:S05]  /*2850*/  @P1 BRA `(.L_x_15) ;  /* 0x00001c3000001947 */ /* 0x000fea0003800000 */
[----:B------:R-:W-:Y:S01]  /*2860*/  IADD3 R0, P1, R6, 0x1, RZ ;  /* 0x0000000106007810 */ /* 0x000fe20007f3e0ff */
[----:B------:R-:W-:Y:S03]  /*2870*/  BSSY B0, `(.L_x_17) ;  /* 0x0000036000007945 */ /* 0x000fe60003800000 */
[----:B------:R-:W-:Y:S01]  /*2880*/  ISETP.GE.U32.AND P0, PT, R0, 0x3, PT ;  /* 0x000000030000780c */ /* 0x000fe20003f06070 */
[----:B------:R-:W-:-:S05]  /*2890*/  IMAD.X R0, RZ, RZ, R5, P1 ;  /* 0x000000ffff007224 */ /* 0x000fca00008e0605 */
[----:B------:R-:W-:-:S04]  /*28a0*/  ISETP.GE.U32.AND.EX P0, PT, R0, RZ, PT, P0 ;  /* 0x000000ff0000720c */ /* 0x000fc80003f06100 */
[----:B------:R-:W-:Y:S02]  /*28b0*/  SEL R0, R5, RZ, !P0 ;  /* 0x000000ff05007207 */ /* 0x000fe40004000000 */
[----:B------:R-:W-:-:S03]  /*28c0*/  SEL R18, R6, RZ, !P0 ;  /* 0x000000ff06127207 */ /* 0x000fc60004000000 */
[-C--:B------:R-:W-:Y:S02]  /*28d0*/  IMAD R0, R0, R40.reuse, RZ ;  /* 0x0000002800007224 */ /* 0x080fe400078e02ff */
[----:B------:R-:W-:-:S04]  /*28e0*/  IMAD.WIDE.U32 R20, R18, R40, RZ ;  /* 0x0000002812147225 */ /* 0x000fc800078e00ff */
[----:B------:R-:W-:Y:S02]  /*28f0*/  IMAD R0, R18, R2, R0 ;  /* 0x0000000212007224 */ /* 0x000fe400078e0200 */
[----:B------:R-:W-:-:S03]  /*2900*/  IMAD.WIDE.U32 R48, R20, R6, RZ ;  /* 0x0000000614307225 */ /* 0x000fc600078e00ff */
[----:B------:R-:W-:-:S05]  /*2910*/  IADD3 R0, R21, R0, RZ ;  /* 0x0000000015007210 */ /* 0x000fca0007ffe0ff */
[----:B------:R-:W-:-:S04]  /*2920*/  IMAD R19, R0, R6, RZ ;  /* 0x0000000600137224 */ /* 0x000fc800078e02ff */
[----:B------:R-:W-:-:S04]  /*2930*/  IMAD R19, R5, R20, R19 ;  /* 0x0000001405137224 */ /* 0x000fc800078e0213 */
[----:B------:R-:W-:-:S05]  /*2940*/  IMAD.IADD R19, R49, 0x1, R19 ;  /* 0x0000000131137824 */ /* 0x000fca00078e0213 */
        /* <DEDUP_REMOVED lines=9> */
[-C--:B------:R-:W-:Y:S02]  /*29e0*/  IADD3 R20, P0, RZ, -R0.reuse, RZ ;  /* 0x80000000ff147210 */ /* 0x080fe40007f1e0ff */
[----:B------:R-:W-:Y:S02]  /*29f0*/  MOV R50, R0 ;  /* 0x0000000000327202 */ /* 0x000fe40000000f00 */
[-C--:B------:R-:W-:Y:S01]  /*2a00*/  IADD3.X R18, RZ, ~R21.reuse, RZ, P0, !PT ;  /* 0x80000015ff127210 */ /* 0x080fe200007fe4ff */
[----:B------:R-:W-:Y:S01]  /*2a10*/  IMAD.WIDE.U32 R44, R48, R20, R44 ;  /* 0x00000014302c7225 */ /* 0x000fe200078e002c */
[----:B------:R-:W-:-:S03]  /*2a20*/  MOV R51, R21 ;  /* 0x0000001500337202 */ /* 0x000fc60000000f00 */
[----:B------:R-:W-:-:S04]  /*2a30*/  IMAD R18, R18, R48, RZ ;  /* 0x0000003012127224 */ /* 0x000fc800078e02ff */
[----:B------:R-:W-:Y:S01]  /*2a40*/  IMAD R18, R19, R20, R18 ;  /* 0x0000001413127224 */ /* 0x000fe200078e0212 */
[----:B------:R-:W-:-:S04]  /*2a50*/  MOV R19, R44 ;  /* 0x0000002c00137202 */ /* 0x000fc80000000f00 */
[----:B------:R-:W-:Y:S01]  /*2a60*/  IADD3 R18, R45, R18, RZ ;  /* 0x000000122d127210 */ /* 0x000fe20007ffe0ff */
[----:B------:R-:W-:Y:S05]  /*2a70*/  BRA `(.L_x_19) ;  /* 0x0000015000007947 */ /* 0x000fea0003800000 */
.L_x_18:
[----:B------:R-:W0:Y:S01]  /*2a80*/  I2F.U32.RP R18, R48 ;  /* 0x0000003000127306 */ /* 0x000e220000209000 */
[----:B------:R-:W-:Y:S01]  /*2a90*/  ISETP.NE.U32.AND P0, PT, R48, RZ, PT ;  /* 0x000000ff3000720c */ /* 0x000fe20003f05070 */
[----:B------:R-:W-:-:S06]  /*2aa0*/  IMAD.MOV.U32 R51, RZ, RZ, RZ ;  /* 0x000000ffff337224 */ /* 0x000fcc00078e00ff */
        /* <DEDUP_REMOVED lines=16> */
[----:B------:R-:W-:-:S05]  /*2bb0*/  IADD3 R19, -R50, RZ, RZ ;  /* 0x000000ff32137210 */ /* 0x000fca0007ffe1ff */
[----:B------:R-:W-:Y:S02]  /*2bc0*/  IMAD R19, R48, R19, R44 ;  /* 0x0000001330137224 */ /* 0x000fe400078e022c */
.L_x_19:
[----:B------:R-:W-:Y:S05]  /*2bd0*/  BSYNC B0 ;  /* 0x0000000000007941 */ /* 0x000fea0003800000 */
.L_x_17:
[----:B------:R-:W-:Y:S01]  /*2be0*/  LOP3.LUT R0, R18, R2, RZ, 0xfc, !PT ;  /* 0x0000000212007212 */ /* 0x000fe200078efcff */
[----:B------:R-:W-:Y:S03]  /*2bf0*/  BSSY B0, `(.L_x_20) ;  /* 0x000002a000007945 */ /* 0x000fe60003800000 */
[----:B------:R-:W-:-:S13]  /*2c00*/  ISETP.NE.U32.AND P0, PT, R0, RZ, PT ;  /* 0x000000ff0000720c */ /* 0x000fda0003f05070 */
[----:B------:R-:W-:Y:S05]  /*2c10*/  @!P0 BRA `(.L_x_21) ;  /* 0x0000011000008947 */ /* 0x000fea0003800000 */
[----:B------:R-:W-:Y:S01]  /*2c20*/  IMAD.MOV.U32 R27, RZ, RZ, R19 ;  /* 0x000000ffff1b7224 */ /* 0x000fe200078e0013 */
[----:B------:R-:W-:Y:S01]  /*2c30*/  MOV R24, R40 ;  /* 0x0000002800187202 */ /* 0x000fe20000000f00 */
[----:B------:R-:W-:Y:S01]  /*2c40*/  IMAD.MOV.U32 R23, RZ, RZ, R2 ;  /* 0x000000ffff177224 */ /* 0x000fe200078e0002 */
[----:B------:R-:W-:Y:S02]  /*2c50*/  MOV R22, 0x2c70 ;  /* 0x00002c7000167802 */ /* 0x000fe40000000f00 */
[----:B------:R-:W-:Y:S05]  /*2c60*/  CALL.REL.NOINC `($__internal_0_$__cuda_sm20_div_s64) ;  /* 0x000025f000007944 */ /* 0x000fea0003c00000 */
[----:B------:R-:W-:Y:S02]  /*2c70*/  IADD3 R22, P0, RZ, -R0, RZ ;  /* 0x80000000ff167210 */ /* 0x000fe40007f1e0ff */
[----:B------:R-:W-:Y:S02]  /*2c80*/  LOP3.LUT R19, R19, R18, RZ, 0x3c, !PT ;  /* 0x0000001213137212 */ /* 0x000fe400078e3cff */
[----:B------:R-:W-:Y:S01]  /*2c90*/  MOV R44, R0 ;  /* 0x00000000002c7202 */ /* 0x000fe20000000f00 */
[----:B------:R-:W-:Y:S01]  /*2ca0*/  IMAD.X R20, RZ, RZ, ~R21, P0 ;  /* 0x000000ffff147224 */ /* 0x000fe200000e0e15 */
[C---:B------:R-:W-:Y:S02]  /*2cb0*/  LOP3.LUT R18, R19.reuse, R18, RZ, 0x3c, !PT ;  /* 0x0000001213127212 */ /* 0x040fe400078e3cff */
[----:B------:R-:W-:Y:S01]  /*2cc0*/  MOV R45, R21 ;  /* 0x00000015002d7202 */ /* 0x000fe20000000f00 */
[----:B------:R-:W-:Y:S01]  /*2cd0*/  IMAD R20, R20, R40, RZ ;  /* 0x0000002814147224 */ /* 0x000fe200078e02ff */
[----:B------:R-:W-:-:S03]  /*2ce0*/  LOP3.LUT R19, R19, R18, RZ, 0x3c, !PT ;  /* 0x0000001213137212 */ /* 0x000fc600078e3cff */
[-C--:B------:R-:W-:Y:S02]  /*2cf0*/  IMAD R2, R2, R22.reuse, R20 ;  /* 0x0000001602027224 */ /* 0x080fe400078e0214 */
[----:B------:R-:W-:-:S04]  /*2d00*/  IMAD.WIDE.U32 R40, R40, R22, R18 ;  /* 0x0000001628287225 */ /* 0x000fc800078e0012 */
[----:B------:R-:W-:Y:S01]  /*2d10*/  IMAD.IADD R2, R41, 0x1, R2 ;  /* 0x0000000129027824 */ /* 0x000fe200078e0202 */
[----:B------:R-:W-:Y:S05]  /*2d20*/  BRA `(.L_x_22) ;  /* 0x0000016000007947 */ /* 0x000fea0003800000 */
.L_x_21:
[----:B------:R-:W0:Y:S01]  /*2d30*/  I2F.U32.RP R20, R40 ;  /* 0x0000002800147306 */ /* 0x000e220000209000 */
[----:B------:R-:W-:Y:S01]  /*2d40*/  ISETP.NE.U32.AND P0, PT, R40, RZ, PT ;  /* 0x000000ff2800720c */ /* 0x000fe20003f05070 */
[----:B------:R-:W-:Y:S01]  /*2d50*/  IMAD.MOV.U32 R45, RZ, RZ, RZ ;  /* 0x000000ffff2d7224 */ /* 0x000fe200078e00ff */
[----:B------:R-:W-:-:S05]  /*2d60*/  MOV R2, RZ ;  /* 0x000000ff00027202 */ /* 0x000fca0000000f00 */
[----:B0-----:R-:W0:Y:S02]  /*2d70*/  MUFU.RCP R20, R20 ;  /* 0x0000001400147308 */ /* 0x001e240000001000 */
[----:B0-----:R-:W-:-:S06]  /*2d80*/  IADD3 R20, R20, 0xffffffe, RZ ;  /* 0x0ffffffe14147810 */ /* 0x001fcc0007ffe0ff */
[----:B------:R0:W1:Y:S02]  /*2d90*/  F2I.FTZ.U32.TRUNC.NTZ R21, R20 ;  /* 0x0000001400157305 */ /* 0x000064000021f000 */
[----:B0-----:R-:W-:Y:S01]  /*2da0*/  HFMA2.MMA R20, -RZ, RZ, 0, 0 ;  /* 0x00000000ff147435 */ /* 0x001fe200000001ff */
[----:B-1----:R-:W-:-:S04]  /*2db0*/  IMAD.MOV R0, RZ, RZ, -R21 ;  /* 0x000000ffff007224 */ /* 0x002fc800078e0a15 */
[----:B------:R-:W-:-:S05]  /*2dc0*/  IMAD R0, R0, R40, RZ ;  /* 0x0000002800007224 */ /* 0x000fca00078e02ff */
[----:B------:R-:W-:-:S06]  /*2dd0*/  IMAD.HI.U32 R0, R21, R0, R20 ;  /* 0x0000000015007227 */ /* 0x000fcc00078e0014 */
[----:B------:R-:W-:-:S04]  /*2de0*/  IMAD.HI.U32 R44, R0, R19, RZ ;  /* 0x00000013002c7227 */ /* 0x000fc800078e00ff */
[----:B------:R-:W-:-:S04]  /*2df0*/  IMAD.MOV R0, RZ, RZ, -R44 ;  /* 0x000000ffff007224 */ /* 0x000fc800078e0a2c */
[----:B------:R-:W-:-:S05]  /*2e00*/  IMAD R0, R40, R0, R19 ;  /* 0x0000000028007224 */ /* 0x000fca00078e0213 */
[----:B------:R-:W-:-:S13]  /*2e10*/  ISETP.GE.U32.AND P2, PT, R0, R40, PT ;  /* 0x000000280000720c */ /* 0x000fda0003f46070 */
[-C--:B------:R-:W-:Y:S02]  /*2e20*/  @P2 IADD3 R0, R0, -R40.reuse, RZ ;  /* 0x8000002800002210 */ /* 0x080fe40007ffe0ff */
[----:B------:R-:W-:Y:S02]  /*2e30*/  @P2 IADD3 R44, R44, 0x1, RZ ;  /* 0x000000012c2c2810 */ /* 0x000fe40007ffe0ff */
[----:B------:R-:W-:-:S13]  /*2e40*/  ISETP.GE.U32.AND P1, PT, R0, R40, PT ;  /* 0x000000280000720c */ /* 0x000fda0003f26070 */
[----:B------:R-:W-:Y:S02]  /*2e50*/  @P1 IADD3 R44, R44, 0x1, RZ ;  /* 0x000000012c2c1810 */ /* 0x000fe40007ffe0ff */
[----:B------:R-:W-:-:S05]  /*2e60*/  @!P0 LOP3.LUT R44, RZ, R40, RZ, 0x33, !PT ;  /* 0x00000028ff2c8212 */ /* 0x000fca00078e33ff */
[----:B------:R-:W-:-:S04]  /*2e70*/  IMAD.MOV R0, RZ, RZ, -R44 ;  /* 0x000000ffff007224 */ /* 0x000fc800078e0a2c */
[----:B------:R-:W-:Y:S02]  /*2e80*/  IMAD R40, R40, R0, R19 ;  /* 0x0000000028287224 */ /* 0x000fe400078e0213 */
.L_x_22:
[----:B------:R-:W-:Y:S05]  /*2e90*/  BSYNC B0 ;  /* 0x0000000000007941 */ /* 0x000fea0003800000 */
.L_x_20:
[----:B------:R-:W-:Y:S01]  /*2ea0*/  LOP3.LUT R0, R45, R5, RZ, 0xfc, !PT ;  /* 0x000000052d007212 */ /* 0x000fe200078efcff */
[----:B------:R-:W-:Y:S01]  /*2eb0*/  IMAD.MOV.U32 R26, RZ, RZ, c[0x0][0x210] ;  /* 0x00008400ff1a7624 */ /* 0x000fe200078e00ff */
[----:B------:R-:W-:Y:S02]  /*2ec0*/  BSSY B0, `(.L_x_23) ;  /* 0x000002b000007945 */ /* 0x000fe40003800000 */
[----:B------:R-:W-:Y:S02]  /*2ed0*/  ISETP.NE.U32.AND P0, PT, R0, RZ, PT ;  /* 0x000000ff0000720c */ /* 0x000fe40003f05070 */
[----:B------:R-:W-:-:S11]  /*2ee0*/  SEL R26, R26, 0x1, P3 ;  /* 0x000000011a1a7807 */ /* 0x000fd60001800000 */
[----:B------:R-:W-:Y:S05]  /*2ef0*/  @!P0 BRA `(.L_x_24) ;  /* 0x0000011000008947 */ /* 0x000fea0003800000 */
[----:B------:R-:W-:Y:S01]  /*2f00*/  IMAD.MOV.U32 R27, RZ, RZ, R44 ;  /* 0x000000ffff1b7224 */ /* 0x000fe200078e002c */
[----:B------:R-:W-:Y:S01]  /*2f10*/  MOV R24, R6 ;  /* 0x0000000600187202 */ /* 0x000fe20000000f00 */
[----:B------:R-:W-:Y:S01]  /*2f20*/  IMAD.MOV.U32 R18, RZ, RZ, R45 ;  /* 0x000000ffff127224 */ /* 0x000fe200078e002d */
[----:B------:R-:W-:Y:S02]  /*2f30*/  MOV R23, R5 ;  /* 0x0000000500177202 */ /* 0x000fe40000000f00 */
[----:B------:R-:W-:Y:S02]  /*2f40*/  MOV R22, 0x2f60 ;  /* 0x00002f6000167802 */ /* 0x000fe40000000f00 */
[----:B------:R-:W-:Y:S05]  /*2f50*/  CALL.REL.NOINC `($__internal_0_$__cuda_sm20_div_s64) ;  /* 0x0000230000007944 */ /* 0x000fea0003c00000 */
[----:B------:R-:W-:Y:S01]  /*2f60*/  IADD3 R19, P0, RZ, -R0, RZ ;  /* 0x80000000ff137210 */ /* 0x000fe20007f1e0ff */
[----:B------:R-:W-:Y:S01]  /*2f70*/  IMAD.MOV.U32 R20, RZ, RZ, R0 ;  /* 0x000000ffff147224 */ /* 0x000fe200078e0000 */
[----:B------:R-:W-:Y:S02]  /*2f80*/  MOV R22, R44 ;  /* 0x0000002c00167202 */ /* 0x000fe40000000f00 */
[----:B------:R-:W-:Y:S02]  /*2f90*/  IADD3.X R18, RZ, ~R21, RZ, P0, !PT ;  /* 0x80000015ff127210 */ /* 0x000fe400007fe4ff */
[----:B------:R-:W-:-:S03]  /*2fa0*/  MOV R23, R45 ;  /* 0x0000002d00177202 */ /* 0x000fc60000000f00 */
[----:B------:R-:W-:Y:S02]  /*2fb0*/  IMAD R18, R18, R6, RZ ;  /* 0x0000000612127224 */ /* 0x000fe400078e02ff */
[----:B------:R-:W-:-:S04]  /*2fc0*/  IMAD.WIDE.U32 R22, R6, R19, R22 ;  /* 0x0000001306167225 */ /* 0x000fc800078e0016 */
[----:B------:R-:W-:Y:S02]  /*2fd0*/  IMAD R5, R5, R19, R18 ;  /* 0x0000001305057224 */ /* 0x000fe400078e0212 */
[----:B------:R-:W-:-:S03]  /*2fe0*/  IMAD.MOV.U32 R44, RZ, RZ, R22 ;  /* 0x000000ffff2c7224 */ /* 0x000fc600078e0016 */
[----:B------:R-:W-:Y:S01]  /*2ff0*/  IADD3 R5, R23, R5, RZ ;  /* 0x0000000517057210 */ /* 0x000fe20007ffe0ff */
[----:B------:R-:W-:Y:S05]  /*3000*/  BRA `(.L_x_25) ;  /* 0x0000016000007947 */ /* 0x000fea0003800000 */
.L_x_24:
        /* <DEDUP_REMOVED lines=22> */
.L_x_25:
[----:B------:R-:W-:Y:S05]  /*3170*/  BSYNC B0 ;  /* 0x0000000000007941 */ /* 0x000fea0003800000 */
.L_x_23:
[-C--:B------:R-:W-:Y:S01]  /*3180*/  IMAD R0, R43, R17.reuse, RZ ;  /* 0x000000112b007224 */ /* 0x080fe200078e02ff */
[----:B------:R-:W-:Y:S01]  /*3190*/  ULDC.U8 UR10, c[0x0][0x329] ;  /* 0x0000ca40000a7ab9 */ /* 0x000fe20000000000 */
[C---:B------:R-:W-:Y:S01]  /*31a0*/  IMAD.WIDE.U32 R48, R42.reuse, R17, RZ ;  /* 0x000000112a307225 */ /* 0x040fe200078e00ff */
[----:B------:R-:W-:Y:S01]  /*31b0*/  UISETP.NE.AND UP0, UPT, UR10, URZ, UPT ;  /* 0x0000003f0a00728c */ /* 0x000fe2000bf05270 */
[----:B------:R-:W-:Y:S01]  /*31c0*/  BSSY B0, `(.L_x_26) ;  /* 0x0000046000007945 */ /* 0x000fe20003800000 */
[----:B------:R-:W-:Y:S01]  /*31d0*/  ULDC.64 UR4, c[0x0][0x210] ;  /* 0x0000840000047ab9 */ /* 0x000fe20000000a00 */
[----:B------:R-:W-:Y:S01]  /*31e0*/  IMAD R0, R42, R16, R0 ;  /* 0x000000102a007224 */ /* 0x000fe200078e0200 */
[----:B------:R-:W-:Y:S01]  /*31f0*/  UIMAD UR4, UR4, UR5, URZ ;  /* 0x00000005040472a4 */ /* 0x000fe2000f8e023f */
[----:B------:R-:W-:Y:S01]  /*3200*/  IMAD R2, R2, R26, RZ ;  /* 0x0000001a02027224 */ /* 0x000fe200078e02ff */
[----:B------:R-:W-:Y:S02]  /*3210*/  USEL UR5, UR5, 0x1, !UP0 ;  /* 0x0000000105057887 */ /* 0x000fe4000c000000 */
[----:B------:R-:W-:Y:S01]  /*3220*/  IADD3 R0, R49, R0, RZ ;  /* 0x0000000031007210 */ /* 0x000fe20007ffe0ff */
[----:B------:R-:W-:Y:S01]  /*3230*/  USHF.R.S32.HI UR11, URZ, 0x1f, UR4 ;  /* 0x0000001f3f0b7899 */ /* 0x000fe20008011404 */
[----:B------:R-:W-:Y:S01]  /*3240*/  IMAD R6, R5, UR4, RZ ;  /* 0x0000000405067c24 */ /* 0x000fe2000f8e02ff */
[----:B------:R-:W-:Y:S01]  /*3250*/  USHF.R.S32.HI UR10, URZ, 0x1f, UR5 ;  /* 0x0000001f3f0a7899 */ /* 0x000fe20008011405 */
[----:B------:R-:W-:-:S02]  /*3260*/  IMAD R5, R21, UR5, RZ ;  /* 0x0000000515057c24 */ /* 0x000fc4000f8e02ff */
[----:B------:R-:W-:Y:S01]  /*3270*/  IMAD R19, R0, R14, RZ ;  /* 0x0000000e00137224 */ /* 0x000fe200078e02ff */
[----:B------:R-:W-:Y:S01]  /*3280*/  SHF.R.S32.HI R0, RZ, 0x1f, R26 ;  /* 0x0000001fff007819 */ /* 0x000fe2000001141a */
[----:B------:R-:W-:Y:S02]  /*3290*/  IMAD R6, R44, UR11, R6 ;  /* 0x0000000b2c067c24 */ /* 0x000fe4000f8e0206 */
[----:B------:R-:W-:Y:S02]  /*32a0*/  IMAD R19, R13, R48, R19 ;  /* 0x000000300d137224 */ /* 0x000fe400078e0213 */
[----:B------:R-:W-:-:S04]  /*32b0*/  IMAD.WIDE.U32 R48, R48, R14, RZ ;  /* 0x0000000e30307225 */ /* 0x000fc800078e00ff */
[----:B------:R-:W-:Y:S01]  /*32c0*/  IMAD R2, R0, R40, R2 ;  /* 0x0000002800027224 */ /* 0x000fe200078e0202 */
[----:B------:R-:W-:Y:S01]  /*32d0*/  IADD3 R19, R49, R19, RZ ;  /* 0x0000001331137210 */ /* 0x000fe20007ffe0ff */
[----:B------:R-:W-:-:S03]  /*32e0*/  IMAD.WIDE.U32 R40, R40, R26, RZ ;  /* 0x0000001a28287225 */ /* 0x000fc600078e00ff */
[----:B------:R-:W-:Y:S01]  /*32f0*/  LOP3.LUT R0, R51, R19, RZ, 0xfc, !PT ;  /* 0x0000001333007212 */ /* 0x000fe200078efcff */
[----:B------:R-:W-:Y:S01]  /*3300*/  IMAD.WIDE.U32 R44, R44, UR4, RZ ;  /* 0x000000042c2c7c25 */ /* 0x000fe2000f8e00ff */
[----:B------:R-:W-:Y:S02]  /*3310*/  IADD3 R2, R41, R2, RZ ;  /* 0x0000000229027210 */ /* 0x000fe40007ffe0ff */
[----:B------:R-:W-:Y:S01]  /*3320*/  ISETP.NE.U32.AND P0, PT, R0, RZ, PT ;  /* 0x000000ff0000720c */ /* 0x000fe20003f05070 */
[C---:B------:R-:W-:Y:S01]  /*3330*/  IMAD R5, R20.reuse, UR10, R5 ;  /* 0x0000000a14057c24 */ /* 0x040fe2000f8e0205 */
[----:B------:R-:W-:Y:S01]  /*3340*/  IADD3 R6, R45, R6, RZ ;  /* 0x000000062d067210 */ /* 0x000fe20007ffe0ff */
[----:B------:R-:W-:-:S04]  /*3350*/  IMAD.WIDE.U32 R42, R20, UR5, RZ ;  /* 0x00000005142a7c25 */ /* 0x000fc8000f8e00ff */
[----:B------:R-:W-:Y:S01]  /*3360*/  IMAD R4, R4, UR4, RZ ;  /* 0x0000000404047c24 */ /* 0x000fe2000f8e02ff */
[----:B------:R-:W-:Y:S01]  /*3370*/  IADD3 R5, R43, R5, RZ ;  /* 0x000000052b057210 */ /* 0x000fe20007ffe0ff */
[----:B------:R-:W-:-:S04]  /*3380*/  IMAD R3, R3, UR4, RZ ;  /* 0x0000000403037c24 */ /* 0x000fc8000f8e02ff */
        /* <DEDUP_REMOVED lines=10> */
[----:B------:R-:W-:-:S05]  /*3430*/  IADD3.X R18, RZ, ~R21, RZ, P0, !PT ;  /* 0x80000015ff127210 */ /* 0x000fca00007fe4ff */
[-C--:B------:R-:W-:Y:S02]  /*3440*/  IMAD R18, R18, R48.reuse, RZ ;  /* 0x0000003012127224 */ /* 0x080fe400078e02ff */
[----:B------:R-:W-:-:S04]  /*3450*/  IMAD.WIDE.U32 R48, R20, R48, R22 ;  /* 0x0000003014307225 */ /* 0x000fc800078e0016 */
[----:B------:R-:W-:Y:S01]  /*3460*/  IMAD R18, R19, R20, R18 ;  /* 0x0000001413127224 */ /* 0x000fe200078e0212 */
[----:B------:R-:W-:Y:S02]  /*3470*/  MOV R19, R48 ;  /* 0x0000003000137202 */ /* 0x000fe40000000f00 */
[----:B------:R-:W-:Y:S01]  /*3480*/  MOV R48, R0 ;  /* 0x0000000000307202 */ /* 0x000fe20000000f00 */
[----:B------:R-:W-:Y:S01]  /*3490*/  IMAD.IADD R18, R49, 0x1, R18 ;  /* 0x0000000131127824 */ /* 0x000fe200078e0212 */
[----:B------:R-:W-:Y:S01]  /*34a0*/  MOV R49, R21 ;  /* 0x0000001500317202 */ /* 0x000fe20000000f00 */
[----:B------:R-:W-:Y:S05]  /*34b0*/  BRA `(.L_x_28) ;  /* 0x0000016000007947 */ /* 0x000fea0003800000 */
.L_x_27:
[----:B------:R-:W0:Y:S01]  /*34c0*/  I2F.U32.RP R0, R48 ;  /* 0x0000003000007306 */ /* 0x000e220000209000 */
[----:B------:R-:W-:Y:S01]  /*34d0*/  HFMA2.MMA R18, -RZ, RZ, 0, 0 ;  /* 0x00000000ff127435 */ /* 0x000fe200000001ff */
[----:B------:R-:W-:-:S06]  /*34e0*/  ISETP.NE.U32.AND P0, PT, R48, RZ, PT ;  /* 0x000000ff3000720c */ /* 0x000fcc0003f05070 */
[----:B0-----:R-:W0:Y:S02]  /*34f0*/  MUFU.RCP R0, R0 ;  /* 0x0000000000007308 */ /* 0x001e240000001000 */
[----:B0-----:R-:W-:-:S06]  /*3500*/  IADD3 R0, R0, 0xffffffe, RZ ;  /* 0x0ffffffe00007810 */ /* 0x001fcc0007ffe0ff */
[----:B------:R-:W0:Y:S02]  /*3510*/  F2I.FTZ.U32.TRUNC.NTZ R19, R0 ;  /* 0x0000000000137305 */ /* 0x000e24000021f000 */
[----:B0-----:R-:W-:-:S04]  /*3520*/  IMAD.MOV R0, RZ, RZ, -R19 ;  /* 0x000000ffff007224 */ /* 0x001fc800078e0a13 */
[----:B------:R-:W-:-:S04]  /*3530*/  IMAD R0, R0, R48, RZ ;  /* 0x0000003000007224 */ /* 0x000fc800078e02ff */
        /* <DEDUP_REMOVED lines=11> */
[----:B------:R-:W-:Y:S01]  /*35f0*/  IMAD R19, R48, R19, R50 ;  /* 0x0000001330137224 */ /* 0x000fe200078e0232 */
[----:B------:R-:W-:Y:S01]  /*3600*/  MOV R48, R49 ;  /* 0x0000003100307202 */ /* 0x000fe20000000f00 */
[----:B------:R-:W-:Y:S02]  /*3610*/  IMAD.MOV.U32 R49, RZ, RZ, RZ ;  /* 0x000000ffff317224 */ /* 0x000fe400078e00ff */
.L_x_28:
[----:B------:R-:W-:Y:S05]  /*3620*/  BSYNC B0 ;  /* 0x0000000000007941 */ /* 0x000fea0003800000 */
.L_x_26:
        /* <DEDUP_REMOVED lines=9> */
[----:B------:R-:W-:Y:S01]  /*36c0*/  LOP3.LUT R19, R19, R18, RZ, 0x3c, !PT ;  /* 0x0000001213137212 */ /* 0x000fe200078e3cff */
[--C-:B------:R-:W-:Y:S01]  /*36d0*/  IMAD.MOV.U32 R51, RZ, RZ, R21.reuse ;  /* 0x000000ffff337224 */ /* 0x100fe200078e0015 */
[----:B------:R-:W-:Y:S02]  /*36e0*/  IADD3 R22, P0, RZ, -R0, RZ ;  /* 0x80000000ff167210 */ /* 0x000fe40007f1e0ff */
[C---:B------:R-:W-:Y:S02]  /*36f0*/  LOP3.LUT R18, R19.reuse, R18, RZ, 0x3c, !PT ;  /* 0x0000001213127212 */ /* 0x040fe400078e3cff */
[----:B------:R-:W-:Y:S01]  /*3700*/  MOV R50, R0 ;  /* 0x0000000000327202 */ /* 0x000fe20000000f00 */
[----:B------:R-:W-:Y:S01]  /*3710*/  IMAD.X R20, RZ, RZ, ~R21, P0 ;  /* 0x000000ffff147224 */ /* 0x000fe200000e0e15 */
[----:B------:R-:W-:-:S03]  /*3720*/  LOP3.LUT R19, R19, R18, RZ, 0x3c, !PT ;  /* 0x0000001213137212 */ /* 0x000fc600078e3cff */
[----:B------:R-:W-:Y:S02]  /*3730*/  IMAD R20, R20, R17, RZ ;  /* 0x0000001114147224 */ /* 0x000fe400078e02ff */
[----:B------:R-:W-:-:S04]  /*3740*/  IMAD.WIDE.U32 R18, R17, R22, R18 ;  /* 0x0000001611127225 */ /* 0x000fc800078e0012 */
[----:B------:R-:W-:Y:S01]  /*3750*/  IMAD R16, R16, R22, R20 ;  /* 0x0000001610107224 */ /* 0x000fe200078e0214 */
[----:B------:R-:W-:-:S03]  /*3760*/  MOV R17, R18 ;  /* 0x0000001200117202 */ /* 0x000fc60000000f00 */
[----:B------:R-:W-:Y:S01]  /*3770*/  IMAD.IADD R16, R19, 0x1, R16 ;  /* 0x0000000113107824 */ /* 0x000fe200078e0210 */
[----:B------:R-:W-:Y:S05]  /*3780*/  BRA `(.L_x_31) ;  /* 0x0000016000007947 */ /* 0x000fea0003800000 */
.L_x_30:
[----:B------:R-:W0:Y:S01]  /*3790*/  I2F.U32.RP R0, R17 ;  /* 0x0000001100007306 */ /* 0x000e220000209000 */
[----:B------:R-:W-:Y:S01]  /*37a0*/  HFMA2.MMA R50, -RZ, RZ, 0, 0 ;  /* 0x00000000ff327435 */ /* 0x000fe200000001ff */
[----:B------:R-:W-:Y:S02]  /*37b0*/  ISETP.NE.U32.AND P0, PT, R17, RZ, PT ;  /* 0x000000ff1100720c */ /* 0x000fe40003f05070 */
[----:B------:R-:W-:-:S04]  /*37c0*/  MOV R16, RZ ;  /* 0x000000ff00107202 */ /* 0x000fc80000000f00 */
[----:B0-----:R-:W0:Y:S02]  /*37d0*/  MUFU.RCP R0, R0 ;  /* 0x0000000000007308 */ /* 0x001e240000001000 */
[----:B0-----:R-:W-:-:S06]  /*37e0*/  IADD3 R0, R0, 0xffffffe, RZ ;  /* 0x0ffffffe00007810 */ /* 0x001fcc0007ffe0ff */
[----:B------:R-:W0:Y:S02]  /*37f0*/  F2I.FTZ.U32.TRUNC.NTZ R51, R0 ;  /* 0x0000000000337305 */ /* 0x000e24000021f000 */
[----:B0-----:R-:W-:-:S04]  /*3800*/  IMAD.MOV R0, RZ, RZ, -R51 ;  /* 0x000000ffff007224 */ /* 0x001fc800078e0a33 */
[----:B------:R-:W-:-:S04]  /*3810*/  IMAD R0, R0, R17, RZ ;  /* 0x0000001100007224 */ /* 0x000fc800078e02ff */
[----:B------:R-:W-:-:S04]  /*3820*/  IMAD.HI.U32 R50, R51, R0, R50 ;  /* 0x0000000033327227 */ /* 0x000fc800078e0032 */
[----:B------:R-:W-:Y:S02]  /*3830*/  IMAD.MOV.U32 R51, RZ, RZ, RZ ;  /* 0x000000ffff337224 */ /* 0x000fe400078e00ff */
        /* <DEDUP_REMOVED lines=11> */
.L_x_31:
[----:B------:R-:W-:Y:S05]  /*38f0*/  BSYNC B0 ;  /* 0x0000000000007941 */ /* 0x000fea0003800000 */
.L_x_29:
[----:B------:R-:W-:Y:S01]  /*3900*/  LOP3.LUT R0, R51, R13, RZ, 0xfc, !PT ;  /* 0x0000000d33007212 */ /* 0x000fe200078efcff */
[----:B------:R-:W-:Y:S03]  /*3910*/  BSSY B0, `(.L_x_32) ;  /* 0x000002b000007945 */ /* 0x000fe60003800000 */
        /* <DEDUP_REMOVED lines=19> */
.L_x_33:
[----:B------:R-:W0:Y:S01]  /*3a50*/  I2F.U32.RP R0, R14 ;  /* 0x0000000e00007306 */ /* 0x000e220000209000 */
[----:B------:R-:W-:Y:S01]  /*3a60*/  IMAD.MOV.U32 R18, RZ, RZ, RZ ;  /* 0x000000ffff127224 */ /* 0x000fe200078e00ff */
[----:B------:R-:W-:Y:S01]  /*3a70*/  ISETP.NE.U32.AND P0, PT, R14, RZ, PT ;  /* 0x000000ff0e00720c */ /* 0x000fe20003f05070 */
[----:B------:R-:W-:-:S05]  /*3a80*/  IMAD.MOV.U32 R21, RZ, RZ, RZ ;  /* 0x000000ffff157224 */ /* 0x000fca00078e00ff */
[----:B0-----:R-:W0:Y:S02]  /*3a90*/  MUFU.RCP R0, R0 ;  /* 0x0000000000007308 */ /* 0x001e240000001000 */
[----:B0-----:R-:W-:-:S06]  /*3aa0*/  IADD3 R0, R0, 0xffffffe, RZ ;  /* 0x0ffffffe00007810 */ /* 0x001fcc0007ffe0ff */
[----:B------:R-:W0:Y:S02]  /*3ab0*/  F2I.FTZ.U32.TRUNC.NTZ R19, R0 ;  /* 0x0000000000137305 */ /* 0x000e24000021f000 */
[----:B0-----:R-:W-:-:S04]  /*3ac0*/  IMAD.MOV R0, RZ, RZ, -R19 ;  /* 0x000000ffff007224 */ /* 0x001fc800078e0a13 */
        /* <DEDUP_REMOVED lines=8> */
[----:B------:R-:W-:Y:S01]  /*3b50*/  ISETP.GE.U32.AND P1, PT, R13, R14, PT ;  /* 0x0000000e0d00720c */ /* 0x000fe20003f26070 */
[----:B------:R-:W-:-:S12]  /*3b60*/  IMAD.MOV.U32 R13, RZ, RZ, RZ ;  /* 0x000000ffff0d7224 */ /* 0x000fd800078e00ff */
[----:B------:R-:W-:Y:S02]  /*3b70*/  @P1 IADD3 R0, R0, 0x1, RZ ;  /* 0x0000000100001810 */ /* 0x000fe40007ffe0ff */
[----:B------:R-:W-:-:S04]  /*3b80*/  @!P0 LOP3.LUT R0, RZ, R14, RZ, 0x33, !PT ;  /* 0x0000000eff008212 */ /* 0x000fc800078e33ff */
[----:B------:R-:W-:Y:S02]  /*3b90*/  IADD3 R18, -R0, RZ, RZ ;  /* 0x000000ff00127210 */ /* 0x000fe40007ffe1ff */
[----:B------:R-:W-:-:S03]  /*3ba0*/  MOV R20, R0 ;  /* 0x0000000000147202 */ /* 0x000fc60000000f00 */
[----:B------:R-:W-:Y:S02]  /*3bb0*/  IMAD R14, R14, R18, R50 ;  /* 0x000000120e0e7224 */ /* 0x000fe400078e0232 */
.L_x_34:
[----:B------:R-:W-:Y:S05]  /*3bc0*/  BSYNC B0 ;  /* 0x0000000000007941 */ /* 0x000fea0003800000 */
.L_x_32:
[----:B------:R-:W-:Y:S01]  /*3bd0*/  SHF.R.S32.HI R19, RZ, 0x1f, R7 ;  /* 0x0000001fff137819 */ /* 0x000fe20000011407 */
[-C--:B------:R-:W-:Y:S01]  /*3be0*/  IMAD R18, R21, R7.reuse, RZ ;  /* 0x0000000715127224 */ /* 0x080fe200078e02ff */
[----:B------:R-:W-:Y:S01]  /*3bf0*/  BSSY B0, `(.L_x_35) ;  /* 0x000003b000007945 */ /* 0x000fe20003800000 */
[----:B------:R-:W-:-:S04]  /*3c00*/  IMAD.WIDE.U32 R50, R20, R7, RZ ;  /* 0x0000000714327225 */ /* 0x000fc800078e00ff */
[----:B------:R-:W-:Y:S01]  /*3c10*/  IMAD R7, R19, R20, R18 ;  /* 0x0000001413077224 */ /* 0x000fe200078e0212 */
[----:B------:R-:W-:Y:S01]  /*3c20*/  LOP3.LUT R19, R49, R11, RZ, 0xfc, !PT ;  /* 0x0000000b31137212 */ /* 0x000fe200078efcff */
[----:B------:R-:W-:Y:S01]  /*3c30*/  IMAD R0, R26, c[0x0][0x214], RZ ;  /* 0x000085001a007a24 */ /* 0x000fe200078e02ff */
[----:B------:R-:W-:Y:S01]  /*3c40*/  SHF.R.S32.HI R20, RZ, 0x1f, R4 ;  /* 0x0000001fff147819 */ /* 0x000fe20000011404 */
[----:B------:R-:W-:Y:S01]  /*3c50*/  IMAD R13, R13, R4, RZ ;  /* 0x000000040d0d7224 */ /* 0x000fe200078e02ff */
[----:B------:R-:W-:Y:S01]  /*3c60*/  ISETP.NE.U32.AND P0, PT, R19, RZ, PT ;  /* 0x000000ff1300720c */ /* 0x000fe20003f05070 */
[----:B------:R-:W-:Y:S01]  /*3c70*/  IMAD R16, R16, R0, RZ ;  /* 0x0000000010107224 */ /* 0x000fe200078e02ff */
[----:B------:R-:W-:Y:S01]  /*3c80*/  SHF.R.S32.HI R18, RZ, 0x1f, R0 ;  /* 0x0000001fff127819 */ /* 0x000fe20000011400 */
[----:B------:R-:W-:Y:S01]  /*3c90*/  IMAD.WIDE.U32 R52, R14, R4, RZ ;  /* 0x000000040e347225 */ /* 0x000fe200078e00ff */
[----:B------:R-:W-:-:S03]  /*3ca0*/  IADD3 R7, R51, R7, RZ ;  /* 0x0000000733077210 */ /* 0x000fc60007ffe0ff */
[----:B------:R-:W-:Y:S02]  /*3cb0*/  IMAD R4, R18, R17, R16 ;  /* 0x0000001112047224 */ /* 0x000fe400078e0210 */
[----:B------:R-:W-:Y:S02]  /*3cc0*/  IMAD R13, R20, R14, R13 ;  /* 0x0000000e140d7224 */ /* 0x000fe400078e020d */
[----:B------:R-:W-:-:S03]  /*3cd0*/  IMAD.WIDE.U32 R16, R17, R0, RZ ;  /* 0x0000000011107225 */ /* 0x000fc600078e00ff */
[----:B------:R-:W-:Y:S02]  /*3ce0*/  IADD3 R13, R53, R13, RZ ;  /* 0x0000000d350d7210 */ /* 0x000fe40007ffe0ff */
[----:B------:R-:W-:Y:S01]  /*3cf0*/  IADD3 R4, R17, R4, RZ ;  /* 0x0000000411047210 */ /* 0x000fe20007ffe0ff */
        /* <DEDUP_REMOVED lines=9> */
[----:B------:R-:W-:-:S02]  /*3d90*/  MOV R22, R48 ;  /* 0x0000003000167202 */ /* 0x000fc40000000f00 */
[-C--:B------:R-:W-:Y:S02]  /*3da0*/  IADD3.X R14, RZ, ~R21.reuse, RZ, P0, !PT ;  /* 0x80000015ff0e7210 */ /* 0x080fe400007fe4ff */
[----:B------:R-:W-:Y:S01]  /*3db0*/  MOV R48, R0 ;  /* 0x0000000000307202 */ /* 0x000fe20000000f00 */
[----:B------:R-:W-:Y:S01]  /*3dc0*/  IMAD.WIDE.U32 R22, R12, R18, R22 ;  /* 0x000000120c167225 */ /* 0x000fe200078e0016 */
[----:B------:R-:W-:-:S03]  /*3dd0*/  MOV R49, R21 ;  /* 0x0000001500317202 */ /* 0x000fc60000000f00 */
[----:B------:R-:W-:Y:S01]  /*3de0*/  IMAD R14, R14, R12, RZ ;  /* 0x0000000c0e0e7224 */ /* 0x000fe200078e02ff */
[----:B------:R-:W-:-:S03]  /*3df0*/  MOV R12, R22 ;  /* 0x00000016000c7202 */ /* 0x000fc60000000f00 */
[----:B------:R-:W-:-:S04]  /*3e00*/  IMAD R11, R11, R18, R14 ;  /* 0x000000120b0b7224 */ /* 0x000fc800078e020e */
[----:B------:R-:W-:Y:S01]  /*3e10*/  IMAD.IADD R11, R23, 0x1, R11 ;  /* 0x00000001170b7824 */ /* 0x000fe200078e020b */
[----:B------:R-:W-:Y:S05]  /*3e20*/  BRA `(.L_x_37) ;  /* 0x0000017000007947 */ /* 0x000fea0003800000 */
.L_x_36:
        /* <DEDUP_REMOVED lines=20> */
[----:B------:R-:W-:Y:S01]  /*3f70*/  IMAD R12, R12, R0, R48 ;  /* 0x000000000c0c7224 */ /* 0x000fe200078e0230 */
[----:B------:R-:W-:Y:S01]  /*3f80*/  MOV R48, R49 ;  /* 0x0000003100307202 */ /* 0x000fe20000000f00 */
[----:B------:R-:W-:Y:S02]  /*3f90*/  IMAD.MOV.U32 R49, RZ, RZ, RZ ;  /* 0x000000ffff317224 */ /* 0x000fe400078e00ff */
.L_x_37:
[----:B------:R-:W-:Y:S05]  /*3fa0*/  BSYNC B0 ;  /* 0x0000000000007941 */ /* 0x000fea0003800000 */
.L_x_35:
[----:B------:R-:W-:Y:S01]  /*3fb0*/  ULDC UR5, c[0x0][0x1c0] ;  /* 0x0000700000057ab9 */ /* 0x000fe20000000800 */
[----:B------:R-:W-:Y:S01]  /*3fc0*/  LOP3.LUT R14, R49, R9, RZ, 0xfc, !PT ;  /* 0x00000009310e7212 */ /* 0x000fe200078efcff */
[----:B------:R-:W-:Y:S01]  /*3fd0*/  ULDC UR4, c[0x0][0x214] ;  /* 0x0000850000047ab9 */ /* 0x000fe20000000800 */
[----:B------:R-:W-:Y:S01]  /*3fe0*/  BSSY B0, `(.L_x_38) ;  /* 0x0000033000007945 */ /* 0x000fe20003800000 */
[----:B------:R-:W-:Y:S01]  /*3ff0*/  UIMAD UR4, UR5, UR4, URZ ;  /* 0x00000004050472a4 */ /* 0x000fe2000f8e023f */
[----:B------:R-:W-:-:S05]  /*4000*/  ISETP.NE.U32.AND P0, PT, R14, RZ, PT ;  /* 0x000000ff0e00720c */ /* 0x000fca0003f05070 */
[----:B------:R-:W-:-:S04]  /*4010*/  IMAD R26, R26, UR4, RZ ;  /* 0x000000041a1a7c24 */ /* 0x000fc8000f8e02ff */
[-C--:B------:R-:W-:Y:S01]  /*4020*/  IMAD R11, R11, R26.reuse, RZ ;  /* 0x0000001a0b0b7224 */ /* 0x080fe200078e02ff */
[----:B------:R-:W-:Y:S01]  /*4030*/  SHF.R.S32.HI R0, RZ, 0x1f, R26 ;  /* 0x0000001fff007819 */ /* 0x000fe2000001141a */
[----:B------:R-:W-:-:S04]  /*4040*/  IMAD.WIDE.U32 R54, R12, R26, RZ ;  /* 0x0000001a0c367225 */ /* 0x000fc800078e00ff */
[----:B------:R-:W-:-:S05]  /*4050*/  IMAD R11, R0, R12, R11 ;  /* 0x0000000c000b7224 */ /* 0x000fca00078e020b */
        /* <DEDUP_REMOVED lines=11> */
[----:B------:R-:W-:-:S03]  /*4110*/  IADD3.X R12, RZ, ~R21, RZ, P0, !PT ;  /* 0x80000015ff0c7210 */ /* 0x000fc600007fe4ff */
[----:B------:R-:W-:-:S04]  /*4120*/  IMAD.WIDE.U32 R18, R10, R14, R18 ;  /* 0x0000000e0a127225 */ /* 0x000fc800078e0012 */
[----:B------:R-:W-:Y:S01]  /*4130*/  IMAD R12, R12, R10, RZ ;  /* 0x0000000a0c0c7224 */ /* 0x000fe200078e02ff */
[----:B------:R-:W-:Y:S02]  /*4140*/  MOV R10, R18 ;  /* 0x00000012000a7202 */ /* 0x000fe40000000f00 */
[----:B------:R-:W-:Y:S01]  /*4150*/  MOV R18, R0 ;  /* 0x0000000000127202 */ /* 0x000fe20000000f00 */
[----:B------:R-:W-:-:S04]  /*4160*/  IMAD R9, R9, R14, R12 ;  /* 0x0000000e09097224 */ /* 0x000fc800078e020c */
[----:B------:R-:W-:Y:S01]  /*4170*/  IMAD.IADD R9, R19, 0x1, R9 ;  /* 0x0000000113097824 */ /* 0x000fe200078e0209 */
[----:B------:R-:W-:Y:S01]  /*4180*/  MOV R19, R21 ;  /* 0x0000001500137202 */ /* 0x000fe20000000f00 */
[----:B------:R-:W-:Y:S05]  /*4190*/  BRA `(.L_x_40) ;  /* 0x0000017000007947 */ /* 0x000fea0003800000 */
.L_x_39:
        /* <DEDUP_REMOVED lines=9> */
[----:B------:R-:W-:-:S04]  /*4230*/  IMAD.HI.U32 R0, R19, R0, R18 ;  /* 0x0000000013007227 */ /* 0x000fc800078e0012 */
[----:B------:R-:W-:Y:S02]  /*4240*/  IMAD.MOV.U32 R19, RZ, RZ, RZ ;  /* 0x000000ffff137224 */ /* 0x000fe400078e00ff */
        /* <DEDUP_REMOVED lines=9> */
[----:B------:R-:W-:Y:S02]  /*42e0*/  IADD3 R0, -R12, RZ, RZ ;  /* 0x000000ff0c007210 */ /* 0x000fe40007ffe1ff */
[----:B------:R-:W-:-:S03]  /*42f0*/  MOV R18, R12 ;  /* 0x0000000c00127202 */ /* 0x000fc60000000f00 */
[----:B------:R-:W-:Y:S02]  /*4300*/  IMAD R10, R10, R0, R48 ;  /* 0x000000000a0a7224 */ /* 0x000fe400078e0230 */
.L_x_40:
[----:B------:R-:W-:Y:S05]  /*4310*/  BSYNC B0 ;  /* 0x0000000000007941 */ /* 0x000fea0003800000 */
.L_x_38:
[----:B------:R-:W-:Y:S01]  /*4320*/  IADD3 R40, P1, P0, R44, R42, R40 ;  /* 0x0000002a2c287210 */ /* 0x000fe2000783e028 */
[----:B------:R-:W-:Y:S02]  /*4330*/  IMAD R0, R19, R8, RZ ;  /* 0x0000000813007224 */ /* 0x000fe400078e02ff */
[----:B------:R-:W-:Y:S01]  /*4340*/  IMAD R9, R9, R3, RZ ;  /* 0x0000000309097224 */ /* 0x000fe200078e02ff */
[----:B------:R-:W-:Y:S02]  /*4350*/  IADD3 R40, P3, P2, R50, R40, R16 ;  /* 0x0000002832287210 */ /* 0x000fe40007a7e010 */
[----:B------:R-:W-:Y:S02]  /*4360*/  IADD3.X R2, R6, R5, R2, P1, P0 ;  /* 0x0000000506027210 */ /* 0x000fe40000fe0402 */
[----:B------:R-:W-:Y:S02]  /*4370*/  IADD3 R40, P1, P0, R54, R40, R52 ;  /* 0x0000002836287210 */ /* 0x000fe4000783e034 */
[----:B------:R-:W-:-:S02]  /*4380*/  IADD3.X R2, R7, R2, R4, P3, P2 ;  /* 0x0000000207027210 */ /* 0x000fc40001fe4404 */
[----:B------:R-:W-:Y:S02]  /*4390*/  SHF.R.S32.HI R4, RZ, 0x1f, R8 ;  /* 0x0000001fff047819 */ /* 0x000fe40000011408 */
[----:B------:R-:W-:Y:S02]  /*43a0*/  IADD3.X R41, R11, R2, R13, P1, P0 ;  /* 0x000000020b297210 */ /* 0x000fe40000fe040d */
[----:B------:R-:W-:Y:S01]  /*43b0*/  SHF.R.S32.HI R2, RZ, 0x1f, R3 ;  /* 0x0000001fff027819 */ /* 0x000fe20000011403 */
[-C--:B------:R-:W-:Y:S02]  /*43c0*/  IMAD R0, R4, R18.reuse, R0 ;  /* 0x0000001204007224 */ /* 0x080fe400078e0200 */
[----:B------:R-:W-:-:S04]  /*43d0*/  IMAD.WIDE.U32 R40, R8, R18, R40 ;  /* 0x0000001208287225 */ /* 0x000fc800078e0028 */
[----:B------:R-:W-:Y:S02]  /*43e0*/  IMAD.IADD R41, R41, 0x1, R0 ;  /* 0x0000000129297824 */ /* 0x000fe400078e0200 */
[-C--:B------:R-:W-:Y:S02]  /*43f0*/  IMAD R2, R2, R10.reuse, R9 ;  /* 0x0000000a02027224 */ /* 0x080fe400078e0209 */
[----:B------:R-:W-:-:S04]  /*4400*/  IMAD.WIDE.U32 R10, R3, R10, R40 ;  /* 0x0000000a030a7225 */ /* 0x000fc800078e0028 */
[----:B------:R-:W-:Y:S01]  /*4410*/  IMAD.IADD R2, R11, 0x1, R2 ;  /* 0x000000010b027824 */ /* 0x000fe200078e0202 */
[----:B------:R-:W-:-:S04]  /*4420*/  LEA R4, P0, R10, c[0x0][0x200], 0x2 ;  /* 0x000080000a047a11 */ /* 0x000fc800078010ff */
[----:B------:R-:W-:-:S05]  /*4430*/  LEA.HI.X R5, R10, c[0x0][0x204], R2, 0x2, P0 ;  /* 0x000081000a057a11 */ /* 0x000fca00000f1402 */
[----:B------:R0:W-:Y:S01]  /*4440*/  STG.E [R4.64], R30 ;  /* 0x0000001e04007986 */ /* 0x0001e2000c101908 */
[----:B------:R-:W-:Y:S05]  /*4450*/  BRA `(.L_x_15) ;  /* 0x0000003000007947 */ /* 0x000fea0003800000 */
.L_x_16:
[----:B------:R-:W-:-:S04]  /*4460*/  LEA R2, P0, R44, c[0x0][0x200], 0x2 ;  /* 0x000080002c027a11 */ /* 0x000fc800078010ff */
[----:B------:R-:W-:-:S05]  /*4470*/  LEA.HI.X R3, R44, c[0x0][0x204], R45, 0x2, P0 ;  /* 0x000081002c037a11 */ /* 0x000fca00000f142d */
[----:B------:R0:W-:Y:S04]  /*4480*/  STG.E [R2.64], R30 ;  /* 0x0000001e02007986 */ /* 0x0001e8000c101908 */
.L_x_15:
[----:B------:R-:W-:Y:S05]  /*4490*/  BSYNC B1 ;  /* 0x0000000000017941 */ /* 0x000fea0003800000 */
.L_x_14:
[C---:B------:R-:W-:Y:S01]  /*44a0*/  IADD3 R0, R39.reuse, 0x10, RZ ;  /* 0x0000001027007810 */ /* 0x040fe20007ffe0ff */
[----:B------:R-:W-:Y:S01]  /*44b0*/  HFMA2.MMA R12, -RZ, RZ, 0, 0 ;  /* 0x00000000ff0c7435 */ /* 0x000fe200000001ff */
[C---:B------:R-:W-:Y:S01]  /*44c0*/  ISETP.GE.OR P5, PT, R39.reuse, c[0x0][0x314], P6 ;  /* 0x0000c50027007a0c */ /* 0x040fe200037a6670 */
[----:B------:R-:W-:Y:S01]  /*44d0*/  CS2R R10, SRZ ;  /* 0x00000000000a7805 */ /* 0x000fe2000001ff00 */
[----:B------:R-:W-:Y:S01]  /*44e0*/  ISETP.GE.OR P0, PT, R0, c[0x0][0x314], P6 ;  /* 0x0000c50000007a0c */ /* 0x000fe20003706670 */
[----:B------:R-:W-:Y:S01]  /*44f0*/  CS2R R8, SRZ ;  /* 0x0000000000087805 */ /* 0x000fe2000001ff00 */
[----:B------:R-:W-:Y:S01]  /*4500*/  IADD3 R0, R39, 0x20, RZ ;  /* 0x0000002027007810 */ /* 0x000fe20007ffe0ff */
[----:B------:R-:W-:Y:S01]  /*4510*/  CS2R R6, SRZ ;  /* 0x0000000000067805 */ /* 0x000fe2000001ff00 */
[----:B0-----:R-:W-:Y:S02]  /*4520*/  CS2R R4, SRZ ;  /* 0x0000000000047805 */ /* 0x001fe4000001ff00 */
[----:B------:R-:W-:-:S02]  /*4530*/  ISETP.GE.OR P4, PT, R0, c[0x0][0x314], P6 ;  /* 0x0000c50000007a0c */ /* 0x000fc40003786670 */
[----:B------:R-:W-:-:S03]  /*4540*/  IADD3 R0, R39, 0x30, RZ ;  /* 0x0000003027007810 */ /* 0x000fc60007ffe0ff */
[----:B------:R-:W-:Y:S01]  /*4550*/  @!P5 FADD.FTZ R37, -R30, R37 ;  /* 0x000000251e25d221 */ /* 0x000fe20000010100 */
[----:B------:R-:W-:Y:S01]  /*4560*/  ISETP.GE.OR P3, PT, R0, c[0x0][0x314], P6 ;  /* 0x0000c50000007a0c */ /* 0x000fe20003766670 */
[----:B------:R-:W-:Y:S01]  /*4570*/  @!P0 FADD.FTZ R2, -R30, R38 ;  /* 0x000000261e028221 */ /* 0x000fe20000010100 */
[----:B------:R-:W-:Y:S01]  /*4580*/  IADD3 R0, R39, 0x40, RZ ;  /* 0x0000004027007810 */ /* 0x000fe20007ffe0ff */
[----:B------:R-:W-:Y:S02]  /*4590*/  @!P5 FMUL.FTZ R37, R37, 1.4426950216293334961 ;  /* 0x3fb8aa3b2525d820 */ /* 0x000fe40000410000 */
[----:B------:R-:W-:Y:S01]  /*45a0*/  @!P0 FMUL.FTZ R2, R2, 1.4426950216293334961 ;  /* 0x3fb8aa3b02028820 */ /* 0x000fe20000410000 */
[----:B------:R-:W-:Y:S01]  /*45b0*/  ISETP.GE.OR P2, PT, R0, c[0x0][0x314], P6 ;  /* 0x0000c50000007a0c */ /* 0x000fe20003746670 */
[----:B------:R-:W-:Y:S01]  /*45c0*/  @!P4 FADD.FTZ R35, -R30, R35 ;  /* 0x000000231e23c221 */ /* 0x000fe20000010100 */
[----:B------:R-:W-:Y:S01]  /*45d0*/  IADD3 R0, R39, 0x50, RZ ;  /* 0x0000005027007810 */ /* 0x000fe20007ffe0ff */
[----:B------:R-:W0:Y:S02]  /*45e0*/  @!P5 MUFU.EX2 R37, R37 ;  /* 0x000000250025d308 */ /* 0x000e240000000800 */
[----:B------:R-:W-:Y:S01]  /*45f0*/  @!P4 FMUL.FTZ R35, R35, 1.4426950216293334961 ;  /* 0x3fb8aa3b2323c820 */ /* 0x000fe20000410000 */
[----:B------:R-:W-:Y:S01]  /*4600*/  ISETP.GE.OR P1, PT, R0, c[0x0][0x314], P6 ;  /* 0x0000c50000007a0c */ /* 0x000fe20003726670 */
[----:B------:R-:W-:Y:S01]  /*4610*/  @!P3 FADD.FTZ R36, -R30, R36 ;  /* 0x000000241e24b221 */ /* 0x000fe20000010100 */
[----:B------:R-:W-:-:S03]  /*4620*/  IADD3 R0, R39, 0x60, RZ ;  /* 0x0000006027007810 */ /* 0x000fc60007ffe0ff */
[----:B------:R-:W1:Y:S01]  /*4630*/  @!P0 MUFU.EX2 R2, R2 ;  /* 0x0000000200028308 */ /* 0x000e620000000800 */
[----:B------:R-:W-:Y:S02]  /*4640*/  @!P3 FMUL.FTZ R36, R36, 1.4426950216293334961 ;  /* 0x3fb8aa3b2424b820 */ /* 0x000fe40000410000 */
[----:B------:R-:W-:-:S04]  /*4650*/  @!P2 FADD.FTZ R33, -R30, R33 ;  /* 0x000000211e21a221 */ /* 0x000fc80000010100 */
[----:B------:R-:W-:Y:S01]  /*4660*/  @!P2 FMUL.FTZ R33, R33, 1.4426950216293334961 ;  /* 0x3fb8aa3b2121a820 */ /* 0x000fe20000410000 */
[----:B------:R-:W2:Y:S01]  /*4670*/  @!P4 MUFU.EX2 R35, R35 ;  /* 0x000000230023c308 */ /* 0x000ea20000000800 */
[----:B------:R-:W-:Y:S01]  /*4680*/  @!P1 FADD.FTZ R34, -R30, R34 ;  /* 0x000000221e229221 */ /* 0x000fe20000010100 */
[----:B0-----:R-:W-:Y:S03]  /*4690*/  @!P5 STS [R25.X4], R37 ;  /* 0x000000251900d388 */ /* 0x001fe60000004800 */
[----:B------:R-:W-:Y:S01]  /*46a0*/  @!P1 FMUL.FTZ R34, R34, 1.4426950216293334961 ;  /* 0x3fb8aa3b22229820 */ /* 0x000fe20000410000 */
[----:B-1----:R0:W-:Y:S01]  /*46b0*/  @!P0 STS [R25.X4+0x240], R2 ;  /* 0x0002400219008388 */ /* 0x0021e20000004800 */
[----:B------:R-:W-:Y:S01]  /*46c0*/  ISETP.GE.OR P0, PT, R0, c[0x0][0x314], P6 ;  /* 0x0000c50000007a0c */ /* 0x000fe20003706670 */
[----:B------:R-:W1:Y:S01]  /*46d0*/  @!P3 MUFU.EX2 R36, R36 ;  /* 0x000000240024b308 */ /* 0x000e620000000800 */
[C---:B------:R-:W-:Y:S01]  /*46e0*/  IADD3 R0, R39.reuse, 0x70, RZ ;  /* 0x0000007027007810 */ /* 0x040fe20007ffe0ff */
[----:B------:R-:W-:-:S03]  /*46f0*/  IMAD.SHL.U32 R39, R39, 0x4, RZ ;  /* 0x0000000427277824 */ /* 0x000fc600078e00ff */
[----:B------:R-:W-:Y:S01]  /*4700*/  ISETP.GE.OR P6, PT, R0, c[0x0][0x314], P6 ;  /* 0x0000c50000007a0c */ /* 0x000fe200037c6670 */
[----:B--2---:R-:W-:Y:S02]  /*4710*/  @!P4 STS [R25.X4+0x480], R35 ;  /* 0x000480231900c388 */ /* 0x004fe40000004800 */
[----:B------:R-:W2:Y:S04]  /*4720*/  @!P2 MUFU.EX2 R33, R33 ;  /* 0x000000210021a308 */ /* 0x000ea80000000800 */
[----:B------:R-:W-:-:S04]  /*4730*/  @!P0 FADD.FTZ R31, -R30, R31 ;  /* 0x0000001f1e1f8221 */ /* 0x000fc80000010100 */
[----:B------:R-:W-:Y:S01]  /*4740*/  @!P0 FMUL.FTZ R31, R31, 1.4426950216293334961 ;  /* 0x3fb8aa3b1f1f8820 */ /* 0x000fe20000410000 */
[----:B------:R-:W3:Y:S01]  /*4750*/  @!P1 MUFU.EX2 R34, R34 ;  /* 0x0000002200229308 */ /* 0x000ee20000000800 */
[----:B------:R-:W-:Y:S01]  /*4760*/  @!P6 FADD.FTZ R30, -R30, R32 ;  /* 0x000000201e1ee221 */ /* 0x000fe20000010100 */
[----:B-1----:R-:W-:Y:S03]  /*4770*/  @!P3 STS [R25.X4+0x6c0], R36 ;  /* 0x0006c0241900b388 */ /* 0x002fe60000004800 */
[----:B------:R-:W-:Y:S01]  /*4780*/  @!P6 FMUL.FTZ R0, R30, 1.4426950216293334961 ;  /* 0x3fb8aa3b1e00e820 */ /* 0x000fe20000410000 */
[----:B0-----:R-:W-:Y:S01]  /*4790*/  CS2R R2, SRZ ;  /* 0x0000000000027805 */ /* 0x001fe2000001ff00 */
[----:B--2---:R0:W-:Y:S01]  /*47a0*/  @!P2 STS [R25.X4+0x900], R33 ;  /* 0x000900211900a388 */ /* 0x0041e20000004800 */
[----:B------:R-:W1:Y:S08]  /*47b0*/  @!P0 MUFU.EX2 R31, R31 ;  /* 0x0000001f001f8308 */ /* 0x000e700000000800 */
[----:B------:R-:W2:Y:S01]  /*47c0*/  @!P6 MUFU.EX2 R0, R0 ;  /* 0x000000000000e308 */ /* 0x000ea20000000800 */
[----:B---3--:R3:W-:Y:S04]  /*47d0*/  @!P1 STS [R25.X4+0xb40], R34 ;  /* 0x000b402219009388 */ /* 0x0087e80000004800 */
[----:B-1----:R-:W-:Y:S04]  /*47e0*/  @!P0 STS [R25.X4+0xd80], R31 ;  /* 0x000d801f19008388 */ /* 0x002fe80000004800 */
[----:B--2---:R1:W-:Y:S01]  /*47f0*/  @!P6 STS [R25.X4+0xfc0], R0 ;  /* 0x000fc0001900e388 */ /* 0x0043e20000004800 */
[----:B0-----:R-:W-:-:S02]  /*4800*/  IADD3 R33, R39, 0x80, RZ ;  /* 0x0000008027217810 */ /* 0x001fc40007ffe0ff */
[----:B---3--:R-:W-:Y:S01]  /*4810*/  IADD3 R34, R39, 0x40, RZ ;  /* 0x0000004027227810 */ /* 0x008fe20007ffe0ff */
[----:B-1----:R-:W-:Y:S01]  /*4820*/  IMAD.MOV.U32 R0, RZ, RZ, c[0x0][0x314] ;  /* 0x0000c500ff007624 */ /* 0x002fe200078e00ff */
[----:B------:R-:W-:Y:S04]  /*4830*/  BAR.SYNC.DEFER_BLOCKING 0x0 ;  /* 0x0000000000007b1d */ /* 0x000fe80000010000 */
[----:B------:R-:W-:Y:S01]  /*4840*/  ISETP.GE.AND P0, PT, R0, 0x1, PT ;  /* 0x000000010000780c */ /* 0x000fe20003f06270 */
[----:B------:R-:W-:-:S12]  /*4850*/  IMAD.MOV.U32 R0, RZ, RZ, RZ ;  /* 0x000000ffff007224 */ /* 0x000fd800078e00ff */
[----:B------:R-:W-:Y:S05]  /*4860*/  @!P0 BRA `(.L_x_41) ;  /* 0x000003a000008947 */ /* 0x000fea0003800000 */
[----:B------:R-:W-:Y:S01]  /*4870*/  ULDC UR5, c[0x0][0x22c] ;  /* 0x00008b0000057ab9 */ /* 0x000fe20000000800 */
[C---:B------:R-:W-:Y:S01]  /*4880*/  IMAD R29, R15.reuse, 0xc0, R39 ;  /* 0x000000c00f1d7824 */ /* 0x040fe200078e0227 */
[----:B------:R-:W-:Y:S01]  /*4890*/  UIMAD UR5, UR7, UR5, URZ ;  /* 0x00000005070572a4 */ /* 0x000fe2000f8e023f */
[C---:B------:R-:W-:Y:S01]  /*48a0*/  IADD3 R13, R28.reuse, -UR7, RZ ;  /* 0x800000071c0d7c10 */ /* 0x040fe2000fffe0ff */
[----:B------:R-:W-:Y:S01]  /*48b0*/  IMAD R36, R28, c[0x0][0x22c], RZ ;  /* 0x00008b001c247a24 */ /* 0x000fe200078e02ff */
[----:B------:R-:W-:Y:S01]  /*48c0*/  CS2R R16, SRZ ;  /* 0x0000000000107805 */ /* 0x000fe2000001ff00 */
[----:B------:R-:W-:Y:S01]  /*48d0*/  USHF.R.S32.HI UR4, URZ, 0x1f, UR5 ;  /* 0x0000001f3f047899 */ /* 0x000fe20008011405 */
[C---:B------:R-:W-:Y:S01]  /*48e0*/  ISETP.GE.AND P3, PT, R15.reuse, R13, PT ;  /* 0x0000000d0f00720c */ /* 0x040fe20003f66270 */
[----:B------:R-:W-:Y:S01]  /*48f0*/  IMAD.SHL.U32 R14, R15, 0x4, RZ ;  /* 0x000000040f0e7824 */ /* 0x000fe200078e00ff */
[C---:B------:R-:W-:Y:S01]  /*4900*/  IADD3 R12, P0, R29.reuse, UR5, RZ ;  /* 0x000000051d0c7c10 */ /* 0x040fe2000ff1e0ff */
[----:B------:R-:W-:Y:S01]  /*4910*/  IMAD.MOV.U32 R32, RZ, RZ, RZ ;  /* 0x000000ffff207224 */ /* 0x000fe200078e00ff */
[----:B------:R-:W-:Y:S01]  /*4920*/  CS2R R18, SRZ ;  /* 0x0000000000127805 */ /* 0x000fe2000001ff00 */
[----:B------:R-:W-:Y:S01]  /*4930*/  CS2R R20, SRZ ;  /* 0x0000000000147805 */ /* 0x000fe2000001ff00 */
[----:B------:R-:W-:Y:S01]  /*4940*/  LEA.HI.X.SX32 R29, R29, UR4, 0x1, P0 ;  /* 0x000000041d1d7c11 */ /* 0x000fe200080f0eff */
[----:B------:R-:W-:Y:S01]  /*4950*/  CS2R R22, SRZ ;  /* 0x0000000000167805 */ /* 0x000fe2000001ff00 */
[----:B------:R-:W-:Y:S01]  /*4960*/  LEA R30, P0, R12, c[0x0][0x1d8], 0x2 ;  /* 0x000076000c1e7a11 */ /* 0x000fe200078010ff */
[----:B------:R-:W-:Y:S01]  /*4970*/  CS2R R24, SRZ ;  /* 0x0000000000187805 */ /* 0x000fe2000001ff00 */
[----:B------:R-:W-:Y:S01]  /*4980*/  CS2R R26, SRZ ;  /* 0x00000000001a7805 */ /* 0x000fe2000001ff00 */
[----:B------:R-:W-:Y:S01]  /*4990*/  IMAD.WIDE R36, R36, 0x4, RZ ;  /* 0x0000000424247825 */ /* 0x000fe200078e02ff */
[----:B------:R-:W-:-:S02]  /*49a0*/  LEA.HI.X R29, R12, c[0x0][0x1dc], R29, 0x2, P0 ;  /* 0x000077000c1d7a11 */ /* 0x000fc400000f141d */
[----:B------:R-:W-:Y:S01]  /*49b0*/  IADD3 R30, P0, R30, 0x200, RZ ;  /* 0x000002001e1e7810 */ /* 0x000fe20007f1e0ff */
[----:B------:R-:W-:-:S04]  /*49c0*/  IMAD.MOV.U32 R12, RZ, RZ, RZ ;  /* 0x000000ffff0c7224 */ /* 0x000fc800078e00ff */
[----:B------:R-:W-:-:S05]  /*49d0*/  IMAD.X R29, RZ, RZ, R29, P0 ;  /* 0x000000ffff1d7224 */ /* 0x000fca00000e061d */
.L_x_44:
[----:B------:R-:W-:Y:S01]  /*49e0*/  MOV R31, R29 ;  /* 0x0000001d001f7202 */ /* 0x000fe20000000f00 */
[----:B------:R-:W-:Y:S01]  /*49f0*/  BSSY B0, `(.L_x_42) ;  /* 0x000000e000007945 */ /* 0x000fe20003800000 */
[----:B------:R-:W-:-:S05]  /*4a00*/  @P3 BRA `(.L_x_43) ;  /* 0x000000c000003947 */ /* 0x000fca0003800000 */
[----:B------:R-:W-:Y:S01]  /*4a10*/  ISETP.GE.AND P2, PT, R39, c[0x0][0x220], PT ;  /* 0x0000880027007a0c */ /* 0x000fe20003f46270 */
[----:B------:R-:W-:Y:S01]  /*4a20*/  CS2R R16, SRZ ;  /* 0x0000000000107805 */ /* 0x000fe2000001ff00 */
[----:B------:R-:W-:Y:S01]  /*4a30*/  ISETP.GE.AND P1, PT, R34, c[0x0][0x220], PT ;  /* 0x0000880022007a0c */ /* 0x000fe20003f26270 */
[----:B------:R-:W-:Y:S01]  /*4a40*/  CS2R R18, SRZ ;  /* 0x0000000000127805 */ /* 0x000fe2000001ff00 */
[----:B------:R-:W-:Y:S01]  /*4a50*/  ISETP.GE.AND P0, PT, R33, c[0x0][0x220], PT ;  /* 0x0000880021007a0c */ /* 0x000fe20003f06270 */
[----:B------:R-:W-:Y:S01]  /*4a60*/  CS2R R20, SRZ ;  /* 0x0000000000147805 */ /* 0x000fe2000001ff00 */
[----:B------:R-:W-:Y:S01]  /*4a70*/  CS2R R22, SRZ ;  /* 0x0000000000167805 */ /* 0x000fe2000001ff00 */
[----:B------:R-:W-:Y:S01]  /*4a80*/  CS2R R24, SRZ ;  /* 0x0000000000187805 */ /* 0x000fe2000001ff00 */
[----:B------:R-:W-:Y:S05]  /*4a90*/  CS2R R26, SRZ ;  /* 0x00000000001a7805 */ /* 0x000fea000001ff00 */
[----:B------:R0:W5:Y:S04]  /*4aa0*/  @!P2 LDG.E.128 R16, [R30.64+-0x200] ;  /* 0xfffe00081e10a981 */ /* 0x000168000c1e1d00 */
[----:B------:R0:W5:Y:S04]  /*4ab0*/  @!P1 LDG.E.128 R20, [R30.64+-0x100] ;  /* 0xffff00081e149981 */ /* 0x000168000c1e1d00 */
[----:B------:R0:W5:Y:S02]  /*4ac0*/  @!P0 LDG.E.128 R24, [R30.64] ;  /* 0x000000081e188981 */ /* 0x000164000c1e1d00 */
.L_x_43:
[----:B------:R-:W-:Y:S05]  /*4ad0*/  BSYNC B0 ;  /* 0x0000000000007941 */ /* 0x000fea0003800000 */
.L_x_42:
[----:B------:R1:W2:Y:S01]  /*4ae0*/  LDS R13, [R14] ;  /* 0x000000000e0d7984 */ /* 0x0002a20000000800 */
[----:B0-----:R-:W-:Y:S02]  /*4af0*/  IADD3 R30, P0, R36, R30, RZ ;  /* 0x0000001e241e7210 */ /* 0x001fe40007f1e0ff */
[----:B------:R-:W-:Y:S02]  /*4b00*/  IADD3 R32, R32, 0x1, RZ ;  /* 0x0000000120207810 */ /* 0x000fe40007ffe0ff */
[----:B------:R-:W-:Y:S02]  /*4b10*/  IADD3.X R29, R37, R31, RZ, P0, !PT ;  /* 0x0000001f251d7210 */ /* 0x000fe400007fe4ff */
[----:B------:R-:W-:Y:S02]  /*4b20*/  ISETP.GE.AND P0, PT, R32, c[0x0][0x314], PT ;  /* 0x0000c50020007a0c */ /* 0x000fe40003f06270 */
[----:B-1----:R-:W-:Y:S01]  /*4b30*/  IADD3 R14, R14, 0x24, RZ ;  /* 0x000000240e0e7810 */ /* 0x002fe20007ffe0ff */
[C---:B--2--5:R-:W-:Y:S02]  /*4b40*/  FFMA.FTZ R0, R13.reuse, R16, R0 ;  /* 0x000000100d007223 */ /* 0x064fe40000010000 */
[C---:B------:R-:W-:Y:S02]  /*4b50*/  FFMA.FTZ R2, R13.reuse, R17, R2 ;  /* 0x000000110d027223 */ /* 0x040fe40000010002 */
        /* <DEDUP_REMOVED lines=9> */
[----:B------:R-:W-:Y:S01]  /*4bf0*/  FFMA.FTZ R12, R13, R27, R12 ;  /* 0x0000001b0d0c7223 */ /* 0x000fe2000001000c */
[----:B------:R-:W-:-:S05]  /*4c00*/  @!P0 BRA `(.L_x_44) ;  /* 0xfffffdd000008947 */ /* 0x000fca000383ffff */
.L_x_41:
[----:B------:R-:W-:Y:S02]  /*4c10*/  IADD3 R15, R15, UR7, RZ ;  /* 0x000000070f0f7c10 */ /* 0x000fe4000fffe0ff */
[----:B------:R-:W-:-:S02]  /*4c20*/  F2FP.PACK_AB R3, R4, R3 ;  /* 0x000000030403723e */ /* 0x000fc400000000ff */
[----:B------:R-:W-:Y:S02]  /*4c30*/  ISETP.GE.AND P0, PT, R15, R28, PT ;  /* 0x0000001c0f00720c */ /* 0x000fe40003f06270 */
[----:B------:R-:W-:Y:S02]  /*4c40*/  F2FP.PACK_AB R0, R2, R0 ;  /* 0x000000000200723e */ /* 0x000fe400000000ff */
[----:B------:R-:W-:Y:S02]  /*4c50*/  F2FP.PACK_AB R7, R8, R7 ;  /* 0x000000070807723e */ /* 0x000fe400000000ff */
[----:B------:R-:W-:Y:S01]  /*4c60*/  F2FP.PACK_AB R5, R6, R5 ;  /* 0x000000050605723e */ /* 0x000fe200000000ff */
[----:B------:R-:W-:Y:S01]  /*4c70*/  IMAD.MOV.U32 R8, RZ, RZ, R0 ;  /* 0x000000ffff087224 */ /* 0x000fe200078e0000 */
[----:B------:R-:W-:Y:S01]  /*4c80*/  F2FP.PACK_AB R10, R10, R9 ;  /* 0x000000090a0a723e */ /* 0x000fe200000000ff */
[----:B------:R-:W-:Y:S01]  /*4c90*/  IMAD.MOV.U32 R9, RZ, RZ, R3 ;  /* 0x000000ffff097224 */ /* 0x000fe200078e0003 */
[----:B------:R-:W-:Y:S01]  /*4ca0*/  F2FP.PACK_AB R11, R12, R11 ;  /* 0x0000000b0c0b723e */ /* 0x000fe200000000ff */
[----:B------:R-:W-:-:S02]  /*4cb0*/  IMAD.MOV.U32 R16, RZ, RZ, R5 ;  /* 0x000000ffff107224 */ /* 0x000fc400078e0005 */
[----:B------:R-:W-:Y:S01]  /*4cc0*/  IMAD.MOV.U32 R17, RZ, RZ, R7 ;  /* 0x000000ffff117224 */ /* 0x000fe200078e0007 */
[----:B------:R-:W-:Y:S06]  /*4cd0*/  @P0 EXIT ;  /* 0x000000000000094d */ /* 0x000fec0003800000 */
[----:B------:R-:W-:Y:S01]  /*4ce0*/  IMAD.MOV.U32 R4, RZ, RZ, c[0x0][0x1c0] ;  /* 0x00007000ff047624 */ /* 0x000fe200078e00ff */
[----:B------:R-:W-:Y:S02]  /*4cf0*/  IABS R7, R15 ;  /* 0x0000000f00077213 */ /* 0x000fe40000000000 */
[----:B------:R-:W-:Y:S01]  /*4d00*/  IABS R3, c[0x0][0x214] ;  /* 0x0000850000037a13 */ /* 0x000fe20000000000 */
[----:B------:R-:W-:-:S05]  /*4d10*/  IMAD R4, R4, c[0x0][0x214], RZ ;  /* 0x0000850004047a24 */ /* 0x000fca00078e02ff */
[-C--:B------:R-:W-:Y:S02]  /*4d20*/  IABS R6, R4.reuse ;  /* 0x0000000400067213 */ /* 0x080fe40000000000 */
[----:B------:R-:W-:Y:S02]  /*4d30*/  IABS R2, R4 ;  /* 0x0000000400027213 */ /* 0x000fe40000000000 */
[----:B------:R-:W0:Y:S03]  /*4d40*/  I2F.RP R12, R6 ;  /* 0x00000006000c7306 */ /* 0x000e260000209400 */
[----:B------:R-:W-:-:S05]  /*4d50*/  IMAD.MOV R2, RZ, RZ, -R2 ;  /* 0x000000ffff027224 */ /* 0x000fca00078e0a02 */
[----:B0-----:R-:W0:Y:S02]  /*4d60*/  MUFU.RCP R12, R12 ;  /* 0x0000000c000c7308 */ /* 0x001e240000001000 */
[----:B0-----:R-:W-:-:S06]  /*4d70*/  IADD3 R12, R12, 0xffffffe, RZ ;  /* 0x0ffffffe0c0c7810 */ /* 0x001fcc0007ffe0ff */
[----:B------:R-:W0:Y:S02]  /*4d80*/  F2I.FTZ.U32.TRUNC.NTZ R13, R12 ;  /* 0x0000000c000d7305 */ /* 0x000e24000021f000 */
[--C-:B0-----:R-:W-:Y:S02]  /*4d90*/  IMAD.MOV R0, RZ, RZ, -R13.reuse ;  /* 0x000000ffff007224 */ /* 0x101fe400078e0a0d */
[----:B------:R-:W-:Y:S02]  /*4da0*/  IMAD.MOV.U32 R12, RZ, RZ, RZ ;  /* 0x000000ffff0c7224 */ /* 0x000fe400078e00ff */
[----:B------:R-:W-:Y:S02]  /*4db0*/  IMAD R5, R0, R6, RZ ;  /* 0x0000000600057224 */ /* 0x000fe400078e02ff */
[----:B------:R-:W0:Y:S02]  /*4dc0*/  I2F.RP R0, R3 ;  /* 0x0000000300007306 */ /* 0x000e240000209400 */
[----:B------:R-:W-:-:S06]  /*4dd0*/  IMAD.HI.U32 R5, R13, R5, R12 ;  /* 0x000000050d057227 */ /* 0x000fcc00078e000c */
[----:B------:R-:W-:-:S04]  /*4de0*/  IMAD.HI.U32 R5, R5, R7, RZ ;  /* 0x0000000705057227 */ /* 0x000fc800078e00ff */
[----:B------:R-:W-:Y:S01]  /*4df0*/  IMAD R2, R5, R2, R7 ;  /* 0x0000000205027224 */ /* 0x000fe200078e0207 */
[----:B0-----:R-:W0:Y:S04]  /*4e00*/  MUFU.RCP R0, R0 ;  /* 0x0000000000007308 */ /* 0x001e280000001000 */
[----:B------:R-:W-:-:S13]  /*4e10*/  ISETP.GT.U32.AND P1, PT, R6, R2, PT ;  /* 0x000000020600720c */ /* 0x000fda0003f24070 */
[----:B------:R-:W-:Y:S01]  /*4e20*/  @!P1 IMAD.IADD R2, R2, 0x1, -R6 ;  /* 0x0000000102029824 */ /* 0x000fe200078e0a06 */
[----:B------:R-:W-:Y:S02]  /*4e30*/  @!P1 IADD3 R5, R5, 0x1, RZ ;  /* 0x0000000105059810 */ /* 0x000fe40007ffe0ff */
[----:B0-----:R-:W-:Y:S02]  /*4e40*/  IADD3 R0, R0, 0xffffffe, RZ ;  /* 0x0ffffffe00007810 */ /* 0x001fe40007ffe0ff */
[----:B------:R-:W-:Y:S02]  /*4e50*/  ISETP.GE.U32.AND P2, PT, R2, R6, PT ;  /* 0x000000060200720c */ /* 0x000fe40003f46070 */
[----:B------:R-:W-:Y:S01]  /*4e60*/  LOP3.LUT R2, R15, R4, RZ, 0x3c, !PT ;  /* 0x000000040f027212 */ /* 0x000fe200078e3cff */
[----:B------:R-:W0:Y:S01]  /*4e70*/  F2I.FTZ.U32.TRUNC.NTZ R13, R0 ;  /* 0x00000000000d7305 */ /* 0x000e22000021f000 */
[----:B------:R-:W-:Y:S02]  /*4e80*/  ISETP.NE.AND P1, PT, R4, RZ, PT ;  /* 0x000000ff0400720c */ /* 0x000fe40003f25270 */
[----:B------:R-:W-:-:S07]  /*4e90*/  ISETP.GE.AND P0, PT, R2, RZ, PT ;  /* 0x000000ff0200720c */ /* 0x000fce0003f06270 */
[----:B------:R-:W-:-:S06]  /*4ea0*/  @P2 IADD3 R5, R5, 0x1, RZ ;  /* 0x0000000105052810 */ /* 0x000fcc0007ffe0ff */
[----:B------:R-:W-:Y:S01]  /*4eb0*/  @!P0 IMAD.MOV R5, RZ, RZ, -R5 ;  /* 0x000000ffff058224 */ /* 0x000fe200078e0a05 */
[----:B------:R-:W-:Y:S01]  /*4ec0*/  @!P1 LOP3.LUT R5, RZ, R4, RZ, 0x33, !PT ;  /* 0x00000004ff059212 */ /* 0x000fe200078e33ff */
[----:B0-----:R-:W-:-:S04]  /*4ed0*/  IMAD.MOV R2, RZ, RZ, -R13 ;  /* 0x000000ffff027224 */ /* 0x001fc800078e0a0d */
[----:B------:R-:W-:Y:S02]  /*4ee0*/  IMAD R4, R5, R4, RZ ;  /* 0x0000000405047224 */ /* 0x000fe400078e02ff */
[----:B------:R-:W-:Y:S02]  /*4ef0*/  IMAD R2, R2, R3, RZ ;  /* 0x0000000302027224 */ /* 0x000fe400078e02ff */
[----:B------:R-:W-:Y:S02]  /*4f00*/  IMAD.IADD R6, R15, 0x1, -R4 ;  /* 0x000000010f067824 */ /* 0x000fe400078e0a04 */
[----:B------:R-:W-:-:S03]  /*4f10*/  IMAD.HI.U32 R2, R13, R2, R12 ;  /* 0x000000020d027227 */ /* 0x000fc600078e000c */
[----:B------:R-:W-:Y:S01]  /*4f20*/  IABS R0, R6 ;  /* 0x0000000600007213 */ /* 0x000fe20000000000 */
[----:B------:R-:W-:Y:S01]  /*4f30*/  IMAD.WIDE.U32 R12, R5, c[0x0][0x1e0], RZ ;  /* 0x00007800050c7a25 */ /* 0x000fe200078e00ff */
[----:B------:R-:W-:-:S03]  /*4f40*/  LOP3.LUT R6, R6, c[0x0][0x214], RZ, 0x3c, !PT ;  /* 0x0000850006067a12 */ /* 0x000fc600078e3cff */
[----:B------:R-:W-:Y:S01]  /*4f50*/  IMAD.HI.U32 R7, R2, R0, RZ ;  /* 0x0000000002077227 */ /* 0x000fe200078e00ff */
[----:B------:R-:W-:-:S03]  /*4f60*/  ISETP.GE.AND P1, PT, R6, RZ, PT ;  /* 0x000000ff0600720c */ /* 0x000fc60003f26270 */
[----:B------:R-:W-:-:S04]  /*4f70*/  IMAD.MOV R2, RZ, RZ, -R7 ;  /* 0x000000ffff027224 */ /* 0x000fc800078e0a07 */
[----:B------:R-:W-:-:S05]  /*4f80*/  IMAD R0, R3, R2, R0 ;  /* 0x0000000203007224 */ /* 0x000fca00078e0200 */
[----:B------:R-:W-:-:S13]  /*4f90*/  ISETP.GT.U32.AND P0, PT, R3, R0, PT ;  /* 0x000000000300720c */ /* 0x000fda0003f04070 */
[----:B------:R-:W-:Y:S01]  /*4fa0*/  @!P0 IMAD.IADD R0, R0, 0x1, -R3 ;  /* 0x0000000100008824 */ /* 0x000fe200078e0a03 */
[----:B------:R-:W-:Y:S02]  /*4fb0*/  @!P0 IADD3 R7, R7, 0x1, RZ ;  /* 0x0000000107078810 */ /* 0x000fe40007ffe0ff */
[----:B------:R-:W-:Y:S02]  /*4fc0*/  ISETP.NE.AND P0, PT, RZ, c[0x0][0x214], PT ;  /* 0x00008500ff007a0c */ /* 0x000fe40003f05270 */
[----:B------:R-:W-:Y:S02]  /*4fd0*/  ISETP.GE.U32.AND P2, PT, R0, R3, PT ;  /* 0x000000030000720c */ /* 0x000fe40003f46070 */
[----:B------:R-:W-:-:S05]  /*4fe0*/  SHF.R.S32.HI R0, RZ, 0x1f, R5 ;  /* 0x0000001fff007819 */ /* 0x000fca0000011405 */
[----:B------:R-:W-:-:S04]  /*4ff0*/  IMAD R0, R0, c[0x0][0x1e0], RZ ;  /* 0x0000780000007a24 */ /* 0x000fc800078e02ff */
[----:B------:R-:W-:Y:S02]  /*5000*/  IMAD R0, R5, c[0x0][0x1e4], R0 ;  /* 0x0000790005007a24 */ /* 0x000fe400078e0200 */
[----:B------:R-:W-:Y:S02]  /*5010*/  @P2 IADD3 R7, R7, 0x1, RZ ;  /* 0x0000000107072810 */ /* 0x000fe40007ffe0ff */
[----:B------:R-:W-:-:S03]  /*5020*/  IMAD.IADD R13, R13, 0x1, R0 ;  /* 0x000000010d0d7824 */ /* 0x000fc600078e0200 */
[----:B------:R-:W-:Y:S01]  /*5030*/  @!P1 IMAD.MOV R7, RZ, RZ, -R7 ;  /* 0x000000ffff079224 */ /* 0x000fe200078e0a07 */
[----:B------:R-:W-:Y:S02]  /*5040*/  @!P0 LOP3.LUT R7, RZ, c[0x0][0x214], RZ, 0x33, !PT ;  /* 0x00008500ff078a12 */ /* 0x000fe400078e33ff */
[----:B------:R-:W-:Y:S02]  /*5050*/  ISETP.GE.AND P0, PT, R39, c[0x0][0x220], PT ;  /* 0x0000880027007a0c */ /* 0x000fe40003f06270 */
[----:B------:R-:W-:Y:S01]  /*5060*/  SHF.R.S32.HI R2, RZ, 0x1f, R7 ;  /* 0x0000001fff027819 */ /* 0x000fe20000011407 */
[C---:B------:R-:W-:Y:S01]  /*5070*/  IMAD R4, R7.reuse, c[0x0][0x214], R4 ;  /* 0x0000850007047a24 */ /* 0x040fe200078e0204 */
[----:B------:R-:W-:Y:S01]  /*5080*/  ISETP.GE.AND P1, PT, R34, c[0x0][0x220], PT ;  /* 0x0000880022007a0c */ /* 0x000fe20003f26270 */
[----:B------:R-:W-:-:S04]  /*5090*/  IMAD.WIDE.U32 R12, R7, c[0x0][0x1f0], R12 ;  /* 0x00007c00070c7a25 */ /* 0x000fc800078e000c */
[----:B------:R-:W-:Y:S02]  /*50a0*/  IMAD.IADD R4, R15, 0x1, -R4 ;  /* 0x000000010f047824 */ /* 0x000fe400078e0a04 */
[----:B------:R-:W-:-:S03]  /*50b0*/  IMAD R2, R2, c[0x0][0x1f0], RZ ;  /* 0x00007c0002027a24 */ /* 0x000fc600078e02ff */
[----:B------:R-:W-:Y:S01]  /*50c0*/  SHF.R.S32.HI R0, RZ, 0x1f, R4 ;  /* 0x0000001fff007819 */ /* 0x000fe20000011404 */
[----:B------:R-:W-:-:S04]  /*50d0*/  IMAD R2, R7, c[0x0][0x1f4], R2 ;  /* 0x00007d0007027a24 */ /* 0x000fc800078e0202 */
[----:B------:R-:W-:Y:S02]  /*50e0*/  IMAD.IADD R3, R13, 0x1, R2 ;  /* 0x000000010d037824 */ /* 0x000fe400078e0202 */
[----:B------:R-:W-:Y:S02]  /*50f0*/  IMAD R0, R0, c[0x0][0x1e8], RZ ;  /* 0x00007a0000007a24 */ /* 0x000fe400078e02ff */
[----:B------:R-:W-:Y:S02]  /*5100*/  IMAD.MOV.U32 R2, RZ, RZ, R12 ;  /* 0x000000ffff027224 */ /* 0x000fe400078e000c */
[C---:B------:R-:W-:Y:S02]  /*5110*/  IMAD R0, R4.reuse, c[0x0][0x1ec], R0 ;  /* 0x00007b0004007a24 */ /* 0x040fe400078e0200 */
[----:B------:R-:W-:-:S04]  /*5120*/  IMAD.WIDE.U32 R4, R4, c[0x0][0x1e8], R2 ;  /* 0x00007a0004047a25 */ /* 0x000fc800078e0002 */
[----:B------:R-:W-:Y:S01]  /*5130*/  IMAD.IADD R0, R5, 0x1, R0 ;  /* 0x0000000105007824 */ /* 0x000fe200078e0200 */
[CC--:B------:R-:W-:Y:S02]  /*5140*/  @!P0 IADD3 R2, P3, R39.reuse, R4.reuse, RZ ;  /* 0x0000000427028210 */ /* 0x0c0fe40007f7e0ff */
[----:B------:R-:W-:Y:S02]  /*5150*/  @!P1 IADD3 R3, P2, R34, R4, RZ ;  /* 0x0000000422039210 */ /* 0x000fe40007f5e0ff */
[-C--:B------:R-:W-:Y:S02]  /*5160*/  @!P0 LEA.HI.X.SX32 R39, R39, R0.reuse, 0x1, P3 ;  /* 0x0000000027278211 */ /* 0x080fe400018f0eff */
[----:B------:R-:W-:Y:S02]  /*5170*/  @!P0 LEA R12, P3, R2, c[0x0][0x1d0], 0x1 ;  /* 0x00007400020c8a11 */ /* 0x000fe400078608ff */
[----:B------:R-:W-:Y:S02]  /*5180*/  @!P1 LEA.HI.X.SX32 R34, R34, R0, 0x1, P2 ;  /* 0x0000000022229211 */ /* 0x000fe400010f0eff */
[----:B------:R-:W-:-:S02]  /*5190*/  @!P0 LEA.HI.X R13, R2, c[0x0][0x1d4], R39, 0x1, P3 ;  /* 0x00007500020d8a11 */ /* 0x000fc400018f0c27 */
[----:B------:R-:W-:-:S03]  /*51a0*/  @!P1 LEA R6, P2, R3, c[0x0][0x1d0], 0x1 ;  /* 0x0000740003069a11 */ /* 0x000fc600078408ff */
[----:B------:R0:W-:Y:S01]  /*51b0*/  @!P0 STG.E.64 [R12.64], R8 ;  /* 0x000000080c008986 */ /* 0x0001e2000c101b08 */
[----:B------:R-:W-:Y:S02]  /*51c0*/  ISETP.GE.AND P0, PT, R33, c[0x0][0x220], PT ;  /* 0x0000880021007a0c */ /* 0x000fe40003f06270 */
[----:B------:R-:W-:-:S05]  /*51d0*/  @!P1 LEA.HI.X R7, R3, c[0x0][0x1d4], R34, 0x1, P2 ;  /* 0x0000750003079a11 */ /* 0x000fca00010f0c22 */
[----:B------:R0:W-:Y:S06]  /*51e0*/  @!P1 STG.E.64 [R6.64], R16 ;  /* 0x0000001006009986 */ /* 0x0001ec000c101b08 */
[----:B------:R-:W-:Y:S05]  /*51f0*/  @P0 EXIT ;  /* 0x000000000000094d */ /* 0x000fea0003800000 */
[----:B------:R-:W-:-:S04]  /*5200*/  IADD3 R4, P0, R33, R4, RZ ;  /* 0x0000000421047210 */ /* 0x000fc80007f1e0ff */
[----:B------:R-:W-:Y:S02]  /*5210*/  LEA.HI.X.SX32 R0, R33, R0, 0x1, P0 ;  /* 0x0000000021007211 */ /* 0x000fe400000f0eff */
[----:B------:R-:W-:-:S04]  /*5220*/  LEA R2, P0, R4, c[0x0][0x1d0], 0x1 ;  /* 0x0000740004027a11 */ /* 0x000fc800078008ff */
[----:B------:R-:W-:-:S05]  /*5230*/  LEA.HI.X R3, R4, c[0x0][0x1d4], R0, 0x1, P0 ;  /* 0x0000750004037a11 */ /* 0x000fca00000f0c00 */
[----:B------:R-:W-:Y:S01]  /*5240*/  STG.E.64 [R2.64], R10 ;  /* 0x0000000a02007986 */ /* 0x000fe2000c101b08 */
[----:B------:R-:W-:Y:S05]  /*5250*/  EXIT ;  /* 0x000000000000794d */ /* 0x000fea0003800000 */
        .weak           $__internal_0_$__cuda_sm20_div_s64
        .type           $__internal_0_$__cuda_sm20_div_s64,@function
        .size           $__internal_0_$__cuda_sm20_div_s64,(.L_x_4070 - $__internal_0_$__cuda_sm20_div_s64)
$__internal_0_$__cuda_sm20_div_s64:
[----:B------:R-:W-:Y:S02]  /*5260*/  IADD3 R46, P0, RZ, -R24, RZ ;  /* 0x80000018ff2e7210 */ /* 0x000fe40007f1e0ff */
[----:B------:R-:W-:-:S03]  /*5270*/  ISETP.GE.AND P1, PT, R23, RZ, PT ;  /* 0x000000ff1700720c */ /* 0x000fc60003f26270 */
[----:B------:R-:W-:Y:S01]  /*5280*/  IMAD.X R0, RZ, RZ, ~R23, P0 ;  /* 0x000000ffff007224 */ /* 0x000fe200000e0e17 */
[----:B------:R-:W-:-:S04]  /*5290*/  SEL R46, R46, R24, !P1 ;  /* 0x000000182e2e7207 */ /* 0x000fc80004800000 */
[----:B------:R-:W-:-:S04]  /*52a0*/  SEL R47, R0, R23, !P1 ;  /* 0x00000017002f7207 */ /* 0x000fc80004800000 */
[----:B------:R-:W0:Y:S08]  /*52b0*/  I2F.U64.RP R0, R46 ;  /* 0x0000002e00007312 */ /* 0x000e300000309000 */
[----:B0-----:R-:W0:Y:S02]  /*52c0*/  MUFU.RCP R0, R0 ;  /* 0x0000000000007308 */ /* 0x001e240000001000 */
[----:B0-----:R-:W-:-:S06]  /*52d0*/  IADD3 R0, R0, 0x1ffffffe, RZ ;  /* 0x1ffffffe00007810 */ /* 0x001fcc0007ffe0ff */
[----:B------:R-:W0:Y:S02]  /*52e0*/  F2I.U64.TRUNC R56, R0 ;  /* 0x0000000000387311 */ /* 0x000e24000020d800 */
[----:B0-----:R-:W-:-:S04]  /*52f0*/  IMAD.WIDE.U32 R20, R56, R46, RZ ;  /* 0x0000002e38147225 */ /* 0x001fc800078e00ff */
[C---:B------:R-:W-:Y:S01]  /*5300*/  IMAD R0, R56.reuse, R47, R21 ;  /* 0x0000002f38007224 */ /* 0x040fe200078e0215 */
[----:B------:R-:W-:Y:S01]  /*5310*/  IADD3 R20, P0, RZ, -R20, RZ ;  /* 0x80000014ff147210 */ /* 0x000fe20007f1e0ff */
[----:B------:R-:W-:Y:S02]  /*5320*/  IMAD.MOV.U32 R59, RZ, RZ, R56 ;  /* 0x000000ffff3b7224 */ /* 0x000fe400078e0038 */
[----:B------:R-:W-:Y:S02]  /*5330*/  IMAD R0, R57, R46, R0 ;  /* 0x0000002e39007224 */ /* 0x000fe400078e0200 */
[----:B------:R-:W-:-:S04]  /*5340*/  IMAD.HI.U32 R58, R56, R20, RZ ;  /* 0x00000014383a7227 */ /* 0x000fc800078e00ff */
[----:B------:R-:W-:-:S04]  /*5350*/  IMAD.X R0, RZ, RZ, ~R0, P0 ;  /* 0x000000ffff007224 */ /* 0x000fc800000e0e00 */
[----:B------:R-:W-:-:S04]  /*5360*/  IMAD.WIDE.U32 R58, P0, R56, R0, R58 ;  /* 0x00000000383a7225 */ /* 0x000fc8000780003a */
[----:B------:R-:W-:-:S04]  /*5370*/  IMAD.HI.U32 R29, R57, R0, RZ ;  /* 0x00000000391d7227 */ /* 0x000fc800078e00ff */
[----:B------:R-:W-:-:S04]  /*5380*/  IMAD.HI.U32 R20, P1, R57, R20, R58 ;  /* 0x0000001439147227 */ /* 0x000fc8000782003a */
[----:B------:R-:W-:Y:S02]  /*5390*/  IMAD R0, R57, R0, RZ ;  /* 0x0000000039007224 */ /* 0x000fe400078e02ff */
[----:B------:R-:W-:-:S03]  /*53a0*/  IMAD.X R29, R29, 0x1, R57, P0 ;  /* 0x000000011d1d7824 */ /* 0x000fc600000e0639 */
[----:B------:R-:W-:-:S04]  /*53b0*/  IADD3 R57, P0, R0, R20, RZ ;  /* 0x0000001400397210 */ /* 0x000fc80007f1e0ff */
[----:B------:R-:W-:Y:S01]  /*53c0*/  IADD3.X R29, RZ, RZ, R29, P0, P1 ;  /* 0x000000ffff1d7210 */ /* 0x000fe200007e241d */
[----:B------:R-:W-:Y:S01]  /*53d0*/  IMAD.WIDE.U32 R58, R57, R46, RZ ;  /* 0x0000002e393a7225 */ /* 0x000fe200078e00ff */
[----:B------:R-:W-:-:S03]  /*53e0*/  ISETP.GE.AND P1, PT, R18, RZ, PT ;  /* 0x000000ff1200720c */ /* 0x000fc60003f26270 */
[----:B------:R-:W-:Y:S01]  /*53f0*/  IMAD R20, R57, R47, R59 ;  /* 0x0000002f39147224 */ /* 0x000fe200078e023b */
[----:B------:R-:W-:-:S03]  /*5400*/  IADD3 R21, P0, RZ, -R58, RZ ;  /* 0x8000003aff157210 */ /* 0x000fc60007f1e0ff */
[----:B------:R-:W-:Y:S02]  /*5410*/  IMAD R20, R29, R46, R20 ;  /* 0x0000002e1d147224 */ /* 0x000fe400078e0214 */
[----:B------:R-:W-:-:S04]  /*5420*/  IMAD.HI.U32 R56, R57, R21, RZ ;  /* 0x0000001539387227 */ /* 0x000fc800078e00ff */
[----:B------:R-:W-:-:S04]  /*5430*/  IMAD.X R20, RZ, RZ, ~R20, P0 ;  /* 0x000000ffff147224 */ /* 0x000fc800000e0e14 */
[----:B------:R-:W-:-:S04]  /*5440*/  IMAD.WIDE.U32 R56, P0, R57, R20, R56 ;  /* 0x0000001439387225 */ /* 0x000fc80007800038 */
[----:B------:R-:W-:-:S04]  /*5450*/  IMAD.HI.U32 R0, R29, R20, RZ ;  /* 0x000000141d007227 */ /* 0x000fc800078e00ff */
[----:B------:R-:W-:-:S04]  /*5460*/  IMAD.HI.U32 R21, P4, R29, R21, R56 ;  /* 0x000000151d157227 */ /* 0x000fc80007880038 */
[----:B------:R-:W-:Y:S02]  /*5470*/  IMAD R20, R29, R20, RZ ;  /* 0x000000141d147224 */ /* 0x000fe400078e02ff */
[----:B------:R-:W-:Y:S02]  /*5480*/  IMAD.X R0, R0, 0x1, R29, P0 ;  /* 0x0000000100007824 */ /* 0x000fe400000e061d */
[----:B------:R-:W-:Y:S01]  /*5490*/  IMAD.MOV.U32 R57, RZ, RZ, RZ ;  /* 0x000000ffff397224 */ /* 0x000fe200078e00ff */
[----:B------:R-:W-:Y:S02]  /*54a0*/  IADD3 R29, P2, R20, R21, RZ ;  /* 0x00000015141d7210 */ /* 0x000fe40007f5e0ff */
[-C--:B------:R-:W-:Y:S02]  /*54b0*/  IADD3 R21, P0, RZ, -R27.reuse, RZ ;  /* 0x8000001bff157210 */ /* 0x080fe40007f1e0ff */
[----:B------:R-:W-:Y:S02]  /*54c0*/  IADD3.X R0, RZ, RZ, R0, P2, P4 ;  /* 0x000000ffff007210 */ /* 0x000fe400017e8400 */
[----:B------:R-:W-:Y:S01]  /*54d0*/  SEL R21, R21, R27, !P1 ;  /* 0x0000001b15157207 */ /* 0x000fe20004800000 */
[----:B------:R-:W-:-:S04]  /*54e0*/  IMAD.X R20, RZ, RZ, ~R18, P0 ;  /* 0x000000ffff147224 */ /* 0x000fc800000e0e12 */
[----:B------:R-:W-:Y:S01]  /*54f0*/  IMAD.HI.U32 R56, R29, R21, RZ ;  /* 0x000000151d387227 */ /* 0x000fe200078e00ff */
[----:B------:R-:W-:-:S05]  /*5500*/  SEL R20, R20, R18, !P1 ;  /* 0x0000001214147207 */ /* 0x000fca0004800000 */
[----:B------:R-:W-:-:S04]  /*5510*/  IMAD.WIDE.U32 R56, R29, R20, R56 ;  /* 0x000000141d387225 */ /* 0x000fc800078e0038 */
[C---:B------:R-:W-:Y:S02]  /*5520*/  IMAD R29, R0.reuse, R20, RZ ;  /* 0x00000014001d7224 */ /* 0x040fe400078e02ff */
[----:B------:R-:W-:-:S04]  /*5530*/  IMAD.HI.U32 R27, P2, R0, R21, R56 ;  /* 0x00000015001b7227 */ /* 0x000fc80007840038 */
[----:B------:R-:W-:Y:S01]  /*5540*/  IMAD.HI.U32 R0, R0, R20, RZ ;  /* 0x0000001400007227 */ /* 0x000fe200078e00ff */
[----:B------:R-:W-:-:S04]  /*5550*/  IADD3 R29, P1, R29, R27, RZ ;  /* 0x0000001b1d1d7210 */ /* 0x000fc80007f3e0ff */
[----:B------:R-:W-:Y:S01]  /*5560*/  IADD3.X R0, R0, RZ, RZ, P2, !PT ;  /* 0x000000ff00007210 */ /* 0x000fe200017fe4ff */
[----:B------:R-:W-:-:S04]  /*5570*/  IMAD.WIDE.U32 R56, R29, R46, RZ ;  /* 0x0000002e1d387225 */ /* 0x000fc800078e00ff */
[----:B------:R-:W-:Y:S01]  /*5580*/  IMAD R27, R29, R47, R57 ;  /* 0x0000002f1d1b7224 */ /* 0x000fe200078e0239 */
[----:B------:R-:W-:Y:S01]  /*5590*/  IADD3 R21, P0, -R56, R21, RZ ;  /* 0x0000001538157210 */ /* 0x000fe20007f1e1ff */
[----:B------:R-:W-:-:S03]  /*55a0*/  IMAD.X R0, RZ, RZ, R0, P1 ;  /* 0x000000ffff007224 */ /* 0x000fc600008e0600 */
[-C--:B------:R-:W-:Y:S01]  /*55b0*/  ISETP.GE.U32.AND P2, PT, R21, R46.reuse, PT ;  /* 0x0000002e1500720c */ /* 0x080fe20003f46070 */
[----:B------:R-:W-:-:S04]  /*55c0*/  IMAD R27, R0, R46, R27 ;  /* 0x0000002e001b7224 */ /* 0x000fc800078e021b */
[----:B------:R-:W-:Y:S01]  /*55d0*/  IMAD.X R20, R20, 0x1, ~R27, P0 ;  /* 0x0000000114147824 */ /* 0x000fe200000e0e1b */
[----:B------:R-:W-:-:S04]  /*55e0*/  IADD3 R27, P0, R21, -R46, RZ ;  /* 0x8000002e151b7210 */ /* 0x000fc80007f1e0ff */
[----:B------:R-:W-:-:S04]  /*55f0*/  ISETP.GE.U32.AND.EX P2, PT, R20, R47, PT, P2 ;  /* 0x0000002f1400720c */ /* 0x000fc80003f46120 */
[----:B------:R-:W-:Y:S01]  /*5600*/  SEL R27, R27, R21, P2 ;  /* 0x000000151b1b7207 */ /* 0x000fe20001000000 */
[----:B------:R-:W-:-:S03]  /*5610*/  IMAD.X R21, R20, 0x1, ~R47, P0 ;  /* 0x0000000114157824 */ /* 0x000fc600000e0e2f */
[----:B------:R-:W-:Y:S02]  /*5620*/  ISETP.GE.U32.AND P1, PT, R27, R46, PT ;  /* 0x0000002e1b00720c */ /* 0x000fe40003f26070 */
[----:B------:R-:W-:Y:S02]  /*5630*/  SEL R21, R21, R20, P2 ;  /* 0x0000001415157207 */ /* 0x000fe40001000000 */
[----:B------:R-:W-:Y:S02]  /*5640*/  IADD3 R20, P0, R29, 0x1, RZ ;  /* 0x000000011d147810 */ /* 0x000fe40007f1e0ff */
[----:B------:R-:W-:Y:S02]  /*5650*/  ISETP.GE.U32.AND.EX P1, PT, R21, R47, PT, P1 ;  /* 0x0000002f1500720c */ /* 0x000fe40003f26110 */
[----:B------:R-:W-:Y:S01]  /*5660*/  SEL R29, R20, R29, P2 ;  /* 0x0000001d141d7207 */ /* 0x000fe20001000000 */
[----:B------:R-:W-:Y:S01]  /*5670*/  IMAD.X R20, RZ, RZ, R0, P0 ;  /* 0x000000ffff147224 */ /* 0x000fe200000e0600 */
[----:B------:R-:W-:-:S02]  /*5680*/  LOP3.LUT R27, R23, R18, RZ, 0x3c, !PT ;  /* 0x00000012171b7212 */ /* 0x000fc400078e3cff */
[----:B------:R-:W-:Y:S02]  /*5690*/  IADD3 R21, P0, R29, 0x1, RZ ;  /* 0x000000011d157810 */ /* 0x000fe40007f1e0ff */
[----:B------:R-:W-:Y:S02]  /*56a0*/  SEL R20, R20, R0, P2 ;  /* 0x0000000014147207 */ /* 0x000fe40001000000 */
[----:B------:R-:W-:Y:S02]  /*56b0*/  SEL R21, R21, R29, P1 ;  /* 0x0000001d15157207 */ /* 0x000fe40000800000 */
[-C--:B------:R-:W-:Y:S02]  /*56c0*/  IADD3.X R0, RZ, R20.reuse, RZ, P0, !PT ;  /* 0x00000014ff007210 */ /* 0x080fe400007fe4ff */
[----:B------:R-:W-:Y:S02]  /*56d0*/  ISETP.NE.U32.AND P0, PT, R24, RZ, PT ;  /* 0x000000ff1800720c */ /* 0x000fe40003f05070 */
[----:B------:R-:W-:-:S02]  /*56e0*/  SEL R20, R0, R20, P1 ;  /* 0x0000001400147207 */ /* 0x000fc40000800000 */
[-C--:B------:R-:W-:Y:S02]  /*56f0*/  IADD3 R0, P1, RZ, -R21.reuse, RZ ;  /* 0x80000015ff007210 */ /* 0x080fe40007f3e0ff */
[----:B------:R-:W-:Y:S02]  /*5700*/  ISETP.GE.AND P2, PT, R27, RZ, PT ;  /* 0x000000ff1b00720c */ /* 0x000fe40003f46270 */
[----:B------:R-:W-:Y:S01]  /*5710*/  ISETP.NE.AND.EX P0, PT, R23, RZ, PT, P0 ;  /* 0x000000ff1700720c */ /* 0x000fe20003f05300 */
[----:B------:R-:W-:Y:S01]  /*5720*/  IMAD.X R24, RZ, RZ, ~R20, P1 ;  /* 0x000000ffff187224 */ /* 0x000fe200008e0e14 */
[----:B------:R-:W-:Y:S01]  /*5730*/  SEL R0, R0, R21, !P2 ;  /* 0x0000001500007207 */ /* 0x000fe20005000000 */
[----:B------:R-:W-:-:S03]  /*5740*/  IMAD.MOV.U32 R23, RZ, RZ, 0x0 ;  /* 0x00000000ff177424 */ /* 0x000fc600078e00ff */
[----:B------:R-:W-:Y:S02]  /*5750*/  SEL R24, R24, R20, !P2 ;  /* 0x0000001418187207 */ /* 0x000fe40005000000 */
[----:B------:R-:W-:Y:S02]  /*5760*/  SEL R0, R0, 0xffffffff, P0 ;  /* 0xffffffff00007807 */ /* 0x000fe40000000000 */
[----:B------:R-:W-:Y:S01]  /*5770*/  SEL R21, R24, 0xffffffff, P0 ;  /* 0xffffffff18157807 */ /* 0x000fe20000000000 */
[----:B------:R-:W-:Y:S06]  /*5780*/  RET.REL.NODEC R22 `(_ZN5flash32flash_fwd_splitkv_combine_kernelI23Flash_fwd_kernel_traitsILi192ELi64ELi64ELi4ELb0ELb0EN7cutlass6half_tE19Flash_kernel_traitsILi192ELi64ELi64ELi4ES3_EELi8ELi7ELb0EEEvNS_16Flash_fwd_paramsE) ;  /* 0xffffa87016007950 */ /* 0x000fec0003c3ffff */
.L_x_45:
[----:B------:R-:W-:-:S00]  /*5790*/  BRA `(.L_x_45) ;  /* 0xfffffff000007947 */ /* 0x000fc0000383ffff */
[----:B------:R-:W-:-:S00]  /*57a0*/  NOP ;  /* 0x0000000000007918 */ /* 0x000fc00000000000 */
        /* <DEDUP_REMOVED lines=13> */
.L_x_4070:


//--------------------- .text._ZN5flash32flash_fwd_splitkv_combine_kernelI23Flash_fwd_kernel_traitsILi192ELi64ELi64ELi4ELb0ELb0EN7cutlass6half_tE19Flash_kernel_traitsILi192ELi64ELi64ELi4ES3_EELi8ELi6ELb0EEEvNS_16Flash_fwd_paramsE --------------------------
	.section	.text._ZN5flash32flash_fwd_splitkv_combine_kernelI23Flash_fwd_kernel_traitsILi192ELi64ELi64ELi4ELb0ELb0EN7cutlass6half_tE19Flash_kernel_traitsILi192ELi64ELi64ELi4ES3_EELi8ELi6ELb0EEEvNS_16Flash_fwd_paramsE,"ax",@progbits
	.sectioninfo	@"SHI_REGISTERS=64"
	.align	128
        .global         _ZN5flash32flash_fwd_splitkv_combine_kernelI23Flash_fwd_kernel_traitsILi192ELi64ELi64ELi4ELb0ELb0EN7cutlass6half_tE19Flash_kernel_traitsILi192ELi64ELi64ELi4ES3_EELi8ELi6ELb0EEEvNS_16Flash_fwd_paramsE
        .type           _ZN5flash32flash_fwd_splitkv_combine_kernelI23Flash_fwd_kernel_traitsILi192ELi64ELi64ELi4ELb0ELb0EN7cutlass6half_tE19Flash_kernel_traitsILi192ELi64ELi64ELi4ES3_EELi8ELi6ELb0EEEvNS_16Flash_fwd_paramsE,@function
        .size           _ZN5flash32flash_fwd_splitkv_combine_kernelI23Flash_fwd_kernel_traitsILi192ELi64ELi64ELi4ELb0ELb0EN7cutlass6half_tE19Flash_kernel_traitsILi192ELi64ELi64ELi4ES3_EELi8ELi6ELb0EEEvNS_16Flash_fwd_paramsE,(.L_x_4071 - _ZN5flash32flash_fwd_splitkv_combine_kernelI23Flash_fwd_kernel_traitsILi192ELi64ELi64ELi4ELb0ELb0EN7cutlass6half_tE19Flash_kernel_traitsILi192ELi64ELi64ELi4ES3_EELi8ELi6ELb0EEEvNS_16Flash_fwd_paramsE)
        .other          _ZN5flash32flash_fwd_splitkv_combine_kernelI23Flash_fwd_kernel_traitsILi192ELi64ELi64ELi4ELb0ELb0EN7cutlass6half_tE19Flash_kernel_traitsILi192ELi64ELi64ELi4ES3_EELi8ELi6ELb0EEEvNS_16Flash_fwd_paramsE,@"STO_CUDA_ENTRY STV_DEFAULT"
_ZN5flash32flash_fwd_splitkv_combine_kernelI23Flash_fwd_kernel_traitsILi192ELi64ELi64ELi4ELb0ELb0EN7cutlass6half_tE19Flash_kernel_traitsILi192ELi64ELi64ELi4ES3_EELi8ELi6ELb0EEEvNS_16Flash_fwd_paramsE:
.text._ZN5flash32flash_fwd_splitkv_combine_kernelI23Flash_fwd_kernel_traitsILi192ELi64ELi64ELi4ELb0ELb0EN7cutlass6half_tE19Flash_kernel_traitsILi192ELi64ELi64ELi4ES3_EELi8ELi6ELb0EEEvNS_16Flash_fwd_paramsE:
        /* <DEDUP_REMOVED lines=23> */
[----:B------:R-:W-:Y:S05]  /*0170*/  CALL.REL.NOINC `($__internal_1_$__cuda_sm20_div_s64) ;  /* 0x0000488000007944 */ /* 0x000fea0003c00000 */
[----:B------:R-:W-:Y:S05]  /*0180*/  BRA `(.L_x_47) ;  /* 0x0000013000007947 */ /* 0x000fea0003800000 */
.L_x_46:
        /* <DEDUP_REMOVED lines=19> */
.L_x_47:
        /* <DEDUP_REMOVED lines=9> */
[----:B------:R-:W-:Y:S02]  /*0350*/  MOV R17, R21 ;  /* 0x0000001500117202 */ /* 0x000fe40000000f00 */
[----:B------:R-:W-:Y:S02]  /*0360*/  MOV R24, 0x380 ;  /* 0x0000038000187802 */ /* 0x000fe40000000f00 */
[----:B------:R-:W-:Y:S05]  /*0370*/  CALL.REL.NOINC `($__internal_1_$__cuda_sm20_div_s64) ;  /* 0x0000468000007944 */ /* 0x000fea0003c00000 */
[----:B------:R-:W-:Y:S02]  /*0380*/  MOV R32, R20 ;  /* 0x0000001400207202 */ /* 0x000fe40000000f00 */
[----:B------:R-:W-:Y:S01]  /*0390*/  MOV R33, R21 ;  /* 0x0000001500217202 */ /* 0x000fe20000000f00 */
[----:B------:R-:W-:Y:S05]  /*03a0*/  BRA `(.L_x_50) ;  /* 0x0000013000007947 */ /* 0x000fea0003800000 */
.L_x_49:
[----:B------:R-:W0:Y:S01]  /*03b0*/  I2F.U32.RP R6, R26 ;  /* 0x0000001a00067306 */ /* 0x000e220000209000 */
[----:B------:R-:W-:Y:S01]  /*03c0*/  ISETP.NE.U32.AND P0, PT, R26, RZ, PT ;  /* 0x000000ff1a00720c */ /* 0x000fe20003f05070 */
[----:B------:R-:W-:-:S06]  /*03d0*/  HFMA2.MMA R33, -RZ, RZ, 0, 0 ;  /* 0x00000000ff217435 */ /* 0x000fcc00000001ff */
[----:B0-----:R-:W0:Y:S02]  /*03e0*/  MUFU.RCP R4, R6 ;  /* 0x0000000600047308 */ /* 0x001e240000001000 */
[----:B0-----:R-:W-:-:S06]  /*03f0*/  IADD3 R4, R4, 0xffffffe, RZ ;  /* 0x0ffffffe04047810 */ /* 0x001fcc0007ffe0ff */
[----:B------:R-:W0:Y:S02]  /*0400*/  F2I.FTZ.U32.TRUNC.NTZ R3, R4 ;  /* 0x0000000400037305 */ /* 0x000e24000021f000 */
[----:B0-----:R-:W-:-:S04]  /*0410*/  IMAD.MOV R2, RZ, RZ, -R3 ;  /* 0x000000ffff027224 */ /* 0x001fc800078e0a03 */
[----:B------:R-:W-:Y:S02]  /*0420*/  IMAD R7, R2, R26, RZ ;  /* 0x0000001a02077224 */ /* 0x000fe400078e02ff */
[----:B------:R-:W-:-:S04]  /*0430*/  IMAD.MOV.U32 R2, RZ, RZ, RZ ;  /* 0x000000ffff027224 */ /* 0x000fc800078e00ff */
        /* <DEDUP_REMOVED lines=10> */
.L_x_50:
[----:B------:R-:W-:Y:S05]  /*04e0*/  BSYNC B0 ;  /* 0x0000000000007941 */ /* 0x000fea0003800000 */
.L_x_48:
        /* <DEDUP_REMOVED lines=10> */
[----:B------:R-:W-:Y:S01]  /*0590*/  @!UP0 UIADD3 UR4, UR5, URZ, URZ ;  /* 0x0000003f05048290 */ /* 0x000fe2000fffe03f */
[----:B0-----:R-:W0:Y:S02]  /*05a0*/  MUFU.RCP R8, R6 ;  /* 0x0000000600087308 */ /* 0x001e240000001000 */
[----:B0-----:R-:W-:Y:S01]  /*05b0*/  IADD3 R8, R8, 0xffffffe, RZ ;  /* 0x0ffffffe08087810 */ /* 0x001fe20007ffe0ff */
[----:B------:R-:W-:-:S05]  /*05c0*/  IMAD.MOV.U32 R6, RZ, RZ, R2 ;  /* 0x000000ffff067224 */ /* 0x000fca00078e0002 */
        /* <DEDUP_REMOVED lines=40> */
[----:B------:R-:W-:Y:S02]  /*0850*/  MOV R8, R20 ;  /* 0x0000001400087202 */ /* 0x000fe40000000f00 */
[----:B------:R-:W-:Y:S01]  /*0860*/  MOV R9, R21 ;  /* 0x0000001500097202 */ /* 0x000fe20000000f00 */
[----:B------:R-:W-:Y:S05]  /*0870*/  BRA `(.L_x_53) ;  /* 0x0000013000007947 */ /* 0x000fea0003800000 */
.L_x_52:
        /* <DEDUP_REMOVED lines=9> */
[----:B------:R-:W-:Y:S01]  /*0910*/  IMAD.HI.U32 R8, R9, R26, RZ ;  /* 0x0000001a09087227 */ /* 0x000fe200078e00ff */
[----:B------:R-:W-:-:S04]  /*0920*/  HFMA2.MMA R9, -RZ, RZ, 0, 0 ;  /* 0x00000000ff097435 */ /* 0x000fc800000001ff */
        /* <DEDUP_REMOVED lines=8> */
.L_x_53:
[----:B------:R-:W-:Y:S05]  /*09b0*/  BSYNC B0 ;  /* 0x0000000000007941 */ /* 0x000fea0003800000 */
.L_x_51:
[----:B------:R-:W-:Y:S01]  /*09c0*/  IMAD.MOV.U32 R6, RZ, RZ, c[0x0][0x1c0] ;  /* 0x00007000ff067624 */ /* 0x000fe200078e00ff */
[----:B------:R-:W-:Y:S01]  /*09d0*/  IABS R17, R3 ;  /* 0x0000000300117213 */ /* 0x000fe20000000000 */
[----:B------:R-:W0:Y:S01]  /*09e0*/  S2R R34, SR_TID.X ;  /* 0x0000000000227919 */ /* 0x000e220000002100 */
[----:B------:R-:W-:Y:S01]  /*09f0*/  IABS R18, c[0x0][0x214] ;  /* 0x0000850000127a13 */ /* 0x000fe20000000000 */
[C---:B------:R-:W-:Y:S01]  /*0a00*/  IMAD R2, R6.reuse, c[0x0][0x214], RZ ;  /* 0x0000850006027a24 */ /* 0x040fe200078e02ff */
[----:B------:R-:W1:Y:S01]  /*0a10*/  I2F.RP R22, R17 ;  /* 0x0000001100167306 */ /* 0x000e620000209400 */
[----:B------:R-:W-:Y:S01]  /*0a20*/  IADD3 R6, R6, -0x1, RZ ;  /* 0xffffffff06067810 */ /* 0x000fe20007ffe0ff */
[----:B------:R-:W-:Y:S01]  /*0a30*/  BSSY B0, `(.L_x_54) ;  /* 0x0000074000007945 */ /* 0x000fe20003800000 */
[----:B------:R-:W-:-:S02]  /*0a40*/  ISETP.NE.AND P5, PT, R3, RZ, PT ;  /* 0x000000ff0300720c */ /* 0x000fc40003fa5270 */
[----:B------:R-:W-:-:S03]  /*0a50*/  IABS R15, R2 ;  /* 0x00000002000f7213 */ /* 0x000fc60000000000 */
[----:B------:R-:W-:Y:S08]  /*0a60*/  I2F.RP R7, R18 ;  /* 0x0000001200077306 */ /* 0x000ff00000209400 */
[----:B------:R-:W2:Y:S08]  /*0a70*/  I2F.RP R19, R15 ;  /* 0x0000000f00137306 */ /* 0x000eb00000209400 */
[----:B-1----:R-:W1:Y:S08]  /*0a80*/  MUFU.RCP R4, R22 ;  /* 0x0000001600047308 */ /* 0x002e700000001000 */
[----:B--2---:R-:W2:Y:S01]  /*0a90*/  MUFU.RCP R10, R19 ;  /* 0x00000013000a7308 */ /* 0x004ea20000001000 */
[----:B-1----:R-:W-:-:S07]  /*0aa0*/  IADD3 R12, R4, 0xffffffe, RZ ;  /* 0x0ffffffe040c7810 */ /* 0x002fce0007ffe0ff */
[----:B------:R-:W1:Y:S01]  /*0ab0*/  MUFU.RCP R21, R7 ;  /* 0x0000000700157308 */ /* 0x000e620000001000 */
[----:B------:R-:W-:Y:S02]  /*0ac0*/  IADD3 R22, R15, UR8, RZ ;  /* 0x000000080f167c10 */ /* 0x000fe4000fffe0ff */
[----:B--2---:R-:W-:-:S05]  /*0ad0*/  IADD3 R10, R10, 0xffffffe, RZ ;  /* 0x0ffffffe0a0a7810 */ /* 0x004fca0007ffe0ff */
[----:B------:R-:W2:Y:S08]  /*0ae0*/  F2I.FTZ.U32.TRUNC.NTZ R13, R12 ;  /* 0x0000000c000d7305 */ /* 0x000eb0000021f000 */
[----:B------:R-:W3:Y:S01]  /*0af0*/  F2I.FTZ.U32.TRUNC.NTZ R11, R10 ;  /* 0x0000000a000b7305 */ /* 0x000ee2000021f000 */
[----:B-1----:R-:W-:Y:S01]  /*0b00*/  IADD3 R21, R21, 0xffffffe, RZ ;  /* 0x0ffffffe15157810 */ /* 0x002fe20007ffe0ff */
[----:B--2---:R-:W-:-:S06]  /*0b10*/  IMAD.MOV R4, RZ, RZ, -R13 ;  /* 0x000000ffff047224 */ /* 0x004fcc00078e0a0d */
[----:B------:R-:W1:Y:S01]  /*0b20*/  F2I.FTZ.U32.TRUNC.NTZ R21, R21 ;  /* 0x0000001500157305 */ /* 0x000e62000021f000 */
[----:B------:R-:W-:Y:S02]  /*0b30*/  IMAD.MOV.U32 R12, RZ, RZ, RZ ;  /* 0x000000ffff0c7224 */ /* 0x000fe400078e00ff */
[----:B------:R-:W-:Y:S02]  /*0b40*/  IMAD R19, R4, R17, RZ ;  /* 0x0000001104137224 */ /* 0x000fe400078e02ff */
[----:B------:R-:W-:Y:S02]  /*0b50*/  IMAD.IADD R4, R6, 0x1, R17 ;  /* 0x0000000106047824 */ /* 0x000fe400078e0211 */
[----:B---3--:R-:W-:Y:S02]  /*0b60*/  IMAD.MOV R20, RZ, RZ, -R11 ;  /* 0x000000ffff147224 */ /* 0x008fe400078e0a0b */
[----:B------:R-:W-:Y:S02]  /*0b70*/  IMAD.MOV.U32 R10, RZ, RZ, RZ ;  /* 0x000000ffff0a7224 */ /* 0x000fe400078e00ff */
[----:B------:R-:W-:-:S02]  /*0b80*/  IMAD R20, R20, R15, RZ ;  /* 0x0000000f14147224 */ /* 0x000fc400078e02ff */
[----:B------:R-:W-:Y:S01]  /*0b90*/  IMAD.HI.U32 R19, R13, R19, R12 ;  /* 0x000000130d137227 */ /* 0x000fe200078e000c */
[----:B------:R-:W-:Y:S02]  /*0ba0*/  IABS R13, R22 ;  /* 0x00000016000d7213 */ /* 0x000fe40000000000 */
[----:B------:R-:W-:Y:S01]  /*0bb0*/  IABS R12, R4 ;  /* 0x00000004000c7213 */ /* 0x000fe20000000000 */
[----:B------:R-:W-:Y:S01]  /*0bc0*/  IMAD.HI.U32 R20, R11, R20, R10 ;  /* 0x000000140b147227 */ /* 0x000fe200078e000a */
[----:B------:R-:W-:Y:S02]  /*0bd0*/  IABS R10, R2 ;  /* 0x00000002000a7213 */ /* 0x000fe40000000000 */
[----:B------:R-:W-:Y:S01]  /*0be0*/  IABS R11, R3 ;  /* 0x00000003000b7213 */ /* 0x000fe20000000000 */
[----:B-1----:R-:W-:Y:S02]  /*0bf0*/  IMAD.MOV R7, RZ, RZ, -R21 ;  /* 0x000000ffff077224 */ /* 0x002fe400078e0a15 */
[----:B------:R-:W-:-:S02]  /*0c00*/  IMAD.MOV R10, RZ, RZ, -R10 ;  /* 0x000000ffff0a7224 */ /* 0x000fc400078e0a0a */
[----:B------:R-:W-:-:S04]  /*0c10*/  IMAD.HI.U32 R23, R20, R13, RZ ;  /* 0x0000000d14177227 */ /* 0x000fc800078e00ff */
[----:B------:R-:W-:Y:S02]  /*0c20*/  IMAD R10, R23, R10, R13 ;  /* 0x0000000a170a7224 */ /* 0x000fe400078e020d */
[----:B------:R-:W-:Y:S02]  /*0c30*/  IMAD.MOV R11, RZ, RZ, -R11 ;  /* 0x000000ffff0b7224 */ /* 0x000fe400078e0a0b */
[----:B------:R-:W-:Y:S01]  /*0c40*/  IMAD.HI.U32 R19, R19, R12, RZ ;  /* 0x0000000c13137227 */ /* 0x000fe200078e00ff */
[----:B------:R-:W-:-:S03]  /*0c50*/  ISETP.GT.U32.AND P4, PT, R15, R10, PT ;  /* 0x0000000a0f00720c */ /* 0x000fc60003f84070 */
[----:B------:R-:W-:Y:S02]  /*0c60*/  IMAD R7, R7, R18, RZ ;  /* 0x0000001207077224 */ /* 0x000fe400078e02ff */
[----:B------:R-:W-:Y:S02]  /*0c70*/  IMAD.MOV.U32 R20, RZ, RZ, RZ ;  /* 0x000000ffff147224 */ /* 0x000fe400078e00ff */
[----:B------:R-:W-:Y:S01]  /*0c80*/  IMAD R12, R19, R11, R12 ;  /* 0x0000000b130c7224 */ /* 0x000fe200078e020c */
[----:B------:R-:W-:Y:S01]  /*0c90*/  SHF.R.S32.HI R11, RZ, 0x1f, R2 ;  /* 0x0000001fff0b7819 */ /* 0x000fe20000011402 */
[----:B------:R-:W-:-:S03]  /*0ca0*/  IMAD.HI.U32 R20, R21, R7, R20 ;  /* 0x0000000715147227 */ /* 0x000fc600078e0014 */
[----:B------:R-:W-:Y:S01]  /*0cb0*/  ISETP.GT.U32.AND P3, PT, R17, R12, PT ;  /* 0x0000000c1100720c */ /* 0x000fe20003f64070 */
[----:B------:R-:W-:Y:S01]  /*0cc0*/  @!P4 IMAD.IADD R10, R10, 0x1, -R15 ;  /* 0x000000010a0ac824 */ /* 0x000fe200078e0a0f */
[----:B------:R-:W-:Y:S01]  /*0cd0*/  @!P4 IADD3 R23, R23, 0x1, RZ ;  /* 0x000000011717c810 */ /* 0x000fe20007ffe0ff */
[----:B------:R-:W-:Y:S01]  /*0ce0*/  IMAD.HI.U32 R20, R20, R13, RZ ;  /* 0x0000000d14147227 */ /* 0x000fe200078e00ff */
[----:B------:R-:W-:Y:S02]  /*0cf0*/  ISETP.NE.AND P4, PT, R2, RZ, PT ;  /* 0x000000ff0200720c */ /* 0x000fe40003f85270 */
[-C--:B------:R-:W-:Y:S01]  /*0d00*/  ISETP.GE.U32.AND P2, PT, R10, R15.reuse, PT ;  /* 0x0000000f0a00720c */ /* 0x080fe20003f46070 */
[----:B------:R-:W-:Y:S01]  /*0d10*/  IMAD.MOV R7, RZ, RZ, -R20 ;  /* 0x000000ffff077224 */ /* 0x000fe200078e0a14 */
[C---:B------:R-:W-:Y:S02]  /*0d20*/  LOP3.LUT R10, R22.reuse, R15, RZ, 0x3c, !PT ;  /* 0x0000000f160a7212 */ /* 0x040fe400078e3cff */
[----:B------:R-:W-:Y:S01]  /*0d30*/  LOP3.LUT R22, R22, c[0x0][0x214], RZ, 0x3c, !PT ;  /* 0x0000850016167a12 */ /* 0x000fe200078e3cff */
[----:B------:R-:W-:Y:S01]  /*0d40*/  IMAD R7, R18, R7, R13 ;  /* 0x0000000712077224 */ /* 0x000fe200078e020d */
[----:B------:R-:W-:Y:S01]  /*0d50*/  ISETP.GE.AND P1, PT, R10, RZ, PT ;  /* 0x000000ff0a00720c */ /* 0x000fe20003f26270 */
[----:B------:R-:W-:Y:S01]  /*0d60*/  @!P3 IMAD.IADD R12, R12, 0x1, -R17 ;  /* 0x000000010c0cb824 */ /* 0x000fe200078e0a11 */
[----:B------:R-:W-:-:S02]  /*0d70*/  LOP3.LUT R10, R4, R17, RZ, 0x3c, !PT ;  /* 0x00000011040a7212 */ /* 0x000fc400078e3cff */
[----:B------:R-:W-:Y:S02]  /*0d80*/  ISETP.GT.U32.AND P0, PT, R18, R7, PT ;  /* 0x000000071200720c */ /* 0x000fe40003f04070 */
[----:B------:R-:W-:Y:S02]  /*0d90*/  ISETP.GE.U32.AND P6, PT, R12, R17, PT ;  /* 0x000000110c00720c */ /* 0x000fe40003fc6070 */
[----:B------:R-:W-:Y:S02]  /*0da0*/  @P2 IADD3 R23, R23, 0x1, RZ ;  /* 0x0000000117172810 */ /* 0x000fe40007ffe0ff */
[----:B------:R-:W-:Y:S02]  /*0db0*/  ISETP.GE.AND P2, PT, R10, RZ, PT ;  /* 0x000000ff0a00720c */ /* 0x000fe40003f46270 */
[----:B------:R-:W-:Y:S01]  /*0dc0*/  @!P3 IADD3 R19, R19, 0x1, RZ ;  /* 0x000000011313b810 */ /* 0x000fe20007ffe0ff */
[----:B------:R-:W-:Y:S01]  /*0dd0*/  @!P1 IMAD.MOV R23, RZ, RZ, -R23 ;  /* 0x000000ffff179224 */ /* 0x000fe200078e0a17 */
[----:B------:R-:W-:-:S02]  /*0de0*/  @!P4 LOP3.LUT R23, RZ, R15, RZ, 0x33, !PT ;  /* 0x0000000fff17c212 */ /* 0x000fc400078e33ff */
[----:B------:R-:W-:Y:S01]  /*0df0*/  ISETP.GE.AND P1, PT, R22, RZ, PT ;  /* 0x000000ff1600720c */ /* 0x000fe20003f26270 */
[----:B------:R-:W-:Y:S01]  /*0e00*/  @!P0 IMAD.IADD R7, R7, 0x1, -R18 ;  /* 0x0000000107078824 */ /* 0x000fe200078e0a12 */
[----:B------:R-:W-:Y:S02]  /*0e10*/  @!P0 IADD3 R20, R20, 0x1, RZ ;  /* 0x0000000114148810 */ /* 0x000fe40007ffe0ff */
[----:B------:R-:W-:Y:S02]  /*0e20*/  @P6 IADD3 R19, R19, 0x1, RZ ;  /* 0x0000000113136810 */ /* 0x000fe40007ffe0ff */
[----:B------:R-:W-:Y:S02]  /*0e30*/  ISETP.GE.U32.AND P3, PT, R7, R18, PT ;  /* 0x000000120700720c */ /* 0x000fe40003f66070 */
[----:B------:R-:W-:Y:S01]  /*0e40*/  ISETP.LT.U32.AND P0, PT, R32, R23, PT ;  /* 0x000000172000720c */ /* 0x000fe20003f01070 */
[----:B------:R-:W-:Y:S01]  /*0e50*/  @!P2 IMAD.MOV R19, RZ, RZ, -R19 ;  /* 0x000000ffff13a224 */ /* 0x000fe200078e0a13 */
[----:B------:R-:W-:-:S02]  /*0e60*/  SHF.R.S32.HI R7, RZ, 0x1f, R23 ;  /* 0x0000001fff077819 */ /* 0x000fc40000011417 */
[C---:B------:R-:W-:Y:S02]  /*0e70*/  ISETP.GT.AND P2, PT, R2.reuse, RZ, PT ;  /* 0x000000ff0200720c */ /* 0x040fe40003f44270 */
[CC--:B------:R-:W-:Y:S02]  /*0e80*/  ISETP.LT.AND.EX P0, PT, R33.reuse, R7.reuse, PT, P0 ;  /* 0x000000072100720c */ /* 0x0c0fe40003f01300 */
[----:B------:R-:W-:Y:S02]  /*0e90*/  LEA.HI.SX32 R13, R2, 0x1, 0x1 ;  /* 0x00000001020d7811 */ /* 0x000fe400078f0aff */
[C---:B------:R-:W-:Y:S02]  /*0ea0*/  SEL R10, R33.reuse, R7, P0 ;  /* 0x00000007210a7207 */ /* 0x040fe40000000000 */
[----:B------:R-:W-:Y:S02]  /*0eb0*/  ISETP.NE.AND P4, PT, RZ, c[0x0][0x214], PT ;  /* 0x00008500ff007a0c */ /* 0x000fe40003f85270 */
[----:B------:R-:W-:-:S02]  /*0ec0*/  LOP3.LUT R2, R33, R10, RZ, 0xfc, !PT ;  /* 0x0000000a21027212 */ /* 0x000fc400078efcff */
[----:B------:R-:W-:Y:S01]  /*0ed0*/  @P3 IADD3 R20, R20, 0x1, RZ ;  /* 0x0000000114143810 */ /* 0x000fe20007ffe0ff */
[----:B------:R-:W-:Y:S01]  /*0ee0*/  @!P2 IMAD.MOV R13, RZ, RZ, R11 ;  /* 0x000000ffff0da224 */ /* 0x000fe200078e020b */
[----:B------:R-:W-:Y:S02]  /*0ef0*/  ISETP.NE.U32.AND P2, PT, R2, RZ, PT ;  /* 0x000000ff0200720c */ /* 0x000fe40003f45070 */
[----:B------:R-:W-:Y:S01]  /*0f00*/  @!P5 LOP3.LUT R19, RZ, R17, RZ, 0x33, !PT ;  /* 0x00000011ff13d212 */ /* 0x000fe200078e33ff */
[----:B------:R-:W-:Y:S01]  /*0f10*/  @!P1 IMAD.MOV R20, RZ, RZ, -R20 ;  /* 0x000000ffff149224 */ /* 0x000fe200078e0a14 */
[----:B------:R-:W-:Y:S02]  /*0f20*/  SEL R11, R32, R23, P0 ;  /* 0x00000017200b7207 */ /* 0x000fe40000000000 */
[----:B------:R-:W-:Y:S02]  /*0f30*/  ISETP.LT.U32.AND P1, PT, R8, R19, PT ;  /* 0x000000130800720c */ /* 0x000fe40003f21070 */
[----:B------:R-:W-:-:S02]  /*0f40*/  SHF.R.S32.HI R7, RZ, 0x1f, R19 ;  /* 0x0000001fff077819 */ /* 0x000fc40000011413 */
[----:B------:R-:W-:Y:S02]  /*0f50*/  @!P4 LOP3.LUT R20, RZ, c[0x0][0x214], RZ, 0x33, !PT ;  /* 0x00008500ff14ca12 */ /* 0x000fe400078e33ff */
[----:B------:R-:W-:-:S03]  /*0f60*/  ISETP.LT.AND.EX P1, PT, R9, R7, PT, P1 ;  /* 0x000000070900720c */ /* 0x000fc60003f21310 */
[----:B------:R-:W-:Y:S01]  /*0f70*/  IMAD R2, R20, R13, RZ ;  /* 0x0000000d14027224 */ /* 0x000fe200078e02ff */
[----:B------:R-:W-:Y:S02]  /*0f80*/  SEL R13, R8, R19, P1 ;  /* 0x00000013080d7207 */ /* 0x000fe40000800000 */
[----:B------:R-:W-:Y:S01]  /*0f90*/  SEL R12, R9, R7, P1 ;  /* 0x00000007090c7207 */ /* 0x000fe20000800000 */
[----:B------:R-:W-:Y:S05]  /*0fa0*/  @!P2 BRA `(.L_x_55) ;  /* 0x000000900000a947 */ /* 0x000fea0003800000 */
[----:B0-----:R-:W-:Y:S01]  /*0fb0*/  IMAD.MOV.U32 R18, RZ, RZ, R32 ;  /* 0x000000ffff127224 */ /* 0x001fe200078e0020 */
        /* <DEDUP_REMOVED lines=8> */
.L_x_55:
[----:B0-----:R-:W0:Y:S01]  /*1040*/  I2F.U32.RP R15, R11 ;  /* 0x0000000b000f7306 */ /* 0x001e220000209000 */
        /* <DEDUP_REMOVED lines=18> */
.L_x_56:
[----:B------:R-:W-:Y:S05]  /*1170*/  BSYNC B0 ;  /* 0x0000000000007941 */ /* 0x000fea0003800000 */
.L_x_54:
[----:B------:R-:W-:Y:S01]  /*1180*/  SHF.R.S32.HI R7, RZ, 0x1f, R34 ;  /* 0x0000001fff077819 */ /* 0x000fe20000011422 */
[----:B------:R-:W-:Y:S01]  /*1190*/  ULDC.64 UR8, c[0x0][0x118] ;  /* 0x0000460000087ab9 */ /* 0x000fe20000000a00 */
[----:B------:R-:W-:Y:S02]  /*11a0*/  IADD3 R17, P0, R28, -UR7, RZ ;  /* 0x800000071c117c10 */ /* 0x000fe4000ff1e0ff */
[----:B------:R-:W-:-:S04]  /*11b0*/  LEA.HI R21, R7, R34, RZ, 0x3 ;  /* 0x0000002207157211 */ /* 0x000fc800078f18ff */
[----:B------:R-:W-:Y:S02]  /*11c0*/  LOP3.LUT R15, R21, 0xfffffff8, RZ, 0xc0, !PT ;  /* 0xfffffff8150f7812 */ /* 0x000fe400078ec0ff */
[----:B------:R-:W-:-:S03]  /*11d0*/  SHF.R.S32.HI R21, RZ, 0x3, R21 ;  /* 0x00000003ff157819 */ /* 0x000fc60000011415 */
[----:B------:R-:W-:Y:S01]  /*11e0*/  IMAD.IADD R22, R34, 0x1, -R15 ;  /* 0x0000000122167824 */ /* 0x000fe200078e0a0f */
[----:B------:R-:W-:Y:S02]  /*11f0*/  IADD3.X R15, R5, ~UR6, RZ, P0, !PT ;  /* 0x80000006050f7c10 */ /* 0x000fe400087fe4ff */
[----:B------:R-:W-:Y:S02]  /*1200*/  IADD3 R19, R21, 0x30, RZ ;  /* 0x0000003015137810 */ /* 0x000fe40007ffe0ff */
[----:B------:R-:W-:Y:S02]  /*1210*/  ISETP.GT.U32.AND P3, PT, R17, R22, PT ;  /* 0x000000161100720c */ /* 0x000fe40003f64070 */
[----:B------:R-:W-:Y:S02]  /*1220*/  SHF.R.S32.HI R18, RZ, 0x1f, R22 ;  /* 0x0000001fff127819 */ /* 0x000fe40000011416 */
[----:B------:R-:W-:Y:S02]  /*1230*/  IADD3 R17, R21, 0x10, RZ ;  /* 0x0000001015117810 */ /* 0x000fe40007ffe0ff */
[----:B------:R-:W-:-:S02]  /*1240*/  ISETP.GT.AND.EX P3, PT, R15, R18, PT, P3 ;  /* 0x000000120f00720c */ /* 0x000fc40003f64330 */
[----:B------:R-:W-:Y:S02]  /*1250*/  IADD3 R15, R21, 0x20, RZ ;  /* 0x00000020150f7810 */ /* 0x000fe40007ffe0ff */
[----:B------:R-:W-:Y:S02]  /*1260*/  ISETP.GE.OR P5, PT, R17, c[0x0][0x314], !P3 ;  /* 0x0000c50011007a0c */ /* 0x000fe40005fa6670 */
[----:B------:R-:W-:Y:S02]  /*1270*/  ISETP.GE.OR P4, PT, R15, c[0x0][0x314], !P3 ;  /* 0x0000c5000f007a0c */ /* 0x000fe40005f86670 */
[----:B------:R-:W-:Y:S02]  /*1280*/  ISETP.GE.OR P6, PT, R21, c[0x0][0x314], !P3 ;  /* 0x0000c50015007a0c */ /* 0x000fe40005fc6670 */
[----:B------:R-:W-:Y:S02]  /*1290*/  ISETP.GE.OR P3, PT, R19, c[0x0][0x314], !P3 ;  /* 0x0000c50013007a0c */ /* 0x000fe40005f66670 */
[----:B------:R-:W-:-:S04]  /*12a0*/  IADD3 R40, P0, R22, UR7, RZ ;  /* 0x0000000716287c10 */ /* 0x000fc8000ff1e0ff */
[----:B------:R-:W-:Y:S02]  /*12b0*/  IADD3.X R41, R18, UR6, RZ, P0, !PT ;  /* 0x0000000612297c10 */ /* 0x000fe400087fe4ff */
[----:B------:R-:W-:Y:S01]  /*12c0*/  @!P5 SHF.R.S32.HI R25, RZ, 0x1f, R17 ;  /* 0x0000001fff19d819 */ /* 0x000fe20000011411 */
[--C-:B------:R-:W-:Y:S01]  /*12d0*/  @!P4 IMAD.MOV.U32 R24, RZ, RZ, R40.reuse ;  /* 0x000000ffff18c224 */ /* 0x100fe200078e0028 */
[----:B------:R-:W-:Y:S01]  /*12e0*/  @!P4 SHF.R.S32.HI R23, RZ, 0x1f, R15 ;  /* 0x0000001fff17c819 */ /* 0x000fe2000001140f */
[----:B------:R-:W-:Y:S01]  /*12f0*/  @!P5 IMAD.WIDE.U32 R32, R28, R17, R40 ;  /* 0x000000111c20d225 */ /* 0x000fe200078e0028 */
[----:B------:R-:W-:-:S03]  /*1300*/  @!P6 SHF.R.S32.HI R29, RZ, 0x1f, R21 ;  /* 0x0000001fff1de819 */ /* 0x000fc60000011415 */
[-C--:B------:R-:W-:Y:S01]  /*1310*/  @!P5 IMAD R18, R25, R28.reuse, RZ ;  /* 0x0000001c1912d224 */ /* 0x080fe200078e02ff */
[----:B------:R-:W-:Y:S01]  /*1320*/  @!P5 LEA R30, P0, R32, c[0x0][0x208], 0x2 ;  /* 0x00008200201eda11 */ /* 0x000fe200078010ff */
[----:B------:R-:W-:Y:S02]  /*1330*/  @!P4 IMAD.MOV.U32 R25, RZ, RZ, R41 ;  /* 0x000000ffff19c224 */ /* 0x000fe400078e0029 */
[----:B------:R-:W-:Y:S02]  /*1340*/  @!P5 IMAD R17, R17, R5, R18 ;  /* 0x000000051111d224 */ /* 0x000fe400078e0212 */
[----:B------:R-:W-:Y:S01]  /*1350*/  @!P4 IMAD R18, R23, R28, RZ ;  /* 0x0000001c1712c224 */ /* 0x000fe200078e02ff */
[----:B------:R-:W-:Y:S01]  /*1360*/  @!P3 SHF.R.S32.HI R23, RZ, 0x1f, R19 ;  /* 0x0000001fff17b819 */ /* 0x000fe20000011413 */
[----:B------:R-:W-:-:S04]  /*1370*/  @!P4 IMAD.WIDE.U32 R24, R28, R15, R24 ;  /* 0x0000000f1c18c225 */ /* 0x000fc800078e0018 */
[----:B------:R-:W-:Y:S02]  /*1380*/  @!P4 IMAD R15, R15, R5, R18 ;  /* 0x000000050f0fc224 */ /* 0x000fe400078e0212 */
[-C--:B------:R-:W-:Y:S02]  /*1390*/  @!P3 IMAD R18, R23, R28.reuse, RZ ;  /* 0x0000001c1712b224 */ /* 0x080fe400078e02ff */
[----:B------:R-:W-:Y:S02]  /*13a0*/  @!P6 IMAD.MOV.U32 R36, RZ, RZ, R40 ;  /* 0x000000ffff24e224 */ /* 0x000fe400078e0028 */
[----:B------:R-:W-:Y:S02]  /*13b0*/  @!P6 IMAD.MOV.U32 R37, RZ, RZ, R41 ;  /* 0x000000ffff25e224 */ /* 0x000fe400078e0029 */
[----:B------:R-:W-:Y:S02]  /*13c0*/  @!P6 IMAD R20, R29, R28, RZ ;  /* 0x0000001c1d14e224 */ /* 0x000fe400078e02ff */
[----:B------:R-:W-:-:S02]  /*13d0*/  @!P5 IMAD.IADD R17, R33, 0x1, R17 ;  /* 0x000000012111d824 */ /* 0x000fc400078e0211 */
[----:B------:R-:W-:-:S03]  /*13e0*/  @!P3 IMAD.WIDE.U32 R40, R28, R19, R40 ;  /* 0x000000131c28b225 */ /* 0x000fc600078e0028 */
[----:B------:R-:W-:Y:S01]  /*13f0*/  @!P5 LEA.HI.X R31, R32, c[0x0][0x20c], R17, 0x2, P0 ;  /* 0x00008300201fda11 */ /* 0x000fe200000f1411 */
[----:B------:R-:W-:Y:S01]  /*1400*/  @!P3 IMAD R18, R19, R5, R18 ;  /* 0x000000051312b224 */ /* 0x000fe200078e0212 */
[----:B------:R-:W-:Y:S01]  /*1410*/  @!P3 LEA R44, P0, R40, c[0x0][0x208], 0x2 ;  /* 0x00008200282cba11 */ /* 0x000fe200078010ff */
[----:B------:R-:W-:Y:S01]  /*1420*/  @!P6 IMAD.WIDE.U32 R36, R28, R21, R36 ;  /* 0x000000151c24e225 */ /* 0x000fe200078e0024 */
[----:B------:R-:W-:-:S03]  /*1430*/  @!P4 LEA R32, P1, R24, c[0x0][0x208], 0x2 ;  /* 0x000082001820ca11 */ /* 0x000fc600078210ff */
[----:B------:R-:W-:Y:S01]  /*1440*/  @!P6 IMAD R20, R21, R5, R20 ;  /* 0x000000051514e224 */ /* 0x000fe200078e0214 */
[----:B------:R-:W-:Y:S01]  /*1450*/  @!P6 LEA R42, P2, R36, c[0x0][0x208], 0x2 ;  /* 0x00008200242aea11 */ /* 0x000fe200078410ff */
[----:B------:R-:W-:Y:S02]  /*1460*/  @!P3 IMAD.IADD R19, R41, 0x1, R18 ;  /* 0x000000012913b824 */ /* 0x000fe400078e0212 */
[----:B------:R-:W-:Y:S02]  /*1470*/  @!P6 IMAD.IADD R17, R37, 0x1, R20 ;  /* 0x000000012511e824 */ /* 0x000fe400078e0214 */
[----:B------:R-:W-:Y:S01]  /*1480*/  @!P4 IMAD.IADD R15, R25, 0x1, R15 ;  /* 0x00000001190fc824 */ /* 0x000fe200078e020f */
[----:B------:R-:W-:Y:S01]  /*1490*/  @!P3 LEA.HI.X R45, R40, c[0x0][0x20c], R19, 0x2, P0 ;  /* 0x00008300282dba11 */ /* 0x000fe200000f1413 */
[----:B------:R-:W-:Y:S01]  /*14a0*/  IMAD.MOV.U32 R18, RZ, RZ, -0x800000 ;  /* 0xff800000ff127424 */ /* 0x000fe200078e00ff */
[----:B------:R-:W-:Y:S01]  /*14b0*/  @!P6 LEA.HI.X R43, R36, c[0x0][0x20c], R17, 0x2, P2 ;  /* 0x00008300242bea11 */ /* 0x000fe200010f1411 */
[----:B------:R-:W-:Y:S01]  /*14c0*/  IMAD.MOV.U32 R17, RZ, RZ, -0x800000 ;  /* 0xff800000ff117424 */ /* 0x000fe200078e00ff */
[----:B------:R-:W-:Y:S01]  /*14d0*/  @!P4 LEA.HI.X R33, R24, c[0x0][0x20c], R15, 0x2, P1 ;  /* 0x000083001821ca11 */ /* 0x000fe200008f140f */
[----:B------:R-:W-:-:S02]  /*14e0*/  IMAD.MOV.U32 R15, RZ, RZ, -0x800000 ;  /* 0xff800000ff0f7424 */ /* 0x000fc400078e00ff */
[----:B------:R-:W-:Y:S01]  /*14f0*/  IMAD.MOV.U32 R19, RZ, RZ, -0x800000 ;  /* 0xff800000ff137424 */ /* 0x000fe200078e00ff */
[----:B------:R-:W2:Y:S04]  /*1500*/  @!P3 LDG.E R18, [R44.64] ;  /* 0x000000082c12b981 */ /* 0x000ea8000c1e1900 */
[----:B------:R-:W3:Y:S04]  /*1510*/  @!P6 LDG.E R17, [R42.64] ;  /* 0x000000082a11e981 */ /* 0x000ee8000c1e1900 */
[----:B------:R0:W4:Y:S04]  /*1520*/  @!P5 LDG.E R15, [R30.64] ;  /* 0x000000081e0fd981 */ /* 0x000128000c1e1900 */
[----:B------:R-:W5:Y:S01]  /*1530*/  @!P4 LDG.E R19, [R32.64] ;  /* 0x000000082013c981 */ /* 0x000f62000c1e1900 */
[----:B------:R-:W-:-:S04]  /*1540*/  IABS R24, c[0x0][0x1c0] ;  /* 0x0000700000187a13 */ /* 0x000fc80000000000 */
[----:B------:R-:W1:Y:S08]  /*1550*/  I2F.U32.RP R29, R24 ;  /* 0x00000018001d7306 */ /* 0x000e700000209000 */
[----:B-1----:R-:W1:Y:S02]  /*1560*/  MUFU.RCP R25, R29 ;  /* 0x0000001d00197308 */ /* 0x002e640000001000 */
[----:B-1----:R-:W-:-:S06]  /*1570*/  IADD3 R25, R25, 0xffffffe, RZ ;  /* 0x0ffffffe19197810 */ /* 0x002fcc0007ffe0ff */
[----:B0-----:R-:W0:Y:S01]  /*1580*/  F2I.FTZ.U32.TRUNC.NTZ R31, R25 ;  /* 0x00000019001f7305 */ /* 0x001e22000021f000 */
[----:B------:R-:W-:Y:S01]  /*1590*/  IMAD.MOV.U32 R30, RZ, RZ, RZ ;  /* 0x000000ffff1e7224 */ /* 0x000fe200078e00ff */
[----:B------:R-:W-:Y:S01]  /*15a0*/  IABS R23, R4 ;  /* 0x0000000400177213 */ /* 0x000fe20000000000 */
[----:B0-----:R-:W-:-:S04]  /*15b0*/  IMAD.MOV R20, RZ, RZ, -R31 ;  /* 0x000000ffff147224 */ /* 0x001fc800078e0a1f */
[----:B------:R-:W-:Y:S01]  /*15c0*/  IMAD R26, R20, R24, RZ ;  /* 0x00000018141a7224 */ /* 0x000fe200078e02ff */
[----:B------:R-:W-:-:S03]  /*15d0*/  IABS R20, c[0x0][0x1c0] ;  /* 0x0000700000147a13 */ /* 0x000fc60000000000 */
[----:B------:R-:W-:-:S04]  /*15e0*/  IMAD.HI.U32 R26, R31, R26, R30 ;  /* 0x0000001a1f1a7227 */ /* 0x000fc800078e001e */
[----:B------:R-:W-:Y:S02]  /*15f0*/  IMAD.MOV R20, RZ, RZ, -R20 ;  /* 0x000000ffff147224 */ /* 0x000fe400078e0a14 */
[----:B------:R-:W-:-:S04]  /*1600*/  IMAD.HI.U32 R26, R26, R23, RZ ;  /* 0x000000171a1a7227 */ /* 0x000fc800078e00ff */
[----:B------:R-:W-:-:S05]  /*1610*/  IMAD R23, R26, R20, R23 ;  /* 0x000000141a177224 */ /* 0x000fca00078e0217 */
[----:B------:R-:W-:Y:S02]  /*1620*/  ISETP.GT.U32.AND P3, PT, R24, R23, PT ;  /* 0x000000171800720c */ /* 0x000fe40003f64070 */
[C---:B------:R-:W-:Y:S02]  /*1630*/  ISETP.GT.AND P6, PT, R34.reuse, 0x7f, PT ;  /* 0x0000007f2200780c */ /* 0x040fe40003fc4270 */
[C---:B------:R-:W-:Y:S02]  /*1640*/  ISETP.GT.AND P2, PT, R34.reuse, 0x1ff, PT ;  /* 0x000001ff2200780c */ /* 0x040fe40003f44270 */
[C---:B------:R-:W-:Y:S02]  /*1650*/  ISETP.GT.AND P1, PT, R34.reuse, 0x17f, PT ;  /* 0x0000017f2200780c */ /* 0x040fe40003f24270 */
[----:B------:R-:W-:Y:S01]  /*1660*/  ISETP.GT.AND P0, PT, R34, 0xff, PT ;  /* 0x000000ff2200780c */ /* 0x000fe20003f04270 */
[----:B------:R-:W-:-:S04]  /*1670*/  IMAD R22, R21, 0x9, R22 ;  /* 0x0000000915167824 */ /* 0x000fc800078e0216 */
[----:B------:R-:W-:Y:S01]  /*1680*/  @!P3 IMAD.IADD R23, R23, 0x1, -R24 ;  /* 0x000000011717b824 */ /* 0x000fe200078e0a18 */
[----:B------:R-:W-:-:S04]  /*1690*/  LOP3.LUT R20, R9, R12, RZ, 0xfc, !PT ;  /* 0x0000000c09147212 */ /* 0x000fc800078efcff */
[----:B------:R-:W-:Y:S02]  /*16a0*/  ISETP.GE.U32.AND P4, PT, R23, R24, PT ;  /* 0x000000181700720c */ /* 0x000fe40003f86070 */
[----:B------:R-:W-:Y:S02]  /*16b0*/  LOP3.LUT R4, R4, c[0x0][0x1c0], RZ, 0x3c, !PT ;  /* 0x0000700004047a12 */ /* 0x000fe400078e3cff */
[----:B------:R-:W-:Y:S01]  /*16c0*/  @!P3 IADD3 R26, R26, 0x1, RZ ;  /* 0x000000011a1ab810 */ /* 0x000fe20007ffe0ff */
[----:B------:R-:W-:Y:S08]  /*16d0*/  BSSY B0, `(.L_x_57) ;  /* 0x0000029000007945 */ /* 0x000ff00003800000 */
[----:B------:R-:W-:Y:S01]  /*16e0*/  @P4 IADD3 R26, R26, 0x1, RZ ;  /* 0x000000011a1a4810 */ /* 0x000fe20007ffe0ff */
[----:B--2---:R0:W-:Y:S04]  /*16f0*/  @!P6 STS [R22.X4+0x6c0], R18 ;  /* 0x0006c0121600e388 */ /* 0x0041e80000004800 */
[----:B---3--:R0:W-:Y:S01]  /*1700*/  @!P2 STS [R22.X4], R17 ;  /* 0x000000111600a388 */ /* 0x0081e20000004800 */
[----:B------:R-:W-:-:S03]  /*1710*/  ISETP.NE.U32.AND P2, PT, R20, RZ, PT ;  /* 0x000000ff1400720c */ /* 0x000fc60003f45070 */
[----:B----4-:R0:W-:Y:S01]  /*1720*/  @!P1 STS [R22.X4+0x240], R15 ;  /* 0x0002400f16009388 */ /* 0x0101e20000004800 */
[----:B------:R-:W-:-:S03]  /*1730*/  ISETP.GE.AND P1, PT, R4, RZ, PT ;  /* 0x000000ff0400720c */ /* 0x000fc60003f26270 */
[----:B-----5:R0:W-:Y:S01]  /*1740*/  @!P0 STS [R22.X4+0x480], R19 ;  /* 0x0004801316008388 */ /* 0x0201e20000004800 */
[----:B------:R-:W-:Y:S01]  /*1750*/  ISETP.NE.AND P0, PT, RZ, c[0x0][0x1c0], PT ;  /* 0x00007000ff007a0c */ /* 0x000fe20003f05270 */
[----:B------:R-:W-:-:S08]  /*1760*/  IMAD.MOV.U32 R4, RZ, RZ, R26 ;  /* 0x000000ffff047224 */ /* 0x000fd000078e001a */
[----:B------:R-:W-:-:S04]  /*1770*/  @!P1 IMAD.MOV R4, RZ, RZ, -R4 ;  /* 0x000000ffff049224 */ /* 0x000fc800078e0a04 */
[----:B------:R-:W-:Y:S01]  /*1780*/  @!P0 LOP3.LUT R4, RZ, c[0x0][0x1c0], RZ, 0x33, !PT ;  /* 0x00007000ff048a12 */ /* 0x000fe200078e33ff */
        /* <DEDUP_REMOVED lines=10> */
.L_x_58:
        /* <DEDUP_REMOVED lines=19> */
.L_x_59:
[----:B------:R-:W-:Y:S05]  /*1960*/  BSYNC B0 ;  /* 0x0000000000007941 */ /* 0x000fea0003800000 */
.L_x_57:
[----:B------:R-:W-:Y:S01]  /*1970*/  BAR.SYNC.DEFER_BLOCKING 0x0 ;  /* 0x0000000000007b1d */ /* 0x000fe20000010000 */
[----:B------:R-:W-:Y:S01]  /*1980*/  LEA.HI R15, R7, R34, RZ, 0x4 ;  /* 0x00000022070f7211 */ /* 0x000fe200078f20ff */
[----:B------:R-:W-:Y:S02]  /*1990*/  IMAD.MOV.U32 R37, RZ, RZ, -0x800000 ;  /* 0xff800000ff257424 */ /* 0x000fe400078e00ff */
[----:B------:R-:W-:Y:S01]  /*19a0*/  IMAD.MOV.U32 R32, RZ, RZ, -0x800000 ;  /* 0xff800000ff207424 */ /* 0x000fe200078e00ff */
[----:B------:R-:W-:Y:S01]  /*19b0*/  LOP3.LUT R7, R15, 0xfffffff0, RZ, 0xc0, !PT ;  /* 0xfffffff00f077812 */ /* 0x000fe200078ec0ff */
[----:B------:R-:W-:Y:S01]  /*19c0*/  IMAD.MOV.U32 R33, RZ, RZ, -0x800000 ;  /* 0xff800000ff217424 */ /* 0x000fe200078e00ff */
[----:B------:R-:W-:Y:S01]  /*19d0*/  SHF.R.S32.HI R15, RZ, 0x4, R15 ;  /* 0x00000004ff0f7819 */ /* 0x000fe2000001140f */
[----:B------:R-:W-:Y:S01]  /*19e0*/  IMAD.MOV.U32 R35, RZ, RZ, -0x800000 ;  /* 0xff800000ff237424 */ /* 0x000fe200078e00ff */
[----:B------:R-:W-:Y:S01]  /*19f0*/  ULDC.U8 UR4, c[0x0][0x329] ;  /* 0x0000ca4000047ab9 */ /* 0x000fe20000000000 */
[----:B------:R-:W-:Y:S01]  /*1a00*/  IMAD.IADD R34, R34, 0x1, -R7 ;  /* 0x0000000122227824 */ /* 0x000fe200078e0a07 */
[----:B------:R-:W-:Y:S03]  /*1a10*/  BSSY B1, `(.L_x_60) ;  /* 0x000023b000017945 */ /* 0x000fe60003800000 */
[----:B------:R-:W-:-:S05]  /*1a20*/  IMAD R25, R34, 0x9, R15 ;  /* 0x0000000922197824 */ /* 0x000fca00078e020f */
[----:B------:R-:W-:Y:S04]  /*1a30*/  @!P6 LDS R37, [R25.X4] ;  /* 0x000000001925e984 */ /* 0x000fe80000004800 */
[----:B------:R-:W0:Y:S04]  /*1a40*/  @!P6 LDS R32, [R25.X4+0x240] ;  /* 0x000240001920e984 */ /* 0x000e280000004800 */
[----:B------:R-:W1:Y:S04]  /*1a50*/  @!P6 LDS R33, [R25.X4+0x480] ;  /* 0x000480001921e984 */ /* 0x000e680000004800 */
[----:B------:R-:W2:Y:S01]  /*1a60*/  @!P6 LDS R35, [R25.X4+0x6c0] ;  /* 0x0006c0001923e984 */ /* 0x000ea20000004800 */
[----:B0-----:R-:W-:-:S04]  /*1a70*/  FMNMX.FTZ R8, R37, R32, !PT ;  /* 0x0000002025087209 */ /* 0x001fc80007810000 */
[----:B-1----:R-:W-:-:S04]  /*1a80*/  FMNMX.FTZ R8, R8, R33, !PT ;  /* 0x0000002108087209 */ /* 0x002fc80007810000 */
[----:B--2---:R-:W-:-:S05]  /*1a90*/  FMNMX.FTZ R9, R8, R35, !PT ;  /* 0x0000002308097209 */ /* 0x004fca0007810000 */
        /* <DEDUP_REMOVED lines=14> */
[C---:B------:R-:W-:Y:S01]  /*1b80*/  FADD.FTZ R20, -R18.reuse, R33 ;  /* 0x0000002112147221 */ /* 0x040fe20000010100 */
[----:B------:R-:W-:Y:S01]  /*1b90*/  MUFU.EX2 R9, R22 ;  /* 0x0000001600097308 */ /* 0x000fe20000000800 */
[----:B------:R-:W-:-:S02]  /*1ba0*/  FADD.FTZ R17, -R18, R35 ;  /* 0x0000002312117221 */ /* 0x000fc40000010100 */
[----:B------:R-:W-:Y:S02]  /*1bb0*/  FMUL.FTZ R20, R20, 1.4426950216293334961 ;  /* 0x3fb8aa3b14147820 */ /* 0x000fe40000410000 */
[----:B------:R-:W-:-:S03]  /*1bc0*/  FMUL.FTZ R17, R17, 1.4426950216293334961 ;  /* 0x3fb8aa3b11117820 */ /* 0x000fc60000410000 */
[----:B------:R-:W0:Y:S08]  /*1bd0*/  MUFU.EX2 R8, R21 ;  /* 0x0000001500087308 */ /* 0x000e300000000800 */
[----:B------:R-:W1:Y:S08]  /*1be0*/  MUFU.EX2 R7, R20 ;  /* 0x0000001400077308 */ /* 0x000e700000000800 */
[----:B------:R-:W2:Y:S01]  /*1bf0*/  MUFU.EX2 R19, R17 ;  /* 0x0000001100137308 */ /* 0x000ea20000000800 */
[----:B0-----:R-:W-:Y:S01]  /*1c00*/  FADD.FTZ R8, R9, R8 ;  /* 0x0000000809087221 */ /* 0x001fe20000010000 */
[----:B------:R-:W-:-:S03]  /*1c10*/  IABS R9, R2 ;  /* 0x0000000200097213 */ /* 0x000fc60000000000 */
[----:B-1----:R-:W-:-:S03]  /*1c20*/  FADD.FTZ R8, R8, R7 ;  /* 0x0000000708087221 */ /* 0x002fc60000010000 */
[----:B------:R-:W0:Y:S01]  /*1c30*/  I2F.RP R7, R9 ;  /* 0x0000000900077306 */ /* 0x000e220000209400 */
[----:B--2---:R-:W-:Y:S01]  /*1c40*/  FADD.FTZ R19, R8, R19 ;  /* 0x0000001308137221 */ /* 0x004fe20000010000 */
[----:B------:R-:W-:-:S04]  /*1c50*/  IABS R8, c[0x0][0x1c0] ;  /* 0x0000700000087a13 */ /* 0x000fc80000000000 */
[----:B------:R-:W1:Y:S02]  /*1c60*/  SHFL.BFLY PT, R22, R19, 0x8, 0x1f ;  /* 0x0d001f0013167f89 */ /* 0x000e6400000e0000 */
[----:B------:R-:W2:Y:S08]  /*1c70*/  I2F.U32.RP R20, R8 ;  /* 0x0000000800147306 */ /* 0x000eb00000209000 */
[----:B0-----:R-:W0:Y:S08]  /*1c80*/  MUFU.RCP R7, R7 ;  /* 0x0000000700077308 */ /* 0x001e300000001000 */
[----:B--2---:R-:W2:Y:S01]  /*1c90*/  MUFU.RCP R30, R20 ;  /* 0x00000014001e7308 */ /* 0x004ea20000001000 */
[----:B-1----:R-:W-:Y:S01]  /*1ca0*/  FADD.FTZ R22, R19, R22 ;  /* 0x0000001613167221 */ /* 0x002fe20000010000 */
[----:B0-----:R-:W-:-:S02]  /*1cb0*/  IADD3 R42, R7, 0xffffffe, RZ ;  /* 0x0ffffffe072a7810 */ /* 0x001fc40007ffe0ff */
[----:B------:R-:W-:Y:S02]  /*1cc0*/  IABS R7, R2 ;  /* 0x0000000200077213 */ /* 0x000fe40000000000 */
[----:B------:R-:W0:Y:S02]  /*1cd0*/  SHFL.BFLY PT, R17, R22, 0x4, 0x1f ;  /* 0x0c801f0016117f89 */ /* 0x000e2400000e0000 */
[----:B------:R-:W1:Y:S01]  /*1ce0*/  F2I.FTZ.U32.TRUNC.NTZ R43, R42 ;  /* 0x0000002a002b7305 */ /* 0x000e62000021f000 */
[----:B------:R-:W-:Y:S01]  /*1cf0*/  IMAD.MOV R7, RZ, RZ, -R7 ;  /* 0x000000ffff077224 */ /* 0x000fe200078e0a07 */
[----:B--2---:R-:W-:Y:S01]  /*1d00*/  IADD3 R30, R30, 0xffffffe, RZ ;  /* 0x0ffffffe1e1e7810 */ /* 0x004fe20007ffe0ff */
[----:B------:R-:W-:-:S05]  /*1d10*/  IMAD.IADD R20, R6, 0x1, R9 ;  /* 0x0000000106147824 */ /* 0x000fca00078e0209 */
[----:B------:R-:W2:Y:S01]  /*1d20*/  F2I.FTZ.U32.TRUNC.NTZ R31, R30 ;  /* 0x0000001e001f7305 */ /* 0x000ea2000021f000 */
[----:B------:R-:W-:Y:S01]  /*1d30*/  IABS R19, R20 ;  /* 0x0000001400137213 */ /* 0x000fe20000000000 */
[----:B-1----:R-:W-:Y:S02]  /*1d40*/  IMAD.MOV R24, RZ, RZ, -R43 ;  /* 0x000000ffff187224 */ /* 0x002fe400078e0a2b */
[----:B------:R-:W-:Y:S02]  /*1d50*/  IMAD.MOV.U32 R42, RZ, RZ, RZ ;  /* 0x000000ffff2a7224 */ /* 0x000fe400078e00ff */
[----:B------:R-:W-:Y:S02]  /*1d60*/  IMAD R21, R24, R9, RZ ;  /* 0x0000000918157224 */ /* 0x000fe400078e02ff */
[----:B------:R-:W-:Y:S01]  /*1d70*/  IMAD.MOV.U32 R24, RZ, RZ, R19 ;  /* 0x000000ffff187224 */ /* 0x000fe200078e0013 */
[----:B------:R-:W-:Y:S01]  /*1d80*/  IABS R19, c[0x0][0x1c0] ;  /* 0x0000700000137a13 */ /* 0x000fe20000000000 */
[----:B0-----:R-:W-:-:S02]  /*1d90*/  FADD.FTZ R17, R22, R17 ;  /* 0x0000001116117221 */ /* 0x001fc40000010000 */
[----:B--2---:R-:W-:Y:S02]  /*1da0*/  IMAD.MOV R6, RZ, RZ, -R31 ;  /* 0x000000ffff067224 */ /* 0x004fe400078e0a1f */
[----:B------:R-:W-:Y:S01]  /*1db0*/  IMAD.HI.U32 R21, R43, R21, R42 ;  /* 0x000000152b157227 */ /* 0x000fe200078e002a */
[----:B------:R-:W0:Y:S03]  /*1dc0*/  SHFL.BFLY PT, R22, R17, 0x2, 0x1f ;  /* 0x0c401f0011167f89 */ /* 0x000e2600000e0000 */
[----:B------:R-:W-:Y:S02]  /*1dd0*/  IMAD R23, R6, R8, RZ ;  /* 0x0000000806177224 */ /* 0x000fe400078e02ff */
[----:B------:R-:W-:Y:S02]  /*1de0*/  IMAD.MOV.U32 R30, RZ, RZ, RZ ;  /* 0x000000ffff1e7224 */ /* 0x000fe400078e00ff */
[----:B------:R-:W-:-:S04]  /*1df0*/  IMAD.HI.U32 R21, R21, R24, RZ ;  /* 0x0000001815157227 */ /* 0x000fc800078e00ff */
[----:B------:R-:W-:-:S04]  /*1e00*/  IMAD.HI.U32 R23, R31, R23, R30 ;  /* 0x000000171f177227 */ /* 0x000fc800078e001e */
[----:B------:R-:W-:Y:S02]  /*1e10*/  IMAD R6, R21, R7, R24 ;  /* 0x0000000715067224 */ /* 0x000fe400078e0218 */
[----:B------:R-:W-:Y:S02]  /*1e20*/  IMAD.MOV R19, RZ, RZ, -R19 ;  /* 0x000000ffff137224 */ /* 0x000fe400078e0a13 */
[----:B------:R-:W-:Y:S01]  /*1e30*/  IMAD.HI.U32 R23, R23, R24, RZ ;  /* 0x0000001817177227 */ /* 0x000fe200078e00ff */
[----:B------:R-:W-:-:S03]  /*1e40*/  ISETP.GT.U32.AND P0, PT, R9, R6, PT ;  /* 0x000000060900720c */ /* 0x000fc60003f04070 */
[----:B------:R-:W-:Y:S02]  /*1e50*/  IMAD R19, R23, R19, R24 ;  /* 0x0000001317137224 */ /* 0x000fe400078e0218 */
[----:B0-----:R-:W-:Y:S02]  /*1e60*/  FADD.FTZ R22, R17, R22 ;  /* 0x0000001611167221 */ /* 0x001fe40000010000 */
[----:B------:R-:W-:Y:S01]  /*1e70*/  IMAD.MOV.U32 R30, RZ, RZ, 0x7f800000 ;  /* 0x7f800000ff1e7424 */ /* 0x000fe200078e00ff */
[----:B------:R-:W-:Y:S02]  /*1e80*/  ISETP.GT.U32.AND P5, PT, R8, R19, PT ;  /* 0x000000130800720c */ /* 0x000fe40003fa4070 */
[----:B------:R-:W0:Y:S03]  /*1e90*/  SHFL.BFLY PT, R7, R22, 0x1, 0x1f ;  /* 0x0c201f0016077f89 */ /* 0x000e2600000e0000 */
[----:B------:R-:W-:Y:S01]  /*1ea0*/  @!P0 IMAD.IADD R6, R6, 0x1, -R9 ;  /* 0x0000000106068824 */ /* 0x000fe200078e0a09 */
[----:B------:R-:W-:-:S02]  /*1eb0*/  @!P0 IADD3 R21, R21, 0x1, RZ ;  /* 0x0000000115158810 */ /* 0x000fc40007ffe0ff */
[----:B------:R-:W-:Y:S02]  /*1ec0*/  ISETP.GT.AND P0, PT, R2, RZ, PT ;  /* 0x000000ff0200720c */ /* 0x000fe40003f04270 */
[-C--:B------:R-:W-:Y:S02]  /*1ed0*/  ISETP.GE.U32.AND P4, PT, R6, R9.reuse, PT ;  /* 0x000000090600720c */ /* 0x080fe40003f86070 */
[C---:B------:R-:W-:Y:S01]  /*1ee0*/  LOP3.LUT R6, R20.reuse, R9, RZ, 0x3c, !PT ;  /* 0x0000000914067212 */ /* 0x040fe200078e3cff */
[----:B------:R-:W-:Y:S01]  /*1ef0*/  @!P5 IMAD.IADD R19, R19, 0x1, -R8 ;  /* 0x000000011313d824 */ /* 0x000fe200078e0a08 */
[----:B------:R-:W-:Y:S02]  /*1f00*/  LOP3.LUT R20, R20, c[0x0][0x1c0], RZ, 0x3c, !PT ;  /* 0x0000700014147a12 */ /* 0x000fe400078e3cff */
[----:B------:R-:W-:Y:S02]  /*1f10*/  ISETP.GE.AND P3, PT, R6, RZ, PT ;  /* 0x000000ff0600720c */ /* 0x000fe40003f66270 */
[----:B------:R-:W-:Y:S01]  /*1f20*/  ISETP.GE.U32.AND P1, PT, R19, R8, PT ;  /* 0x000000081300720c */ /* 0x000fe20003f26070 */
[----:B------:R-:W1:Y:S01]  /*1f30*/  S2R R6, SR_TID.X ;  /* 0x0000000000067919 */ /* 0x000e620000002100 */
[----:B------:R-:W-:-:S02]  /*1f40*/  @!P5 IADD3 R23, R23, 0x1, RZ ;  /* 0x000000011717d810 */ /* 0x000fc40007ffe0ff */
[----:B------:R-:W-:Y:S02]  /*1f50*/  ISETP.GE.AND P2, PT, R20, RZ, PT ;  /* 0x000000ff1400720c */ /* 0x000fe40003f46270 */
[----:B------:R-:W-:Y:S01]  /*1f60*/  @P4 IADD3 R21, R21, 0x1, RZ ;  /* 0x0000000115154810 */ /* 0x000fe20007ffe0ff */
[----:B0-----:R-:W-:Y:S01]  /*1f70*/  FADD.FTZ R17, R22, R7 ;  /* 0x0000000716117221 */ /* 0x001fe20000010000 */
[----:B------:R-:W-:Y:S02]  /*1f80*/  ISETP.GT.AND P4, PT, R3, RZ, PT ;  /* 0x000000ff0300720c */ /* 0x000fe40003f84270 */
[----:B------:R-:W-:Y:S01]  /*1f90*/  SHF.R.S32.HI R20, RZ, 0x1f, R2 ;  /* 0x0000001fff147819 */ /* 0x000fe20000011402 */
[----:B------:R-:W-:Y:S02]  /*1fa0*/  @!P3 IMAD.MOV R21, RZ, RZ, -R21 ;  /* 0x000000ffff15b224 */ /* 0x000fe400078e0a15 */
[----:B------:R-:W-:Y:S02]  /*1fb0*/  @P1 IADD3 R23, R23, 0x1, RZ ;  /* 0x0000000117171810 */ /* 0x000fe40007ffe0ff */
[----:B------:R-:W-:-:S02]  /*1fc0*/  FSETP.NE.FTZ.AND P1, PT, R17, RZ, PT ;  /* 0x000000ff1100720b */ /* 0x000fc40003f35000 */
[C---:B------:R-:W-:Y:S01]  /*1fd0*/  ISETP.NE.AND P5, PT, R2.reuse, RZ, PT ;  /* 0x000000ff0200720c */ /* 0x040fe20003fa5270 */
[----:B------:R-:W-:Y:S01]  /*1fe0*/  @!P2 IMAD.MOV R23, RZ, RZ, -R23 ;  /* 0x000000ffff17a224 */ /* 0x000fe200078e0a17 */
[----:B------:R-:W-:Y:S01]  /*1ff0*/  LEA.HI.SX32 R7, R2, 0x1, 0x1 ;  /* 0x0000000102077811 */ /* 0x000fe200078f0aff */
[----:B------:R-:W-:Y:S01]  /*2000*/  @!P0 IMAD.MOV R7, RZ, RZ, R20 ;  /* 0x000000ffff078224 */ /* 0x000fe200078e0214 */
[----:B------:R-:W-:Y:S02]  /*2010*/  ISETP.NE.AND P0, PT, RZ, c[0x0][0x1c0], PT ;  /* 0x00007000ff007a0c */ /* 0x000fe40003f05270 */
[----:B------:R-:W-:Y:S02]  /*2020*/  SHF.R.S32.HI R19, RZ, 0x1f, R3 ;  /* 0x0000001fff137819 */ /* 0x000fe40000011403 */
[C---:B-1----:R-:W-:Y:S02]  /*2030*/  LOP3.LUT P2, RZ, R6.reuse, 0xf, RZ, 0xc0, !PT ;  /* 0x0000000f06ff7812 */ /* 0x042fe4000784c0ff */
[----:B------:R-:W-:Y:S01]  /*2040*/  LEA.HI.SX32 R8, R3, 0x1, 0x1 ;  /* 0x0000000103087811 */ /* 0x000fe200078f0aff */
[----:B------:R-:W-:Y:S01]  /*2050*/  @!P4 IMAD.MOV R8, RZ, RZ, R19 ;  /* 0x000000ffff08c224 */ /* 0x000fe200078e0213 */
[----:B------:R-:W0:Y:S01]  /*2060*/  @P1 MUFU.LG2 R17, R17 ;  /* 0x0000001100111308 */ /* 0x000e220000000c00 */
        /* <DEDUP_REMOVED lines=52> */
[----:B------:R-:W-:Y:S02]  /*23b0*/  MOV R24, 0x23d0 ;  /* 0x000023d000187802 */ /* 0x000fe40000000f00 */
[----:B------:R-:W-:Y:S05]  /*23c0*/  CALL.REL.NOINC `($__internal_1_$__cuda_sm20_div_s64) ;  /* 0x0000263000007944 */ /* 0x000fea0003c00000 */
[-C--:B------:R-:W-:Y:S02]  /*23d0*/  IADD3 R19, P0, RZ, -R20.reuse, RZ ;  /* 0x80000014ff137210 */ /* 0x080fe40007f1e0ff */
[----:B------:R-:W-:Y:S02]  /*23e0*/  MOV R48, R20 ;  /* 0x0000001400307202 */ /* 0x000fe40000000f00 */
[----:B------:R-:W-:Y:S01]  /*23f0*/  IADD3.X R17, RZ, ~R21, RZ, P0, !PT ;  /* 0x80000015ff117210 */ /* 0x000fe200007fe4ff */
[----:B------:R-:W-:Y:S01]  /*2400*/  IMAD.WIDE.U32 R38, R42, R19, R38 ;  /* 0x000000132a267225 */ /* 0x000fe200078e0026 */
[----:B------:R-:W-:-:S03]  /*2410*/  MOV R49, R21 ;  /* 0x0000001500317202 */ /* 0x000fc60000000f00 */
[----:B------:R-:W-:-:S04]  /*2420*/  IMAD R18, R17, R42, RZ ;  /* 0x0000002a11127224 */ /* 0x000fc800078e02ff */
[----:B------:R-:W-:Y:S01]  /*2430*/  IMAD R17, R23, R19, R18 ;  /* 0x0000001317117224 */ /* 0x000fe200078e0212 */
[----:B------:R-:W-:-:S04]  /*2440*/  MOV R18, R38 ;  /* 0x0000002600127202 */ /* 0x000fc80000000f00 */
[----:B------:R-:W-:Y:S01]  /*2450*/  IADD3 R17, R39, R17, RZ ;  /* 0x0000001127117210 */ /* 0x000fe20007ffe0ff */
[----:B------:R-:W-:Y:S05]  /*2460*/  BRA `(.L_x_65) ;  /* 0x0000016000007947 */ /* 0x000fea0003800000 */
.L_x_64:
[----:B------:R-:W0:Y:S01]  /*2470*/  I2F.U32.RP R20, R42 ;  /* 0x0000002a00147306 */ /* 0x000e220000209000 */
[----:B------:R-:W-:Y:S01]  /*2480*/  ISETP.NE.U32.AND P0, PT, R42, RZ, PT ;  /* 0x000000ff2a00720c */ /* 0x000fe20003f05070 */
[----:B------:R-:W-:-:S06]  /*2490*/  IMAD.MOV.U32 R49, RZ, RZ, RZ ;  /* 0x000000ffff317224 */ /* 0x000fcc00078e00ff */
        /* <DEDUP_REMOVED lines=13> */
[----:B------:R-:W-:Y:S02]  /*2570*/  ISETP.GE.U32.AND P1, PT, R17, R42, PT ;  /* 0x0000002a1100720c */ /* 0x000fe40003f26070 */
[----:B------:R-:W-:-:S11]  /*2580*/  MOV R17, RZ ;  /* 0x000000ff00117202 */ /* 0x000fd60000000f00 */
[----:B------:R-:W-:Y:S02]  /*2590*/  @P1 IADD3 R48, R48, 0x1, RZ ;  /* 0x0000000130301810 */ /* 0x000fe40007ffe0ff */
[----:B------:R-:W-:-:S05]  /*25a0*/  @!P0 LOP3.LUT R48, RZ, R42, RZ, 0x33, !PT ;  /* 0x0000002aff308212 */ /* 0x000fca00078e33ff */
[----:B------:R-:W-:-:S04]  /*25b0*/  IMAD.MOV R19, RZ, RZ, -R48 ;  /* 0x000000ffff137224 */ /* 0x000fc800078e0a30 */
[----:B------:R-:W-:Y:S02]  /*25c0*/  IMAD R18, R42, R19, R38 ;  /* 0x000000132a127224 */ /* 0x000fe400078e0226 */
.L_x_65:
[----:B------:R-:W-:Y:S05]  /*25d0*/  BSYNC B0 ;  /* 0x0000000000007941 */ /* 0x000fea0003800000 */
.L_x_63:
[----:B------:R-:W-:Y:S01]  /*25e0*/  LOP3.LUT R19, R17, R0, RZ, 0xfc, !PT ;  /* 0x0000000011137212 */ /* 0x000fe200078efcff */
[----:B------:R-:W-:Y:S03]  /*25f0*/  BSSY B0, `(.L_x_66) ;  /* 0x0000028000007945 */ /* 0x000fe60003800000 */
[----:B------:R-:W-:-:S13]  /*2600*/  ISETP.NE.U32.AND P0, PT, R19, RZ, PT ;  /* 0x000000ff1300720c */ /* 0x000fda0003f05070 */
[----:B------:R-:W-:Y:S05]  /*2610*/  @!P0 BRA `(.L_x_67) ;  /* 0x000000f000008947 */ /* 0x000fea0003800000 */
[----:B------:R-:W-:Y:S01]  /*2620*/  IMAD.MOV.U32 R26, RZ, RZ, R27 ;  /* 0x000000ffff1a7224 */ /* 0x000fe200078e001b */
[----:B------:R-:W-:Y:S02]  /*2630*/  MOV R23, R0 ;  /* 0x0000000000177202 */ /* 0x000fe40000000f00 */
[----:B------:R-:W-:Y:S02]  /*2640*/  MOV R24, 0x2660 ;  /* 0x0000266000187802 */ /* 0x000fe40000000f00 */
[----:B------:R-:W-:Y:S05]  /*2650*/  CALL.REL.NOINC `($__internal_1_$__cuda_sm20_div_s64) ;  /* 0x000023a000007944 */ /* 0x000fea0003c00000 */
[----:B------:R-:W-:Y:S01]  /*2660*/  IADD3 R19, P0, RZ, -R20, RZ ;  /* 0x80000014ff137210 */ /* 0x000fe20007f1e0ff */
[----:B------:R-:W-:Y:S01]  /*2670*/  IMAD.MOV.U32 R43, RZ, RZ, R21 ;  /* 0x000000ffff2b7224 */ /* 0x000fe200078e0015 */
[----:B------:R-:W-:Y:S02]  /*2680*/  MOV R38, R18 ;  /* 0x0000001200267202 */ /* 0x000fe40000000f00 */
[----:B------:R-:W-:Y:S02]  /*2690*/  IADD3.X R22, RZ, ~R21, RZ, P0, !PT ;  /* 0x80000015ff167210 */ /* 0x000fe400007fe4ff */
[----:B------:R-:W-:Y:S02]  /*26a0*/  MOV R39, R17 ;  /* 0x0000001100277202 */ /* 0x000fe40000000f00 */
[----:B------:R-:W-:Y:S01]  /*26b0*/  MOV R42, R20 ;  /* 0x00000014002a7202 */ /* 0x000fe20000000f00 */
[----:B------:R-:W-:-:S02]  /*26c0*/  IMAD R22, R22, R27, RZ ;  /* 0x0000001b16167224 */ /* 0x000fc400078e02ff */
[----:B------:R-:W-:-:S04]  /*26d0*/  IMAD.WIDE.U32 R38, R27, R19, R38 ;  /* 0x000000131b267225 */ /* 0x000fc800078e0026 */
[----:B------:R-:W-:-:S04]  /*26e0*/  IMAD R0, R0, R19, R22 ;  /* 0x0000001300007224 */ /* 0x000fc800078e0216 */
[----:B------:R-:W-:Y:S01]  /*26f0*/  IMAD.IADD R0, R39, 0x1, R0 ;  /* 0x0000000127007824 */ /* 0x000fe200078e0200 */
[----:B------:R-:W-:Y:S05]  /*2700*/  BRA `(.L_x_68) ;  /* 0x0000016000007947 */ /* 0x000fea0003800000 */
.L_x_67:
        /* <DEDUP_REMOVED lines=22> */
.L_x_68:
[----:B------:R-:W-:Y:S05]  /*2870*/  BSYNC B0 ;  /* 0x0000000000007941 */ /* 0x000fea0003800000 */
.L_x_66:
        /* <DEDUP_REMOVED lines=11> */
[----:B------:R-:W-:Y:S05]  /*2930*/  CALL.REL.NOINC `($__internal_1_$__cuda_sm20_div_s64) ;  /* 0x000020c000007944 */ /* 0x000fea0003c00000 */
[----:B------:R-:W-:-:S04]  /*2940*/  IADD3 R17, P0, RZ, -R20, RZ ;  /* 0x80000014ff117210 */ /* 0x000fc80007f1e0ff */
[----:B------:R-:W-:Y:S01]  /*2950*/  IADD3.X R18, RZ, ~R21, RZ, P0, !PT ;  /* 0x80000015ff127210 */ /* 0x000fe200007fe4ff */
[----:B------:R-:W-:-:S04]  /*2960*/  IMAD.WIDE.U32 R42, R5, R17, R42 ;  /* 0x00000011052a7225 */ /* 0x000fc800078e002a */
[----:B------:R-:W-:-:S04]  /*2970*/  IMAD R18, R18, R5, RZ ;  /* 0x0000000512127224 */ /* 0x000fc800078e02ff */
[----:B------:R-:W-:-:S05]  /*2980*/  IMAD R4, R4, R17, R18 ;  /* 0x0000001104047224 */ /* 0x000fca00078e0212 */
[----:B------:R-:W-:Y:S01]  /*2990*/  IADD3 R4, R43, R4, RZ ;  /* 0x000000042b047210 */ /* 0x000fe20007ffe0ff */
[----:B------:R-:W-:Y:S05]  /*29a0*/  BRA `(.L_x_71) ;  /* 0x0000016000007947 */ /* 0x000fea0003800000 */
.L_x_70:
        /* <DEDUP_REMOVED lines=22> */
.L_x_71:
[----:B------:R-:W-:Y:S05]  /*2b10*/  BSYNC B0 ;  /* 0x0000000000007941 */ /* 0x000fea0003800000 */
.L_x_69:
[-C--:B------:R-:W-:Y:S01]  /*2b20*/  IMAD R5, R41, R16.reuse, RZ ;  /* 0x0000001029057224 */ /* 0x080fe200078e02ff */
[----:B------:R-:W-:Y:S01]  /*2b30*/  SHF.R.S32.HI R17, RZ, 0x1f, R27 ;  /* 0x0000001fff117819 */ /* 0x000fe2000001141b */
[C---:B------:R-:W-:Y:S01]  /*2b40*/  IMAD.WIDE.U32 R46, R40.reuse, R16, RZ ;  /* 0x00000010282e7225 */ /* 0x040fe200078e00ff */
[----:B------:R-:W-:Y:S01]  /*2b50*/  ULDC.U8 UR10, c[0x0][0x329] ;  /* 0x0000ca40000a7ab9 */ /* 0x000fe20000000000 */
[----:B------:R-:W-:Y:S01]  /*2b60*/  BSSY B0, `(.L_x_72) ;  /* 0x0000046000007945 */ /* 0x000fe20003800000 */
[----:B------:R-:W-:Y:S01]  /*2b70*/  UISETP.NE.AND UP0, UPT, UR10, URZ, UPT ;  /* 0x0000003f0a00728c */ /* 0x000fe2000bf05270 */
[----:B------:R-:W-:Y:S01]  /*2b80*/  IMAD R5, R40, R14, R5 ;  /* 0x0000000e28057224 */ /* 0x000fe200078e0205 */
[----:B------:R-:W-:Y:S01]  /*2b90*/  ULDC.64 UR4, c[0x0][0x210] ;  /* 0x0000840000047ab9 */ /* 0x000fe20000000a00 */
[----:B------:R-:W-:Y:S01]  /*2ba0*/  IMAD R0, R0, R27, RZ ;  /* 0x0000001b00007224 */ /* 0x000fe200078e02ff */
[----:B------:R-:W-:Y:S02]  /*2bb0*/  UIMAD UR4, UR4, UR5, URZ ;  /* 0x00000005040472a4 */ /* 0x000fe4000f8e023f */
[----:B------:R-:W-:Y:S01]  /*2bc0*/  IADD3 R18, R47, R5, RZ ;  /* 0x000000052f127210 */ /* 0x000fe20007ffe0ff */
[----:B------:R-:W-:Y:S01]  /*2bd0*/  IMAD R17, R17, R38, R0 ;  /* 0x0000002611117224 */ /* 0x000fe200078e0200 */
[----:B------:R-:W-:Y:S01]  /*2be0*/  USEL UR5, UR5, 0x1, !UP0 ;  /* 0x0000000105057887 */ /* 0x000fe2000c000000 */
[----:B------:R-:W-:Y:S01]  /*2bf0*/  IMAD.WIDE.U32 R38, R38, R27, RZ ;  /* 0x0000001b26267225 */ /* 0x000fe200078e00ff */
[----:B------:R-:W-:-:S02]  /*2c00*/  USHF.R.S32.HI UR11, URZ, 0x1f, UR4 ;  /* 0x0000001f3f0b7899 */ /* 0x000fc40008011404 */
[----:B------:R-:W-:Y:S01]  /*2c10*/  USHF.R.S32.HI UR10, URZ, 0x1f, UR5 ;  /* 0x0000001f3f0a7899 */ /* 0x000fe20008011405 */
[-C--:B------:R-:W-:Y:S02]  /*2c20*/  IMAD R23, R18, R13.reuse, RZ ;  /* 0x0000000d12177224 */ /* 0x080fe400078e02ff */
[----:B------:R-:W-:Y:S02]  /*2c30*/  IMAD R19, R4, UR4, RZ ;  /* 0x0000000404137c24 */ /* 0x000fe4000f8e02ff */
[----:B------:R-:W-:Y:S02]  /*2c40*/  IMAD R23, R12, R46, R23 ;  /* 0x0000002e0c177224 */ /* 0x000fe400078e0217 */
[----:B------:R-:W-:-:S04]  /*2c50*/  IMAD.WIDE.U32 R46, R46, R13, RZ ;  /* 0x0000000d2e2e7225 */ /* 0x000fc800078e00ff */
[----:B------:R-:W-:Y:S01]  /*2c60*/  IMAD R5, R21, UR5, RZ ;  /* 0x0000000515057c24 */ /* 0x000fe2000f8e02ff */
[----:B------:R-:W-:Y:S01]  /*2c70*/  IADD3 R23, R47, R23, RZ ;  /* 0x000000172f177210 */ /* 0x000fe20007ffe0ff */
[C---:B------:R-:W-:Y:S02]  /*2c80*/  IMAD R19, R42.reuse, UR11, R19 ;  /* 0x0000000b2a137c24 */ /* 0x040fe4000f8e0213 */
[----:B------:R-:W-:Y:S01]  /*2c90*/  IMAD.WIDE.U32 R42, R42, UR4, RZ ;  /* 0x000000042a2a7c25 */ /* 0x000fe2000f8e00ff */
[----:B------:R-:W-:-:S03]  /*2ca0*/  LOP3.LUT R0, R49, R23, RZ, 0xfc, !PT ;  /* 0x0000001731007212 */ /* 0x000fc600078efcff */
[----:B------:R-:W-:Y:S01]  /*2cb0*/  IMAD R5, R20, UR10, R5 ;  /* 0x0000000a14057c24 */ /* 0x000fe2000f8e0205 */
[----:B------:R-:W-:Y:S01]  /*2cc0*/  ISETP.NE.U32.AND P0, PT, R0, RZ, PT ;  /* 0x000000ff0000720c */ /* 0x000fe20003f05070 */
[----:B------:R-:W-:Y:S01]  /*2cd0*/  IMAD.WIDE.U32 R40, R20, UR5, RZ ;  /* 0x0000000514287c25 */ /* 0x000fe2000f8e00ff */
[----:B------:R-:W-:Y:S02]  /*2ce0*/  IADD3 R0, R39, R17, RZ ;  /* 0x0000001127007210 */ /* 0x000fe40007ffe0ff */
[----:B------:R-:W-:Y:S01]  /*2cf0*/  IADD3 R4, R43, R19, RZ ;  /* 0x000000132b047210 */ /* 0x000fe20007ffe0ff */
[----:B------:R-:W-:Y:S01]  /*2d00*/  IMAD R3, R3, UR4, RZ ;  /* 0x0000000403037c24 */ /* 0x000fe2000f8e02ff */
[----:B------:R-:W-:Y:S01]  /*2d10*/  IADD3 R5, R41, R5, RZ ;  /* 0x0000000529057210 */ /* 0x000fe20007ffe0ff */
[----:B------:R-:W-:-:S06]  /*2d20*/  IMAD R2, R2, UR4, RZ ;  /* 0x0000000402027c24 */ /* 0x000fcc000f8e02ff */
[----:B------:R-:W-:Y:S05]  /*2d30*/  @!P0 BRA `(.L_x_73) ;  /* 0x0000011000008947 */ /* 0x000fea0003800000 */
[----:B------:R-:W-:Y:S01]  /*2d40*/  IMAD.MOV.U32 R18, RZ, RZ, R48 ;  /* 0x000000ffff127224 */ /* 0x000fe200078e0030 */
[----:B------:R-:W-:Y:S01]  /*2d50*/  MOV R17, R49 ;  /* 0x0000003100117202 */ /* 0x000fe20000000f00 */
[----:B------:R-:W-:Y:S01]  /*2d60*/  IMAD.MOV.U32 R26, RZ, RZ, R46 ;  /* 0x000000ffff1a7224 */ /* 0x000fe200078e002e */
[----:B------:R-:W-:Y:S02]  /*2d70*/  MOV R24, 0x2d90 ;  /* 0x00002d9000187802 */ /* 0x000fe40000000f00 */
[----:B------:R-:W-:Y:S05]  /*2d80*/  CALL.REL.NOINC `($__internal_1_$__cuda_sm20_div_s64) ;  /* 0x00001c7000007944 */ /* 0x000fea0003c00000 */
        /* <DEDUP_REMOVED lines=12> */
.L_x_73:
        /* <DEDUP_REMOVED lines=20> */
[----:B------:R-:W-:-:S05]  /*2f90*/  IADD3 R21, -R19, RZ, RZ ;  /* 0x000000ff13157210 */ /* 0x000fca0007ffe1ff */
[----:B------:R-:W-:Y:S01]  /*2fa0*/  IMAD R18, R46, R21, R48 ;  /* 0x000000152e127224 */ /* 0x000fe200078e0230 */
[----:B------:R-:W-:Y:S02]  /*2fb0*/  MOV R46, R19 ;  /* 0x00000013002e7202 */ /* 0x000fe40000000f00 */
.L_x_74:
[----:B------:R-:W-:Y:S05]  /*2fc0*/  BSYNC B0 ;  /* 0x0000000000007941 */ /* 0x000fea0003800000 */
.L_x_72:
        /* <DEDUP_REMOVED lines=19> */
.L_x_76:
[----:B------:R-:W0:Y:S01]  /*3100*/  I2F.U32.RP R20, R16 ;  /* 0x0000001000147306 */ /* 0x000e220000209000 */
[----:B------:R-:W-:Y:S01]  /*3110*/  HFMA2.MMA R22, -RZ, RZ, 0, 0 ;  /* 0x00000000ff167435 */ /* 0x000fe200000001ff */
[----:B------:R-:W-:Y:S01]  /*3120*/  ISETP.NE.U32.AND P0, PT, R16, RZ, PT ;  /* 0x000000ff1000720c */ /* 0x000fe20003f05070 */
[----:B------:R-:W-:-:S05]  /*3130*/  IMAD.MOV.U32 R49, RZ, RZ, RZ ;  /* 0x000000ffff317224 */ /* 0x000fca00078e00ff */
[----:B0-----:R-:W0:Y:S02]  /*3140*/  MUFU.RCP R19, R20 ;  /* 0x0000001400137308 */ /* 0x001e240000001000 */
[----:B0-----:R-:W-:-:S06]  /*3150*/  IADD3 R19, R19, 0xffffffe, RZ ;  /* 0x0ffffffe13137810 */ /* 0x001fcc0007ffe0ff */
[----:B------:R-:W0:Y:S02]  /*3160*/  F2I.FTZ.U32.TRUNC.NTZ R23, R19 ;  /* 0x0000001300177305 */ /* 0x000e24000021f000 */
[----:B0-----:R-:W-:-:S04]  /*3170*/  IMAD.MOV R14, RZ, RZ, -R23 ;  /* 0x000000ffff0e7224 */ /* 0x001fc800078e0a17 */
[----:B------:R-:W-:-:S04]  /*3180*/  IMAD R14, R14, R16, RZ ;  /* 0x000000100e0e7224 */ /* 0x000fc800078e02ff */
[----:B------:R-:W-:Y:S01]  /*3190*/  IMAD.HI.U32 R17, R23, R14, R22 ;  /* 0x0000000e17117227 */ /* 0x000fe200078e0016 */
[----:B------:R-:W-:-:S05]  /*31a0*/  MOV R14, RZ ;  /* 0x000000ff000e7202 */ /* 0x000fca0000000f00 */
        /* <DEDUP_REMOVED lines=11> */
.L_x_77:
[----:B------:R-:W-:Y:S05]  /*3260*/  BSYNC B0 ;  /* 0x0000000000007941 */ /* 0x000fea0003800000 */
.L_x_75:
        /* <DEDUP_REMOVED lines=10> */
[----:B------:R-:W-:Y:S02]  /*3310*/  IADD3 R17, P0, RZ, -R20, RZ ;  /* 0x80000014ff117210 */ /* 0x000fe40007f1e0ff */
[----:B------:R-:W-:Y:S02]  /*3320*/  MOV R52, R48 ;  /* 0x0000003000347202 */ /* 0x000fe40000000f00 */
[----:B------:R-:W-:Y:S02]  /*3330*/  IADD3.X R18, RZ, ~R21, RZ, P0, !PT ;  /* 0x80000015ff127210 */ /* 0x000fe400007fe4ff */
[----:B------:R-:W-:-:S03]  /*3340*/  MOV R53, R49 ;  /* 0x0000003100357202 */ /* 0x000fc60000000f00 */
[----:B------:R-:W-:Y:S02]  /*3350*/  IMAD R18, R18, R13, RZ ;  /* 0x0000000d12127224 */ /* 0x000fe400078e02ff */
[----:B------:R-:W-:-:S04]  /*3360*/  IMAD.WIDE.U32 R52, R13, R17, R52 ;  /* 0x000000110d347225 */ /* 0x000fc800078e0034 */
[----:B------:R-:W-:-:S05]  /*3370*/  IMAD R12, R12, R17, R18 ;  /* 0x000000110c0c7224 */ /* 0x000fca00078e0212 */
[----:B------:R-:W-:Y:S01]  /*3380*/  IADD3 R12, R53, R12, RZ ;  /* 0x0000000c350c7210 */ /* 0x000fe20007ffe0ff */
[----:B------:R-:W-:Y:S05]  /*3390*/  BRA `(.L_x_80) ;  /* 0x0000017000007947 */ /* 0x000fea0003800000 */
.L_x_79:
        /* <DEDUP_REMOVED lines=23> */
.L_x_80:
[----:B------:R-:W-:Y:S05]  /*3510*/  BSYNC B0 ;  /* 0x0000000000007941 */ /* 0x000fea0003800000 */
.L_x_78:
[----:B------:R-:W-:Y:S01]  /*3520*/  SHF.R.S32.HI R18, RZ, 0x1f, R6 ;  /* 0x0000001fff127819 */ /* 0x000fe20000011406 */
[-C--:B------:R-:W-:Y:S01]  /*3530*/  IMAD R13, R21, R6.reuse, RZ ;  /* 0x00000006150d7224 */ /* 0x080fe200078e02ff */
[----:B------:R-:W-:Y:S01]  /*3540*/  SHF.R.S32.HI R17, RZ, 0x1f, R3 ;  /* 0x0000001fff117819 */ /* 0x000fe20000011403 */
[----:B------:R-:W-:Y:S01]  /*3550*/  IMAD.WIDE.U32 R48, R20, R6, RZ ;  /* 0x0000000614307225 */ /* 0x000fe200078e00ff */
[----:B------:R-:W-:Y:S01]  /*3560*/  LOP3.LUT R6, R47, R10, RZ, 0xfc, !PT ;  /* 0x0000000a2f067212 */ /* 0x000fe200078efcff */
[----:B------:R-:W-:Y:S02]  /*3570*/  BSSY B0, `(.L_x_81) ;  /* 0x0000038000007945 */ /* 0x000fe40003800000 */
[----:B------:R-:W-:Y:S01]  /*3580*/  IMAD R55, R27, c[0x0][0x214], RZ ;  /* 0x000085001b377a24 */ /* 0x000fe200078e02ff */
[----:B------:R-:W-:Y:S01]  /*3590*/  ISETP.NE.U32.AND P0, PT, R6, RZ, PT ;  /* 0x000000ff0600720c */ /* 0x000fe20003f05070 */
[----:B------:R-:W-:Y:S02]  /*35a0*/  IMAD R12, R12, R3, RZ ;  /* 0x000000030c0c7224 */ /* 0x000fe400078e02ff */
[----:B------:R-:W-:Y:S01]  /*35b0*/  IMAD R14, R14, R55, RZ ;  /* 0x000000370e0e7224 */ /* 0x000fe200078e02ff */
[----:B------:R-:W-:Y:S01]  /*35c0*/  SHF.R.S32.HI R19, RZ, 0x1f, R55 ;  /* 0x0000001fff137819 */ /* 0x000fe20000011437 */
[----:B------:R-:W-:-:S02]  /*35d0*/  IMAD R17, R17, R52, R12 ;  /* 0x0000003411117224 */ /* 0x000fc400078e020c */
[----:B------:R-:W-:-:S04]  /*35e0*/  IMAD.WIDE.U32 R52, R52, R3, RZ ;  /* 0x0000000334347225 */ /* 0x000fc800078e00ff */
[----:B------:R-:W-:Y:S01]  /*35f0*/  IMAD R13, R18, R20, R13 ;  /* 0x00000014120d7224 */ /* 0x000fe200078e020d */
[----:B------:R-:W-:Y:S01]  /*3600*/  IADD3 R12, R53, R17, RZ ;  /* 0x00000011350c7210 */ /* 0x000fe20007ffe0ff */
[----:B------:R-:W-:Y:S02]  /*3610*/  IMAD R3, R19, R16, R14 ;  /* 0x0000001013037224 */ /* 0x000fe400078e020e */
[----:B------:R-:W-:Y:S01]  /*3620*/  IMAD.WIDE.U32 R54, R16, R55, RZ ;  /* 0x0000003710367225 */ /* 0x000fe200078e00ff */
[----:B------:R-:W-:-:S04]  /*3630*/  IADD3 R6, R49, R13, RZ ;  /* 0x0000000d31067210 */ /* 0x000fc80007ffe0ff */
[----:B------:R-:W-:Y:S01]  /*3640*/  IADD3 R3, R55, R3, RZ ;  /* 0x0000000337037210 */ /* 0x000fe20007ffe0ff */
[----:B------:R-:W-:Y:S05]  /*3650*/  @!P0 BRA `(.L_x_82) ;  /* 0x0000012000008947 */ /* 0x000fea0003800000 */
[----:B------:R-:W-:Y:S01]  /*3660*/  IMAD.MOV.U32 R18, RZ, RZ, R46 ;  /* 0x000000ffff127224 */ /* 0x000fe200078e002e */
[----:B------:R-:W-:Y:S01]  /*3670*/  MOV R26, R11 ;  /* 0x0000000b001a7202 */ /* 0x000fe20000000f00 */
[----:B------:R-:W-:Y:S01]  /*3680*/  IMAD.MOV.U32 R17, RZ, RZ, R47 ;  /* 0x000000ffff117224 */ /* 0x000fe200078e002f */
[----:B------:R-:W-:Y:S02]  /*3690*/  MOV R23, R10 ;  /* 0x0000000a00177202 */ /* 0x000fe40000000f00 */
[----:B------:R-:W-:Y:S02]  /*36a0*/  MOV R24, 0x36c0 ;  /* 0x000036c000187802 */ /* 0x000fe40000000f00 */
[----:B------:R-:W-:Y:S05]  /*36b0*/  CALL.REL.NOINC `($__internal_1_$__cuda_sm20_div_s64) ;  /* 0x0000134000007944 */ /* 0x000fea0003c00000 */
[----:B------:R-:W-:Y:S01]  /*36c0*/  IADD3 R13, P0, RZ, -R20, RZ ;  /* 0x80000014ff0d7210 */ /* 0x000fe20007f1e0ff */
[----:B------:R-:W-:Y:S01]  /*36d0*/  IMAD.MOV.U32 R17, RZ, RZ, R47 ;  /* 0x000000ffff117224 */ /* 0x000fe200078e002f */
[----:B------:R-:W-:Y:S02]  /*36e0*/  MOV R16, R46 ;  /* 0x0000002e00107202 */ /* 0x000fe40000000f00 */
[----:B------:R-:W-:-:S02]  /*36f0*/  IADD3.X R14, RZ, ~R21, RZ, P0, !PT ;  /* 0x80000015ff0e7210 */ /* 0x000fc400007fe4ff */
[----:B------:R-:W-:Y:S01]  /*3700*/  MOV R46, R20 ;  /* 0x00000014002e7202 */ /* 0x000fe20000000f00 */
[----:B------:R-:W-:Y:S01]  /*3710*/  IMAD.WIDE.U32 R16, R11, R13, R16 ;  /* 0x0000000d0b107225 */ /* 0x000fe200078e0010 */
[----:B------:R-:W-:-:S03]  /*3720*/  MOV R47, R21 ;  /* 0x00000015002f7202 */ /* 0x000fc60000000f00 */
[----:B------:R-:W-:-:S04]  /*3730*/  IMAD R14, R14, R11, RZ ;  /* 0x0000000b0e0e7224 */ /* 0x000fc800078e02ff */
[----:B------:R-:W-:Y:S01]  /*3740*/  IMAD R10, R10, R13, R14 ;  /* 0x0000000d0a0a7224 */ /* 0x000fe200078e020e */
[----:B------:R-:W-:-:S03]  /*3750*/  MOV R14, R16 ;  /* 0x00000010000e7202 */ /* 0x000fc60000000f00 */
[----:B------:R-:W-:Y:S01]  /*3760*/  IMAD.IADD R10, R17, 0x1, R10 ;  /* 0x00000001110a7824 */ /* 0x000fe200078e020a */
[----:B------:R-:W-:Y:S05]  /*3770*/  BRA `(.L_x_83) ;  /* 0x0000017000007947 */ /* 0x000fea0003800000 */
.L_x_82:
        /* <DEDUP_REMOVED lines=23> */
.L_x_83:
[----:B------:R-:W-:Y:S05]  /*38f0*/  BSYNC B0 ;  /* 0x0000000000007941 */ /* 0x000fea0003800000 */
.L_x_81:
        /* <DEDUP_REMOVED lines=21> */
[----:B------:R-:W-:-:S02]  /*3a50*/  IADD3.X R10, RZ, ~R21, RZ, P0, !PT ;  /* 0x80000015ff0a7210 */ /* 0x000fc400007fe4ff */
[----:B------:R-:W-:-:S03]  /*3a60*/  MOV R17, R47 ;  /* 0x0000002f00117202 */ /* 0x000fc60000000f00 */
[----:B------:R-:W-:Y:S02]  /*3a70*/  IMAD R10, R10, R9, RZ ;  /* 0x000000090a0a7224 */ /* 0x000fe400078e02ff */
[----:B------:R-:W-:-:S04]  /*3a80*/  IMAD.WIDE.U32 R16, R9, R13, R16 ;  /* 0x0000000d09107225 */ /* 0x000fc800078e0010 */
[----:B------:R-:W-:Y:S01]  /*3a90*/  IMAD R10, R8, R13, R10 ;  /* 0x0000000d080a7224 */ /* 0x000fe200078e020a */
[----:B------:R-:W-:-:S04]  /*3aa0*/  MOV R8, R16 ;  /* 0x0000001000087202 */ /* 0x000fc80000000f00 */
[----:B------:R-:W-:Y:S01]  /*3ab0*/  IADD3 R13, R17, R10, RZ ;  /* 0x0000000a110d7210 */ /* 0x000fe20007ffe0ff */
[----:B------:R-:W-:Y:S05]  /*3ac0*/  BRA `(.L_x_86) ;  /* 0x0000017000007947 */ /* 0x000fea0003800000 */
.L_x_85:
        /* <DEDUP_REMOVED lines=10> */
[----:B------:R-:W-:-:S04]  /*3b70*/  IMAD.HI.U32 R10, R13, R46, RZ ;  /* 0x0000002e0d0a7227 */ /* 0x000fc800078e00ff */
[----:B------:R-:W-:Y:S01]  /*3b80*/  IMAD.MOV.U32 R13, RZ, RZ, RZ ;  /* 0x000000ffff0d7224 */ /* 0x000fe200078e00ff */
        /* <DEDUP_REMOVED lines=11> */
.L_x_86:
[----:B------:R-:W-:Y:S05]  /*3c40*/  BSYNC B0 ;  /* 0x0000000000007941 */ /* 0x000fea0003800000 */
.L_x_84:
[----:B------:R-:W-:Y:S01]  /*3c50*/  IADD3 R39, P1, P0, R42, R40, R38 ;  /* 0x000000282a277210 */ /* 0x000fe2000783e026 */
[----:B------:R-:W-:-:S03]  /*3c60*/  IMAD R13, R13, R2, RZ ;  /* 0x000000020d0d7224 */ /* 0x000fc600078e02ff */
[----:B------:R-:W-:Y:S02]  /*3c70*/  IADD3 R39, P3, P2, R48, R39, R54 ;  /* 0x0000002730277210 */ /* 0x000fe40007a7e036 */
[----:B------:R-:W-:Y:S02]  /*3c80*/  IADD3.X R0, R4, R5, R0, P1, P0 ;  /* 0x0000000504007210 */ /* 0x000fe40000fe0400 */
[----:B------:R-:W-:Y:S02]  /*3c90*/  IADD3 R52, P1, P0, R56, R39, R52 ;  /* 0x0000002738347210 */ /* 0x000fe4000783e034 */
[----:B------:R-:W-:Y:S01]  /*3ca0*/  IADD3.X R0, R6, R0, R3, P3, P2 ;  /* 0x0000000006007210 */ /* 0x000fe20001fe4403 */
[----:B------:R-:W-:Y:S01]  /*3cb0*/  IMAD R3, R21, R7, RZ ;  /* 0x0000000715037224 */ /* 0x000fe200078e02ff */
[----:B------:R-:W-:Y:S02]  /*3cc0*/  SHF.R.S32.HI R4, RZ, 0x1f, R7 ;  /* 0x0000001fff047819 */ /* 0x000fe40000011407 */
[----:B------:R-:W-:-:S02]  /*3cd0*/  IADD3.X R53, R11, R0, R12, P1, P0 ;  /* 0x000000000b357210 */ /* 0x000fc40000fe040c */
        /* <DEDUP_REMOVED lines=11> */
.L_x_62:
[----:B------:R-:W-:-:S04]  /*3d90*/  LEA R2, P0, R38, c[0x0][0x200], 0x2 ;  /* 0x0000800026027a11 */ /* 0x000fc800078010ff */
[----:B------:R-:W-:-:S05]  /*3da0*/  LEA.HI.X R3, R38, c[0x0][0x204], R39, 0x2, P0 ;  /* 0x0000810026037a11 */ /* 0x000fca00000f1427 */
[----:B------:R0:W-:Y:S04]  /*3db0*/  STG.E [R2.64], R30 ;  /* 0x0000001e02007986 */ /* 0x0001e8000c101908 */
.L_x_61:
[----:B------:R-:W-:Y:S05]  /*3dc0*/  BSYNC B1 ;  /* 0x0000000000017941 */ /* 0x000fea0003800000 */
.L_x_60:
[C---:B------:R-:W-:Y:S01]  /*3dd0*/  IADD3 R0, R34.reuse, 0x10, RZ ;  /* 0x0000001022007810 */ /* 0x040fe20007ffe0ff */
[----:B0-----:R-:W-:Y:S01]  /*3de0*/  IMAD.MOV.U32 R3, RZ, RZ, c[0x0][0x314] ;  /* 0x0000c500ff037624 */ /* 0x001fe200078e00ff */
[C---:B------:R-:W-:Y:S01]  /*3df0*/  ISETP.GE.OR P2, PT, R34.reuse, c[0x0][0x314], P6 ;  /* 0x0000c50022007a0c */ /* 0x040fe20003746670 */
[----:B------:R-:W-:Y:S01]  /*3e00*/  IMAD.SHL.U32 R36, R34, 0x4, RZ ;  /* 0x0000000422247824 */ /* 0x000fe200078e00ff */
[----:B------:R-:W-:Y:S01]  /*3e10*/  ISETP.GE.OR P1, PT, R0, c[0x0][0x314], P6 ;  /* 0x0000c50000007a0c */ /* 0x000fe20003726670 */
[----:B------:R-:W-:Y:S01]  /*3e20*/  HFMA2.MMA R13, -RZ, RZ, 0, 0 ;  /* 0x00000000ff0d7435 */ /* 0x000fe200000001ff */
[----:B------:R-:W-:Y:S01]  /*3e30*/  IADD3 R0, R34, 0x20, RZ ;  /* 0x0000002022007810 */ /* 0x000fe20007ffe0ff */
[----:B------:R-:W-:Y:S01]  /*3e40*/  CS2R R10, SRZ ;  /* 0x00000000000a7805 */ /* 0x000fe2000001ff00 */
[----:B------:R-:W-:Y:S01]  /*3e50*/  CS2R R8, SRZ ;  /* 0x0000000000087805 */ /* 0x000fe2000001ff00 */
[----:B------:R-:W-:Y:S01]  /*3e60*/  CS2R R6, SRZ ;  /* 0x0000000000067805 */ /* 0x000fe2000001ff00 */
[----:B------:R-:W-:-:S02]  /*3e70*/  ISETP.GE.OR P0, PT, R0, c[0x0][0x314], P6 ;  /* 0x0000c50000007a0c */ /* 0x000fc40003706670 */
[----:B------:R-:W-:Y:S02]  /*3e80*/  IADD3 R0, R34, 0x30, RZ ;  /* 0x0000003022007810 */ /* 0x000fe40007ffe0ff */
[----:B------:R-:W-:Y:S01]  /*3e90*/  IADD3 R34, R36, 0x40, RZ ;  /* 0x0000004024227810 */ /* 0x000fe20007ffe0ff */
[----:B------:R-:W-:Y:S01]  /*3ea0*/  @!P2 FADD.FTZ R37, -R30, R37 ;  /* 0x000000251e25a221 */ /* 0x000fe20000010100 */
[----:B------:R-:W-:Y:S01]  /*3eb0*/  ISETP.GE.OR P6, PT, R0, c[0x0][0x314], P6 ;  /* 0x0000c50000007a0c */ /* 0x000fe200037c6670 */
[----:B------:R-:W-:Y:S02]  /*3ec0*/  @!P1 FADD.FTZ R32, -R30, R32 ;  /* 0x000000201e209221 */ /* 0x000fe40000010100 */
[----:B------:R-:W-:Y:S02]  /*3ed0*/  @!P2 FMUL.FTZ R37, R37, 1.4426950216293334961 ;  /* 0x3fb8aa3b2525a820 */ /* 0x000fe40000410000 */
[----:B------:R-:W-:Y:S02]  /*3ee0*/  @!P1 FMUL.FTZ R32, R32, 1.4426950216293334961 ;  /* 0x3fb8aa3b20209820 */ /* 0x000fe40000410000 */
[----:B------:R-:W-:Y:S01]  /*3ef0*/  @!P0 FADD.FTZ R33, -R30, R33 ;  /* 0x000000211e218221 */ /* 0x000fe20000010100 */
[----:B------:R-:W0:Y:S03]  /*3f00*/  @!P2 MUFU.EX2 R0, R37 ;  /* 0x000000250000a308 */ /* 0x000e260000000800 */
[----:B------:R-:W-:-:S02]  /*3f10*/  @!P0 FMUL.FTZ R33, R33, 1.4426950216293334961 ;  /* 0x3fb8aa3b21218820 */ /* 0x000fc40000410000 */
[----:B------:R-:W-:-:S03]  /*3f20*/  @!P6 FADD.FTZ R30, -R30, R35 ;  /* 0x000000231e1ee221 */ /* 0x000fc60000010100 */
[----:B------:R-:W1:Y:S01]  /*3f30*/  @!P0 MUFU.EX2 R2, R33 ;  /* 0x0000002100028308 */ /* 0x000e620000000800 */
[----:B------:R-:W-:-:S07]  /*3f40*/  @!P6 FMUL.FTZ R4, R30, 1.4426950216293334961 ;  /* 0x3fb8aa3b1e04e820 */ /* 0x000fce0000410000 */
[----:B------:R-:W2:Y:S01]  /*3f50*/  @!P1 MUFU.EX2 R32, R32 ;  /* 0x0000002000209308 */ /* 0x000ea20000000800 */
[----:B0-----:R0:W-:Y:S07]  /*3f60*/  @!P2 STS [R25.X4], R0 ;  /* 0x000000001900a388 */ /* 0x0011ee0000004800 */
[----:B------:R-:W3:Y:S01]  /*3f70*/  @!P6 MUFU.EX2 R4, R4 ;  /* 0x000000040004e308 */ /* 0x000ee20000000800 */
[----:B-1----:R1:W-:Y:S01]  /*3f80*/  @!P0 STS [R25.X4+0x480], R2 ;  /* 0x0004800219008388 */ /* 0x0023e20000004800 */
[----:B------:R-:W-:-:S02]  /*3f90*/  ISETP.GE.AND P0, PT, R3, 0x1, PT ;  /* 0x000000010300780c */ /* 0x000fc40003f06270 */
[----:B------:R-:W-:Y:S01]  /*3fa0*/  IADD3 R33, R36, 0x80, RZ ;  /* 0x0000008024217810 */ /* 0x000fe20007ffe0ff */
[----:B--2---:R-:W-:Y:S04]  /*3fb0*/  @!P1 STS [R25.X4+0x240], R32 ;  /* 0x0002402019009388 */ /* 0x004fe80000004800 */
[----:B---3--:R2:W-:Y:S01]  /*3fc0*/  @!P6 STS [R25.X4+0x6c0], R4 ;  /* 0x0006c0041900e388 */ /* 0x0085e20000004800 */
[----:B0-----:R-:W-:Y:S01]  /*3fd0*/  IMAD.MOV.U32 R0, RZ, RZ, RZ ;  /* 0x000000ffff007224 */ /* 0x001fe200078e00ff */
[----:B-1----:R-:W-:Y:S01]  /*3fe0*/  CS2R R2, SRZ ;  /* 0x0000000000027805 */ /* 0x002fe2000001ff00 */
[----:B--2---:R-:W-:Y:S01]  /*3ff0*/  CS2R R4, SRZ ;  /* 0x0000000000047805 */ /* 0x004fe2000001ff00 */
[----:B------:R-:W-:Y:S06]  /*4000*/  BAR.SYNC.DEFER_BLOCKING 0x0 ;  /* 0x0000000000007b1d */ /* 0x000fec0000010000 */
        /* <DEDUP_REMOVED lines=13> */
[----:B------:R-:W-:Y:S01]  /*40e0*/  IMAD.MOV.U32 R13, RZ, RZ, RZ ;  /* 0x000000ffff0d7224 */ /* 0x000fe200078e00ff */
[----:B------:R-:W-:Y:S01]  /*40f0*/  LEA.HI.X.SX32 R29, R29, UR4, 0x1, P0 ;  /* 0x000000041d1d7c11 */ /* 0x000fe200080f0eff */
[----:B------:R-:W-:Y:S01]  /*4100*/  CS2R R20, SRZ ;  /* 0x0000000000147805 */ /* 0x000fe2000001ff00 */
[C---:B------:R-:W-:Y:S01]  /*4110*/  LEA R30, P0, R12.reuse, c[0x0][0x1d8], 0x2 ;  /* 0x000076000c1e7a11 */ /* 0x040fe200078010ff */
[----:B------:R-:W-:Y:S01]  /*4120*/  CS2R R22, SRZ ;  /* 0x0000000000167805 */ /* 0x000fe2000001ff00 */
[----:B------:R-:W-:Y:S01]  /*4130*/  CS2R R24, SRZ ;  /* 0x0000000000187805 */ /* 0x000fe2000001ff00 */
[----:B------:R-:W-:Y:S01]  /*4140*/  CS2R R26, SRZ ;  /* 0x00000000001a7805 */ /* 0x000fe2000001ff00 */
[----:B------:R-:W-:Y:S01]  /*4150*/  LEA.HI.X R29, R12, c[0x0][0x1dc], R29, 0x2, P0 ;  /* 0x000077000c1d7a11 */ /* 0x000fe200000f141d */
[----:B------:R-:W-:Y:S01]  /*4160*/  IMAD.WIDE R38, R38, 0x4, RZ ;  /* 0x0000000426267825 */ /* 0x000fe200078e02ff */
[----:B------:R-:W-:-:S05]  /*4170*/  IADD3 R30, P0, R30, 0x200, RZ ;  /* 0x000002001e1e7810 */ /* 0x000fca0007f1e0ff */
[----:B------:R-:W-:-:S05]  /*4180*/  IMAD.X R29, RZ, RZ, R29, P0 ;  /* 0x000000ffff1d7224 */ /* 0x000fca00000e061d */
.L_x_90:
        /* <DEDUP_REMOVED lines=15> */
.L_x_89:
[----:B------:R-:W-:Y:S05]  /*4280*/  BSYNC B0 ;  /* 0x0000000000007941 */ /* 0x000fea0003800000 */
.L_x_88:
        /* <DEDUP_REMOVED lines=19> */
.L_x_87:
[----:B------:R-:W-:Y:S02]  /*43c0*/  IADD3 R15, R15, UR7, RZ ;  /* 0x000000070f0f7c10 */ /* 0x000fe4000fffe0ff */
[----:B------:R-:W-:-:S02]  /*43d0*/  F2FP.PACK_AB R0, R3, R0 ;  /* 0x000000000300723e */ /* 0x000fc400000000ff */
[----:B------:R-:W-:Y:S02]  /*43e0*/  ISETP.GE.AND P0, PT, R15, R28, PT ;  /* 0x0000001c0f00720c */ /* 0x000fe40003f06270 */
[----:B------:R-:W-:Y:S02]  /*43f0*/  F2FP.PACK_AB R5, R5, R2 ;  /* 0x000000020505723e */ /* 0x000fe400000000ff */
[----:B------:R-:W-:Y:S01]  /*4400*/  F2FP.PACK_AB R3, R9, R6 ;  /* 0x000000060903723e */ /* 0x000fe200000000ff */
[----:B------:R-:W-:Y:S01]  /*4410*/  IMAD.MOV.U32 R6, RZ, RZ, R0 ;  /* 0x000000ffff067224 */ /* 0x000fe200078e0000 */
[----:B------:R-:W-:Y:S01]  /*4420*/  F2FP.PACK_AB R16, R7, R4 ;  /* 0x000000040710723e */ /* 0x000fe200000000ff */
[----:B------:R-:W-:Y:S01]  /*4430*/  IMAD.MOV.U32 R7, RZ, RZ, R5 ;  /* 0x000000ffff077224 */ /* 0x000fe200078e0005 */
[----:B------:R-:W-:Y:S01]  /*4440*/  F2FP.PACK_AB R8, R11, R8 ;  /* 0x000000080b08723e */ /* 0x000fe200000000ff */
[----:B------:R-:W-:Y:S01]  /*4450*/  IMAD.MOV.U32 R17, RZ, RZ, R3 ;  /* 0x000000ffff117224 */ /* 0x000fe200078e0003 */
[----:B------:R-:W-:-:S03]  /*4460*/  F2FP.PACK_AB R9, R13, R10 ;  /* 0x0000000a0d09723e */ /* 0x000fc600000000ff */
[----:B------:R-:W-:Y:S05]  /*4470*/  @P0 EXIT ;  /* 0x000000000000094d */ /* 0x000fea0003800000 */
        /* <DEDUP_REMOVED lines=11> */
[----:B0-----:R-:W-:Y:S02]  /*4530*/  IMAD.MOV R0, RZ, RZ, -R13 ;  /* 0x000000ffff007224 */ /* 0x001fe400078e0a0d */
[----:B------:R-:W-:Y:S02]  /*4540*/  IMAD.MOV.U32 R12, RZ, RZ, RZ ;  /* 0x000000ffff0c7224 */ /* 0x000fe400078e00ff */
[----:B------:R-:W-:-:S04]  /*4550*/  IMAD R0, R0, R10, RZ ;  /* 0x0000000a00007224 */ /* 0x000fc800078e02ff */
[----:B------:R-:W-:-:S06]  /*4560*/  IMAD.HI.U32 R0, R13, R0, R12 ;  /* 0x000000000d007227 */ /* 0x000fcc00078e000c */
[----:B------:R-:W-:Y:S02]  /*4570*/  IMAD.HI.U32 R5, R0, R11, RZ ;  /* 0x0000000b00057227 */ /* 0x000fe400078e00ff */
[----:B------:R-:W0:Y:S02]  /*4580*/  I2F.RP R0, R3 ;  /* 0x0000000300007306 */ /* 0x000e240000209400 */
[----:B------:R-:W-:Y:S01]  /*4590*/  IMAD R11, R5, R2, R11 ;  /* 0x00000002050b7224 */ /* 0x000fe200078e020b */
[----:B------:R-:W-:-:S04]  /*45a0*/  LOP3.LUT R2, R15, R4, RZ, 0x3c, !PT ;  /* 0x000000040f027212 */ /* 0x000fc800078e3cff */
[----:B------:R-:W-:Y:S02]  /*45b0*/  ISETP.GT.U32.AND P1, PT, R10, R11, PT ;  /* 0x0000000b0a00720c */ /* 0x000fe40003f24070 */
[----:B------:R-:W-:Y:S01]  /*45c0*/  ISETP.GE.AND P0, PT, R2, RZ, PT ;  /* 0x000000ff0200720c */ /* 0x000fe20003f06270 */
[----:B0-----:R-:W0:Y:S10]  /*45d0*/  MUFU.RCP R0, R0 ;  /* 0x0000000000007308 */ /* 0x001e340000001000 */
[----:B------:R-:W-:Y:S01]  /*45e0*/  @!P1 IMAD.IADD R11, R11, 0x1, -R10 ;  /* 0x000000010b0b9824 */ /* 0x000fe200078e0a0a */
[----:B------:R-:W-:-:S02]  /*45f0*/  @!P1 IADD3 R5, R5, 0x1, RZ ;  /* 0x0000000105059810 */ /* 0x000fc40007ffe0ff */
[----:B------:R-:W-:Y:S02]  /*4600*/  ISETP.NE.AND P1, PT, R4, RZ, PT ;  /* 0x000000ff0400720c */ /* 0x000fe40003f25270 */
[----:B------:R-:W-:Y:S02]  /*4610*/  ISETP.GE.U32.AND P2, PT, R11, R10, PT ;  /* 0x0000000a0b00720c */ /* 0x000fe40003f46070 */
[----:B0-----:R-:W-:-:S04]  /*4620*/  IADD3 R12, R0, 0xffffffe, RZ ;  /* 0x0ffffffe000c7810 */ /* 0x001fc80007ffe0ff */
[----:B------:R-:W0:Y:S07]  /*4630*/  F2I.FTZ.U32.TRUNC.NTZ R13, R12 ;  /* 0x0000000c000d7305 */ /* 0x000e2e000021f000 */
[----:B------:R-:W-:-:S05]  /*4640*/  @P2 IADD3 R5, R5, 0x1, RZ ;  /* 0x0000000105052810 */ /* 0x000fca0007ffe0ff */
[----:B------:R-:W-:Y:S01]  /*4650*/  @!P0 IMAD.MOV R5, RZ, RZ, -R5 ;  /* 0x000000ffff058224 */ /* 0x000fe200078e0a05 */
[----:B------:R-:W-:-:S05]  /*4660*/  @!P1 LOP3.LUT R5, RZ, R4, RZ, 0x33, !PT ;  /* 0x00000004ff059212 */ /* 0x000fca00078e33ff */
[----:B------:R-:W-:Y:S02]  /*4670*/  IMAD R4, R5, R4, RZ ;  /* 0x0000000405047224 */ /* 0x000fe400078e02ff */
[--C-:B0-----:R-:W-:Y:S02]  /*4680*/  IMAD.MOV R2, RZ, RZ, -R13.reuse ;  /* 0x000000ffff027224 */ /* 0x101fe400078e0a0d */
[----:B------:R-:W-:Y:S02]  /*4690*/  IMAD.IADD R10, R15, 0x1, -R4 ;  /* 0x000000010f0a7824 */ /* 0x000fe400078e0a04 */
[----:B------:R-:W-:Y:S02]  /*46a0*/  IMAD R2, R2, R3, RZ ;  /* 0x0000000302027224 */ /* 0x000fe400078e02ff */
[----:B------:R-:W-:Y:S01]  /*46b0*/  IMAD.MOV.U32 R12, RZ, RZ, RZ ;  /* 0x000000ffff0c7224 */ /* 0x000fe200078e00ff */
[----:B------:R-:W-:Y:S02]  /*46c0*/  IABS R0, R10 ;  /* 0x0000000a00007213 */ /* 0x000fe40000000000 */
[----:B------:R-:W-:Y:S01]  /*46d0*/  LOP3.LUT R10, R10, c[0x0][0x214], RZ, 0x3c, !PT ;  /* 0x000085000a0a7a12 */ /* 0x000fe200078e3cff */
[----:B------:R-:W-:-:S03]  /*46e0*/  IMAD.HI.U32 R2, R13, R2, R12 ;  /* 0x000000020d027227 */ /* 0x000fc600078e000c */
[----:B------:R-:W-:Y:S01]  /*46f0*/  ISETP.GE.AND P1, PT, R10, RZ, PT ;  /* 0x000000ff0a00720c */ /* 0x000fe20003f26270 */
[----:B------:R-:W-:-:S04]  /*4700*/  IMAD.WIDE.U32 R12, R5, c[0x0][0x1e0], RZ ;  /* 0x00007800050c7a25 */ /* 0x000fc800078e00ff */
[----:B------:R-:W-:-:S04]  /*4710*/  IMAD.HI.U32 R11, R2, R0, RZ ;  /* 0x00000000020b7227 */ /* 0x000fc800078e00ff */
        /* <DEDUP_REMOVED lines=25> */
[----:B------:R-:W-:-:S04]  /*48b0*/  IMAD.WIDE.U32 R12, R4, c[0x0][0x1e8], R12 ;  /* 0x00007a00040c7a25 */ /* 0x000fc800078e000c */
[----:B------:R-:W-:Y:S01]  /*48c0*/  IMAD R3, R4, c[0x0][0x1ec], R3 ;  /* 0x00007b0004037a24 */ /* 0x000fe200078e0203 */
[-C--:B------:R-:W-:Y:S02]  /*48d0*/  @!P0 IADD3 R0, P3, R36, R12.reuse, RZ ;  /* 0x0000000c24008210 */ /* 0x080fe40007f7e0ff */
[----:B------:R-:W-:Y:S01]  /*48e0*/  @!P1 IADD3 R2, P2, R34, R12, RZ ;  /* 0x0000000c22029210 */ /* 0x000fe20007f5e0ff */
[----:B------:R-:W-:-:S05]  /*48f0*/  IMAD.IADD R3, R13, 0x1, R3 ;  /* 0x000000010d037824 */ /* 0x000fca00078e0203 */
[-C--:B------:R-:W-:Y:S02]  /*4900*/  @!P0 LEA.HI.X.SX32 R5, R36, R3.reuse, 0x1, P3 ;  /* 0x0000000324058211 */ /* 0x080fe400018f0eff */
[----:B------:R-:W-:Y:S02]  /*4910*/  @!P0 LEA R14, P3, R0, c[0x0][0x1d0], 0x1 ;  /* 0x00007400000e8a11 */ /* 0x000fe400078608ff */
[----:B------:R-:W-:Y:S02]  /*4920*/  @!P1 LEA.HI.X.SX32 R11, R34, R3, 0x1, P2 ;  /* 0x00000003220b9211 */ /* 0x000fe400010f0eff */
[----:B------:R-:W-:Y:S02]  /*4930*/  @!P0 LEA.HI.X R15, R0, c[0x0][0x1d4], R5, 0x1, P3 ;  /* 0x00007500000f8a11 */ /* 0x000fe400018f0c05 */
        /* <DEDUP_REMOVED lines=12> */
        .weak           $__internal_1_$__cuda_sm20_div_s64
        .type           $__internal_1_$__cuda_sm20_div_s64,@function
        .size           $__internal_1_$__cuda_sm20_div_s64,(.L_x_4071 - $__internal_1_$__cuda_sm20_div_s64)
$__internal_1_$__cuda_sm20_div_s64:
        /* <DEDUP_REMOVED lines=17> */
[C---:B------:R-:W-:Y:S02]  /*4b10*/  IMAD R19, R51.reuse, R20, RZ ;  /* 0x0000001433137224 */ /* 0x040fe400078e02ff */
[----:B------:R-:W-:-:S04]  /*4b20*/  IMAD.HI.U32 R22, P1, R51, R22, R58 ;  /* 0x0000001633167227 */ /* 0x000fc8000782003a */
[----:B------:R-:W-:Y:S01]  /*4b30*/  IMAD.HI.U32 R20, R51, R20, RZ ;  /* 0x0000001433147227 */ /* 0x000fe200078e00ff */
[----:B------:R-:W-:-:S03]  /*4b40*/  IADD3 R59, P0, R19, R22, RZ ;  /* 0x00000016133b7210 */ /* 0x000fc60007f1e0ff */
[----:B------:R-:W-:Y:S02]  /*4b50*/  IMAD.X R20, R20, 0x1, R51, P2 ;  /* 0x0000000114147824 */ /* 0x000fe400010e0633 */
[----:B------:R-:W-:-:S03]  /*4b60*/  IMAD.WIDE.U32 R60, R59, R44, RZ ;  /* 0x0000002c3b3c7225 */ /* 0x000fc600078e00ff */
[----:B------:R-:W-:Y:S01]  /*4b70*/  IADD3.X R29, RZ, RZ, R20, P0, P1 ;  /* 0x000000ffff1d7210 */ /* 0x000fe200007e2414 */
[----:B------:R-:W-:Y:S01]  /*4b80*/  IMAD R50, R59, R45, R61 ;  /* 0x0000002d3b327224 */ /* 0x000fe200078e023d */
[----:B------:R-:W-:Y:S01]  /*4b90*/  IADD3 R20, P0, RZ, -R60, RZ ;  /* 0x8000003cff147210 */ /* 0x000fe20007f1e0ff */
[----:B------:R-:W-:Y:S01]  /*4ba0*/  IMAD.MOV.U32 R51, RZ, RZ, RZ ;  /* 0x000000ffff337224 */ /* 0x000fe200078e00ff */
[----:B------:R-:W-:Y:S01]  /*4bb0*/  ISETP.GE.AND P1, PT, R17, RZ, PT ;  /* 0x000000ff1100720c */ /* 0x000fe20003f26270 */
[----:B------:R-:W-:Y:S02]  /*4bc0*/  IMAD R50, R29, R44, R50 ;  /* 0x0000002c1d327224 */ /* 0x000fe400078e0232 */
[----:B------:R-:W-:-:S04]  /*4bd0*/  IMAD.HI.U32 R58, R59, R20, RZ ;  /* 0x000000143b3a7227 */ /* 0x000fc800078e00ff */
[----:B------:R-:W-:-:S04]  /*4be0*/  IMAD.X R50, RZ, RZ, ~R50, P0 ;  /* 0x000000ffff327224 */ /* 0x000fc800000e0e32 */
[----:B------:R-:W-:-:S04]  /*4bf0*/  IMAD.WIDE.U32 R58, P5, R59, R50, R58 ;  /* 0x000000323b3a7225 */ /* 0x000fc800078a003a */
[C---:B------:R-:W-:Y:S02]  /*4c00*/  IMAD R22, R29.reuse, R50, RZ ;  /* 0x000000321d167224 */ /* 0x040fe400078e02ff */
[----:B------:R-:W-:Y:S01]  /*4c10*/  IMAD.HI.U32 R19, P4, R29, R20, R58 ;  /* 0x000000141d137227 */ /* 0x000fe2000788003a */
[----:B------:R-:W-:-:S03]  /*4c20*/  IADD3 R20, P0, RZ, -R18, RZ ;  /* 0x80000012ff147210 */ /* 0x000fc60007f1e0ff */
[----:B------:R-:W-:Y:S01]  /*4c30*/  IMAD.HI.U32 R21, R29, R50, RZ ;  /* 0x000000321d157227 */ /* 0x000fe200078e00ff */
[----:B------:R-:W-:Y:S02]  /*4c40*/  SEL R20, R20, R18, !P1 ;  /* 0x0000001214147207 */ /* 0x000fe40004800000 */
[----:B------:R-:W-:Y:S01]  /*4c50*/  IADD3 R22, P2, R22, R19, RZ ;  /* 0x0000001316167210 */ /* 0x000fe20007f5e0ff */
[----:B------:R-:W-:Y:S02]  /*4c60*/  IMAD.X R36, RZ, RZ, ~R17, P0 ;  /* 0x000000ffff247224 */ /* 0x000fe400000e0e11 */
[----:B------:R-:W-:Y:S02]  /*4c70*/  IMAD.X R21, R21, 0x1, R29, P5 ;  /* 0x0000000115157824 */ /* 0x000fe400028e061d */
[----:B------:R-:W-:Y:S01]  /*4c80*/  IMAD.HI.U32 R50, R22, R20, RZ ;  /* 0x0000001416327227 */ /* 0x000fe200078e00ff */
[----:B------:R-:W-:Y:S02]  /*4c90*/  SEL R19, R36, R17, !P1 ;  /* 0x0000001124137207 */ /* 0x000fe40004800000 */
[----:B------:R-:W-:-:S03]  /*4ca0*/  IADD3.X R36, RZ, RZ, R21, P2, P4 ;  /* 0x000000ffff247210 */ /* 0x000fc600017e8415 */
[----:B------:R-:W-:-:S04]  /*4cb0*/  IMAD.WIDE.U32 R50, R22, R19, R50 ;  /* 0x0000001316327225 */ /* 0x000fc800078e0032 */
[C---:B------:R-:W-:Y:S02]  /*4cc0*/  IMAD R31, R36.reuse, R19, RZ ;  /* 0x00000013241f7224 */ /* 0x040fe400078e02ff */
[----:B------:R-:W-:-:S04]  /*4cd0*/  IMAD.HI.U32 R22, P1, R36, R20, R50 ;  /* 0x0000001424167227 */ /* 0x000fc80007820032 */
[----:B------:R-:W-:Y:S01]  /*4ce0*/  IMAD.HI.U32 R21, R36, R19, RZ ;  /* 0x0000001324157227 */ /* 0x000fe200078e00ff */
[----:B------:R-:W-:-:S04]  /*4cf0*/  IADD3 R31, P0, R31, R22, RZ ;  /* 0x000000161f1f7210 */ /* 0x000fc80007f1e0ff */
[----:B------:R-:W-:Y:S01]  /*4d00*/  IADD3.X R21, R21, RZ, RZ, P1, !PT ;  /* 0x000000ff15157210 */ /* 0x000fe20000ffe4ff */
[----:B------:R-:W-:-:S04]  /*4d10*/  IMAD.WIDE.U32 R50, R31, R44, RZ ;  /* 0x0000002c1f327225 */ /* 0x000fc800078e00ff */
[----:B------:R-:W-:Y:S01]  /*4d20*/  IMAD.X R29, RZ, RZ, R21, P0 ;  /* 0x000000ffff1d7224 */ /* 0x000fe200000e0615 */
[----:B------:R-:W-:Y:S01]  /*4d30*/  IADD3 R20, P0, -R50, R20, RZ ;  /* 0x0000001432147210 */ /* 0x000fe20007f1e1ff */
[----:B------:R-:W-:-:S03]  /*4d40*/  IMAD R21, R31, R45, R51 ;  /* 0x0000002d1f157224 */ /* 0x000fc600078e0233 */
[CC--:B------:R-:W-:Y:S01]  /*4d50*/  ISETP.GE.U32.AND P2, PT, R20.reuse, R44.reuse, PT ;  /* 0x0000002c1400720c */ /* 0x0c0fe20003f46070 */
[-C--:B------:R-:W-:Y:S01]  /*4d60*/  IMAD R22, R29, R44.reuse, R21 ;  /* 0x0000002c1d167224 */ /* 0x080fe200078e0215 */
[----:B------:R-:W-:-:S03]  /*4d70*/  IADD3 R21, P1, R20, -R44, RZ ;  /* 0x8000002c14157210 */ /* 0x000fc60007f3e0ff */
[----:B------:R-:W-:Y:S01]  /*4d80*/  IMAD.X R19, R19, 0x1, ~R22, P0 ;  /* 0x0000000113137824 */ /* 0x000fe200000e0e16 */
[----:B------:R-:W-:-:S04]  /*4d90*/  IADD3 R22, P0, R31, 0x1, RZ ;  /* 0x000000011f167810 */ /* 0x000fc80007f1e0ff */
[----:B------:R-:W-:-:S04]  /*4da0*/  ISETP.GE.U32.AND.EX P2, PT, R19, R45, PT, P2 ;  /* 0x0000002d1300720c */ /* 0x000fc80003f46120 */
[----:B------:R-:W-:Y:S01]  /*4db0*/  SEL R21, R21, R20, P2 ;  /* 0x0000001415157207 */ /* 0x000fe20001000000 */
[----:B------:R-:W-:Y:S01]  /*4dc0*/  IMAD.X R20, R19, 0x1, ~R45, P1 ;  /* 0x0000000113147824 */ /* 0x000fe200008e0e2d */
[----:B------:R-:W-:Y:S01]  /*4dd0*/  SEL R31, R22, R31, P2 ;  /* 0x0000001f161f7207 */ /* 0x000fe20001000000 */
[----:B------:R-:W-:Y:S01]  /*4de0*/  IMAD.X R22, RZ, RZ, R29, P0 ;  /* 0x000000ffff167224 */ /* 0x000fe200000e061d */
[----:B------:R-:W-:Y:S01]  /*4df0*/  ISETP.GE.U32.AND P0, PT, R21, R44, PT ;  /* 0x0000002c1500720c */ /* 0x000fe20003f06070 */
[----:B------:R-:W-:Y:S01]  /*4e00*/  IMAD.MOV.U32 R44, RZ, RZ, R24 ;  /* 0x000000ffff2c7224 */ /* 0x000fe200078e0018 */
[----:B------:R-:W-:Y:S02]  /*4e10*/  SEL R19, R20, R19, P2 ;  /* 0x0000001314137207 */ /* 0x000fe40001000000 */
[----:B------:R-:W-:Y:S02]  /*4e20*/  SEL R22, R22, R29, P2 ;  /* 0x0000001d16167207 */ /* 0x000fe40001000000 */
[----:B------:R-:W-:-:S02]  /*4e30*/  IADD3 R20, P1, R31, 0x1, RZ ;  /* 0x000000011f147810 */ /* 0x000fc40007f3e0ff */
[----:B------:R-:W-:Y:S01]  /*4e40*/  ISETP.GE.U32.AND.EX P0, PT, R19, R45, PT, P0 ;  /* 0x0000002d1300720c */ /* 0x000fe20003f06100 */
[----:B------:R-:W-:Y:S01]  /*4e50*/  IMAD.MOV.U32 R45, RZ, RZ, 0x0 ;  /* 0x00000000ff2d7424 */ /* 0x000fe200078e00ff */
[-C--:B------:R-:W-:Y:S02]  /*4e60*/  IADD3.X R19, RZ, R22.reuse, RZ, P1, !PT ;  /* 0x00000016ff137210 */ /* 0x080fe40000ffe4ff */
[----:B------:R-:W-:Y:S02]  /*4e70*/  SEL R20, R20, R31, P0 ;  /* 0x0000001f14147207 */ /* 0x000fe40000000000 */
[----:B------:R-:W-:Y:S02]  /*4e80*/  SEL R22, R19, R22, P0 ;  /* 0x0000001613167207 */ /* 0x000fe40000000000 */
[----:B------:R-:W-:Y:S02]  /*4e90*/  LOP3.LUT R21, R23, R17, RZ, 0x3c, !PT ;  /* 0x0000001117157212 */ /* 0x000fe400078e3cff */
[----:B------:R-:W-:-:S02]  /*4ea0*/  IADD3 R19, P1, RZ, -R20, RZ ;  /* 0x80000014ff137210 */ /* 0x000fc40007f3e0ff */
[----:B------:R-:W-:Y:S02]  /*4eb0*/  ISETP.GE.AND P2, PT, R21, RZ, PT ;  /* 0x000000ff1500720c */ /* 0x000fe40003f46270 */
[----:B------:R-:W-:Y:S01]  /*4ec0*/  ISETP.NE.U32.AND P0, PT, R26, RZ, PT ;  /* 0x000000ff1a00720c */ /* 0x000fe20003f05070 */
[----:B------:R-:W-:Y:S01]  /*4ed0*/  IMAD.X R21, RZ, RZ, ~R22, P1 ;  /* 0x000000ffff157224 */ /* 0x000fe200008e0e16 */
[----:B------:R-:W-:Y:S02]  /*4ee0*/  SEL R19, R19, R20, !P2 ;  /* 0x0000001413137207 */ /* 0x000fe40005000000 */
[----:B------:R-:W-:Y:S02]  /*4ef0*/  ISETP.NE.AND.EX P0, PT, R23, RZ, PT, P0 ;  /* 0x000000ff1700720c */ /* 0x000fe40003f05300 */
[----:B------:R-:W-:Y:S02]  /*4f00*/  SEL R21, R21, R22, !P2 ;  /* 0x0000001615157207 */ /* 0x000fe40005000000 */
[----:B------:R-:W-:-:S02]  /*4f10*/  SEL R20, R19, 0xffffffff, P0 ;  /* 0xffffffff13147807 */ /* 0x000fc40000000000 */
[----:B------:R-:W-:Y:S01]  /*4f20*/  SEL R21, R21, 0xffffffff, P0 ;  /* 0xffffffff15157807 */ /* 0x000fe20000000000 */
[----:B------:R-:W-:Y:S06]  /*4f30*/  RET.REL.NODEC R44 `(_ZN5flash32flash_fwd_splitkv_combine_kernelI23Flash_fwd_kernel_traitsILi192ELi64ELi64ELi4ELb0ELb0EN7cutlass6half_tE19Flash_kernel_traitsILi192ELi64ELi64ELi4ES3_EELi8ELi6ELb0EEEvNS_16Flash_fwd_paramsE) ;  /* 0xffffb0c02c007950 */ /* 0x000fec0003c3ffff */
.L_x_91:
        /* <DEDUP_REMOVED lines=12> */
.L_x_4071:


//--------------------- .text._ZN5flash32flash_fwd_splitkv_combine_kernelI23Flash_fwd_kernel_traitsILi192ELi64ELi64ELi4ELb0ELb0EN7cutlass6half_tE19Flash_kernel_traitsILi192ELi64ELi64ELi4ES3_EELi8ELi5ELb0EEEvNS_16Flash_fwd_paramsE --------------------------
	.section	.text._ZN5flash32flash_fwd_splitkv_combine_kernelI23Flash_fwd_kernel_traitsILi192ELi64ELi64ELi4ELb0ELb0EN7cutlass6half_tE19Flash_kernel_traitsILi192ELi64ELi64ELi4ES3_EELi8ELi5ELb0EEEvNS_16Flash_fwd_paramsE,"ax",@progbits
	.sectioninfo	@"SHI_REGISTERS=62"
	.align	128
        .global         _ZN5flash32flash_fwd_splitkv_combine_kernelI23Flash_fwd_kernel_traitsILi192ELi64ELi64ELi4ELb0ELb0EN7cutlass6half_tE19Flash_kernel_traitsILi192ELi64ELi64ELi4ES3_EELi8ELi5ELb0EEEvNS_16Flash_fwd_paramsE
        .type           _ZN5flash32flash_fwd_splitkv_combine_kernelI23Flash_fwd_kernel_traitsILi192ELi64ELi64ELi4ELb0ELb0EN7cutlass6half_tE19Flash_kernel_traitsILi192ELi64ELi64ELi4ES3_EELi8ELi5ELb0EEEvNS_16Flash_fwd_paramsE,@function
        .size           _ZN5flash32flash_fwd_splitkv_combine_kernelI23Flash_fwd_kernel_traitsILi192ELi64ELi64ELi4ELb0ELb0EN7cutlass6half_tE19Flash_kernel_traitsILi192ELi64ELi64ELi4ES3_EELi8ELi5ELb0EEEvNS_16Flash_fwd_paramsE,(.L_x_4072 - _ZN5flash32flash_fwd_splitkv_combine_kernelI23Flash_fwd_kernel_traitsILi192ELi64ELi64ELi4ELb0ELb0EN7cutlass6half_tE19Flash_kernel_traitsILi192ELi64ELi64ELi4ES3_EELi8ELi5ELb0EEEvNS_16Flash_fwd_paramsE)
        .other          _ZN5flash32flash_fwd_splitkv_combine_kernelI23Flash_fwd_kernel_traitsILi192ELi64ELi64ELi4ELb0ELb0EN7cutlass6half_tE19Flash_kernel_traitsILi192ELi64ELi64ELi4ES3_EELi8ELi5ELb0EEEvNS_16Flash_fwd_paramsE,@"STO_CUDA_ENTRY STV_DEFAULT"
_ZN5flash32flash_fwd_splitkv_combine_kernelI23Flash_fwd_kernel_traitsILi192ELi64ELi64ELi4ELb0ELb0EN7cutlass6half_tE19Flash_kernel_traitsILi192ELi64ELi64ELi4ES3_EELi8ELi5ELb0EEEvNS_16Flash_fwd_paramsE:
.text._ZN5flash32flash_fwd_splitkv_combine_kernelI23Flash_fwd_kernel_traitsILi192ELi64ELi64ELi4ELb0ELb0EN7cutlass6half_tE19Flash_kernel_traitsILi192ELi64ELi64ELi4ES3_EELi8ELi5ELb0EEEvNS_16Flash_fwd_paramsE:
        /* <DEDUP_REMOVED lines=23> */
[----:B------:R-:W-:Y:S05]  /*0170*/  CALL.REL.NOINC `($__internal_2_$__cuda_sm20_div_s64) ;  /* 0x0000453000007944 */ /* 0x000fea0003c00000 */
[----:B------:R-:W-:Y:S05]  /*0180*/  BRA `(.L_x_93) ;  /* 0x0000013000007947 */ /* 0x000fea0003800000 */
.L_x_92:
        /* <DEDUP_REMOVED lines=19> */
.L_x_93:
        /* <DEDUP_REMOVED lines=11> */
[----:B------:R-:W-:Y:S05]  /*0370*/  CALL.REL.NOINC `($__internal_2_$__cuda_sm20_div_s64) ;  /* 0x0000433000007944 */ /* 0x000fea0003c00000 */
[----:B------:R-:W-:Y:S02]  /*0380*/  MOV R8, R20 ;  /* 0x0000001400087202 */ /* 0x000fe40000000f00 */
[----:B------:R-:W-:Y:S01]  /*0390*/  MOV R9, R21 ;  /* 0x0000001500097202 */ /* 0x000fe20000000f00 */
[----:B------:R-:W-:Y:S05]  /*03a0*/  BRA `(.L_x_96) ;  /* 0x0000013000007947 */ /* 0x000fea0003800000 */
.L_x_95:
        /* <DEDUP_REMOVED lines=19> */
.L_x_96:
[----:B------:R-:W-:Y:S05]  /*04e0*/  BSYNC B0 ;  /* 0x0000000000007941 */ /* 0x000fea0003800000 */
.L_x_94:
[----:B------:R-:W-:Y:S01]  /*04f0*/  IABS R7, c[0x0][0x214] ;  /* 0x0000850000077a13 */ /* 0x000fe20000000000 */
[----:B------:R-:W-:Y:S01]  /*0500*/  ULDC UR6, c[0x0][0x214] ;  /* 0x0000850000067ab9 */ /* 0x000fe20000000800 */
[----:B------:R-:W-:Y:S01]  /*0510*/  BSSY B0, `(.L_x_97) ;  /* 0x000003b000007945 */ /* 0x000fe20003800000 */
[----:B------:R-:W-:Y:S01]  /*0520*/  UIADD3 UR6, UR6, -0x1, URZ ;  /* 0xffffffff06067890 */ /* 0x000fe2000fffe03f */
[----:B------:R-:W0:Y:S05]  /*0530*/  I2F.RP R6, R7 ;  /* 0x0000000700067306 */ /* 0x000e2a0000209400 */
[----:B------:R-:W-:-:S04]  /*0540*/  IADD3 R2, R7, UR6, RZ ;  /* 0x0000000607027c10 */ /* 0x000fc8000fffe0ff */
[----:B------:R-:W-:Y:S01]  /*0550*/  IABS R3, R2 ;  /* 0x0000000200037213 */ /* 0x000fe20000000000 */
        /* <DEDUP_REMOVED lines=9> */
[----:B------:R-:W-:Y:S01]  /*05f0*/  IMAD R4, R7, R4, R3 ;  /* 0x0000000407047224 */ /* 0x000fe200078e0203 */
[----:B------:R-:W-:-:S04]  /*0600*/  LOP3.LUT R3, R2, R7, RZ, 0x3c, !PT ;  /* 0x0000000702037212 */ /* 0x000fc800078e3cff */
[----:B------:R-:W-:Y:S02]  /*0610*/  ISETP.GT.U32.AND P1, PT, R7, R4, PT ;  /* 0x000000040700720c */ /* 0x000fe40003f24070 */
[----:B------:R-:W-:-:S11]  /*0620*/  ISETP.GE.AND P0, PT, R3, RZ, PT ;  /* 0x000000ff0300720c */ /* 0x000fd60003f06270 */
[----:B------:R-:W-:Y:S01]  /*0630*/  @!P1 IMAD.IADD R4, R4, 0x1, -R7 ;  /* 0x0000000104049824 */ /* 0x000fe200078e0a07 */
[----:B------:R-:W-:Y:S02]  /*0640*/  @!P1 IADD3 R6, R6, 0x1, RZ ;  /* 0x0000000106069810 */ /* 0x000fe40007ffe0ff */
[----:B------:R-:W-:Y:S02]  /*0650*/  ISETP.NE.AND P1, PT, RZ, c[0x0][0x214], PT ;  /* 0x00008500ff007a0c */ /* 0x000fe40003f25270 */
[----:B------:R-:W-:-:S13]  /*0660*/  ISETP.GE.U32.AND P2, PT, R4, R7, PT ;  /* 0x000000070400720c */ /* 0x000fda0003f46070 */
[----:B------:R-:W-:-:S05]  /*0670*/  @P2 IADD3 R6, R6, 0x1, RZ ;  /* 0x0000000106062810 */ /* 0x000fca0007ffe0ff */
[----:B------:R-:W-:Y:S01]  /*0680*/  @!P0 IMAD.MOV R6, RZ, RZ, -R6 ;  /* 0x000000ffff068224 */ /* 0x000fe200078e0a06 */
[----:B------:R-:W-:-:S04]  /*0690*/  @!P1 LOP3.LUT R6, RZ, R7, RZ, 0x33, !PT ;  /* 0x00000007ff069212 */ /* 0x000fc800078e33ff */
[----:B------:R-:W-:Y:S02]  /*06a0*/  ISETP.LT.U32.AND P0, PT, R26, R6, PT ;  /* 0x000000061a00720c */ /* 0x000fe40003f01070 */
[----:B------:R-:W-:-:S04]  /*06b0*/  SHF.R.S32.HI R14, RZ, 0x1f, R6 ;  /* 0x0000001fff0e7819 */ /* 0x000fc80000011406 */
[----:B------:R-:W-:-:S04]  /*06c0*/  ISETP.LT.AND.EX P0, PT, R25, R14, PT, P0 ;  /* 0x0000000e1900720c */ /* 0x000fc80003f01300 */
[C---:B------:R-:W-:Y:S02]  /*06d0*/  SEL R14, R25.reuse, R14, P0 ;  /* 0x0000000e190e7207 */ /* 0x040fe40000000000 */
[----:B------:R-:W-:Y:S02]  /*06e0*/  SEL R16, R26, R6, P0 ;  /* 0x000000061a107207 */ /* 0x000fe40000000000 */
        /* <DEDUP_REMOVED lines=10> */
.L_x_98:
        /* <DEDUP_REMOVED lines=19> */
.L_x_99:
[----:B------:R-:W-:Y:S05]  /*08c0*/  BSYNC B0 ;  /* 0x0000000000007941 */ /* 0x000fea0003800000 */
.L_x_97:
[----:B------:R-:W-:Y:S01]  /*08d0*/  IABS R6, c[0x0][0x214] ;  /* 0x0000850000067a13 */ /* 0x000fe20000000000 */
[----:B------:R-:W-:Y:S01]  /*08e0*/  ULDC UR4, c[0x0][0x214] ;  /* 0x0000850000047ab9 */ /* 0x000fe20000000800 */
[----:B------:R-:W-:Y:S01]  /*08f0*/  BSSY B0, `(.L_x_100) ;  /* 0x000005e000007945 */ /* 0x000fe20003800000 */
[----:B------:R-:W-:Y:S01]  /*0900*/  UISETP.LT.AND UP0, UPT, URZ, UR4, UPT ;  /* 0x000000043f00728c */ /* 0x000fe2000bf01270 */
[----:B------:R-:W0:Y:S01]  /*0910*/  I2F.RP R12, R6 ;  /* 0x00000006000c7306 */ /* 0x000e220000209400 */
[----:B------:R-:W-:Y:S02]  /*0920*/  USHF.R.S32.HI UR5, URZ, 0x1f, UR4 ;  /* 0x0000001f3f057899 */ /* 0x000fe40008011404 */
[----:B------:R-:W-:-:S07]  /*0930*/  ULEA.HI.SX32 UR4, UR4, 0x1, 0x1 ;  /* 0x0000000104047891 */ /* 0x000fce000f8f0a3f */
[----:B------:R-:W-:Y:S01]  /*0940*/  @!UP0 UIADD3 UR4, UR5, URZ, URZ ;  /* 0x0000003f05048290 */ /* 0x000fe2000fffe03f */
[----:B0-----:R-:W0:Y:S02]  /*0950*/  MUFU.RCP R10, R12 ;  /* 0x0000000c000a7308 */ /* 0x001e240000001000 */
[----:B0-----:R-:W-:-:S06]  /*0960*/  IADD3 R10, R10, 0xffffffe, RZ ;  /* 0x0ffffffe0a0a7810 */ /* 0x001fcc0007ffe0ff */
[----:B------:R-:W0:Y:S02]  /*0970*/  F2I.FTZ.U32.TRUNC.NTZ R11, R10 ;  /* 0x0000000a000b7305 */ /* 0x000e24000021f000 */
[--C-:B0-----:R-:W-:Y:S02]  /*0980*/  IMAD.MOV R3, RZ, RZ, -R11.reuse ;  /* 0x000000ffff037224 */ /* 0x101fe400078e0a0b */
[----:B------:R-:W-:Y:S02]  /*0990*/  IMAD.MOV.U32 R10, RZ, RZ, RZ ;  /* 0x000000ffff0a7224 */ /* 0x000fe400078e00ff */
[----:B------:R-:W-:Y:S01]  /*09a0*/  IMAD R4, R3, R6, RZ ;  /* 0x0000000603047224 */ /* 0x000fe200078e02ff */
[----:B------:R-:W-:Y:S02]  /*09b0*/  IABS R3, R2 ;  /* 0x0000000200037213 */ /* 0x000fe40000000000 */
[----:B------:R-:W-:Y:S01]  /*09c0*/  LOP3.LUT R2, R2, c[0x0][0x214], RZ, 0x3c, !PT ;  /* 0x0000850002027a12 */ /* 0x000fe200078e3cff */
[----:B------:R-:W-:-:S03]  /*09d0*/  IMAD.HI.U32 R4, R11, R4, R10 ;  /* 0x000000040b047227 */ /* 0x000fc600078e000a */
[----:B------:R-:W-:Y:S01]  /*09e0*/  ISETP.GE.AND P2, PT, R2, RZ, PT ;  /* 0x000000ff0200720c */ /* 0x000fe20003f46270 */
[----:B------:R-:W-:Y:S02]  /*09f0*/  IMAD.MOV.U32 R7, RZ, RZ, R3 ;  /* 0x000000ffff077224 */ /* 0x000fe400078e0003 */
[----:B------:R-:W-:Y:S02]  /*0a00*/  IMAD.MOV.U32 R2, RZ, RZ, c[0x0][0x1c0] ;  /* 0x00007000ff027624 */ /* 0x000fe400078e00ff */
        /* <DEDUP_REMOVED lines=8> */
[C---:B------:R-:W-:Y:S01]  /*0a90*/  IADD3 R6, R2.reuse, -0x1, RZ ;  /* 0xffffffff02067810 */ /* 0x040fe20007ffe0ff */
[----:B------:R-:W-:-:S10]  /*0aa0*/  IMAD R2, R2, c[0x0][0x214], RZ ;  /* 0x0000850002027a24 */ /* 0x000fd400078e02ff */
[----:B------:R-:W-:-:S05]  /*0ab0*/  @P0 IADD3 R4, R4, 0x1, RZ ;  /* 0x0000000104040810 */ /* 0x000fca0007ffe0ff */
[----:B------:R-:W-:Y:S01]  /*0ac0*/  @!P2 IMAD.MOV R4, RZ, RZ, -R4 ;  /* 0x000000ffff04a224 */ /* 0x000fe200078e0a04 */
[----:B------:R-:W-:-:S05]  /*0ad0*/  @!P1 LOP3.LUT R4, RZ, c[0x0][0x214], RZ, 0x33, !PT ;  /* 0x00008500ff049a12 */ /* 0x000fca00078e33ff */
[----:B------:R-:W-:-:S05]  /*0ae0*/  IMAD R3, R4, UR4, RZ ;  /* 0x0000000404037c24 */ /* 0x000fca000f8e02ff */
[-C--:B------:R-:W-:Y:S02]  /*0af0*/  IABS R13, R3.reuse ;  /* 0x00000003000d7213 */ /* 0x080fe40000000000 */
[----:B------:R-:W-:Y:S02]  /*0b00*/  IABS R7, R3 ;  /* 0x0000000300077213 */ /* 0x000fe40000000000 */
[----:B------:R-:W0:Y:S01]  /*0b10*/  I2F.RP R12, R13 ;  /* 0x0000000d000c7306 */ /* 0x000e220000209400 */
[----:B------:R-:W-:Y:S02]  /*0b20*/  IMAD.IADD R4, R6, 0x1, R13 ;  /* 0x0000000106047824 */ /* 0x000fe400078e020d */
[----:B------:R-:W-:-:S05]  /*0b30*/  IMAD.MOV R7, RZ, RZ, -R7 ;  /* 0x000000ffff077224 */ /* 0x000fca00078e0a07 */
[----:B0-----:R-:W0:Y:S02]  /*0b40*/  MUFU.RCP R18, R12 ;  /* 0x0000000c00127308 */ /* 0x001e240000001000 */
[----:B0-----:R-:W-:-:S06]  /*0b50*/  IADD3 R18, R18, 0xffffffe, RZ ;  /* 0x0ffffffe12127810 */ /* 0x001fcc0007ffe0ff */
[----:B------:R-:W0:Y:S02]  /*0b60*/  F2I.FTZ.U32.TRUNC.NTZ R19, R18 ;  /* 0x0000001200137305 */ /* 0x000e24000021f000 */
[----:B0-----:R-:W-:Y:S02]  /*0b70*/  IMAD.MOV R10, RZ, RZ, -R19 ;  /* 0x000000ffff0a7224 */ /* 0x001fe400078e0a13 */
[----:B------:R-:W-:Y:S02]  /*0b80*/  IMAD.MOV.U32 R18, RZ, RZ, RZ ;  /* 0x000000ffff127224 */ /* 0x000fe400078e00ff */
[----:B------:R-:W-:Y:S01]  /*0b90*/  IMAD R11, R10, R13, RZ ;  /* 0x0000000d0a0b7224 */ /* 0x000fe200078e02ff */
[----:B------:R-:W-:-:S03]  /*0ba0*/  IABS R10, R4 ;  /* 0x00000004000a7213 */ /* 0x000fc60000000000 */
[----:B------:R-:W-:-:S06]  /*0bb0*/  IMAD.HI.U32 R11, R19, R11, R18 ;  /* 0x0000000b130b7227 */ /* 0x000fcc00078e0012 */
[----:B------:R-:W-:-:S04]  /*0bc0*/  IMAD.HI.U32 R11, R11, R10, RZ ;  /* 0x0000000a0b0b7227 */ /* 0x000fc800078e00ff */
[----:B------:R-:W-:Y:S01]  /*0bd0*/  IMAD R10, R11, R7, R10 ;  /* 0x000000070b0a7224 */ /* 0x000fe200078e020a */
[----:B------:R-:W-:-:S04]  /*0be0*/  LOP3.LUT R7, R4, R13, RZ, 0x3c, !PT ;  /* 0x0000000d04077212 */ /* 0x000fc800078e3cff */
[----:B------:R-:W-:Y:S02]  /*0bf0*/  ISETP.GT.U32.AND P1, PT, R13, R10, PT ;  /* 0x0000000a0d00720c */ /* 0x000fe40003f24070 */
[----:B------:R-:W-:-:S11]  /*0c00*/  ISETP.GE.AND P0, PT, R7, RZ, PT ;  /* 0x000000ff0700720c */ /* 0x000fd60003f06270 */
[----:B------:R-:W-:Y:S01]  /*0c10*/  @!P1 IMAD.IADD R10, R10, 0x1, -R13 ;  /* 0x000000010a0a9824 */ /* 0x000fe200078e0a0d */
[----:B------:R-:W-:Y:S02]  /*0c20*/  @!P1 IADD3 R11, R11, 0x1, RZ ;  /* 0x000000010b0b9810 */ /* 0x000fe40007ffe0ff */
[----:B------:R-:W-:Y:S02]  /*0c30*/  ISETP.NE.AND P1, PT, R3, RZ, PT ;  /* 0x000000ff0300720c */ /* 0x000fe40003f25270 */
[----:B------:R-:W-:-:S13]  /*0c40*/  ISETP.GE.U32.AND P2, PT, R10, R13, PT ;  /* 0x0000000d0a00720c */ /* 0x000fda0003f46070 */
[----:B------:R-:W-:-:S05]  /*0c50*/  @P2 IADD3 R11, R11, 0x1, RZ ;  /* 0x000000010b0b2810 */ /* 0x000fca0007ffe0ff */
[----:B------:R-:W-:-:S04]  /*0c60*/  IMAD.MOV.U32 R7, RZ, RZ, R11 ;  /* 0x000000ffff077224 */ /* 0x000fc800078e000b */
        /* <DEDUP_REMOVED lines=16> */
[----:B------:R-:W-:Y:S02]  /*0d70*/  MOV R40, R20 ;  /* 0x0000001400287202 */ /* 0x000fe40000000f00 */
[----:B------:R-:W-:Y:S01]  /*0d80*/  MOV R41, R21 ;  /* 0x0000001500297202 */ /* 0x000fe20000000f00 */
[----:B------:R-:W-:Y:S05]  /*0d90*/  BRA `(.L_x_102) ;  /* 0x0000013000007947 */ /* 0x000fea0003800000 */
.L_x_101:
        /* <DEDUP_REMOVED lines=19> */
.L_x_102:
[----:B------:R-:W-:Y:S05]  /*0ed0*/  BSYNC B0 ;  /* 0x0000000000007941 */ /* 0x000fea0003800000 */
.L_x_100:
[-C--:B------:R-:W-:Y:S01]  /*0ee0*/  IABS R18, R2.reuse ;  /* 0x0000000200127213 */ /* 0x080fe20000000000 */
[----:B------:R-:W-:Y:S01]  /*0ef0*/  BSSY B0, `(.L_x_103) ;  /* 0x000003b000007945 */ /* 0x000fe20003800000 */
[----:B------:R-:W-:Y:S02]  /*0f00*/  IABS R10, R2 ;  /* 0x00000002000a7213 */ /* 0x000fe40000000000 */
[----:B------:R-:W0:Y:S01]  /*0f10*/  I2F.RP R17, R18 ;  /* 0x0000001200117306 */ /* 0x000e220000209400 */
[----:B------:R-:W-:Y:S02]  /*0f20*/  IADD3 R7, R18, UR6, RZ ;  /* 0x0000000612077c10 */ /* 0x000fe4000fffe0ff */
[----:B------:R-:W-:Y:S02]  /*0f30*/  IMAD.MOV R10, RZ, RZ, -R10 ;  /* 0x000000ffff0a7224 */ /* 0x000fe400078e0a0a */
[----:B------:R-:W-:-:S03]  /*0f40*/  IABS R11, R7 ;  /* 0x00000007000b7213 */ /* 0x000fc60000000000 */
        /* <DEDUP_REMOVED lines=17> */
[----:B------:R-:W-:Y:S01]  /*1060*/  @!P0 IMAD.MOV R15, RZ, RZ, -R15 ;  /* 0x000000ffff0f8224 */ /* 0x000fe200078e0a0f */
[----:B------:R-:W-:-:S04]  /*1070*/  @!P1 LOP3.LUT R15, RZ, R18, RZ, 0x33, !PT ;  /* 0x00000012ff0f9212 */ /* 0x000fc800078e33ff */
[----:B------:R-:W-:Y:S02]  /*1080*/  ISETP.LT.U32.AND P0, PT, R8, R15, PT ;  /* 0x0000000f0800720c */ /* 0x000fe40003f01070 */
[----:B------:R-:W-:-:S04]  /*1090*/  SHF.R.S32.HI R11, RZ, 0x1f, R15 ;  /* 0x0000001fff0b7819 */ /* 0x000fc8000001140f */
[----:B------:R-:W-:-:S04]  /*10a0*/  ISETP.LT.AND.EX P0, PT, R9, R11, PT, P0 ;  /* 0x0000000b0900720c */ /* 0x000fc80003f01300 */
[----:B------:R-:W-:-:S04]  /*10b0*/  SEL R10, R9, R11, P0 ;  /* 0x0000000b090a7207 */ /* 0x000fc80000000000 */
[----:B------:R-:W-:-:S04]  /*10c0*/  LOP3.LUT R11, R9, R10, RZ, 0xfc, !PT ;  /* 0x0000000a090b7212 */ /* 0x000fc800078efcff */
[----:B------:R-:W-:Y:S02]  /*10d0*/  ISETP.NE.U32.AND P1, PT, R11, RZ, PT ;  /* 0x000000ff0b00720c */ /* 0x000fe40003f25070 */
[----:B------:R-:W-:-:S11]  /*10e0*/  SEL R11, R8, R15, P0 ;  /* 0x0000000f080b7207 */ /* 0x000fd60000000000 */
        /* <DEDUP_REMOVED lines=8> */
.L_x_104:
        /* <DEDUP_REMOVED lines=19> */
.L_x_105:
[----:B------:R-:W-:Y:S05]  /*12a0*/  BSYNC B0 ;  /* 0x0000000000007941 */ /* 0x000fea0003800000 */
.L_x_103:
[----:B------:R-:W0:Y:S01]  /*12b0*/  S2R R8, SR_TID.X ;  /* 0x0000000000087919 */ /* 0x000e220000002100 */
[----:B------:R-:W-:Y:S01]  /*12c0*/  IADD3 R24, P0, R28, -UR8, RZ ;  /* 0x800000081c187c10 */ /* 0x000fe2000ff1e0ff */
[----:B------:R-:W-:-:S03]  /*12d0*/  ULDC.64 UR10, c[0x0][0x118] ;  /* 0x00004600000a7ab9 */ /* 0x000fc60000000a00 */
[----:B------:R-:W-:Y:S02]  /*12e0*/  IADD3.X R22, R5, ~UR7, RZ, P0, !PT ;  /* 0x8000000705167c10 */ /* 0x000fe400087fe4ff */
[----:B0-----:R-:W-:-:S04]  /*12f0*/  SHF.R.S32.HI R15, RZ, 0x1f, R8 ;  /* 0x0000001fff0f7819 */ /* 0x001fc80000011408 */
[----:B------:R-:W-:-:S04]  /*1300*/  LEA.HI R18, R15, R8, RZ, 0x3 ;  /* 0x000000080f127211 */ /* 0x000fc800078f18ff */
[----:B------:R-:W-:Y:S02]  /*1310*/  LOP3.LUT R19, R18, 0xfffffff8, RZ, 0xc0, !PT ;  /* 0xfffffff812137812 */ /* 0x000fe400078ec0ff */
[----:B------:R-:W-:-:S03]  /*1320*/  SHF.R.S32.HI R18, RZ, 0x3, R18 ;  /* 0x00000003ff127819 */ /* 0x000fc60000011412 */
[----:B------:R-:W-:Y:S01]  /*1330*/  IMAD.IADD R19, R8, 0x1, -R19 ;  /* 0x0000000108137824 */ /* 0x000fe200078e0a13 */
[----:B------:R-:W-:-:S04]  /*1340*/  IADD3 R9, R18, 0x10, RZ ;  /* 0x0000001012097810 */ /* 0x000fc80007ffe0ff */
[----:B------:R-:W-:Y:S02]  /*1350*/  ISETP.GT.U32.AND P2, PT, R24, R19, PT ;  /* 0x000000131800720c */ /* 0x000fe40003f44070 */
[----:B------:R-:W-:Y:S02]  /*1360*/  SHF.R.S32.HI R17, RZ, 0x1f, R19 ;  /* 0x0000001fff117819 */ /* 0x000fe40000011413 */
[----:B------:R-:W-:Y:S02]  /*1370*/  IADD3 R30, P0, R19, UR8, RZ ;  /* 0x00000008131e7c10 */ /* 0x000fe4000ff1e0ff */
[----:B------:R-:W-:Y:S02]  /*1380*/  ISETP.GT.AND.EX P2, PT, R22, R17, PT, P2 ;  /* 0x000000111600720c */ /* 0x000fe40003f44320 */
[----:B------:R-:W-:Y:S02]  /*1390*/  IADD3.X R31, R17, UR7, RZ, P0, !PT ;  /* 0x00000007111f7c10 */ /* 0x000fe400087fe4ff */
[----:B------:R-:W-:-:S02]  /*13a0*/  ISETP.GE.OR P3, PT, R18, c[0x0][0x314], !P2 ;  /* 0x0000c50012007a0c */ /* 0x000fc40005766670 */
[----:B------:R-:W-:-:S11]  /*13b0*/  ISETP.GE.OR P2, PT, R9, c[0x0][0x314], !P2 ;  /* 0x0000c50009007a0c */ /* 0x000fd60005746670 */
[----:B------:R-:W-:Y:S02]  /*13c0*/  @!P3 SHF.R.S32.HI R17, RZ, 0x1f, R18 ;  /* 0x0000001fff11b819 */ /* 0x000fe40000011412 */
[----:B------:R-:W-:Y:S01]  /*13d0*/  @!P2 SHF.R.S32.HI R23, RZ, 0x1f, R9 ;  /* 0x0000001fff17a819 */ /* 0x000fe20000011409 */
[----:B------:R-:W-:Y:S02]  /*13e0*/  @!P2 IMAD.MOV.U32 R26, RZ, RZ, R30 ;  /* 0x000000ffff1aa224 */ /* 0x000fe400078e001e */
[----:B------:R-:W-:Y:S02]  /*13f0*/  @!P2 IMAD.MOV.U32 R27, RZ, RZ, R31 ;  /* 0x000000ffff1ba224 */ /* 0x000fe400078e001f */
[-C--:B------:R-:W-:Y:S02]  /*1400*/  @!P3 IMAD R17, R17, R28.reuse, RZ ;  /* 0x0000001c1111b224 */ /* 0x080fe400078e02ff */
[----:B------:R-:W-:Y:S02]  /*1410*/  @!P2 IMAD R22, R23, R28, RZ ;  /* 0x0000001c1716a224 */ /* 0x000fe400078e02ff */
[----:B------:R-:W-:-:S04]  /*1420*/  @!P2 IMAD.WIDE.U32 R26, R28, R9, R26 ;  /* 0x000000091c1aa225 */ /* 0x000fc800078e001a */
[----:B------:R-:W-:-:S04]  /*1430*/  @!P3 IMAD.WIDE.U32 R30, R28, R18, R30 ;  /* 0x000000121c1eb225 */ /* 0x000fc800078e001e */
[-C--:B------:R-:W-:Y:S01]  /*1440*/  @!P3 IMAD R17, R18, R5.reuse, R17 ;  /* 0x000000051211b224 */ /* 0x080fe200078e0211 */
[----:B------:R-:W-:Y:S01]  /*1450*/  @!P3 LEA R24, P1, R30, c[0x0][0x208], 0x2 ;  /* 0x000082001e18ba11 */ /* 0x000fe200078210ff */
[----:B------:R-:W-:Y:S01]  /*1460*/  @!P2 IMAD R9, R9, R5, R22 ;  /* 0x000000050909a224 */ /* 0x000fe200078e0216 */
[----:B------:R-:W-:Y:S01]  /*1470*/  @!P2 LEA R22, P0, R26, c[0x0][0x208], 0x2 ;  /* 0x000082001a16aa11 */ /* 0x000fe200078010ff */
[----:B------:R-:W-:Y:S02]  /*1480*/  @!P3 IMAD.IADD R17, R31, 0x1, R17 ;  /* 0x000000011f11b824 */ /* 0x000fe400078e0211 */
[----:B------:R-:W-:-:S03]  /*1490*/  @!P2 IMAD.IADD R9, R27, 0x1, R9 ;  /* 0x000000011b09a824 */ /* 0x000fc600078e0209 */
[----:B------:R-:W-:Y:S01]  /*14a0*/  @!P3 LEA.HI.X R25, R30, c[0x0][0x20c], R17, 0x2, P1 ;  /* 0x000083001e19ba11 */ /* 0x000fe200008f1411 */
[----:B------:R-:W-:Y:S01]  /*14b0*/  IMAD.MOV.U32 R17, RZ, RZ, -0x800000 ;  /* 0xff800000ff117424 */ /* 0x000fe200078e00ff */
[----:B------:R-:W-:Y:S01]  /*14c0*/  @!P2 LEA.HI.X R23, R26, c[0x0][0x20c], R9, 0x2, P0 ;  /* 0x000083001a17aa11 */ /* 0x000fe200000f1409 */
[----:B------:R-:W-:-:S04]  /*14d0*/  IMAD.MOV.U32 R9, RZ, RZ, -0x800000 ;  /* 0xff800000ff097424 */ /* 0x000fc800078e00ff */
[----:B------:R0:W2:Y:S04]  /*14e0*/  @!P3 LDG.E R17, [R24.64] ;  /* 0x0000000a1811b981 */ /* 0x0000a8000c1e1900 */
[----:B------:R-:W3:Y:S01]  /*14f0*/  @!P2 LDG.E R9, [R22.64] ;  /* 0x0000000a1609a981 */ /* 0x000ee2000c1e1900 */
[----:B------:R-:W-:Y:S01]  /*1500*/  ISETP.GT.AND P0, PT, R8, 0xff, PT ;  /* 0x000000ff0800780c */ /* 0x000fe20003f04270 */
[----:B------:R-:W-:Y:S01]  /*1510*/  IMAD R30, R18, 0x9, R19 ;  /* 0x00000009121e7824 */ /* 0x000fe200078e0213 */
[----:B------:R-:W-:Y:S01]  /*1520*/  ISETP.GT.AND P2, PT, R8, 0x7f, PT ;  /* 0x0000007f0800780c */ /* 0x000fe20003f44270 */
[----:B------:R-:W-:Y:S01]  /*1530*/  IMAD.MOV.U32 R34, RZ, RZ, -0x800000 ;  /* 0xff800000ff227424 */ /* 0x000fe200078e00ff */
[----:B------:R-:W-:Y:S01]  /*1540*/  LEA.HI R15, R15, R8, RZ, 0x4 ;  /* 0x000000080f0f7211 */ /* 0x000fe200078f20ff */
[----:B------:R-:W-:Y:S01]  /*1550*/  IMAD.MOV.U32 R33, RZ, RZ, -0x800000 ;  /* 0xff800000ff217424 */ /* 0x000fe200078e00ff */
[----:B------:R-:W-:Y:S01]  /*1560*/  IABS R18, c[0x0][0x214] ;  /* 0x0000850000127a13 */ /* 0x000fe20000000000 */
[----:B------:R-:W-:Y:S01]  /*1570*/  ULDC.U8 UR4, c[0x0][0x329] ;  /* 0x0000ca4000047ab9 */ /* 0x000fe20000000000 */
[----:B------:R-:W-:Y:S01]  /*1580*/  LOP3.LUT R27, R15, 0xfffffff0, RZ, 0xc0, !PT ;  /* 0xfffffff00f1b7812 */ /* 0x000fe200078ec0ff */
[----:B------:R-:W-:Y:S01]  /*1590*/  BSSY B1, `(.L_x_106) ;  /* 0x000025a000017945 */ /* 0x000fe20003800000 */
[----:B------:R-:W-:Y:S01]  /*15a0*/  SHF.R.S32.HI R15, RZ, 0x4, R15 ;  /* 0x00000004ff0f7819 */ /* 0x000fe2000001140f */
[----:B------:R-:W0:Y:S01]  /*15b0*/  I2F.RP R19, R18 ;  /* 0x0000001200137306 */ /* 0x000e220000209400 */
[----:B------:R-:W-:Y:S01]  /*15c0*/  ISETP.GT.AND P4, PT, R2, RZ, PT ;  /* 0x000000ff0200720c */ /* 0x000fe20003f84270 */
[----:B------:R-:W-:-:S04]  /*15d0*/  IMAD.IADD R36, R8, 0x1, -R27 ;  /* 0x0000000108247824 */ /* 0x000fc800078e0a1b */
[----:B------:R-:W-:Y:S02]  /*15e0*/  IMAD R27, R36, 0x9, R15 ;  /* 0x00000009241b7824 */ /* 0x000fe400078e020f */
[----:B0-----:R-:W0:Y:S02]  /*15f0*/  MUFU.RCP R24, R19 ;  /* 0x0000001300187308 */ /* 0x001e240000001000 */
[----:B0-----:R-:W-:-:S06]  /*1600*/  IADD3 R24, R24, 0xffffffe, RZ ;  /* 0x0ffffffe18187810 */ /* 0x001fcc0007ffe0ff */
[----:B------:R0:W1:Y:S02]  /*1610*/  F2I.FTZ.U32.TRUNC.NTZ R25, R24 ;  /* 0x0000001800197305 */ /* 0x000064000021f000 */
[----:B0-----:R-:W-:Y:S01]  /*1620*/  IMAD.MOV.U32 R24, RZ, RZ, RZ ;  /* 0x000000ffff187224 */ /* 0x001fe200078e00ff */
[----:B--2---:R1:W-:Y:S04]  /*1630*/  @!P0 STS [R30.X4], R17 ;  /* 0x000000111e008388 */ /* 0x0043e80000004800 */
[----:B---3--:R0:W-:Y:S04]  /*1640*/  @!P2 STS [R30.X4+0x240], R9 ;  /* 0x000240091e00a388 */ /* 0x0081e80000004800 */
[----:B------:R-:W-:Y:S01]  /*1650*/  BAR.SYNC.DEFER_BLOCKING 0x0 ;  /* 0x0000000000007b1d */ /* 0x000fe20000010000 */
[----:B-1----:R-:W-:-:S04]  /*1660*/  IMAD.MOV R17, RZ, RZ, -R25 ;  /* 0x000000ffff117224 */ /* 0x002fc800078e0a19 */
[----:B------:R-:W-:Y:S01]  /*1670*/  IMAD R17, R17, R18, RZ ;  /* 0x0000001211117224 */ /* 0x000fe200078e02ff */
[----:B0-----:R-:W-:Y:S01]  /*1680*/  IABS R9, R7 ;  /* 0x0000000700097213 */ /* 0x001fe20000000000 */
[----:B------:R-:W-:Y:S02]  /*1690*/  @!P2 LDS R34, [R27.X4] ;  /* 0x000000001b22a984 */ /* 0x000fe40000004800 */
[----:B------:R-:W-:Y:S01]  /*16a0*/  IMAD.HI.U32 R17, R25, R17, R24 ;  /* 0x0000001119117227 */ /* 0x000fe200078e0018 */
[----:B------:R-:W-:Y:S01]  /*16b0*/  LOP3.LUT R7, R7, c[0x0][0x214], RZ, 0x3c, !PT ;  /* 0x0000850007077a12 */ /* 0x000fe200078e3cff */
[----:B------:R-:W0:Y:S03]  /*16c0*/  @!P2 LDS R33, [R27.X4+0x240] ;  /* 0x000240001b21a984 */ /* 0x000e260000004800 */
[----:B------:R-:W-:Y:S02]  /*16d0*/  ISETP.GE.AND P3, PT, R7, RZ, PT ;  /* 0x000000ff0700720c */ /* 0x000fe40003f66270 */
[----:B------:R-:W-:-:S02]  /*16e0*/  SHF.R.S32.HI R7, RZ, 0x1f, R2 ;  /* 0x0000001fff077819 */ /* 0x000fc40000011402 */
[----:B------:R-:W-:-:S03]  /*16f0*/  LEA.HI.SX32 R2, R2, 0x1, 0x1 ;  /* 0x0000000102027811 */ /* 0x000fc600078f0aff */
[----:B------:R-:W-:Y:S01]  /*1700*/  @!P4 IMAD.MOV R2, RZ, RZ, R7 ;  /* 0x000000ffff02c224 */ /* 0x000fe200078e0207 */
[----:B0-----:R-:W-:-:S05]  /*1710*/  FMNMX.FTZ R26, R34, R33, !PT ;  /* 0x00000021221a7209 */ /* 0x001fca0007810000 */
[----:B------:R-:W0:Y:S02]  /*1720*/  SHFL.BFLY PT, R23, R26, 0x8, 0x1f ;  /* 0x0d001f001a177f89 */ /* 0x000e2400000e0000 */
[----:B0-----:R-:W-:-:S05]  /*1730*/  FMNMX.FTZ R23, R26, R23, !PT ;  /* 0x000000171a177209 */ /* 0x001fca0007810000 */
[----:B------:R-:W0:Y:S02]  /*1740*/  SHFL.BFLY PT, R22, R23, 0x4, 0x1f ;  /* 0x0c801f0017167f89 */ /* 0x000e2400000e0000 */
[----:B0-----:R-:W-:Y:S01]  /*1750*/  FMNMX.FTZ R22, R23, R22, !PT ;  /* 0x0000001617167209 */ /* 0x001fe20007810000 */
[----:B------:R-:W-:-:S04]  /*1760*/  IMAD.HI.U32 R23, R17, R9, RZ ;  /* 0x0000000911177227 */ /* 0x000fc800078e00ff */
[----:B------:R-:W0:Y:S01]  /*1770*/  SHFL.BFLY PT, R19, R22, 0x2, 0x1f ;  /* 0x0c401f0016137f89 */ /* 0x000e2200000e0000 */
[----:B------:R-:W-:-:S04]  /*1780*/  IMAD.MOV R17, RZ, RZ, -R23 ;  /* 0x000000ffff117224 */ /* 0x000fc800078e0a17 */
[----:B------:R-:W-:-:S05]  /*1790*/  IMAD R9, R18, R17, R9 ;  /* 0x0000001112097224 */ /* 0x000fca00078e0209 */
[----:B------:R-:W-:-:S13]  /*17a0*/  ISETP.GT.U32.AND P0, PT, R18, R9, PT ;  /* 0x000000091200720c */ /* 0x000fda0003f04070 */
[----:B------:R-:W-:Y:S01]  /*17b0*/  @!P0 IMAD.IADD R9, R9, 0x1, -R18 ;  /* 0x0000000109098824 */ /* 0x000fe200078e0a12 */
[----:B0-----:R-:W-:Y:S02]  /*17c0*/  FMNMX.FTZ R24, R22, R19, !PT ;  /* 0x0000001316187209 */ /* 0x001fe40007810000 */
[----:B------:R-:W-:Y:S02]  /*17d0*/  @!P0 IADD3 R23, R23, 0x1, RZ ;  /* 0x0000000117178810 */ /* 0x000fe40007ffe0ff */
[----:B------:R-:W-:Y:S01]  /*17e0*/  ISETP.GE.U32.AND P1, PT, R9, R18, PT ;  /* 0x000000120900720c */ /* 0x000fe20003f26070 */
[----:B------:R-:W0:Y:S01]  /*17f0*/  SHFL.BFLY PT, R17, R24, 0x1, 0x1f ;  /* 0x0c201f0018117f89 */ /* 0x000e2200000e0000 */
[----:B------:R-:W-:-:S11]  /*1800*/  ISETP.NE.AND P0, PT, RZ, c[0x0][0x214], PT ;  /* 0x00008500ff007a0c */ /* 0x000fd60003f05270 */
[----:B------:R-:W-:-:S05]  /*1810*/  @P1 IADD3 R23, R23, 0x1, RZ ;  /* 0x0000000117171810 */ /* 0x000fca0007ffe0ff */
[----:B------:R-:W-:Y:S01]  /*1820*/  @!P3 IMAD.MOV R23, RZ, RZ, -R23 ;  /* 0x000000ffff17b224 */ /* 0x000fe200078e0a17 */
[----:B------:R-:W-:-:S05]  /*1830*/  @!P0 LOP3.LUT R23, RZ, c[0x0][0x214], RZ, 0x33, !PT ;  /* 0x00008500ff178a12 */ /* 0x000fca00078e33ff */
[----:B------:R-:W-:Y:S01]  /*1840*/  IMAD R2, R2, R23, RZ ;  /* 0x0000001702027224 */ /* 0x000fe200078e02ff */
[----:B0-----:R-:W-:-:S04]  /*1850*/  FMNMX.FTZ R17, R24, R17, !PT ;  /* 0x0000001118117209 */ /* 0x001fc80007810000 */
[C---:B------:R-:W-:Y:S02]  /*1860*/  FSETP.NEU.FTZ.AND P1, PT, R17.reuse, -INF , PT ;  /* 0xff8000001100780b */ /* 0x040fe40003f3d000 */
[-C--:B------:R-:W-:Y:S02]  /*1870*/  IABS R9, R2.reuse ;  /* 0x0000000200097213 */ /* 0x080fe40000000000 */
[----:B------:R-:W-:Y:S02]  /*1880*/  FSEL R17, R17, RZ, P1 ;  /* 0x000000ff11117208 */ /* 0x000fe40000800000 */
[----:B------:R-:W0:Y:S01]  /*1890*/  I2F.RP R22, R9 ;  /* 0x0000000900167306 */ /* 0x000e220000209400 */
[----:B------:R-:W-:Y:S02]  /*18a0*/  IABS R26, R2 ;  /* 0x00000002001a7213 */ /* 0x000fe40000000000 */
[C---:B------:R-:W-:Y:S01]  /*18b0*/  FADD.FTZ R7, -R17.reuse, R34 ;  /* 0x0000002211077221 */ /* 0x040fe20000010100 */
[----:B------:R-:W-:Y:S01]  /*18c0*/  ISETP.NE.AND P6, PT, R2, RZ, PT ;  /* 0x000000ff0200720c */ /* 0x000fe20003fc5270 */
[----:B------:R-:W-:-:S02]  /*18d0*/  FADD.FTZ R24, -R17, R33 ;  /* 0x0000002111187221 */ /* 0x000fc40000010100 */
[----:B------:R-:W-:Y:S01]  /*18e0*/  FMUL.FTZ R18, R7, 1.4426950216293334961 ;  /* 0x3fb8aa3b07127820 */ /* 0x000fe20000410000 */
[----:B------:R-:W-:Y:S01]  /*18f0*/  IABS R7, c[0x0][0x1c0] ;  /* 0x0000700000077a13 */ /* 0x000fe20000000000 */
[----:B------:R-:W-:Y:S02]  /*1900*/  FMUL.FTZ R24, R24, 1.4426950216293334961 ;  /* 0x3fb8aa3b18187820 */ /* 0x000fe40000410000 */
[----:B------:R-:W-:Y:S01]  /*1910*/  IMAD.MOV R26, RZ, RZ, -R26 ;  /* 0x000000ffff1a7224 */ /* 0x000fe200078e0a1a */
[----:B------:R-:W-:Y:S08]  /*1920*/  I2F.U32.RP R23, R7 ;  /* 0x0000000700177306 */ /* 0x000ff00000209000 */
[----:B------:R-:W-:Y:S08]  /*1930*/  MUFU.EX2 R18, R18 ;  /* 0x0000001200127308 */ /* 0x000ff00000000800 */
[----:B------:R-:W1:Y:S08]  /*1940*/  MUFU.EX2 R19, R24 ;  /* 0x0000001800137308 */ /* 0x000e700000000800 */
[----:B0-----:R-:W0:Y:S01]  /*1950*/  MUFU.RCP R22, R22 ;  /* 0x0000001600167308 */ /* 0x001e220000001000 */
[----:B-1----:R-:W-:-:S07]  /*1960*/  FADD.FTZ R19, R18, R19 ;  /* 0x0000001312137221 */ /* 0x002fce0000010000 */
[----:B------:R-:W1:Y:S01]  /*1970*/  MUFU.RCP R38, R23 ;  /* 0x0000001700267308 */ /* 0x000e620000001000 */
[----:B------:R-:W2:Y:S01]  /*1980*/  SHFL.BFLY PT, R18, R19, 0x8, 0x1f ;  /* 0x0d001f0013127f89 */ /* 0x000ea200000e0000 */
[----:B0-----:R-:W-:Y:S01]  /*1990*/  IADD3 R42, R22, 0xffffffe, RZ ;  /* 0x0ffffffe162a7810 */ /* 0x001fe20007ffe0ff */
[----:B------:R-:W-:-:S05]  /*19a0*/  IMAD.IADD R22, R6, 0x1, R9 ;  /* 0x0000000106167824 */ /* 0x000fca00078e0209 */
[----:B------:R-:W0:Y:S01]  /*19b0*/  F2I.FTZ.U32.TRUNC.NTZ R43, R42 ;  /* 0x0000002a002b7305 */ /* 0x000e22000021f000 */
[----:B-1----:R-:W-:Y:S02]  /*19c0*/  IADD3 R38, R38, 0xffffffe, RZ ;  /* 0x0ffffffe26267810 */ /* 0x002fe40007ffe0ff */
[----:B------:R-:W-:-:S05]  /*19d0*/  IABS R23, R22 ;  /* 0x0000001600177213 */ /* 0x000fca0000000000 */
[----:B------:R-:W1:Y:S01]  /*19e0*/  F2I.FTZ.U32.TRUNC.NTZ R39, R38 ;  /* 0x0000002600277305 */ /* 0x000e62000021f000 */
[----:B0-----:R-:W-:Y:S02]  /*19f0*/  IMAD.MOV R30, RZ, RZ, -R43 ;  /* 0x000000ffff1e7224 */ /* 0x001fe400078e0a2b */
[----:B--2---:R-:W-:Y:S02]  /*1a00*/  FADD.FTZ R18, R19, R18 ;  /* 0x0000001213127221 */ /* 0x004fe40000010000 */
[----:B------:R-:W-:Y:S02]  /*1a10*/  IMAD R30, R30, R9, RZ ;  /* 0x000000091e1e7224 */ /* 0x000fe400078e02ff */
[----:B------:R-:W-:Y:S01]  /*1a20*/  IMAD.MOV.U32 R42, RZ, RZ, RZ ;  /* 0x000000ffff2a7224 */ /* 0x000fe200078e00ff */
[----:B------:R-:W0:Y:S01]  /*1a30*/  SHFL.BFLY PT, R25, R18, 0x4, 0x1f ;  /* 0x0c801f0012197f89 */ /* 0x000e2200000e0000 */
[----:B-1----:R-:W-:Y:S02]  /*1a40*/  IMAD.MOV R6, RZ, RZ, -R39 ;  /* 0x000000ffff067224 */ /* 0x002fe400078e0a27 */
[----:B------:R-:W-:-:S04]  /*1a50*/  IMAD.HI.U32 R30, R43, R30, R42 ;  /* 0x0000001e2b1e7227 */ /* 0x000fc800078e002a */
[----:B------:R-:W-:Y:S01]  /*1a60*/  IMAD R19, R6, R7, RZ ;  /* 0x0000000706137224 */ /* 0x000fe200078e02ff */
[----:B------:R-:W-:Y:S01]  /*1a70*/  IABS R6, R4 ;  /* 0x0000000400067213 */ /* 0x000fe20000000000 */
[----:B------:R-:W-:Y:S01]  /*1a80*/  IMAD.HI.U32 R30, R30, R23, RZ ;  /* 0x000000171e1e7227 */ /* 0x000fe200078e00ff */
[----:B------:R-:W-:-:S03]  /*1a90*/  LOP3.LUT R4, R4, c[0x0][0x1c0], RZ, 0x3c, !PT ;  /* 0x0000700004047a12 */ /* 0x000fc600078e3cff */
[----:B------:R-:W-:Y:S02]  /*1aa0*/  IMAD R26, R30, R26, R23 ;  /* 0x0000001a1e1a7224 */ /* 0x000fe400078e0217 */
[----:B------:R-:W-:-:S03]  /*1ab0*/  IMAD.MOV.U32 R38, RZ, RZ, RZ ;  /* 0x000000ffff267224 */ /* 0x000fc600078e00ff */
[----:B------:R-:W-:Y:S01]  /*1ac0*/  ISETP.GT.U32.AND P3, PT, R9, R26, PT ;  /* 0x0000001a0900720c */ /* 0x000fe20003f64070 */
[----:B------:R-:W-:-:S04]  /*1ad0*/  IMAD.HI.U32 R38, R39, R19, R38 ;  /* 0x0000001327267227 */ /* 0x000fc800078e0026 */
[----:B0-----:R-:W-:Y:S01]  /*1ae0*/  FADD.FTZ R25, R18, R25 ;  /* 0x0000001912197221 */ /* 0x001fe20000010000 */
[----:B------:R-:W-:Y:S01]  /*1af0*/  IABS R18, c[0x0][0x1c0] ;  /* 0x0000700000127a13 */ /* 0x000fe20000000000 */
[----:B------:R-:W-:-:S03]  /*1b00*/  IMAD.HI.U32 R19, R38, R6, RZ ;  /* 0x0000000626137227 */ /* 0x000fc600078e00ff */
[----:B------:R-:W0:Y:S01]  /*1b10*/  SHFL.BFLY PT, R24, R25, 0x2, 0x1f ;  /* 0x0c401f0019187f89 */ /* 0x000e2200000e0000 */
[----:B------:R-:W-:Y:S02]  /*1b20*/  IMAD.MOV R18, RZ, RZ, -R18 ;  /* 0x000000ffff127224 */ /* 0x000fe400078e0a12 */
[----:B------:R-:W-:Y:S01]  /*1b30*/  IMAD.HI.U32 R38, R38, R23, RZ ;  /* 0x0000001726267227 */ /* 0x000fe200078e00ff */
[----:B------:R-:W-:-:S03]  /*1b40*/  @!P3 IADD3 R30, R30, 0x1, RZ ;  /* 0x000000011e1eb810 */ /* 0x000fc60007ffe0ff */
[-C--:B------:R-:W-:Y:S02]  /*1b50*/  IMAD R6, R19, R18.reuse, R6 ;  /* 0x0000001213067224 */ /* 0x080fe400078e0206 */
[----:B------:R-:W-:Y:S01]  /*1b60*/  IMAD R18, R38, R18, R23 ;  /* 0x0000001226127224 */ /* 0x000fe200078e0217 */
[-C--:B------:R-:W-:Y:S01]  /*1b70*/  LOP3.LUT R23, R22, R9.reuse, RZ, 0x3c, !PT ;  /* 0x0000000916177212 */ /* 0x080fe200078e3cff */
[----:B------:R-:W-:Y:S01]  /*1b80*/  @!P3 IMAD.IADD R26, R26, 0x1, -R9 ;  /* 0x000000011a1ab824 */ /* 0x000fe200078e0a09 */
[----:B------:R-:W-:Y:S02]  /*1b90*/  ISETP.GT.U32.AND P0, PT, R7, R6, PT ;  /* 0x000000060700720c */ /* 0x000fe40003f04070 */
[----:B------:R-:W-:Y:S02]  /*1ba0*/  ISETP.GE.AND P5, PT, R23, RZ, PT ;  /* 0x000000ff1700720c */ /* 0x000fe40003fa6270 */
[----:B------:R-:W-:Y:S02]  /*1bb0*/  ISETP.GE.U32.AND P4, PT, R26, R9, PT ;  /* 0x000000091a00720c */ /* 0x000fe40003f86070 */
[----:B------:R-:W-:-:S02]  /*1bc0*/  ISETP.GT.U32.AND P1, PT, R7, R18, PT ;  /* 0x000000120700720c */ /* 0x000fc40003f24070 */
[----:B------:R-:W-:Y:S01]  /*1bd0*/  LOP3.LUT R22, R22, c[0x0][0x1c0], RZ, 0x3c, !PT ;  /* 0x0000700016167a12 */ /* 0x000fe200078e3cff */
[----:B0-----:R-:W-:-:S04]  /*1be0*/  FADD.FTZ R24, R25, R24 ;  /* 0x0000001819187221 */ /* 0x001fc80000010000 */
[----:B------:R-:W-:Y:S01]  /*1bf0*/  @!P0 IADD3 R19, R19, 0x1, RZ ;  /* 0x0000000113138810 */ /* 0x000fe20007ffe0ff */
[--C-:B------:R-:W-:Y:S01]  /*1c00*/  @!P0 IMAD.IADD R6, R6, 0x1, -R7.reuse ;  /* 0x0000000106068824 */ /* 0x100fe200078e0a07 */
[----:B------:R-:W-:Y:S01]  /*1c10*/  ISETP.GE.AND P0, PT, R4, RZ, PT ;  /* 0x000000ff0400720c */ /* 0x000fe20003f06270 */
[----:B------:R-:W-:Y:S01]  /*1c20*/  IMAD.MOV.U32 R4, RZ, RZ, c[0x0][0x214] ;  /* 0x00008500ff047624 */ /* 0x000fe200078e00ff */
[----:B------:R-:W0:Y:S01]  /*1c30*/  SHFL.BFLY PT, R23, R24, 0x1, 0x1f ;  /* 0x0c201f0018177f89 */ /* 0x000e2200000e0000 */
[----:B------:R-:W-:Y:S01]  /*1c40*/  @P4 IADD3 R30, R30, 0x1, RZ ;  /* 0x000000011e1e4810 */ /* 0x000fe20007ffe0ff */
[----:B------:R-:W-:Y:S01]  /*1c50*/  @!P1 IMAD.IADD R18, R18, 0x1, -R7 ;  /* 0x0000000112129824 */ /* 0x000fe200078e0a07 */
[----:B------:R-:W-:Y:S02]  /*1c60*/  ISETP.GT.AND P4, PT, R3, RZ, PT ;  /* 0x000000ff0300720c */ /* 0x000fe40003f84270 */
[-C--:B------:R-:W-:Y:S01]  /*1c70*/  ISETP.GE.U32.AND P3, PT, R6, R7.reuse, PT ;  /* 0x000000070600720c */ /* 0x080fe20003f66070 */
[----:B------:R-:W-:Y:S01]  /*1c80*/  @!P5 IMAD.MOV R30, RZ, RZ, -R30 ;  /* 0x000000ffff1ed224 */ /* 0x000fe200078e0a1e */
[----:B------:R-:W-:-:S02]  /*1c90*/  ISETP.GE.U32.AND P5, PT, R18, R7, PT ;  /* 0x000000071200720c */ /* 0x000fc40003fa6070 */
[----:B------:R-:W-:Y:S02]  /*1ca0*/  SHF.R.S32.HI R6, RZ, 0x1f, R3 ;  /* 0x0000001fff067819 */ /* 0x000fe40000011403 */
[----:B------:R-:W-:Y:S02]  /*1cb0*/  LEA.HI.SX32 R7, R3, 0x1, 0x1 ;  /* 0x0000000103077811 */ /* 0x000fe400078f0aff */
[----:B------:R-:W-:Y:S02]  /*1cc0*/  @!P1 IADD3 R38, R38, 0x1, RZ ;  /* 0x0000000126269810 */ /* 0x000fe40007ffe0ff */
[----:B------:R-:W-:Y:S01]  /*1cd0*/  ISETP.GE.AND P1, PT, R22, RZ, PT ;  /* 0x000000ff1600720c */ /* 0x000fe20003f26270 */
[----:B------:R-:W-:Y:S01]  /*1ce0*/  @!P4 IMAD.MOV R7, RZ, RZ, R6 ;  /* 0x000000ffff07c224 */ /* 0x000fe200078e0206 */
[----:B------:R-:W-:Y:S02]  /*1cf0*/  LOP3.LUT R6, RZ, c[0x0][0x1c0], RZ, 0x33, !PT ;  /* 0x00007000ff067a12 */ /* 0x000fe400078e33ff */
[----:B------:R-:W-:-:S02]  /*1d00*/  @P3 IADD3 R19, R19, 0x1, RZ ;  /* 0x0000000113133810 */ /* 0x000fc40007ffe0ff */
[----:B------:R-:W-:Y:S02]  /*1d10*/  @P5 IADD3 R38, R38, 0x1, RZ ;  /* 0x0000000126265810 */ /* 0x000fe40007ffe0ff */
[----:B------:R-:W-:Y:S01]  /*1d20*/  LOP3.LUT P5, RZ, R8, 0xf, RZ, 0xc0, !PT ;  /* 0x0000000f08ff7812 */ /* 0x000fe200078ac0ff */
[----:B0-----:R-:W-:Y:S01]  /*1d30*/  FADD.FTZ R23, R24, R23 ;  /* 0x0000001718177221 */ /* 0x001fe20000010000 */
[----:B------:R-:W-:Y:S01]  /*1d40*/  ISETP.NE.AND P3, PT, RZ, UR4, PT ;  /* 0x00000004ff007c0c */ /* 0x000fe2000bf65270 */
[----:B------:R-:W-:Y:S01]  /*1d50*/  @!P0 IMAD.MOV R19, RZ, RZ, -R19 ;  /* 0x000000ffff138224 */ /* 0x000fe200078e0a13 */
[----:B------:R-:W-:Y:S01]  /*1d60*/  ISETP.GT.AND P0, PT, R2, RZ, PT ;  /* 0x000000ff0200720c */ /* 0x000fe20003f04270 */
[----:B------:R-:W-:Y:S01]  /*1d70*/  @!P1 IMAD.MOV R38, RZ, RZ, -R38 ;  /* 0x000000ffff269224 */ /* 0x000fe200078e0a26 */
[----:B------:R-:W-:Y:S02]  /*1d80*/  FSETP.NE.FTZ.AND P4, PT, R23, RZ, PT ;  /* 0x000000ff1700720b */ /* 0x000fe40003f95000 */
[----:B------:R-:W-:-:S02]  /*1d90*/  ISETP.GT.OR P5, PT, R8, 0x7f, P5 ;  /* 0x0000007f0800780c */ /* 0x000fc40002fa4670 */
[----:B------:R-:W-:Y:S02]  /*1da0*/  SEL R8, R4, 0x1, !P3 ;  /* 0x0000000104087807 */ /* 0x000fe40005800000 */
[----:B------:R-:W-:Y:S02]  /*1db0*/  ISETP.NE.AND P1, PT, RZ, c[0x0][0x1c0], PT ;  /* 0x00007000ff007a0c */ /* 0x000fe40003f25270 */
[----:B------:R-:W-:Y:S02]  /*1dc0*/  @!P6 LOP3.LUT R30, RZ, R9, RZ, 0x33, !PT ;  /* 0x00000009ff1ee212 */ /* 0x000fe400078e33ff */
[C---:B------:R-:W-:Y:S02]  /*1dd0*/  SEL R25, R6.reuse, R19, !P1 ;  /* 0x0000001306197207 */ /* 0x040fe40004800000 */
[----:B------:R-:W-:Y:S01]  /*1de0*/  SHF.R.S32.HI R18, RZ, 0x1f, R2 ;  /* 0x0000001fff127819 */ /* 0x000fe20000011402 */
[----:B------:R-:W0:Y:S01]  /*1df0*/  @P4 MUFU.LG2 R4, R23 ;  /* 0x0000001700044308 */ /* 0x000e220000000c00 */
[----:B------:R-:W-:Y:S01]  /*1e00*/  SEL R31, R6, R38, !P1 ;  /* 0x00000026061f7207 */ /* 0x000fe20004800000 */
[----:B------:R-:W-:Y:S01]  /*1e10*/  IMAD R6, R25, R8, RZ ;  /* 0x0000000819067224 */ /* 0x000fe200078e02ff */
[----:B------:R-:W-:-:S02]  /*1e20*/  ISETP.LT.U32.AND P1, PT, R20, R30, PT ;  /* 0x0000001e1400720c */ /* 0x000fc40003f21070 */
[----:B------:R-:W-:Y:S01]  /*1e30*/  SHF.R.S32.HI R19, RZ, 0x1f, R30 ;  /* 0x0000001fff137819 */ /* 0x000fe2000001141e */
[----:B------:R-:W-:Y:S01]  /*1e40*/  IMAD R8, R31, R8, RZ ;  /* 0x000000081f087224 */ /* 0x000fe200078e02ff */
[----:B------:R-:W-:Y:S01]  /*1e50*/  LEA.HI.SX32 R9, R2, 0x1, 0x1 ;  /* 0x0000000102097811 */ /* 0x000fe200078f0aff */
[----:B------:R-:W-:Y:S01]  /*1e60*/  @!P0 IMAD.MOV R9, RZ, RZ, R18 ;  /* 0x000000ffff098224 */ /* 0x000fe200078e0212 */
[----:B------:R-:W-:Y:S01]  /*1e70*/  ISETP.LT.AND.EX P1, PT, R21, R19, PT, P1 ;  /* 0x000000131500720c */ /* 0x000fe20003f21310 */
[----:B------:R-:W-:Y:S02]  /*1e80*/  IMAD R7, R7, R6, RZ ;  /* 0x0000000607077224 */ /* 0x000fe400078e02ff */
[----:B------:R-:W-:Y:S02]  /*1e90*/  IMAD.MOV.U32 R31, RZ, RZ, 0x7f800000 ;  /* 0x7f800000ff1f7424 */ /* 0x000fe400078e00ff */
[----:B------:R-:W-:Y:S01]  /*1ea0*/  IMAD R6, R8, R9, RZ ;  /* 0x0000000908067224 */ /* 0x000fe200078e02ff */
[----:B------:R-:W-:Y:S01]  /*1eb0*/  SEL R9, R20, R30, P1 ;  /* 0x0000001e14097207 */ /* 0x000fe20000800000 */
[----:B0-----:R-:W-:Y:S01]  /*1ec0*/  @P4 FFMA.FTZ R31, R4, 0.69314718246459960938, R17 ;  /* 0x3f317218041f4823 */ /* 0x001fe20000010011 */
[----:B------:R-:W-:Y:S01]  /*1ed0*/  SEL R8, R21, R19, P1 ;  /* 0x0000001315087207 */ /* 0x000fe20000800000 */
[----:B------:R-:W-:Y:S05]  /*1ee0*/  @P5 BRA `(.L_x_107) ;  /* 0x00001c4000005947 */ /* 0x000fea0003800000 */
[----:B------:R-:W-:Y:S01]  /*1ef0*/  ULDC.U8 UR4, c[0x0][0x328] ;  /* 0x0000ca0000047ab9 */ /* 0x000fe20000000000 */
[----:B------:R-:W-:-:S02]  /*1f00*/  IADD3 R38, P0, R15, UR8, RZ ;  /* 0x000000080f267c10 */ /* 0x000fc4000ff1e0ff */
[----:B------:R-:W-:Y:S02]  /*1f10*/  ISETP.NE.AND P1, PT, RZ, UR4, PT ;  /* 0x00000004ff007c0c */ /* 0x000fe4000bf25270 */
        /* <DEDUP_REMOVED lines=33> */
[----:B------:R-:W-:Y:S05]  /*2130*/  CALL.REL.NOINC `($__internal_2_$__cuda_sm20_div_s64) ;  /* 0x0000257000007944 */ /* 0x000fea0003c00000 */
        /* <DEDUP_REMOVED lines=10> */
.L_x_110:
        /* <DEDUP_REMOVED lines=22> */
.L_x_111:
[----:B------:R-:W-:Y:S05]  /*2340*/  BSYNC B0 ;  /* 0x0000000000007941 */ /* 0x000fea0003800000 */
.L_x_109:
[----:B------:R-:W-:Y:S01]  /*2350*/  LOP3.LUT R19, R17, R0, RZ, 0xfc, !PT ;  /* 0x0000000011137212 */ /* 0x000fe200078efcff */
[----:B------:R-:W-:Y:S03]  /*2360*/  BSSY B0, `(.L_x_112) ;  /* 0x0000028000007945 */ /* 0x000fe60003800000 */
[----:B------:R-:W-:-:S13]  /*2370*/  ISETP.NE.U32.AND P0, PT, R19, RZ, PT ;  /* 0x000000ff1300720c */ /* 0x000fda0003f05070 */
[----:B------:R-:W-:Y:S05]  /*2380*/  @!P0 BRA `(.L_x_113) ;  /* 0x000000f000008947 */ /* 0x000fea0003800000 */
[----:B------:R-:W-:Y:S01]  /*2390*/  IMAD.MOV.U32 R26, RZ, RZ, R29 ;  /* 0x000000ffff1a7224 */ /* 0x000fe200078e001d */
[----:B------:R-:W-:Y:S02]  /*23a0*/  MOV R25, R0 ;  /* 0x0000000000197202 */ /* 0x000fe40000000f00 */
[----:B------:R-:W-:Y:S02]  /*23b0*/  MOV R24, 0x23d0 ;  /* 0x000023d000187802 */ /* 0x000fe40000000f00 */
[----:B------:R-:W-:Y:S05]  /*23c0*/  CALL.REL.NOINC `($__internal_2_$__cuda_sm20_div_s64) ;  /* 0x000022e000007944 */ /* 0x000fea0003c00000 */
        /* <DEDUP_REMOVED lines=11> */
.L_x_113:
        /* <DEDUP_REMOVED lines=22> */
.L_x_114:
[----:B------:R-:W-:Y:S05]  /*25e0*/  BSYNC B0 ;  /* 0x0000000000007941 */ /* 0x000fea0003800000 */
.L_x_112:
        /* <DEDUP_REMOVED lines=11> */
[----:B------:R-:W-:Y:S05]  /*26a0*/  CALL.REL.NOINC `($__internal_2_$__cuda_sm20_div_s64) ;  /* 0x0000200000007944 */ /* 0x000fea0003c00000 */
[----:B------:R-:W-:-:S04]  /*26b0*/  IADD3 R17, P0, RZ, -R20, RZ ;  /* 0x80000014ff117210 */ /* 0x000fc80007f1e0ff */
[----:B------:R-:W-:Y:S01]  /*26c0*/  IADD3.X R18, RZ, ~R21, RZ, P0, !PT ;  /* 0x80000015ff127210 */ /* 0x000fe200007fe4ff */
[----:B------:R-:W-:-:S04]  /*26d0*/  IMAD.WIDE.U32 R42, R5, R17, R42 ;  /* 0x00000011052a7225 */ /* 0x000fc800078e002a */
[----:B------:R-:W-:-:S04]  /*26e0*/  IMAD R18, R18, R5, RZ ;  /* 0x0000000512127224 */ /* 0x000fc800078e02ff */
[----:B------:R-:W-:-:S05]  /*26f0*/  IMAD R4, R4, R17, R18 ;  /* 0x0000001104047224 */ /* 0x000fca00078e0212 */
[----:B------:R-:W-:Y:S01]  /*2700*/  IADD3 R4, R43, R4, RZ ;  /* 0x000000042b047210 */ /* 0x000fe20007ffe0ff */
[----:B------:R-:W-:Y:S05]  /*2710*/  BRA `(.L_x_117) ;  /* 0x0000016000007947 */ /* 0x000fea0003800000 */
.L_x_116:
        /* <DEDUP_REMOVED lines=22> */
.L_x_117:
[----:B------:R-:W-:Y:S05]  /*2880*/  BSYNC B0 ;  /* 0x0000000000007941 */ /* 0x000fea0003800000 */
.L_x_115:
        /* <DEDUP_REMOVED lines=38> */
[----:B------:R-:W-:Y:S05]  /*2af0*/  CALL.REL.NOINC `($__internal_2_$__cuda_sm20_div_s64) ;  /* 0x00001bb000007944 */ /* 0x000fea0003c00000 */
        /* <DEDUP_REMOVED lines=12> */
.L_x_119:
        /* <DEDUP_REMOVED lines=23> */
.L_x_120:
[----:B------:R-:W-:Y:S05]  /*2d30*/  BSYNC B0 ;  /* 0x0000000000007941 */ /* 0x000fea0003800000 */
.L_x_118:
        /* <DEDUP_REMOVED lines=19> */
.L_x_122:
        /* <DEDUP_REMOVED lines=22> */
.L_x_123:
[----:B------:R-:W-:Y:S05]  /*2fd0*/  BSYNC B0 ;  /* 0x0000000000007941 */ /* 0x000fea0003800000 */
.L_x_121:
        /* <DEDUP_REMOVED lines=19> */
.L_x_125:
        /* <DEDUP_REMOVED lines=23> */
.L_x_126:
[----:B------:R-:W-:Y:S05]  /*3280*/  BSYNC B0 ;  /* 0x0000000000007941 */ /* 0x000fea0003800000 */
.L_x_124:
[----:B------:R-:W-:Y:S01]  /*3290*/  SHF.R.S32.HI R18, RZ, 0x1f, R7 ;  /* 0x0000001fff127819 */ /* 0x000fe20000011407 */
[----:B------:R-:W-:Y:S01]  /*32a0*/  IMAD R13, R21, R7, RZ ;  /* 0x00000007150d7224 */ /* 0x000fe200078e02ff */
[----:B------:R-:W-:Y:S01]  /*32b0*/  BSSY B0, `(.L_x_127) ;  /* 0x000003b000007945 */ /* 0x000fe20003800000 */
[----:B------:R-:W-:Y:S02]  /*32c0*/  IMAD R53, R29, c[0x0][0x214], RZ ;  /* 0x000085001d357a24 */ /* 0x000fe400078e02ff */
[----:B------:R-:W-:Y:S02]  /*32d0*/  IMAD R13, R18, R20, R13 ;  /* 0x00000014120d7224 */ /* 0x000fe400078e020d */
[----:B------:R-:W-:Y:S01]  /*32e0*/  IMAD R18, R12, R3, RZ ;  /* 0x000000030c127224 */ /* 0x000fe200078e02ff */
[----:B------:R-:W-:Y:S01]  /*32f0*/  LOP3.LUT R12, R47, R10, RZ, 0xfc, !PT ;  /* 0x0000000a2f0c7212 */ /* 0x000fe200078efcff */
[----:B------:R-:W-:Y:S01]  /*3300*/  IMAD.WIDE.U32 R48, R20, R7, RZ ;  /* 0x0000000714307225 */ /* 0x000fe200078e00ff */
[----:B------:R-:W-:-:S02]  /*3310*/  SHF.R.S32.HI R7, RZ, 0x1f, R3 ;  /* 0x0000001fff077819 */ /* 0x000fc40000011403 */
[----:B------:R-:W-:Y:S01]  /*3320*/  ISETP.NE.U32.AND P0, PT, R12, RZ, PT ;  /* 0x000000ff0c00720c */ /* 0x000fe20003f05070 */
[----:B------:R-:W-:Y:S01]  /*3330*/  IMAD R14, R14, R53, RZ ;  /* 0x000000350e0e7224 */ /* 0x000fe200078e02ff */
[----:B------:R-:W-:Y:S01]  /*3340*/  SHF.R.S32.HI R17, RZ, 0x1f, R53 ;  /* 0x0000001fff117819 */ /* 0x000fe20000011435 */
[----:B------:R-:W-:Y:S01]  /*3350*/  IMAD R7, R7, R50, R18 ;  /* 0x0000003207077224 */ /* 0x000fe200078e0212 */
[----:B------:R-:W-:Y:S01]  /*3360*/  IADD3 R12, R49, R13, RZ ;  /* 0x0000000d310c7210 */ /* 0x000fe20007ffe0ff */
[----:B------:R-:W-:-:S04]  /*3370*/  IMAD.WIDE.U32 R50, R50, R3, RZ ;  /* 0x0000000332327225 */ /* 0x000fc800078e00ff */
[----:B------:R-:W-:Y:S01]  /*3380*/  IMAD R3, R17, R16, R14 ;  /* 0x0000001011037224 */ /* 0x000fe200078e020e */
[----:B------:R-:W-:Y:S01]  /*3390*/  IADD3 R7, R51, R7, RZ ;  /* 0x0000000733077210 */ /* 0x000fe20007ffe0ff */
[----:B------:R-:W-:-:S05]  /*33a0*/  IMAD.WIDE.U32 R52, R16, R53, RZ ;  /* 0x0000003510347225 */ /* 0x000fca00078e00ff */
[----:B------:R-:W-:Y:S01]  /*33b0*/  IADD3 R3, R53, R3, RZ ;  /* 0x0000000335037210 */ /* 0x000fe20007ffe0ff */
[----:B------:R-:W-:Y:S05]  /*33c0*/  @!P0 BRA `(.L_x_128) ;  /* 0x0000012000008947 */ /* 0x000fea0003800000 */
[----:B------:R-:W-:Y:S01]  /*33d0*/  IMAD.MOV.U32 R18, RZ, RZ, R46 ;  /* 0x000000ffff127224 */ /* 0x000fe200078e002e */
[----:B------:R-:W-:Y:S01]  /*33e0*/  MOV R26, R11 ;  /* 0x0000000b001a7202 */ /* 0x000fe20000000f00 */
[----:B------:R-:W-:Y:S01]  /*33f0*/  IMAD.MOV.U32 R17, RZ, RZ, R47 ;  /* 0x000000ffff117224 */ /* 0x000fe200078e002f */
[----:B------:R-:W-:Y:S02]  /*3400*/  MOV R25, R10 ;  /* 0x0000000a00197202 */ /* 0x000fe40000000f00 */
[----:B------:R-:W-:Y:S02]  /*3410*/  MOV R24, 0x3430 ;  /* 0x0000343000187802 */ /* 0x000fe40000000f00 */
[----:B------:R-:W-:Y:S05]  /*3420*/  CALL.REL.NOINC `($__internal_2_$__cuda_sm20_div_s64) ;  /* 0x0000128000007944 */ /* 0x000fea0003c00000 */
        /* <DEDUP_REMOVED lines=12> */
.L_x_128:
        /* <DEDUP_REMOVED lines=23> */
.L_x_129:
[----:B------:R-:W-:Y:S05]  /*3660*/  BSYNC B0 ;  /* 0x0000000000007941 */ /* 0x000fea0003800000 */
.L_x_127:
        /* <DEDUP_REMOVED lines=29> */
.L_x_131:
        /* <DEDUP_REMOVED lines=23> */
.L_x_132:
[----:B------:R-:W-:Y:S05]  /*39b0*/  BSYNC B0 ;  /* 0x0000000000007941 */ /* 0x000fea0003800000 */
.L_x_130:
        /* <DEDUP_REMOVED lines=20> */
.L_x_108:
[----:B------:R-:W-:-:S04]  /*3b00*/  LEA R2, P0, R38, c[0x0][0x200], 0x2 ;  /* 0x0000800026027a11 */ /* 0x000fc800078010ff */
[----:B------:R-:W-:-:S05]  /*3b10*/  LEA.HI.X R3, R38, c[0x0][0x204], R39, 0x2, P0 ;  /* 0x0000810026037a11 */ /* 0x000fca00000f1427 */
[----:B------:R0:W-:Y:S04]  /*3b20*/  STG.E [R2.64], R31 ;  /* 0x0000001f02007986 */ /* 0x0001e8000c10190a */
.L_x_107:
[----:B------:R-:W-:Y:S05]  /*3b30*/  BSYNC B1 ;  /* 0x0000000000017941 */ /* 0x000fea0003800000 */
.L_x_106:
[C---:B------:R-:W-:Y:S01]  /*3b40*/  ISETP.GE.OR P0, PT, R36.reuse, c[0x0][0x314], P2 ;  /* 0x0000c50024007a0c */ /* 0x040fe20001706670 */
[----:B------:R-:W-:Y:S01]  /*3b50*/  HFMA2.MMA R13, -RZ, RZ, 0, 0 ;  /* 0x00000000ff0d7435 */ /* 0x000fe200000001ff */
[C---:B------:R-:W-:Y:S01]  /*3b60*/  IADD3 R0, R36.reuse, 0x10, RZ ;  /* 0x0000001024007810 */ /* 0x040fe20007ffe0ff */
[----:B------:R-:W-:Y:S01]  /*3b70*/  IMAD.SHL.U32 R36, R36, 0x4, RZ ;  /* 0x0000000424247824 */ /* 0x000fe200078e00ff */
[----:B------:R-:W-:Y:S01]  /*3b80*/  CS2R R10, SRZ ;  /* 0x00000000000a7805 */ /* 0x000fe2000001ff00 */
[----:B------:R-:W-:Y:S01]  /*3b90*/  CS2R R8, SRZ ;  /* 0x0000000000087805 */ /* 0x000fe2000001ff00 */
[----:B------:R-:W-:Y:S01]  /*3ba0*/  ISETP.GE.OR P2, PT, R0, c[0x0][0x314], P2 ;  /* 0x0000c50000007a0c */ /* 0x000fe20001746670 */
[----:B------:R-:W-:Y:S01]  /*3bb0*/  IMAD.MOV.U32 R0, RZ, RZ, c[0x0][0x314] ;  /* 0x0000c500ff007624 */ /* 0x000fe200078e00ff */
[----:B------:R-:W-:-:S05]  /*3bc0*/  CS2R R6, SRZ ;  /* 0x0000000000067805 */ /* 0x000fca000001ff00 */
[----:B0-----:R-:W-:Y:S01]  /*3bd0*/  @!P0 FADD.FTZ R4, -R31, R34 ;  /* 0x000000221f048221 */ /* 0x001fe20000010100 */
[----:B------:R-:W-:-:S03]  /*3be0*/  IADD3 R34, R36, 0x40, RZ ;  /* 0x0000004024227810 */ /* 0x000fc60007ffe0ff */
[----:B------:R-:W-:Y:S02]  /*3bf0*/  @!P0 FMUL.FTZ R4, R4, 1.4426950216293334961 ;  /* 0x3fb8aa3b04048820 */ /* 0x000fe40000410000 */
[----:B------:R-:W-:Y:S01]  /*3c00*/  @!P2 FADD.FTZ R31, -R31, R33 ;  /* 0x000000211f1fa221 */ /* 0x000fe20000010100 */
[----:B------:R-:W-:-:S03]  /*3c10*/  IADD3 R33, R36, 0x80, RZ ;  /* 0x0000008024217810 */ /* 0x000fc60007ffe0ff */
[----:B------:R-:W0:Y:S01]  /*3c20*/  @!P0 MUFU.EX2 R4, R4 ;  /* 0x0000000400048308 */ /* 0x000e220000000800 */
[----:B------:R-:W-:-:S07]  /*3c30*/  @!P2 FMUL.FTZ R2, R31, 1.4426950216293334961 ;  /* 0x3fb8aa3b1f02a820 */ /* 0x000fce0000410000 */
[----:B------:R-:W1:Y:S01]  /*3c40*/  @!P2 MUFU.EX2 R2, R2 ;  /* 0x000000020002a308 */ /* 0x000e620000000800 */
[----:B0-----:R0:W-:Y:S01]  /*3c50*/  @!P0 STS [R27.X4], R4 ;  /* 0x000000041b008388 */ /* 0x0011e20000004800 */
[----:B------:R-:W-:Y:S01]  /*3c60*/  ISETP.GE.AND P0, PT, R0, 0x1, PT ;  /* 0x000000010000780c */ /* 0x000fe20003f06270 */
[----:B------:R-:W-:Y:S02]  /*3c70*/  IMAD.MOV.U32 R0, RZ, RZ, RZ ;  /* 0x000000ffff007224 */ /* 0x000fe400078e00ff */
[----:B-1----:R1:W-:Y:S01]  /*3c80*/  @!P2 STS [R27.X4+0x240], R2 ;  /* 0x000240021b00a388 */ /* 0x0023e20000004800 */
[----:B0-----:R-:W-:Y:S01]  /*3c90*/  CS2R R4, SRZ ;  /* 0x0000000000047805 */ /* 0x001fe2000001ff00 */
[----:B-1----:R-:W-:Y:S02]  /*3ca0*/  CS2R R2, SRZ ;  /* 0x0000000000027805 */ /* 0x002fe4000001ff00 */
        /* <DEDUP_REMOVED lines=25> */
.L_x_136:
        /* <DEDUP_REMOVED lines=15> */
.L_x_135:
[----:B------:R-:W-:Y:S05]  /*3f30*/  BSYNC B0 ;  /* 0x0000000000007941 */ /* 0x000fea0003800000 */
.L_x_134:
        /* <DEDUP_REMOVED lines=19> */
.L_x_133:
        /* <DEDUP_REMOVED lines=100> */
        .weak           $__internal_2_$__cuda_sm20_div_s64
        .type           $__internal_2_$__cuda_sm20_div_s64,@function
        .size           $__internal_2_$__cuda_sm20_div_s64,(.L_x_4072 - $__internal_2_$__cuda_sm20_div_s64)
$__internal_2_$__cuda_sm20_div_s64:
        /* <DEDUP_REMOVED lines=25> */
[----:B------:R-:W-:Y:S02]  /*4840*/  IADD3 R21, P0, RZ, -R58, RZ ;  /* 0x8000003aff157210 */ /* 0x000fe40007f1e0ff */
[----:B------:R-:W-:Y:S01]  /*4850*/  ISETP.GE.AND P1, PT, R17, RZ, PT ;  /* 0x000000ff1100720c */ /* 0x000fe20003f26270 */
[----:B------:R-:W-:Y:S02]  /*4860*/  IMAD R19, R22, R44, R19 ;  /* 0x0000002c16137224 */ /* 0x000fe400078e0213 */
[----:B------:R-:W-:-:S04]  /*4870*/  IMAD.HI.U32 R56, R57, R21, RZ ;  /* 0x0000001539387227 */ /* 0x000fc800078e00ff */
[----:B------:R-:W-:Y:S01]  /*4880*/  IMAD.X R19, RZ, RZ, ~R19, P0 ;  /* 0x000000ffff137224 */ /* 0x000fe200000e0e13 */
[----:B------:R-:W-:-:S03]  /*4890*/  IADD3 R20, P0, RZ, -R18, RZ ;  /* 0x80000012ff147210 */ /* 0x000fc60007f1e0ff */
[----:B------:R-:W-:Y:S01]  /*48a0*/  IMAD.WIDE.U32 R56, P6, R57, R19, R56 ;  /* 0x0000001339387225 */ /* 0x000fe200078c0038 */
[----:B------:R-:W-:-:S05]  /*48b0*/  SEL R20, R20, R18, !P1 ;  /* 0x0000001214147207 */ /* 0x000fca0004800000 */
[----:B------:R-:W-:-:S04]  /*48c0*/  IMAD.HI.U32 R30, P5, R22, R21, R56 ;  /* 0x00000015161e7227 */ /* 0x000fc800078a0038 */
[CC--:B------:R-:W-:Y:S02]  /*48d0*/  IMAD R21, R22.reuse, R19.reuse, RZ ;  /* 0x0000001316157224 */ /* 0x0c0fe400078e02ff */
[----:B------:R-:W-:-:S03]  /*48e0*/  IMAD.HI.U32 R19, R22, R19, RZ ;  /* 0x0000001316137227 */ /* 0x000fc600078e00ff */
[----:B------:R-:W-:Y:S01]  /*48f0*/  IADD3 R21, P4, R21, R30, RZ ;  /* 0x0000001e15157210 */ /* 0x000fe20007f9e0ff */
[----:B------:R-:W-:Y:S02]  /*4900*/  IMAD.X R30, RZ, RZ, ~R17, P0 ;  /* 0x000000ffff1e7224 */ /* 0x000fe400000e0e11 */
[----:B------:R-:W-:Y:S02]  /*4910*/  IMAD.X R22, R19, 0x1, R22, P6 ;  /* 0x0000000113167824 */ /* 0x000fe400030e0616 */
[----:B------:R-:W-:Y:S01]  /*4920*/  IMAD.HI.U32 R56, R21, R20, RZ ;  /* 0x0000001415387227 */ /* 0x000fe200078e00ff */
[----:B------:R-:W-:Y:S02]  /*4930*/  SEL R19, R30, R17, !P1 ;  /* 0x000000111e137207 */ /* 0x000fe40004800000 */
[----:B------:R-:W-:Y:S01]  /*4940*/  IADD3.X R22, RZ, RZ, R22, P4, P5 ;  /* 0x000000ffff167210 */ /* 0x000fe200027ea416 */
[----:B------:R-:W-:-:S04]  /*4950*/  IMAD.MOV.U32 R57, RZ, RZ, RZ ;  /* 0x000000ffff397224 */ /* 0x000fc800078e00ff */
        /* <DEDUP_REMOVED lines=10> */
[-C--:B------:R-:W-:Y:S01]  /*4a00*/  ISETP.GE.U32.AND P4, PT, R20, R44.reuse, PT ;  /* 0x0000002c1400720c */ /* 0x080fe20003f86070 */
[-C--:B------:R-:W-:Y:S01]  /*4a10*/  IMAD R22, R30, R44.reuse, R21 ;  /* 0x0000002c1e167224 */ /* 0x080fe200078e0215 */
[----:B------:R-:W-:-:S03]  /*4a20*/  IADD3 R21, P1, R20, -R44, RZ ;  /* 0x8000002c14157210 */ /* 0x000fc60007f3e0ff */
[----:B------:R-:W-:Y:S01]  /*4a30*/  IMAD.X R19, R19, 0x1, ~R22, P0 ;  /* 0x0000000113137824 */ /* 0x000fe200000e0e16 */
[----:B------:R-:W-:-:S03]  /*4a40*/  IADD3 R23, P0, R32, 0x1, RZ ;  /* 0x0000000120177810 */ /* 0x000fc60007f1e0ff */
[C---:B------:R-:W-:Y:S01]  /*4a50*/  IMAD.X R22, R19.reuse, 0x1, ~R45, P1 ;  /* 0x0000000113167824 */ /* 0x040fe200008e0e2d */
[----:B------:R-:W-:Y:S01]  /*4a60*/  ISETP.GE.U32.AND.EX P4, PT, R19, R45, PT, P4 ;  /* 0x0000002d1300720c */ /* 0x000fe20003f86140 */
[----:B------:R-:W-:-:S03]  /*4a70*/  IMAD.X R35, RZ, RZ, R30, P0 ;  /* 0x000000ffff237224 */ /* 0x000fc600000e061e */
[----:B------:R-:W-:Y:S02]  /*4a80*/  SEL R21, R21, R20, P4 ;  /* 0x0000001415157207 */ /* 0x000fe40002000000 */
[----:B------:R-:W-:Y:S02]  /*4a90*/  SEL R19, R22, R19, P4 ;  /* 0x0000001316137207 */ /* 0x000fe40002000000 */
[----:B------:R-:W-:Y:S02]  /*4aa0*/  SEL R23, R23, R32, P4 ;  /* 0x0000002017177207 */ /* 0x000fe40002000000 */
[----:B------:R-:W-:Y:S02]  /*4ab0*/  ISETP.GE.U32.AND P0, PT, R21, R44, PT ;  /* 0x0000002c1500720c */ /* 0x000fe40003f06070 */
[----:B------:R-:W-:Y:S02]  /*4ac0*/  SEL R35, R35, R30, P4 ;  /* 0x0000001e23237207 */ /* 0x000fe40002000000 */
[----:B------:R-:W-:-:S02]  /*4ad0*/  IADD3 R20, P1, R23, 0x1, RZ ;  /* 0x0000000117147810 */ /* 0x000fc40007f3e0ff */
[----:B------:R-:W-:Y:S02]  /*4ae0*/  ISETP.GE.U32.AND.EX P0, PT, R19, R45, PT, P0 ;  /* 0x0000002d1300720c */ /* 0x000fe40003f06100 */
[----:B------:R-:W-:Y:S02]  /*4af0*/  IADD3.X R22, RZ, R35, RZ, P1, !PT ;  /* 0x00000023ff167210 */ /* 0x000fe40000ffe4ff */
[----:B------:R-:W-:Y:S01]  /*4b00*/  SEL R20, R20, R23, P0 ;  /* 0x0000001714147207 */ /* 0x000fe20000000000 */
[----:B------:R-:W-:Y:S01]  /*4b10*/  IMAD.MOV.U32 R23, RZ, RZ, 0x0 ;  /* 0x00000000ff177424 */ /* 0x000fe200078e00ff */
[----:B------:R-:W-:Y:S02]  /*4b20*/  LOP3.LUT R19, R25, R17, RZ, 0x3c, !PT ;  /* 0x0000001119137212 */ /* 0x000fe400078e3cff */
[----:B------:R-:W-:Y:S02]  /*4b30*/  SEL R22, R22, R35, P0 ;  /* 0x0000002316167207 */ /* 0x000fe40000000000 */
[----:B------:R-:W-:-:S02]  /*4b40*/  IADD3 R21, P1, RZ, -R20, RZ ;  /* 0x80000014ff157210 */ /* 0x000fc40007f3e0ff */
[----:B------:R-:W-:Y:S02]  /*4b50*/  ISETP.GE.AND P4, PT, R19, RZ, PT ;  /* 0x000000ff1300720c */ /* 0x000fe40003f86270 */
[----:B------:R-:W-:Y:S01]  /*4b60*/  ISETP.NE.U32.AND P0, PT, R26, RZ, PT ;  /* 0x000000ff1a00720c */ /* 0x000fe20003f05070 */
[----:B------:R-:W-:Y:S01]  /*4b70*/  IMAD.X R19, RZ, RZ, ~R22, P1 ;  /* 0x000000ffff137224 */ /* 0x000fe200008e0e16 */
[----:B------:R-:W-:Y:S02]  /*4b80*/  SEL R21, R21, R20, !P4 ;  /* 0x0000001415157207 */ /* 0x000fe40006000000 */
[----:B------:R-:W-:Y:S02]  /*4b90*/  ISETP.NE.AND.EX P0, PT, R25, RZ, PT, P0 ;  /* 0x000000ff1900720c */ /* 0x000fe40003f05300 */
[----:B------:R-:W-:Y:S01]  /*4ba0*/  SEL R19, R19, R22, !P4 ;  /* 0x0000001613137207 */ /* 0x000fe20006000000 */
[----:B------:R-:W-:Y:S01]  /*4bb0*/  IMAD.MOV.U32 R22, RZ, RZ, R24 ;  /* 0x000000ffff167224 */ /* 0x000fe200078e0018 */
[----:B------:R-:W-:-:S02]  /*4bc0*/  SEL R20, R21, 0xffffffff, P0 ;  /* 0xffffffff15147807 */ /* 0x000fc40000000000 */
[----:B------:R-:W-:Y:S01]  /*4bd0*/  SEL R21, R19, 0xffffffff, P0 ;  /* 0xffffffff13157807 */ /* 0x000fe20000000000 */
[----:B------:R-:W-:Y:S06]  /*4be0*/  RET.REL.NODEC R22 `(_ZN5flash32flash_fwd_splitkv_combine_kernelI23Flash_fwd_kernel_traitsILi192ELi64ELi64ELi4ELb0ELb0EN7cutlass6half_tE19Flash_kernel_traitsILi192ELi64ELi64ELi4ES3_EELi8ELi5ELb0EEEvNS_16Flash_fwd_paramsE) ;  /* 0xffffb41016007950 */ /* 0x000fec0003c3ffff */
.L_x_137:
        /* <DEDUP_REMOVED lines=9> */
.L_x_4072:


//--------------------- .text._ZN5flash32flash_fwd_splitkv_combine_kernelI23Flash_fwd_kernel_traitsILi192ELi64ELi64ELi4ELb0ELb0EN7cutlass6half_tE19Flash_kernel_traitsILi192ELi64ELi64ELi4ES3_EELi8ELi4ELb0EEEvNS_16Flash_fwd_paramsE --------------------------
	.section	.text._ZN5flash32flash_fwd_splitkv_combine_kernelI23Flash_fwd_kernel_traitsILi192ELi64ELi64ELi4ELb0ELb0EN7cutlass6half_tE19Flash_kernel_traitsILi192ELi64ELi64ELi4ES3_EELi8ELi4ELb0EEEvNS_16Flash_fwd_paramsE,"ax",@progbits
	.sectioninfo	@"SHI_REGISTERS=54"
	.align	128
        .global         _ZN5flash32flash_fwd_splitkv_combine_kernelI23Flash_fwd_kernel_traitsILi192ELi64ELi64ELi4ELb0ELb0EN7cutlass6half_tE19Flash_kernel_traitsILi192ELi64ELi64ELi4ES3_EELi8ELi4ELb0EEEvNS_16Flash_fwd_paramsE
        .type           _ZN5flash32flash_fwd_splitkv_combine_kernelI23Flash_fwd_kernel_traitsILi192ELi64ELi64ELi4ELb0ELb0EN7cutlass6half_tE19Flash_kernel_traitsILi192ELi64ELi64ELi4ES3_EELi8ELi4ELb0EEEvNS_16Flash_fwd_paramsE,@function
        .size           _ZN5flash32flash_fwd_splitkv_combine_kernelI23Flash_fwd_kernel_traitsILi192ELi64ELi64ELi4ELb0ELb0EN7cutlass6half_tE19Flash_kernel_traitsILi192ELi64ELi64ELi4ES3_EELi8ELi4ELb0EEEvNS_16Flash_fwd_paramsE,(.L_x_4073 - _ZN5flash32flash_fwd_splitkv_combine_kernelI23Flash_fwd_kernel_traitsILi192ELi64ELi64ELi4ELb0ELb0EN7cutlass6half_tE19Flash_kernel_traitsILi192ELi64ELi64ELi4ES3_EELi8ELi4ELb0EEEvNS_16Flash_fwd_paramsE)
        .other          _ZN5flash32flash_fwd_splitkv_combine_kernelI23Flash_fwd_kernel_traitsILi192ELi64ELi64ELi4ELb0ELb0EN7cutlass6half_tE19Flash_kernel_traitsILi192ELi64ELi64ELi4ES3_EELi8ELi4ELb0EEEvNS_16Flash_fwd_paramsE,@"STO_CUDA_ENTRY STV_DEFAULT"
_ZN5flash32flash_fwd_splitkv_combine_kernelI23Flash_fwd_kernel_traitsILi192ELi64ELi64ELi4ELb0ELb0EN7cutlass6half_tE19Flash_kernel_traitsILi192ELi64ELi64ELi4ES3_EELi8ELi4ELb0EEEvNS_16Flash_fwd_paramsE:
.text._ZN5flash32flash_fwd_splitkv_combine_kernelI23Flash_fwd_kernel_traitsILi192ELi64ELi64ELi4ELb0ELb0EN7cutlass6half_tE19Flash_kernel_traitsILi192ELi64ELi64ELi4ES3_EELi8ELi4ELb0EEEvNS_16Flash_fwd_paramsE:
        /* <DEDUP_REMOVED lines=11> */
[----:B------:R-:W-:Y:S01]  /*00b0*/  SEL R0, R5, R0, P0 ;  /* 0x0000000005007207 */ /* 0x000fe20000000000 */
        /* <DEDUP_REMOVED lines=11> */
[----:B------:R-:W-:Y:S05]  /*0170*/  CALL.REL.NOINC `($__internal_3_$__cuda_sm20_div_s64) ;  /* 0x0000448000007944 */ /* 0x000fea0003c00000 */
[----:B------:R-:W-:Y:S05]  /*0180*/  BRA `(.L_x_139) ;  /* 0x0000013000007947 */ /* 0x000fea0003800000 */
.L_x_138:
[----:B------:R-:W0:Y:S01]  /*0190*/  I2F.U32.RP R4, R30 ;  /* 0x0000001e00047306 */ /* 0x000e220000209000 */
[----:B------:R-:W-:Y:S01]  /*01a0*/  IMAD.MOV.U32 R6, RZ, RZ, RZ ;  /* 0x000000ffff067224 */ /* 0x000fe200078e00ff */
[----:B------:R-:W-:Y:S01]  /*01b0*/  ISETP.NE.U32.AND P0, PT, R30, RZ, PT ;  /* 0x000000ff1e00720c */ /* 0x000fe20003f05070 */
[----:B------:R-:W-:-:S05]  /*01c0*/  HFMA2.MMA R21, -RZ, RZ, 0, 0 ;  /* 0x00000000ff157435 */ /* 0x000fca00000001ff */
        /* <DEDUP_REMOVED lines=15> */
.L_x_139:
        /* <DEDUP_REMOVED lines=11> */
[----:B------:R-:W-:Y:S02]  /*0370*/  MOV R22, 0x390 ;  /* 0x0000039000167802 */ /* 0x000fe40000000f00 */
[----:B------:R-:W-:Y:S05]  /*0380*/  CALL.REL.NOINC `($__internal_3_$__cuda_sm20_div_s64) ;  /* 0x0000427000007944 */ /* 0x000fea0003c00000 */
[----:B------:R-:W-:Y:S02]  /*0390*/  MOV R8, R20 ;  /* 0x0000001400087202 */ /* 0x000fe40000000f00 */
[----:B------:R-:W-:Y:S01]  /*03a0*/  MOV R9, R21 ;  /* 0x0000001500097202 */ /* 0x000fe20000000f00 */
[----:B------:R-:W-:Y:S05]  /*03b0*/  BRA `(.L_x_142) ;  /* 0x0000013000007947 */ /* 0x000fea0003800000 */
.L_x_141:
        /* <DEDUP_REMOVED lines=19> */
.L_x_142:
[----:B------:R-:W-:Y:S05]  /*04f0*/  BSYNC B0 ;  /* 0x0000000000007941 */ /* 0x000fea0003800000 */
.L_x_140:
        /* <DEDUP_REMOVED lines=13> */
[----:B------:R-:W-:-:S04]  /*05d0*/  IMAD.HI.U32 R11, R11, R6, R10 ;  /* 0x000000060b0b7227 */ /* 0x000fc800078e000a */
[----:B------:R-:W-:-:S04]  /*05e0*/  IMAD.MOV.U32 R6, RZ, RZ, R4 ;  /* 0x000000ffff067224 */ /* 0x000fc800078e0004 */
        /* <DEDUP_REMOVED lines=8> */
[----:B------:R-:W-:-:S04]  /*0670*/  LOP3.LUT R4, R2, R7, RZ, 0x3c, !PT ;  /* 0x0000000702047212 */ /* 0x000fc800078e3cff */
[----:B------:R-:W-:-:S07]  /*0680*/  ISETP.GE.AND P0, PT, R4, RZ, PT ;  /* 0x000000ff0400720c */ /* 0x000fce0003f06270 */
[----:B------:R-:W-:-:S06]  /*0690*/  @P2 IADD3 R10, R10, 0x1, RZ ;  /* 0x000000010a0a2810 */ /* 0x000fcc0007ffe0ff */
[----:B------:R-:W-:Y:S01]  /*06a0*/  @!P0 IMAD.MOV R10, RZ, RZ, -R10 ;  /* 0x000000ffff0a8224 */ /* 0x000fe200078e0a0a */
[----:B------:R-:W-:-:S04]  /*06b0*/  @!P1 LOP3.LUT R10, RZ, R7, RZ, 0x33, !PT ;  /* 0x00000007ff0a9212 */ /* 0x000fc800078e33ff */
[----:B------:R-:W-:Y:S02]  /*06c0*/  ISETP.LT.U32.AND P0, PT, R3, R10, PT ;  /* 0x0000000a0300720c */ /* 0x000fe40003f01070 */
[----:B------:R-:W-:-:S04]  /*06d0*/  SHF.R.S32.HI R14, RZ, 0x1f, R10 ;  /* 0x0000001fff0e7819 */ /* 0x000fc8000001140a */
[----:B------:R-:W-:-:S04]  /*06e0*/  ISETP.LT.AND.EX P0, PT, R23, R14, PT, P0 ;  /* 0x0000000e1700720c */ /* 0x000fc80003f01300 */
[----:B------:R-:W-:Y:S02]  /*06f0*/  SEL R14, R23, R14, P0 ;  /* 0x0000000e170e7207 */ /* 0x000fe40000000000 */
        /* <DEDUP_REMOVED lines=11> */
.L_x_144:
        /* <DEDUP_REMOVED lines=19> */
.L_x_145:
[----:B------:R-:W-:Y:S05]  /*08e0*/  BSYNC B0 ;  /* 0x0000000000007941 */ /* 0x000fea0003800000 */
.L_x_143:
        /* <DEDUP_REMOVED lines=26> */
[----:B------:R-:W-:Y:S01]  /*0a90*/  ISETP.GE.U32.AND P0, PT, R3, R6, PT ;  /* 0x000000060300720c */ /* 0x000fe20003f06070 */
[----:B------:R-:W-:-:S05]  /*0aa0*/  IMAD.MOV.U32 R3, RZ, RZ, c[0x0][0x1c0] ;  /* 0x00007000ff037624 */ /* 0x000fca00078e00ff */
[C---:B------:R-:W-:Y:S01]  /*0ab0*/  IADD3 R6, R3.reuse, -0x1, RZ ;  /* 0xffffffff03067810 */ /* 0x040fe20007ffe0ff */
[----:B------:R-:W-:-:S06]  /*0ac0*/  IMAD R3, R3, c[0x0][0x214], RZ ;  /* 0x0000850003037a24 */ /* 0x000fcc00078e02ff */
        /* <DEDUP_REMOVED lines=44> */
[----:B------:R-:W-:Y:S02]  /*0d90*/  MOV R32, R20 ;  /* 0x0000001400207202 */ /* 0x000fe40000000f00 */
[----:B------:R-:W-:Y:S01]  /*0da0*/  MOV R33, R21 ;  /* 0x0000001500217202 */ /* 0x000fe20000000f00 */
[----:B------:R-:W-:Y:S05]  /*0db0*/  BRA `(.L_x_148) ;  /* 0x0000013000007947 */ /* 0x000fea0003800000 */
.L_x_147:
        /* <DEDUP_REMOVED lines=19> */
.L_x_148:
[----:B------:R-:W-:Y:S05]  /*0ef0*/  BSYNC B0 ;  /* 0x0000000000007941 */ /* 0x000fea0003800000 */
.L_x_146:
        /* <DEDUP_REMOVED lines=41> */
.L_x_150:
        /* <DEDUP_REMOVED lines=19> */
.L_x_151:
[----:B------:R-:W-:Y:S05]  /*12c0*/  BSYNC B0 ;  /* 0x0000000000007941 */ /* 0x000fea0003800000 */
.L_x_149:
[----:B------:R-:W-:Y:S01]  /*12d0*/  IABS R17, c[0x0][0x214] ;  /* 0x0000850000117a13 */ /* 0x000fe20000000000 */
[----:B------:R-:W-:Y:S01]  /*12e0*/  IMAD.MOV.U32 R18, RZ, RZ, RZ ;  /* 0x000000ffff127224 */ /* 0x000fe200078e00ff */
[----:B------:R-:W-:Y:S01]  /*12f0*/  ISETP.GT.AND P3, PT, R3, RZ, PT ;  /* 0x000000ff0300720c */ /* 0x000fe20003f64270 */
[----:B------:R-:W-:Y:S01]  /*1300*/  ULDC.U8 UR4, c[0x0][0x329] ;  /* 0x0000ca4000047ab9 */ /* 0x000fe20000000000 */
[----:B------:R-:W0:Y:S01]  /*1310*/  I2F.RP R22, R17 ;  /* 0x0000001100167306 */ /* 0x000e220000209400 */
[----:B------:R-:W-:Y:S01]  /*1320*/  IABS R26, R4 ;  /* 0x00000004001a7213 */ /* 0x000fe20000000000 */
[----:B------:R-:W-:Y:S01]  /*1330*/  ULDC.64 UR10, c[0x0][0x118] ;  /* 0x00004600000a7ab9 */ /* 0x000fe20000000a00 */
[----:B------:R-:W-:Y:S01]  /*1340*/  LOP3.LUT R4, R4, c[0x0][0x1c0], RZ, 0x3c, !PT ;  /* 0x0000700004047a12 */ /* 0x000fe200078e3cff */
[----:B------:R-:W-:Y:S04]  /*1350*/  BSSY B0, `(.L_x_152) ;  /* 0x000007b000007945 */ /* 0x000fe80003800000 */
[----:B0-----:R-:W0:Y:S02]  /*1360*/  MUFU.RCP R19, R22 ;  /* 0x0000001600137308 */ /* 0x001e240000001000 */
[----:B0-----:R-:W-:-:S06]  /*1370*/  IADD3 R19, R19, 0xffffffe, RZ ;  /* 0x0ffffffe13137810 */ /* 0x001fcc0007ffe0ff */
[----:B------:R-:W0:Y:S02]  /*1380*/  F2I.FTZ.U32.TRUNC.NTZ R19, R19 ;  /* 0x0000001300137305 */ /* 0x000e24000021f000 */
[----:B0-----:R-:W-:-:S04]  /*1390*/  IMAD.MOV R8, RZ, RZ, -R19 ;  /* 0x000000ffff087224 */ /* 0x001fc800078e0a13 */
[----:B------:R-:W-:Y:S01]  /*13a0*/  IMAD R9, R8, R17, RZ ;  /* 0x0000001108097224 */ /* 0x000fe200078e02ff */
[----:B------:R-:W-:Y:S02]  /*13b0*/  IABS R8, R7 ;  /* 0x0000000700087213 */ /* 0x000fe40000000000 */
[----:B------:R-:W-:Y:S01]  /*13c0*/  LOP3.LUT R7, R7, c[0x0][0x214], RZ, 0x3c, !PT ;  /* 0x0000850007077a12 */ /* 0x000fe200078e3cff */
[----:B------:R-:W-:-:S03]  /*13d0*/  IMAD.HI.U32 R9, R19, R9, R18 ;  /* 0x0000000913097227 */ /* 0x000fc600078e0012 */
[----:B------:R-:W-:Y:S02]  /*13e0*/  ISETP.GE.AND P1, PT, R7, RZ, PT ;  /* 0x000000ff0700720c */ /* 0x000fe40003f26270 */
[----:B------:R-:W-:Y:S01]  /*13f0*/  SHF.R.S32.HI R7, RZ, 0x1f, R3 ;  /* 0x0000001fff077819 */ /* 0x000fe20000011403 */
[----:B------:R-:W-:Y:S01]  /*1400*/  IMAD.HI.U32 R18, R9, R8, RZ ;  /* 0x0000000809127227 */ /* 0x000fe200078e00ff */
[----:B------:R-:W-:-:S03]  /*1410*/  LEA.HI.SX32 R3, R3, 0x1, 0x1 ;  /* 0x0000000103037811 */ /* 0x000fc600078f0aff */
[----:B------:R-:W-:Y:S02]  /*1420*/  IMAD.MOV R9, RZ, RZ, -R18 ;  /* 0x000000ffff097224 */ /* 0x000fe400078e0a12 */
[----:B------:R-:W-:Y:S02]  /*1430*/  @!P3 IMAD.MOV R3, RZ, RZ, R7 ;  /* 0x000000ffff03b224 */ /* 0x000fe400078e0207 */
[----:B------:R-:W-:-:S05]  /*1440*/  IMAD R8, R17, R9, R8 ;  /* 0x0000000911087224 */ /* 0x000fca00078e0208 */
[----:B------:R-:W-:-:S13]  /*1450*/  ISETP.GT.U32.AND P0, PT, R17, R8, PT ;  /* 0x000000081100720c */ /* 0x000fda0003f04070 */
[----:B------:R-:W-:Y:S01]  /*1460*/  @!P0 IMAD.IADD R8, R8, 0x1, -R17 ;  /* 0x0000000108088824 */ /* 0x000fe200078e0a11 */
[----:B------:R-:W-:Y:S02]  /*1470*/  @!P0 IADD3 R18, R18, 0x1, RZ ;  /* 0x0000000112128810 */ /* 0x000fe40007ffe0ff */
[----:B------:R-:W-:Y:S02]  /*1480*/  ISETP.NE.AND P0, PT, RZ, c[0x0][0x214], PT ;  /* 0x00008500ff007a0c */ /* 0x000fe40003f05270 */
[----:B------:R-:W-:Y:S02]  /*1490*/  ISETP.GE.U32.AND P2, PT, R8, R17, PT ;  /* 0x000000110800720c */ /* 0x000fe40003f46070 */
[----:B------:R-:W-:-:S04]  /*14a0*/  IABS R8, c[0x0][0x1c0] ;  /* 0x0000700000087a13 */ /* 0x000fc80000000000 */
[----:B------:R-:W0:Y:S07]  /*14b0*/  I2F.U32.RP R17, R8 ;  /* 0x0000000800117306 */ /* 0x000e2e0000209000 */
[----:B------:R-:W-:-:S05]  /*14c0*/  @P2 IADD3 R18, R18, 0x1, RZ ;  /* 0x0000000112122810 */ /* 0x000fca0007ffe0ff */
[----:B------:R-:W-:Y:S01]  /*14d0*/  @!P1 IMAD.MOV R18, RZ, RZ, -R18 ;  /* 0x000000ffff129224 */ /* 0x000fe200078e0a12 */
[----:B------:R-:W-:Y:S01]  /*14e0*/  @!P0 LOP3.LUT R18, RZ, c[0x0][0x214], RZ, 0x33, !PT ;  /* 0x00008500ff128a12 */ /* 0x000fe200078e33ff */
[----:B0-----:R-:W0:Y:S04]  /*14f0*/  MUFU.RCP R19, R17 ;  /* 0x0000001100137308 */ /* 0x001e280000001000 */
[----:B------:R-:W-:-:S05]  /*1500*/  IMAD R3, R3, R18, RZ ;  /* 0x0000001203037224 */ /* 0x000fca00078e02ff */
[----:B------:R-:W-:-:S04]  /*1510*/  IABS R7, R3 ;  /* 0x0000000300077213 */ /* 0x000fc80000000000 */
[----:B------:R-:W1:Y:S01]  /*1520*/  I2F.RP R24, R7 ;  /* 0x0000000700187306 */ /* 0x000e620000209400 */
[----:B------:R-:W-:Y:S01]  /*1530*/  IMAD.IADD R6, R6, 0x1, R7 ;  /* 0x0000000106067824 */ /* 0x000fe200078e0207 */
[----:B0-----:R-:W-:-:S06]  /*1540*/  IADD3 R19, R19, 0xffffffe, RZ ;  /* 0x0ffffffe13137810 */ /* 0x001fcc0007ffe0ff */
[----:B------:R-:W0:Y:S08]  /*1550*/  F2I.FTZ.U32.TRUNC.NTZ R19, R19 ;  /* 0x0000001300137305 */ /* 0x000e30000021f000 */
[----:B-1----:R-:W1:Y:S01]  /*1560*/  MUFU.RCP R9, R24 ;  /* 0x0000001800097308 */ /* 0x002e620000001000 */
[----:B0-----:R-:W-:-:S04]  /*1570*/  IMAD.MOV R25, RZ, RZ, -R19 ;  /* 0x000000ffff197224 */ /* 0x001fc800078e0a13 */
[----:B------:R-:W-:Y:S01]  /*1580*/  IMAD R25, R25, R8, RZ ;  /* 0x0000000819197224 */ /* 0x000fe200078e02ff */
[----:B-1----:R-:W-:Y:S02]  /*1590*/  IADD3 R22, R9, 0xffffffe, RZ ;  /* 0x0ffffffe09167810 */ /* 0x002fe40007ffe0ff */
[----:B------:R-:W-:Y:S02]  /*15a0*/  IABS R24, R6 ;  /* 0x0000000600187213 */ /* 0x000fe40000000000 */
[----:B------:R-:W0:Y:S02]  /*15b0*/  F2I.FTZ.U32.TRUNC.NTZ R23, R22 ;  /* 0x0000001600177305 */ /* 0x000e24000021f000 */
[----:B0-----:R-:W-:Y:S02]  /*15c0*/  IMAD.MOV R18, RZ, RZ, -R23 ;  /* 0x000000ffff127224 */ /* 0x001fe400078e0a17 */
[----:B------:R-:W-:Y:S02]  /*15d0*/  IMAD.MOV.U32 R22, RZ, RZ, RZ ;  /* 0x000000ffff167224 */ /* 0x000fe400078e00ff */
[----:B------:R-:W-:-:S02]  /*15e0*/  IMAD R9, R18, R7, RZ ;  /* 0x0000000712097224 */ /* 0x000fc400078e02ff */
[----:B------:R-:W-:Y:S02]  /*15f0*/  IMAD.MOV.U32 R18, RZ, RZ, RZ ;  /* 0x000000ffff127224 */ /* 0x000fe400078e00ff */
[----:B------:R-:W-:Y:S01]  /*1600*/  IMAD.HI.U32 R9, R23, R9, R22 ;  /* 0x0000000917097227 */ /* 0x000fe200078e0016 */
[----:B------:R-:W-:-:S03]  /*1610*/  IABS R22, R3 ;  /* 0x0000000300167213 */ /* 0x000fc60000000000 */
[----:B------:R-:W-:Y:S01]  /*1620*/  IMAD.HI.U32 R25, R19, R25, R18 ;  /* 0x0000001913197227 */ /* 0x000fe200078e0012 */
[----:B------:R-:W-:-:S03]  /*1630*/  IABS R19, c[0x0][0x1c0] ;  /* 0x0000700000137a13 */ /* 0x000fc60000000000 */
[----:B------:R-:W-:Y:S02]  /*1640*/  IMAD.MOV R22, RZ, RZ, -R22 ;  /* 0x000000ffff167224 */ /* 0x000fe400078e0a16 */
[----:B------:R-:W-:Y:S02]  /*1650*/  IMAD.MOV R19, RZ, RZ, -R19 ;  /* 0x000000ffff137224 */ /* 0x000fe400078e0a13 */
[----:B------:R-:W-:-:S04]  /*1660*/  IMAD.HI.U32 R18, R25, R26, RZ ;  /* 0x0000001a19127227 */ /* 0x000fc800078e00ff */
[----:B------:R-:W-:-:S04]  /*1670*/  IMAD.HI.U32 R9, R9, R24, RZ ;  /* 0x0000001809097227 */ /* 0x000fc800078e00ff */
[----:B------:R-:W-:Y:S02]  /*1680*/  IMAD R17, R18, R19, R26 ;  /* 0x0000001312117224 */ /* 0x000fe400078e021a */
[--C-:B------:R-:W-:Y:S02]  /*1690*/  IMAD R22, R9, R22, R24.reuse ;  /* 0x0000001609167224 */ /* 0x100fe400078e0218 */
[----:B------:R-:W-:Y:S01]  /*16a0*/  IMAD.HI.U32 R25, R25, R24, RZ ;  /* 0x0000001819197227 */ /* 0x000fe200078e00ff */
[----:B------:R-:W-:Y:S02]  /*16b0*/  ISETP.GT.U32.AND P3, PT, R8, R17, PT ;  /* 0x000000110800720c */ /* 0x000fe40003f64070 */
[----:B------:R-:W-:Y:S01]  /*16c0*/  ISETP.GT.U32.AND P0, PT, R7, R22, PT ;  /* 0x000000160700720c */ /* 0x000fe20003f04070 */
[----:B------:R-:W-:-:S05]  /*16d0*/  IMAD R19, R25, R19, R24 ;  /* 0x0000001319137224 */ /* 0x000fca00078e0218 */
[----:B------:R-:W-:-:S05]  /*16e0*/  ISETP.GT.U32.AND P1, PT, R8, R19, PT ;  /* 0x000000130800720c */ /* 0x000fca0003f24070 */
[--C-:B------:R-:W-:Y:S01]  /*16f0*/  @!P3 IMAD.IADD R17, R17, 0x1, -R8.reuse ;  /* 0x000000011111b824 */ /* 0x100fe200078e0a08 */
[----:B------:R-:W-:Y:S01]  /*1700*/  @!P3 IADD3 R18, R18, 0x1, RZ ;  /* 0x000000011212b810 */ /* 0x000fe20007ffe0ff */
[----:B------:R-:W-:Y:S01]  /*1710*/  @!P0 IMAD.IADD R22, R22, 0x1, -R7 ;  /* 0x0000000116168824 */ /* 0x000fe200078e0a07 */
[----:B------:R-:W-:Y:S02]  /*1720*/  @!P0 IADD3 R9, R9, 0x1, RZ ;  /* 0x0000000109098810 */ /* 0x000fe40007ffe0ff */
[----:B------:R-:W-:Y:S02]  /*1730*/  ISETP.GE.U32.AND P6, PT, R17, R8, PT ;  /* 0x000000081100720c */ /* 0x000fe40003fc6070 */
[----:B------:R-:W0:Y:S01]  /*1740*/  S2R R17, SR_TID.X ;  /* 0x0000000000117919 */ /* 0x000e220000002100 */
[-C--:B------:R-:W-:Y:S01]  /*1750*/  ISETP.GE.U32.AND P2, PT, R22, R7.reuse, PT ;  /* 0x000000071600720c */ /* 0x080fe20003f46070 */
[----:B------:R-:W-:Y:S01]  /*1760*/  @!P1 IMAD.IADD R19, R19, 0x1, -R8 ;  /* 0x0000000113139824 */ /* 0x000fe200078e0a08 */
[----:B------:R-:W-:-:S02]  /*1770*/  LOP3.LUT R22, R6, R7, RZ, 0x3c, !PT ;  /* 0x0000000706167212 */ /* 0x000fc400078e3cff */
[----:B------:R-:W-:Y:S02]  /*1780*/  ISETP.GE.AND P0, PT, R4, RZ, PT ;  /* 0x000000ff0400720c */ /* 0x000fe40003f06270 */
[----:B------:R-:W-:Y:S02]  /*1790*/  ISETP.GE.AND P4, PT, R22, RZ, PT ;  /* 0x000000ff1600720c */ /* 0x000fe40003f86270 */
[----:B------:R-:W-:Y:S02]  /*17a0*/  ISETP.GT.AND P3, PT, R2, RZ, PT ;  /* 0x000000ff0200720c */ /* 0x000fe40003f64270 */
[----:B------:R-:W-:Y:S02]  /*17b0*/  @P6 IADD3 R18, R18, 0x1, RZ ;  /* 0x0000000112126810 */ /* 0x000fe40007ffe0ff */
[----:B------:R-:W-:Y:S02]  /*17c0*/  ISETP.NE.AND P6, PT, R3, RZ, PT ;  /* 0x000000ff0300720c */ /* 0x000fe40003fc5270 */
[----:B------:R-:W-:-:S02]  /*17d0*/  @P2 IADD3 R9, R9, 0x1, RZ ;  /* 0x0000000109092810 */ /* 0x000fc40007ffe0ff */
[----:B------:R-:W-:Y:S01]  /*17e0*/  ISETP.GE.U32.AND P5, PT, R19, R8, PT ;  /* 0x000000081300720c */ /* 0x000fe20003fa6070 */
[----:B------:R-:W-:Y:S01]  /*17f0*/  IMAD.MOV.U32 R19, RZ, RZ, c[0x0][0x214] ;  /* 0x00008500ff137624 */ /* 0x000fe200078e00ff */
[----:B------:R-:W-:Y:S01]  /*1800*/  LOP3.LUT R6, R6, c[0x0][0x1c0], RZ, 0x3c, !PT ;  /* 0x0000700006067a12 */ /* 0x000fe200078e3cff */
[----:B------:R-:W-:Y:S01]  /*1810*/  @!P4 IMAD.MOV R9, RZ, RZ, -R9 ;  /* 0x000000ffff09c224 */ /* 0x000fe200078e0a09 */
[----:B------:R-:W-:Y:S01]  /*1820*/  @!P1 IADD3 R25, R25, 0x1, RZ ;  /* 0x0000000119199810 */ /* 0x000fe20007ffe0ff */
[----:B------:R-:W-:Y:S01]  /*1830*/  @!P0 IMAD.MOV R18, RZ, RZ, -R18 ;  /* 0x000000ffff128224 */ /* 0x000fe200078e0a12 */
[----:B------:R-:W-:Y:S02]  /*1840*/  ISETP.GE.AND P2, PT, R6, RZ, PT ;  /* 0x000000ff0600720c */ /* 0x000fe40003f46270 */
[----:B------:R-:W-:Y:S02]  /*1850*/  ISETP.NE.AND P4, PT, RZ, c[0x0][0x1c0], PT ;  /* 0x00007000ff007a0c */ /* 0x000fe40003f85270 */
[----:B------:R-:W-:-:S02]  /*1860*/  LOP3.LUT R6, RZ, c[0x0][0x1c0], RZ, 0x33, !PT ;  /* 0x00007000ff067a12 */ /* 0x000fc400078e33ff */
[----:B------:R-:W-:Y:S02]  /*1870*/  SHF.R.S32.HI R8, RZ, 0x1f, R2 ;  /* 0x0000001fff087819 */ /* 0x000fe40000011402 */
[----:B------:R-:W-:Y:S02]  /*1880*/  ISETP.NE.AND P1, PT, RZ, UR4, PT ;  /* 0x00000004ff007c0c */ /* 0x000fe4000bf25270 */
[----:B0-----:R-:W-:Y:S02]  /*1890*/  SHF.R.S32.HI R4, RZ, 0x1f, R17 ;  /* 0x0000001fff047819 */ /* 0x001fe40000011411 */
[----:B------:R-:W-:Y:S01]  /*18a0*/  LEA.HI.SX32 R22, R2, 0x1, 0x1 ;  /* 0x0000000102167811 */ /* 0x000fe200078f0aff */
[----:B------:R-:W-:Y:S01]  /*18b0*/  @!P3 IMAD.MOV R22, RZ, RZ, R8 ;  /* 0x000000ffff16b224 */ /* 0x000fe200078e0208 */
[----:B------:R-:W-:Y:S02]  /*18c0*/  SEL R19, R19, 0x1, !P1 ;  /* 0x0000000113137807 */ /* 0x000fe40004800000 */
[----:B------:R-:W-:-:S02]  /*18d0*/  SEL R18, R6, R18, !P4 ;  /* 0x0000001206127207 */ /* 0x000fc40006000000 */
[----:B------:R-:W-:Y:S02]  /*18e0*/  @!P6 LOP3.LUT R9, RZ, R7, RZ, 0x33, !PT ;  /* 0x00000007ff09e212 */ /* 0x000fe400078e33ff */
[----:B------:R-:W-:Y:S01]  /*18f0*/  LEA.HI R8, R4, R17, RZ, 0x3 ;  /* 0x0000001104087211 */ /* 0x000fe200078f18ff */
[----:B------:R-:W-:Y:S01]  /*1900*/  IMAD R7, R18, R19, RZ ;  /* 0x0000001312077224 */ /* 0x000fe200078e02ff */
[----:B------:R-:W-:Y:S02]  /*1910*/  @P5 IADD3 R25, R25, 0x1, RZ ;  /* 0x0000000119195810 */ /* 0x000fe40007ffe0ff */
[----:B------:R-:W-:Y:S01]  /*1920*/  ISETP.LT.U32.AND P0, PT, R20, R9, PT ;  /* 0x000000091400720c */ /* 0x000fe20003f01070 */
[----:B------:R-:W-:Y:S01]  /*1930*/  IMAD R7, R22, R7, RZ ;  /* 0x0000000716077224 */ /* 0x000fe200078e02ff */
[----:B------:R-:W-:Y:S01]  /*1940*/  SHF.R.S32.HI R23, RZ, 0x1f, R9 ;  /* 0x0000001fff177819 */ /* 0x000fe20000011409 */
[----:B------:R-:W-:Y:S01]  /*1950*/  @!P2 IMAD.MOV R25, RZ, RZ, -R25 ;  /* 0x000000ffff19a224 */ /* 0x000fe200078e0a19 */
[----:B------:R-:W-:-:S02]  /*1960*/  SHF.R.S32.HI R18, RZ, 0x3, R8 ;  /* 0x00000003ff127819 */ /* 0x000fc40000011408 */
[C---:B------:R-:W-:Y:S02]  /*1970*/  ISETP.LT.AND.EX P2, PT, R21.reuse, R23, PT, P0 ;  /* 0x000000171500720c */ /* 0x040fe40003f41300 */
[----:B------:R-:W-:Y:S02]  /*1980*/  ISETP.GE.AND P0, PT, R18, c[0x0][0x314], PT ;  /* 0x0000c50012007a0c */ /* 0x000fe40003f06270 */
[----:B------:R-:W-:Y:S02]  /*1990*/  LOP3.LUT R22, R8, 0xfffffff8, RZ, 0xc0, !PT ;  /* 0xfffffff808167812 */ /* 0x000fe400078ec0ff */
[----:B------:R-:W-:Y:S01]  /*19a0*/  SEL R9, R20, R9, P2 ;  /* 0x0000000914097207 */ /* 0x000fe20001000000 */
[----:B------:R-:W-:Y:S01]  /*19b0*/  IMAD.MOV.U32 R20, RZ, RZ, -0x800000 ;  /* 0xff800000ff147424 */ /* 0x000fe200078e00ff */
[----:B------:R-:W-:Y:S01]  /*19c0*/  SEL R8, R21, R23, P2 ;  /* 0x0000001715087207 */ /* 0x000fe20001000000 */
[----:B------:R-:W-:Y:S01]  /*19d0*/  IMAD.IADD R23, R17, 0x1, -R22 ;  /* 0x0000000111177824 */ /* 0x000fe200078e0a16 */
[----:B------:R-:W-:-:S05]  /*19e0*/  SEL R6, R6, R25, !P4 ;  /* 0x0000001906067207 */ /* 0x000fca0006000000 */
[----:B------:R-:W-:Y:S05]  /*19f0*/  @P0 BRA `(.L_x_153) ;  /* 0x0000010000000947 */ /* 0x000fea0003800000 */
[----:B------:R-:W-:Y:S02]  /*1a00*/  IADD3 R22, P2, R15, -UR8, RZ ;  /* 0x800000080f167c10 */ /* 0x000fe4000ff5e0ff */
[----:B------:R-:W-:Y:S02]  /*1a10*/  SHF.R.S32.HI R21, RZ, 0x1f, R23 ;  /* 0x0000001fff157819 */ /* 0x000fe40000011417 */
[----:B------:R-:W-:Y:S02]  /*1a20*/  ISETP.GT.U32.AND P0, PT, R22, R23, PT ;  /* 0x000000171600720c */ /* 0x000fe40003f04070 */
[----:B------:R-:W-:-:S04]  /*1a30*/  IADD3.X R22, R5, ~UR7, RZ, P2, !PT ;  /* 0x8000000705167c10 */ /* 0x000fc800097fe4ff */
[----:B------:R-:W-:-:S13]  /*1a40*/  ISETP.GT.AND.EX P0, PT, R22, R21, PT, P0 ;  /* 0x000000151600720c */ /* 0x000fda0003f04300 */
[----:B------:R-:W-:Y:S05]  /*1a50*/  @!P0 BRA `(.L_x_153) ;  /* 0x000000a000008947 */ /* 0x000fea0003800000 */
[----:B------:R-:W-:Y:S01]  /*1a60*/  IADD3 R24, P0, R23, UR8, RZ ;  /* 0x0000000817187c10 */ /* 0x000fe2000ff1e0ff */
[----:B------:R-:W-:Y:S01]  /*1a70*/  IMAD R20, R5, R18, RZ ;  /* 0x0000001205147224 */ /* 0x000fe200078e02ff */
[----:B------:R-:W-:Y:S02]  /*1a80*/  SHF.R.S32.HI R22, RZ, 0x1f, R18 ;  /* 0x0000001fff167819 */ /* 0x000fe40000011412 */
[----:B------:R-:W-:-:S03]  /*1a90*/  IADD3.X R25, R21, UR7, RZ, P0, !PT ;  /* 0x0000000715197c10 */ /* 0x000fc600087fe4ff */
[C---:B------:R-:W-:Y:S02]  /*1aa0*/  IMAD R20, R15.reuse, R22, R20 ;  /* 0x000000160f147224 */ /* 0x040fe400078e0214 */
[----:B------:R-:W-:-:S04]  /*1ab0*/  IMAD.WIDE.U32 R24, R15, R18, R24 ;  /* 0x000000120f187225 */ /* 0x000fc800078e0018 */
[----:B------:R-:W-:Y:S01]  /*1ac0*/  IMAD.IADD R20, R25, 0x1, R20 ;  /* 0x0000000119147824 */ /* 0x000fe200078e0214 */
[----:B------:R-:W-:-:S04]  /*1ad0*/  LEA R26, P0, R24, c[0x0][0x208], 0x2 ;  /* 0x00008200181a7a11 */ /* 0x000fc800078010ff */
[----:B------:R-:W-:-:S05]  /*1ae0*/  LEA.HI.X R27, R24, c[0x0][0x20c], R20, 0x2, P0 ;  /* 0x00008300181b7a11 */ /* 0x000fca00000f1414 */
[----:B------:R0:W5:Y:S04]  /*1af0*/  LDG.E R20, [R26.64] ;  /* 0x0000000a1a147981 */ /* 0x000168000c1e1900 */
.L_x_153:
[----:B------:R-:W-:Y:S05]  /*1b00*/  BSYNC B0 ;  /* 0x0000000000007941 */ /* 0x000fea0003800000 */
.L_x_152:
[C---:B------:R-:W-:Y:S01]  /*1b10*/  ISETP.GT.AND P0, PT, R17.reuse, 0x7f, PT ;  /* 0x0000007f1100780c */ /* 0x040fe20003f04270 */
[----:B------:R-:W-:Y:S01]  /*1b20*/  IMAD.MOV.U32 R29, RZ, RZ, -0x800000 ;  /* 0xff800000ff1d7424 */ /* 0x000fe200078e00ff */
[----:B------:R-:W-:Y:S01]  /*1b30*/  LOP3.LUT P2, RZ, R17, 0xf, RZ, 0xc0, !PT ;  /* 0x0000000f11ff7812 */ /* 0x000fe2000784c0ff */
[----:B------:R-:W-:Y:S01]  /*1b40*/  IMAD R19, R6, R19, RZ ;  /* 0x0000001306137224 */ /* 0x000fe200078e02ff */
[----:B------:R-:W-:Y:S01]  /*1b50*/  ISETP.GT.AND P3, PT, R3, RZ, PT ;  /* 0x000000ff0300720c */ /* 0x000fe20003f64270 */
[----:B------:R-:W-:Y:S01]  /*1b60*/  BSSY B1, `(.L_x_154) ;  /* 0x00001f0000017945 */ /* 0x000fe20003800000 */
[----:B------:R-:W-:Y:S01]  /*1b70*/  ISETP.GT.OR P2, PT, R17, 0x7f, P2 ;  /* 0x0000007f1100780c */ /* 0x000fe20001744670 */
[----:B------:R-:W-:-:S06]  /*1b80*/  IMAD.MOV.U32 R28, RZ, RZ, 0x7f800000 ;  /* 0x7f800000ff1c7424 */ /* 0x000fcc00078e00ff */
[----:B------:R-:W-:Y:S01]  /*1b90*/  @!P0 IMAD R23, R18, 0x9, R23 ;  /* 0x0000000912178824 */ /* 0x000fe200078e0217 */
[----:B------:R-:W-:-:S04]  /*1ba0*/  @!P0 LEA.HI R21, R4, R17, RZ, 0x4 ;  /* 0x0000001104158211 */ /* 0x000fc800078f20ff */
[----:B-----5:R-:W-:Y:S01]  /*1bb0*/  @!P0 STS [R23.X4], R20 ;  /* 0x0000001417008388 */ /* 0x020fe20000004800 */
[----:B------:R-:W-:Y:S02]  /*1bc0*/  @!P0 LOP3.LUT R22, R21, 0xfffffff0, RZ, 0xc0, !PT ;  /* 0xfffffff015168812 */ /* 0x000fe400078ec0ff */
[----:B------:R-:W-:-:S03]  /*1bd0*/  @!P0 SHF.R.S32.HI R21, RZ, 0x4, R21 ;  /* 0x00000004ff158819 */ /* 0x000fc60000011415 */
[----:B------:R-:W-:-:S04]  /*1be0*/  @!P0 IMAD.IADD R22, R17, 0x1, -R22 ;  /* 0x0000000111168824 */ /* 0x000fc800078e0a16 */
[----:B------:R-:W-:Y:S01]  /*1bf0*/  @!P0 IMAD R21, R22, 0x9, R21 ;  /* 0x0000000916158824 */ /* 0x000fe200078e0215 */
[----:B------:R-:W-:Y:S06]  /*1c00*/  BAR.SYNC.DEFER_BLOCKING 0x0 ;  /* 0x0000000000007b1d */ /* 0x000fec0000010000 */
[----:B------:R-:W1:Y:S04]  /*1c10*/  @!P0 LDS R29, [R21.X4] ;  /* 0x00000000151d8984 */ /* 0x000e680000004800 */
[----:B-1----:R-:W1:Y:S02]  /*1c20*/  SHFL.BFLY PT, R18, R29, 0x8, 0x1f ;  /* 0x0d001f001d127f89 */ /* 0x002e6400000e0000 */
[----:B-1----:R-:W-:-:S05]  /*1c30*/  FMNMX.FTZ R25, R18, R29, !PT ;  /* 0x0000001d12197209 */ /* 0x002fca0007810000 */
[----:B------:R-:W1:Y:S02]  /*1c40*/  SHFL.BFLY PT, R24, R25, 0x4, 0x1f ;  /* 0x0c801f0019187f89 */ /* 0x000e6400000e0000 */
[----:B-1----:R-:W-:-:S05]  /*1c50*/  FMNMX.FTZ R24, R25, R24, !PT ;  /* 0x0000001819187209 */ /* 0x002fca0007810000 */
[----:B0-----:R-:W0:Y:S02]  /*1c60*/  SHFL.BFLY PT, R27, R24, 0x2, 0x1f ;  /* 0x0c401f00181b7f89 */ /* 0x001e2400000e0000 */
[----:B0-----:R-:W-:-:S05]  /*1c70*/  FMNMX.FTZ R27, R24, R27, !PT ;  /* 0x0000001b181b7209 */ /* 0x001fca0007810000 */
[----:B------:R-:W0:Y:S02]  /*1c80*/  SHFL.BFLY PT, R18, R27, 0x1, 0x1f ;  /* 0x0c201f001b127f89 */ /* 0x000e2400000e0000 */
[----:B0-----:R-:W-:-:S04]  /*1c90*/  FMNMX.FTZ R18, R27, R18, !PT ;  /* 0x000000121b127209 */ /* 0x001fc80007810000 */
[----:B------:R-:W-:-:S04]  /*1ca0*/  FSETP.NEU.FTZ.AND P0, PT, R18, -INF , PT ;  /* 0xff8000001200780b */ /* 0x000fc80003f1d000 */
[----:B------:R-:W-:-:S05]  /*1cb0*/  FSEL R18, R18, RZ, P0 ;  /* 0x000000ff12127208 */ /* 0x000fca0000000000 */
[----:B------:R-:W-:-:S04]  /*1cc0*/  FADD.FTZ R22, -R18, R29 ;  /* 0x0000001d12167221 */ /* 0x000fc80000010100 */
[----:B------:R-:W-:-:S06]  /*1cd0*/  FMUL.FTZ R22, R22, 1.4426950216293334961 ;  /* 0x3fb8aa3b16167820 */ /* 0x000fcc0000410000 */
[----:B------:R-:W0:Y:S02]  /*1ce0*/  MUFU.EX2 R22, R22 ;  /* 0x0000001600167308 */ /* 0x000e240000000800 */
[----:B0-----:R-:W0:Y:S02]  /*1cf0*/  SHFL.BFLY PT, R25, R22, 0x8, 0x1f ;  /* 0x0d001f0016197f89 */ /* 0x001e2400000e0000 */
[----:B0-----:R-:W-:Y:S01]  /*1d00*/  FADD.FTZ R25, R22, R25 ;  /* 0x0000001916197221 */ /* 0x001fe20000010000 */
[----:B------:R-:W-:-:S04]  /*1d10*/  SHF.R.S32.HI R22, RZ, 0x1f, R3 ;  /* 0x0000001fff167819 */ /* 0x000fc80000011403 */
[----:B------:R-:W0:Y:S02]  /*1d20*/  SHFL.BFLY PT, R24, R25, 0x4, 0x1f ;  /* 0x0c801f0019187f89 */ /* 0x000e2400000e0000 */
[----:B0-----:R-:W-:-:S05]  /*1d30*/  FADD.FTZ R24, R25, R24 ;  /* 0x0000001819187221 */ /* 0x001fca0000010000 */
[----:B------:R-:W0:Y:S02]  /*1d40*/  SHFL.BFLY PT, R23, R24, 0x2, 0x1f ;  /* 0x0c401f0018177f89 */ /* 0x000e2400000e0000 */
[----:B0-----:R-:W-:-:S05]  /*1d50*/  FADD.FTZ R23, R24, R23 ;  /* 0x0000001718177221 */ /* 0x001fca0000010000 */
[----:B------:R-:W0:Y:S02]  /*1d60*/  SHFL.BFLY PT, R20, R23, 0x1, 0x1f ;  /* 0x0c201f0017147f89 */ /* 0x000e2400000e0000 */
[----:B0-----:R-:W-:Y:S01]  /*1d70*/  FADD.FTZ R21, R23, R20 ;  /* 0x0000001417157221 */ /* 0x001fe20000010000 */
[----:B------:R-:W-:Y:S01]  /*1d80*/  LEA.HI.SX32 R20, R3, 0x1, 0x1 ;  /* 0x0000000103147811 */ /* 0x000fe200078f0aff */
[----:B------:R-:W-:-:S03]  /*1d90*/  @!P3 IMAD.MOV R20, RZ, RZ, R22 ;  /* 0x000000ffff14b224 */ /* 0x000fc600078e0216 */
[----:B------:R-:W-:Y:S01]  /*1da0*/  FSETP.NE.FTZ.AND P0, PT, R21, RZ, PT ;  /* 0x000000ff1500720b */ /* 0x000fe20003f15000 */
[----:B------:R-:W-:-:S12]  /*1db0*/  IMAD R6, R19, R20, RZ ;  /* 0x0000001413067224 */ /* 0x000fd800078e02ff */
[----:B------:R-:W0:Y:S02]  /*1dc0*/  @P0 MUFU.LG2 R21, R21 ;  /* 0x0000001500150308 */ /* 0x000e240000000c00 */
[----:B0-----:R-:W-:Y:S01]  /*1dd0*/  @P0 FFMA.FTZ R28, R21, 0.69314718246459960938, R18 ;  /* 0x3f317218151c0823 */ /* 0x001fe20000010012 */
[----:B------:R-:W-:Y:S05]  /*1de0*/  @P2 BRA `(.L_x_155) ;  /* 0x00001c7000002947 */ /* 0x000fea0003800000 */
[----:B------:R-:W-:Y:S01]  /*1df0*/  ULDC.U8 UR4, c[0x0][0x328] ;  /* 0x0000ca0000047ab9 */ /* 0x000fe20000000000 */
[----:B------:R-:W-:Y:S02]  /*1e00*/  LEA.HI R4, R4, R17, RZ, 0x4 ;  /* 0x0000001104047211 */ /* 0x000fe400078f20ff */
[----:B------:R-:W-:Y:S02]  /*1e10*/  ISETP.NE.AND P2, PT, RZ, UR4, PT ;  /* 0x00000004ff007c0c */ /* 0x000fe4000bf45270 */
[----:B------:R-:W-:-:S04]  /*1e20*/  SHF.R.S32.HI R4, RZ, 0x4, R4 ;  /* 0x00000004ff047819 */ /* 0x000fc80000011404 */
[----:B------:R-:W-:-:S04]  /*1e30*/  IADD3 R36, P0, R4, UR8, RZ ;  /* 0x0000000804247c10 */ /* 0x000fc8000ff1e0ff */
[----:B------:R-:W-:-:S03]  /*1e40*/  LEA.HI.X.SX32 R37, R4, UR7, 0x1, P0 ;  /* 0x0000000704257c11 */ /* 0x000fc600080f0eff */
        /* <DEDUP_REMOVED lines=43> */
.L_x_158:
        /* <DEDUP_REMOVED lines=22> */
.L_x_159:
[----:B------:R-:W-:Y:S05]  /*2260*/  BSYNC B0 ;  /* 0x0000000000007941 */ /* 0x000fea0003800000 */
.L_x_157:
[----:B------:R-:W-:Y:S01]  /*2270*/  LOP3.LUT R19, R17, R0, RZ, 0xfc, !PT ;  /* 0x0000000011137212 */ /* 0x000fe200078efcff */
[----:B------:R-:W-:Y:S03]  /*2280*/  BSSY B0, `(.L_x_160) ;  /* 0x0000028000007945 */ /* 0x000fe60003800000 */
[----:B------:R-:W-:-:S13]  /*2290*/  ISETP.NE.U32.AND P0, PT, R19, RZ, PT ;  /* 0x000000ff1300720c */ /* 0x000fda0003f05070 */
[----:B------:R-:W-:Y:S05]  /*22a0*/  @!P0 BRA `(.L_x_161) ;  /* 0x000000f000008947 */ /* 0x000fea0003800000 */
[----:B------:R-:W-:Y:S01]  /*22b0*/  IMAD.MOV.U32 R24, RZ, RZ, R30 ;  /* 0x000000ffff187224 */ /* 0x000fe200078e001e */
[----:B------:R-:W-:Y:S02]  /*22c0*/  MOV R23, R0 ;  /* 0x0000000000177202 */ /* 0x000fe40000000f00 */
[----:B------:R-:W-:Y:S02]  /*22d0*/  MOV R22, 0x22f0 ;  /* 0x000022f000167802 */ /* 0x000fe40000000f00 */
[----:B------:R-:W-:Y:S05]  /*22e0*/  CALL.REL.NOINC `($__internal_3_$__cuda_sm20_div_s64) ;  /* 0x0000231000007944 */ /* 0x000fea0003c00000 */
        /* <DEDUP_REMOVED lines=11> */
.L_x_161:
        /* <DEDUP_REMOVED lines=22> */
.L_x_162:
[----:B------:R-:W-:Y:S05]  /*2500*/  BSYNC B0 ;  /* 0x0000000000007941 */ /* 0x000fea0003800000 */
.L_x_160:
        /* <DEDUP_REMOVED lines=11> */
[----:B------:R-:W-:Y:S05]  /*25c0*/  CALL.REL.NOINC `($__internal_3_$__cuda_sm20_div_s64) ;  /* 0x0000203000007944 */ /* 0x000fea0003c00000 */
[----:B------:R-:W-:-:S04]  /*25d0*/  IADD3 R17, P0, RZ, -R20, RZ ;  /* 0x80000014ff117210 */ /* 0x000fc80007f1e0ff */
[----:B------:R-:W-:Y:S01]  /*25e0*/  IADD3.X R18, RZ, ~R21, RZ, P0, !PT ;  /* 0x80000015ff127210 */ /* 0x000fe200007fe4ff */
[----:B------:R-:W-:-:S04]  /*25f0*/  IMAD.WIDE.U32 R36, R5, R17, R36 ;  /* 0x0000001105247225 */ /* 0x000fc800078e0024 */
[----:B------:R-:W-:-:S04]  /*2600*/  IMAD R18, R18, R5, RZ ;  /* 0x0000000512127224 */ /* 0x000fc800078e02ff */
[----:B------:R-:W-:-:S05]  /*2610*/  IMAD R4, R4, R17, R18 ;  /* 0x0000001104047224 */ /* 0x000fca00078e0212 */
[----:B------:R-:W-:Y:S01]  /*2620*/  IADD3 R4, R37, R4, RZ ;  /* 0x0000000425047210 */ /* 0x000fe20007ffe0ff */
[----:B------:R-:W-:Y:S05]  /*2630*/  BRA `(.L_x_165) ;  /* 0x0000016000007947 */ /* 0x000fea0003800000 */
.L_x_164:
        /* <DEDUP_REMOVED lines=22> */
.L_x_165:
[----:B------:R-:W-:Y:S05]  /*27a0*/  BSYNC B0 ;  /* 0x0000000000007941 */ /* 0x000fea0003800000 */
.L_x_163:
        /* <DEDUP_REMOVED lines=38> */
[----:B------:R-:W-:Y:S05]  /*2a10*/  CALL.REL.NOINC `($__internal_3_$__cuda_sm20_div_s64) ;  /* 0x00001be000007944 */ /* 0x000fea0003c00000 */
        /* <DEDUP_REMOVED lines=12> */
.L_x_167:
        /* <DEDUP_REMOVED lines=23> */
.L_x_168:
[----:B------:R-:W-:Y:S05]  /*2c50*/  BSYNC B0 ;  /* 0x0000000000007941 */ /* 0x000fea0003800000 */
.L_x_166:
        /* <DEDUP_REMOVED lines=19> */
.L_x_170:
        /* <DEDUP_REMOVED lines=22> */
.L_x_171:
[----:B------:R-:W-:Y:S05]  /*2ef0*/  BSYNC B0 ;  /* 0x0000000000007941 */ /* 0x000fea0003800000 */
.L_x_169:
        /* <DEDUP_REMOVED lines=10> */
[----:B------:R-:W-:Y:S02]  /*2fa0*/  IADD3 R17, P0, RZ, -R20, RZ ;  /* 0x80000014ff117210 */ /* 0x000fe40007f1e0ff */
[----:B------:R-:W-:Y:S02]  /*2fb0*/  MOV R22, R42 ;  /* 0x0000002a00167202 */ /* 0x000fe40000000f00 */
[----:B------:R-:W-:Y:S02]  /*2fc0*/  IADD3.X R18, RZ, ~R21, RZ, P0, !PT ;  /* 0x80000015ff127210 */ /* 0x000fe400007fe4ff */
[----:B------:R-:W-:-:S03]  /*2fd0*/  MOV R23, R43 ;  /* 0x0000002b00177202 */ /* 0x000fc60000000f00 */
[----:B------:R-:W-:Y:S02]  /*2fe0*/  IMAD R18, R18, R13, RZ ;  /* 0x0000000d12127224 */ /* 0x000fe400078e02ff */
[----:B------:R-:W-:-:S04]  /*2ff0*/  IMAD.WIDE.U32 R22, R13, R17, R22 ;  /* 0x000000110d167225 */ /* 0x000fc800078e0016 */
[----:B------:R-:W-:Y:S01]  /*3000*/  IMAD R17, R12, R17, R18 ;  /* 0x000000110c117224 */ /* 0x000fe200078e0212 */
[----:B------:R-:W-:-:S04]  /*3010*/  MOV R13, R22 ;  /* 0x00000016000d7202 */ /* 0x000fc80000000f00 */
[----:B------:R-:W-:Y:S01]  /*3020*/  IADD3 R17, R23, R17, RZ ;  /* 0x0000001117117210 */ /* 0x000fe20007ffe0ff */
[----:B------:R-:W-:Y:S05]  /*3030*/  BRA `(.L_x_174) ;  /* 0x0000017000007947 */ /* 0x000fea0003800000 */
.L_x_173:
        /* <DEDUP_REMOVED lines=12> */
[----:B------:R-:W-:Y:S02]  /*3100*/  IMAD R18, R13, R17, R42 ;  /* 0x000000110d127224 */ /* 0x000fe400078e022a */
[----:B------:R-:W-:-:S03]  /*3110*/  IMAD.MOV.U32 R17, RZ, RZ, RZ ;  /* 0x000000ffff117224 */ /* 0x000fc600078e00ff */
        /* <DEDUP_REMOVED lines=9> */
.L_x_174:
[----:B------:R-:W-:Y:S05]  /*31b0*/  BSYNC B0 ;  /* 0x0000000000007941 */ /* 0x000fea0003800000 */
.L_x_172:
[----:B------:R-:W-:Y:S01]  /*31c0*/  SHF.R.S32.HI R19, RZ, 0x1f, R7 ;  /* 0x0000001fff137819 */ /* 0x000fe20000011407 */
[-C--:B------:R-:W-:Y:S01]  /*31d0*/  IMAD R12, R21, R7.reuse, RZ ;  /* 0x00000007150c7224 */ /* 0x080fe200078e02ff */
[----:B------:R-:W-:Y:S01]  /*31e0*/  SHF.R.S32.HI R18, RZ, 0x1f, R2 ;  /* 0x0000001fff127819 */ /* 0x000fe20000011402 */
[----:B------:R-:W-:Y:S01]  /*31f0*/  IMAD.WIDE.U32 R42, R20, R7, RZ ;  /* 0x00000007142a7225 */ /* 0x000fe200078e00ff */
[----:B------:R-:W-:Y:S03]  /*3200*/  BSSY B0, `(.L_x_175) ;  /* 0x0000039000007945 */ /* 0x000fe60003800000 */
[----:B------:R-:W-:Y:S01]  /*3210*/  IMAD R7, R19, R20, R12 ;  /* 0x0000001413077224 */ /* 0x000fe200078e020c */
[----:B------:R-:W-:Y:S01]  /*3220*/  LOP3.LUT R12, R41, R10, RZ, 0xfc, !PT ;  /* 0x0000000a290c7212 */ /* 0x000fe200078efcff */
[----:B------:R-:W-:Y:S02]  /*3230*/  IMAD R47, R25, c[0x0][0x214], RZ ;  /* 0x00008500192f7a24 */ /* 0x000fe400078e02ff */
[-C--:B------:R-:W-:Y:S01]  /*3240*/  IMAD R17, R17, R2.reuse, RZ ;  /* 0x0000000211117224 */ /* 0x080fe200078e02ff */
        /* <DEDUP_REMOVED lines=16> */
[----:B------:R-:W-:Y:S05]  /*3350*/  CALL.REL.NOINC `($__internal_3_$__cuda_sm20_div_s64) ;  /* 0x000012a000007944 */ /* 0x000fea0003c00000 */
        /* <DEDUP_REMOVED lines=12> */
.L_x_176:
        /* <DEDUP_REMOVED lines=23> */
.L_x_177:
[----:B------:R-:W-:Y:S05]  /*3590*/  BSYNC B0 ;  /* 0x0000000000007941 */ /* 0x000fea0003800000 */
.L_x_175:
        /* <DEDUP_REMOVED lines=29> */
.L_x_179:
        /* <DEDUP_REMOVED lines=23> */
.L_x_180:
[----:B------:R-:W-:Y:S05]  /*38e0*/  BSYNC B0 ;  /* 0x0000000000007941 */ /* 0x000fea0003800000 */
.L_x_178:
[----:B------:R-:W-:-:S04]  /*38f0*/  IADD3 R31, P1, P0, R36, R32, R30 ;  /* 0x00000020241f7210 */ /* 0x000fc8000783e01e */
[----:B------:R-:W-:Y:S02]  /*3900*/  IADD3 R31, P3, P2, R42, R31, R46 ;  /* 0x0000001f2a1f7210 */ /* 0x000fe40007a7e02e */
[----:B------:R-:W-:Y:S01]  /*3910*/  IADD3.X R0, R4, R5, R0, P1, P0 ;  /* 0x0000000504007210 */ /* 0x000fe20000fe0400 */
[----:B------:R-:W-:Y:S01]  /*3920*/  IMAD R5, R21, R6, RZ ;  /* 0x0000000615057224 */ /* 0x000fe200078e02ff */
[----:B------:R-:W-:Y:S02]  /*3930*/  IADD3 R44, P1, P0, R48, R31, R44 ;  /* 0x0000001f302c7210 */ /* 0x000fe4000783e02c */
[----:B------:R-:W-:Y:S02]  /*3940*/  IADD3.X R0, R7, R0, R2, P3, P2 ;  /* 0x0000000007007210 */ /* 0x000fe40001fe4402 */
[----:B------:R-:W-:Y:S02]  /*3950*/  SHF.R.S32.HI R2, RZ, 0x1f, R6 ;  /* 0x0000001fff027819 */ /* 0x000fe40000011406 */
[----:B------:R-:W-:-:S02]  /*3960*/  IADD3.X R45, R11, R0, R12, P1, P0 ;  /* 0x000000000b2d7210 */ /* 0x000fc40000fe040c */
[----:B------:R-:W-:Y:S01]  /*3970*/  SHF.R.S32.HI R0, RZ, 0x1f, R3 ;  /* 0x0000001fff007819 */ /* 0x000fe20000011403 */
[-C--:B------:R-:W-:Y:S02]  /*3980*/  IMAD R2, R2, R20.reuse, R5 ;  /* 0x0000001402027224 */ /* 0x080fe400078e0205 */
[----:B------:R-:W-:-:S04]  /*3990*/  IMAD.WIDE.U32 R44, R6, R20, R44 ;  /* 0x00000014062c7225 */ /* 0x000fc800078e002c */
[----:B------:R-:W-:Y:S02]  /*39a0*/  IMAD R5, R8, R3, RZ ;  /* 0x0000000308057224 */ /* 0x000fe400078e02ff */
        /* <DEDUP_REMOVED lines=8> */
.L_x_156:
[----:B------:R-:W-:-:S04]  /*3a30*/  LEA R2, P0, R36, c[0x0][0x200], 0x2 ;  /* 0x0000800024027a11 */ /* 0x000fc800078010ff */
[----:B------:R-:W-:-:S05]  /*3a40*/  LEA.HI.X R3, R36, c[0x0][0x204], R37, 0x2, P0 ;  /* 0x0000810024037a11 */ /* 0x000fca00000f1425 */
[----:B------:R0:W-:Y:S04]  /*3a50*/  STG.E [R2.64], R28 ;  /* 0x0000001c02007986 */ /* 0x0001e8000c10190a */
.L_x_155:
[----:B------:R-:W-:Y:S05]  /*3a60*/  BSYNC B1 ;  /* 0x0000000000017941 */ /* 0x000fea0003800000 */
.L_x_154:
[----:B0-----:R-:W0:Y:S01]  /*3a70*/  S2R R2, SR_TID.X ;  /* 0x0000000000027919 */ /* 0x001e220000002100 */
[----:B------:R-:W-:Y:S01]  /*3a80*/  IMAD.MOV.U32 R13, RZ, RZ, RZ ;  /* 0x000000ffff0d7224 */ /* 0x000fe200078e00ff */
[----:B------:R-:W-:Y:S01]  /*3a90*/  CS2R R10, SRZ ;  /* 0x00000000000a7805 */ /* 0x000fe2000001ff00 */
[----:B------:R-:W-:Y:S01]  /*3aa0*/  CS2R R8, SRZ ;  /* 0x0000000000087805 */ /* 0x000fe2000001ff00 */
[----:B------:R-:W-:Y:S01]  /*3ab0*/  CS2R R6, SRZ ;  /* 0x0000000000067805 */ /* 0x000fe2000001ff00 */
[----:B------:R-:W-:Y:S01]  /*3ac0*/  CS2R R4, SRZ ;  /* 0x0000000000047805 */ /* 0x000fe2000001ff00 */
[----:B0-----:R-:W-:-:S04]  /*3ad0*/  SHF.R.S32.HI R3, RZ, 0x1f, R2 ;  /* 0x0000001fff037819 */ /* 0x001fc80000011402 */
[----:B------:R-:W-:-:S04]  /*3ae0*/  LEA.HI R0, R3, R2, RZ, 0x4 ;  /* 0x0000000203007211 */ /* 0x000fc800078f20ff */
[----:B------:R-:W-:-:S05]  /*3af0*/  LOP3.LUT R35, R0, 0xfffffff0, RZ, 0xc0, !PT ;  /* 0xfffffff000237812 */ /* 0x000fca00078ec0ff */
[----:B------:R-:W-:-:S05]  /*3b00*/  IMAD.IADD R35, R2, 0x1, -R35 ;  /* 0x0000000102237824 */ /* 0x000fca00078e0a23 */
[----:B------:R-:W-:-:S04]  /*3b10*/  ISETP.GE.AND P0, PT, R35, c[0x0][0x314], PT ;  /* 0x0000c50023007a0c */ /* 0x000fc80003f06270 */
[----:B------:R-:W-:-:S13]  /*3b20*/  ISETP.LT.AND P0, PT, R2, 0x80, !P0 ;  /* 0x000000800200780c */ /* 0x000fda0004701270 */
[----:B------:R-:W-:Y:S01]  /*3b30*/  @P0 FADD.FTZ R3, -R28, R29 ;  /* 0x0000001d1c030221 */ /* 0x000fe20000010100 */
[----:B------:R-:W-:Y:S01]  /*3b40*/  SHF.R.S32.HI R28, RZ, 0x4, R0 ;  /* 0x00000004ff1c7819 */ /* 0x000fe20000011400 */
[----:B------:R-:W-:Y:S02]  /*3b50*/  IMAD.MOV.U32 R0, RZ, RZ, c[0x0][0x314] ;  /* 0x0000c500ff007624 */ /* 0x000fe400078e00ff */
[----:B------:R-:W-:Y:S02]  /*3b60*/  @P0 FMUL.FTZ R3, R3, 1.4426950216293334961 ;  /* 0x3fb8aa3b03030820 */ /* 0x000fe40000410000 */
[C---:B------:R-:W-:Y:S02]  /*3b70*/  @P0 IMAD R2, R35.reuse, 0x9, R28 ;  /* 0x0000000923020824 */ /* 0x040fe400078e021c */
[----:B------:R-:W-:Y:S02]  /*3b80*/  IMAD.SHL.U32 R35, R35, 0x4, RZ ;  /* 0x0000000423237824 */ /* 0x000fe400078e00ff */
[----:B------:R-:W0:Y:S03]  /*3b90*/  @P0 MUFU.EX2 R3, R3 ;  /* 0x0000000300030308 */ /* 0x000e260000000800 */
[----:B------:R-:W-:-:S02]  /*3ba0*/  IADD3 R34, R35, 0x40, RZ ;  /* 0x0000004023227810 */ /* 0x000fc40007ffe0ff */
[----:B------:R-:W-:Y:S01]  /*3bb0*/  IADD3 R33, R35, 0x80, RZ ;  /* 0x0000008023217810 */ /* 0x000fe20007ffe0ff */
[----:B0-----:R0:W-:Y:S04]  /*3bc0*/  @P0 STS [R2.X4], R3 ;  /* 0x0000000302000388 */ /* 0x0011e80000004800 */
[----:B------:R-:W-:Y:S01]  /*3bd0*/  BAR.SYNC.DEFER_BLOCKING 0x0 ;  /* 0x0000000000007b1d */ /* 0x000fe20000010000 */
[----:B------:R-:W-:Y:S01]  /*3be0*/  ISETP.GE.AND P0, PT, R0, 0x1, PT ;  /* 0x000000010000780c */ /* 0x000fe20003f06270 */
[----:B------:R-:W-:Y:S01]  /*3bf0*/  IMAD.MOV.U32 R0, RZ, RZ, RZ ;  /* 0x000000ffff007224 */ /* 0x000fe200078e00ff */
[----:B0-----:R-:W-:-:S11]  /*3c00*/  CS2R R2, SRZ ;  /* 0x0000000000027805 */ /* 0x001fd6000001ff00 */
        /* <DEDUP_REMOVED lines=24> */
.L_x_184:
        /* <DEDUP_REMOVED lines=15> */
.L_x_183:
[----:B------:R-:W-:Y:S05]  /*3e80*/  BSYNC B0 ;  /* 0x0000000000007941 */ /* 0x000fea0003800000 */
.L_x_182:
        /* <DEDUP_REMOVED lines=19> */
.L_x_181:
        /* <DEDUP_REMOVED lines=42> */
[-C--:B------:R-:W-:Y:S01]  /*4260*/  @!P1 LOP3.LUT R4, RZ, R5.reuse, RZ, 0x33, !PT ;  /* 0x00000005ff049212 */ /* 0x080fe200078e33ff */
[----:B0-----:R-:W-:Y:S02]  /*4270*/  IMAD.MOV R2, RZ, RZ, -R13 ;  /* 0x000000ffff027224 */ /* 0x001fe400078e0a0d */
[----:B------:R-:W-:Y:S02]  /*4280*/  IMAD.MOV.U32 R12, RZ, RZ, RZ ;  /* 0x000000ffff0c7224 */ /* 0x000fe400078e00ff */
[----:B------:R-:W-:Y:S02]  /*4290*/  IMAD R5, R4, R5, RZ ;  /* 0x0000000504057224 */ /* 0x000fe400078e02ff */
[----:B------:R-:W-:Y:S02]  /*42a0*/  IMAD R2, R2, R3, RZ ;  /* 0x0000000302027224 */ /* 0x000fe400078e02ff */
[----:B------:R-:W-:-:S02]  /*42b0*/  IMAD.IADD R10, R28, 0x1, -R5 ;  /* 0x000000011c0a7824 */ /* 0x000fc400078e0a05 */
        /* <DEDUP_REMOVED lines=29> */
[----:B------:R-:W-:Y:S02]  /*4490*/  IMAD R0, R0, c[0x0][0x1e8], RZ ;  /* 0x00007a0000007a24 */ /* 0x000fe400078e02ff */
[----:B------:R-:W-:Y:S02]  /*44a0*/  IMAD.IADD R13, R13, 0x1, R2 ;  /* 0x000000010d0d7824 */ /* 0x000fe400078e0202 */
        /* <DEDUP_REMOVED lines=21> */
        .weak           $__internal_3_$__cuda_sm20_div_s64
        .type           $__internal_3_$__cuda_sm20_div_s64,@function
        .size           $__internal_3_$__cuda_sm20_div_s64,(.L_x_4073 - $__internal_3_$__cuda_sm20_div_s64)
$__internal_3_$__cuda_sm20_div_s64:
        /* <DEDUP_REMOVED lines=29> */
[----:B------:R-:W-:-:S04]  /*47d0*/  IMAD.X R26, RZ, RZ, ~R26, P0 ;  /* 0x000000ffff1a7224 */ /* 0x000fc800000e0e1a */
[----:B------:R-:W-:-:S04]  /*47e0*/  IMAD.WIDE.U32 R34, P5, R35, R26, R34 ;  /* 0x0000001a23227225 */ /* 0x000fc800078a0022 */
[C---:B------:R-:W-:Y:S02]  /*47f0*/  IMAD R21, R27.reuse, R26, RZ ;  /* 0x0000001a1b157224 */ /* 0x040fe400078e02ff */
[----:B------:R-:W-:-:S04]  /*4800*/  IMAD.HI.U32 R20, P4, R27, R20, R34 ;  /* 0x000000141b147227 */ /* 0x000fc80007880022 */
[----:B------:R-:W-:Y:S01]  /*4810*/  IMAD.HI.U32 R19, R27, R26, RZ ;  /* 0x0000001a1b137227 */ /* 0x000fe200078e00ff */
[----:B------:R-:W-:Y:S02]  /*4820*/  IADD3 R21, P3, R21, R20, RZ ;  /* 0x0000001415157210 */ /* 0x000fe40007f7e0ff */
[-C--:B------:R-:W-:Y:S01]  /*4830*/  IADD3 R20, P0, RZ, -R18.reuse, RZ ;  /* 0x80000012ff147210 */ /* 0x080fe20007f1e0ff */
[----:B------:R-:W-:Y:S02]  /*4840*/  IMAD.X R27, R19, 0x1, R27, P5 ;  /* 0x00000001131b7824 */ /* 0x000fe400028e061b */
[----:B------:R-:W-:Y:S01]  /*4850*/  IMAD.MOV.U32 R35, RZ, RZ, RZ ;  /* 0x000000ffff237224 */ /* 0x000fe200078e00ff */
[----:B------:R-:W-:Y:S01]  /*4860*/  SEL R20, R20, R18, !P2 ;  /* 0x0000001214147207 */ /* 0x000fe20005000000 */
[----:B------:R-:W-:-:S04]  /*4870*/  IMAD.X R26, RZ, RZ, ~R17, P0 ;  /* 0x000000ffff1a7224 */ /* 0x000fc800000e0e11 */
        /* <DEDUP_REMOVED lines=14> */
[-C--:B------:R-:W-:Y:S01]  /*4960*/  IMAD R34, R26, R38.reuse, R21 ;  /* 0x000000261a227224 */ /* 0x080fe200078e0215 */
[----:B------:R-:W-:-:S03]  /*4970*/  IADD3 R21, P3, R20, -R38, RZ ;  /* 0x8000002614157210 */ /* 0x000fc60007f7e0ff */
[----:B------:R-:W-:Y:S01]  /*4980*/  IMAD.X R19, R19, 0x1, ~R34, P0 ;  /* 0x0000000113137824 */ /* 0x000fe200000e0e22 */
[----:B------:R-:W-:-:S04]  /*4990*/  IADD3 R34, P2, R27, 0x1, RZ ;  /* 0x000000011b227810 */ /* 0x000fc80007f5e0ff */
[----:B------:R-:W-:-:S04]  /*49a0*/  ISETP.GE.U32.AND.EX P4, PT, R19, R39, PT, P4 ;  /* 0x000000271300720c */ /* 0x000fc80003f86140 */
[----:B------:R-:W-:Y:S01]  /*49b0*/  SEL R21, R21, R20, P4 ;  /* 0x0000001415157207 */ /* 0x000fe20002000000 */
[----:B------:R-:W-:Y:S01]  /*49c0*/  IMAD.X R20, R19, 0x1, ~R39, P3 ;  /* 0x0000000113147824 */ /* 0x000fe200018e0e27 */
[----:B------:R-:W-:Y:S02]  /*49d0*/  SEL R34, R34, R27, P4 ;  /* 0x0000001b22227207 */ /* 0x000fe40002000000 */
[----:B------:R-:W-:Y:S01]  /*49e0*/  ISETP.GE.U32.AND P0, PT, R21, R38, PT ;  /* 0x000000261500720c */ /* 0x000fe20003f06070 */
[----:B------:R-:W-:Y:S01]  /*49f0*/  IMAD.X R21, RZ, RZ, R26, P2 ;  /* 0x000000ffff157224 */ /* 0x000fe200010e061a */
[----:B------:R-:W-:Y:S02]  /*4a00*/  SEL R19, R20, R19, P4 ;  /* 0x0000001314137207 */ /* 0x000fe40002000000 */
[----:B------:R-:W-:Y:S02]  /*4a10*/  IADD3 R27, P2, R34, 0x1, RZ ;  /* 0x00000001221b7810 */ /* 0x000fe40007f5e0ff */
[----:B------:R-:W-:Y:S01]  /*4a20*/  SEL R21, R21, R26, P4 ;  /* 0x0000001a15157207 */ /* 0x000fe20002000000 */
[----:B------:R-:W-:Y:S01]  /*4a30*/  IMAD.MOV.U32 R26, RZ, RZ, R22 ;  /* 0x000000ffff1a7224 */ /* 0x000fe200078e0016 */
[----:B------:R-:W-:-:S02]  /*4a40*/  ISETP.GE.U32.AND.EX P0, PT, R19, R39, PT, P0 ;  /* 0x000000271300720c */ /* 0x000fc40003f06100 */
[----:B------:R-:W-:Y:S02]  /*4a50*/  IADD3.X R20, RZ, R21, RZ, P2, !PT ;  /* 0x00000015ff147210 */ /* 0x000fe400017fe4ff */
[----:B------:R-:W-:Y:S02]  /*4a60*/  SEL R27, R27, R34, P0 ;  /* 0x000000221b1b7207 */ /* 0x000fe40000000000 */
[----:B------:R-:W-:Y:S02]  /*4a70*/  LOP3.LUT R19, R23, R17, RZ, 0x3c, !PT ;  /* 0x0000001117137212 */ /* 0x000fe400078e3cff */
[----:B------:R-:W-:Y:S02]  /*4a80*/  SEL R21, R20, R21, P0 ;  /* 0x0000001514157207 */ /* 0x000fe40000000000 */
[----:B------:R-:W-:Y:S02]  /*4a90*/  IADD3 R20, P2, RZ, -R27, RZ ;  /* 0x8000001bff147210 */ /* 0x000fe40007f5e0ff */
[----:B------:R-:W-:-:S02]  /*4aa0*/  ISETP.GE.AND P3, PT, R19, RZ, PT ;  /* 0x000000ff1300720c */ /* 0x000fc40003f66270 */
[----:B------:R-:W-:Y:S01]  /*4ab0*/  ISETP.NE.U32.AND P0, PT, R24, RZ, PT ;  /* 0x000000ff1800720c */ /* 0x000fe20003f05070 */
[----:B------:R-:W-:Y:S01]  /*4ac0*/  IMAD.X R24, RZ, RZ, ~R21, P2 ;  /* 0x000000ffff187224 */ /* 0x000fe200010e0e15 */
[----:B------:R-:W-:Y:S01]  /*4ad0*/  SEL R20, R20, R27, !P3 ;  /* 0x0000001b14147207 */ /* 0x000fe20005800000 */
[----:B------:R-:W-:Y:S01]  /*4ae0*/  IMAD.MOV.U32 R27, RZ, RZ, 0x0 ;  /* 0x00000000ff1b7424 */ /* 0x000fe200078e00ff */
[----:B------:R-:W-:Y:S02]  /*4af0*/  ISETP.NE.AND.EX P0, PT, R23, RZ, PT, P0 ;  /* 0x000000ff1700720c */ /* 0x000fe40003f05300 */
[----:B------:R-:W-:Y:S02]  /*4b00*/  SEL R24, R24, R21, !P3 ;  /* 0x0000001518187207 */ /* 0x000fe40005800000 */
[----:B------:R-:W-:Y:S02]  /*4b10*/  SEL R20, R20, 0xffffffff, P0 ;  /* 0xffffffff14147807 */ /* 0x000fe40000000000 */
[----:B------:R-:W-:Y:S01]  /*4b20*/  SEL R21, R24, 0xffffffff, P0 ;  /* 0xffffffff18157807 */ /* 0x000fe20000000000 */
[----:B------:R-:W-:Y:S06]  /*4b30*/  RET.REL.NODEC R26 `(_ZN5flash32flash_fwd_splitkv_combine_kernelI23Flash_fwd_kernel_traitsILi192ELi64ELi64ELi4ELb0ELb0EN7cutlass6half_tE19Flash_kernel_traitsILi192ELi64ELi64ELi4ES3_EELi8ELi4ELb0EEEvNS_16Flash_fwd_paramsE) ;  /* 0xffffb4c01a007950 */ /* 0x000fec0003c3ffff */
.L_x_185:
        /* <DEDUP_REMOVED lines=12> */
.L_x_4073:


//--------------------- .text._ZN5flash32flash_fwd_splitkv_combine_kernelI23Flash_fwd_kernel_traitsILi192ELi64ELi64ELi4ELb0ELb0EN7cutlass6half_tE19Flash_kernel_traitsILi192ELi64ELi64ELi4ES3_EELi8ELi3ELb0EEEvNS_16Flash_fwd_paramsE --------------------------
	.section	.text._ZN5flash32flash_fwd_splitkv_combine_kernelI23Flash_fwd_kernel_traitsILi192ELi64ELi64ELi4ELb0ELb0EN7cutlass6half_tE19Flash_kernel_traitsILi192ELi64ELi64ELi4ES3_EELi8ELi3ELb0EEEvNS_16Flash_fwd_paramsE,"ax",@progbits
	.sectioninfo	@"SHI_REGISTERS=54"
	.align	128
        .global         _ZN5flash32flash_fwd_splitkv_combine_kernelI23Flash_fwd_kernel_traitsILi192ELi64ELi64ELi4ELb0ELb0EN7cutlass6half_tE19Flash_kernel_traitsILi192ELi64ELi64ELi4ES3_EELi8ELi3ELb0EEEvNS_16Flash_fwd_paramsE
        .type           _ZN5flash32flash_fwd_splitkv_combine_kernelI23Flash_fwd_kernel_traitsILi192ELi64ELi64ELi4ELb0ELb0EN7cutlass6half_tE19Flash_kernel_traitsILi192ELi64ELi64ELi4ES3_EELi8ELi3ELb0EEEvNS_16Flash_fwd_paramsE,@function
        .size           _ZN5flash32flash_fwd_splitkv_combine_kernelI23Flash_fwd_kernel_traitsILi192ELi64ELi64ELi4ELb0ELb0EN7cutlass6half_tE19Flash_kernel_traitsILi192ELi64ELi64ELi4ES3_EELi8ELi3ELb0EEEvNS_16Flash_fwd_paramsE,(.L_x_4074 - _ZN5flash32flash_fwd_splitkv_combine_kernelI23Flash_fwd_kernel_traitsILi192ELi64ELi64ELi4ELb0ELb0EN7cutlass6half_tE19Flash_kernel_traitsILi192ELi64ELi64ELi4ES3_EELi8ELi3ELb0EEEvNS_16Flash_fwd_paramsE)
        .other          _ZN5flash32flash_fwd_splitkv_combine_kernelI23Flash_fwd_kernel_traitsILi192ELi64ELi64ELi4ELb0ELb0EN7cutlass6half_tE19Flash_kernel_traitsILi192ELi64ELi64ELi4ES3_EELi8ELi3ELb0EEEvNS_16Flash_fwd_paramsE,@"STO_CUDA_ENTRY STV_DEFAULT"
_ZN5flash32flash_fwd_splitkv_combine_kernelI23Flash_fwd_kernel_traitsILi192ELi64ELi64ELi4ELb0ELb0EN7cutlass6half_tE19Flash_kernel_traitsILi192ELi64ELi64ELi4ES3_EELi8ELi3ELb0EEEvNS_16Flash_fwd_paramsE:
.text._ZN5flash32flash_fwd_splitkv_combine_kernelI23Flash_fwd_kernel_traitsILi192ELi64ELi64ELi4ELb0ELb0EN7cutlass6half_tE19Flash_kernel_traitsILi192ELi64ELi64ELi4ES3_EELi8ELi3ELb0EEEvNS_16Flash_fwd_paramsE:
        /* <DEDUP_REMOVED lines=23> */
[----:B------:R-:W-:Y:S05]  /*0170*/  CALL.REL.NOINC `($__internal_4_$__cuda_sm20_div_s64) ;  /* 0x0000444000007944 */ /* 0x000fea0003c00000 */
[----:B------:R-:W-:Y:S01]  /*0180*/  MOV R24, R0 ;  /* 0x0000000000187202 */ /* 0x000fe20000000f00 */
[----:B------:R-:W-:Y:S05]  /*0190*/  BRA `(.L_x_187) ;  /* 0x0000013000007947 */ /* 0x000fea0003800000 */
.L_x_186:
        /* <DEDUP_REMOVED lines=19> */
.L_x_187:
        /* <DEDUP_REMOVED lines=8> */
[----:B------:R-:W-:Y:S02]  /*0350*/  MOV R21, R25 ;  /* 0x0000001900157202 */ /* 0x000fe40000000f00 */
[----:B------:R-:W-:Y:S02]  /*0360*/  MOV R20, 0x380 ;  /* 0x0000038000147802 */ /* 0x000fe40000000f00 */
[----:B------:R-:W-:Y:S05]  /*0370*/  CALL.REL.NOINC `($__internal_4_$__cuda_sm20_div_s64) ;  /* 0x0000424000007944 */ /* 0x000fea0003c00000 */
[----:B------:R-:W-:Y:S02]  /*0380*/  MOV R28, R0 ;  /* 0x00000000001c7202 */ /* 0x000fe40000000f00 */
[----:B------:R-:W-:Y:S01]  /*0390*/  MOV R29, R25 ;  /* 0x00000019001d7202 */ /* 0x000fe20000000f00 */
[----:B------:R-:W-:Y:S05]  /*03a0*/  BRA `(.L_x_190) ;  /* 0x0000013000007947 */ /* 0x000fea0003800000 */
.L_x_189:
        /* <DEDUP_REMOVED lines=19> */
.L_x_190:
[----:B------:R-:W-:Y:S05]  /*04e0*/  BSYNC B0 ;  /* 0x0000000000007941 */ /* 0x000fea0003800000 */
.L_x_188:
        /* <DEDUP_REMOVED lines=44> */
.L_x_192:
        /* <DEDUP_REMOVED lines=19> */
.L_x_193:
[----:B------:R-:W-:Y:S05]  /*08e0*/  BSYNC B0 ;  /* 0x0000000000007941 */ /* 0x000fea0003800000 */
.L_x_191:
        /* <DEDUP_REMOVED lines=38> */
[----:B------:R-:W-:-:S03]  /*0b50*/  IMAD.MOV R0, RZ, RZ, -R0 ;  /* 0x000000ffff007224 */ /* 0x000fc600078e0a00 */
[----:B------:R-:W-:Y:S02]  /*0b60*/  IABS R2, R8 ;  /* 0x0000000800027213 */ /* 0x000fe40000000000 */
        /* <DEDUP_REMOVED lines=30> */
[----:B------:R-:W-:Y:S02]  /*0d50*/  MOV R20, 0xd70 ;  /* 0x00000d7000147802 */ /* 0x000fe40000000f00 */
[----:B------:R-:W-:Y:S05]  /*0d60*/  CALL.REL.NOINC `($__internal_4_$__cuda_sm20_div_s64) ;  /* 0x0000385000007944 */ /* 0x000fea0003c00000 */
[----:B------:R-:W-:Y:S02]  /*0d70*/  MOV R32, R0 ;  /* 0x0000000000207202 */ /* 0x000fe40000000f00 */
[----:B------:R-:W-:Y:S01]  /*0d80*/  MOV R33, R25 ;  /* 0x0000001900217202 */ /* 0x000fe20000000f00 */
[----:B------:R-:W-:Y:S05]  /*0d90*/  BRA `(.L_x_196) ;  /* 0x0000013000007947 */ /* 0x000fea0003800000 */
.L_x_195:
        /* <DEDUP_REMOVED lines=19> */
.L_x_196:
[----:B------:R-:W-:Y:S05]  /*0ed0*/  BSYNC B0 ;  /* 0x0000000000007941 */ /* 0x000fea0003800000 */
.L_x_194:
        /* <DEDUP_REMOVED lines=15> */
[----:B------:R-:W-:-:S05]  /*0fd0*/  IMAD R0, R13, R0, R2 ;  /* 0x000000000d007224 */ /* 0x000fca00078e0202 */
[----:B------:R-:W-:-:S13]  /*0fe0*/  ISETP.GT.U32.AND P1, PT, R11, R0, PT ;  /* 0x000000000b00720c */ /* 0x000fda0003f24070 */
[----:B------:R-:W-:Y:S01]  /*0ff0*/  @!P1 IMAD.IADD R0, R0, 0x1, -R11 ;  /* 0x0000000100009824 */ /* 0x000fe200078e0a0b */
[----:B------:R-:W-:Y:S02]  /*1000*/  @!P1 IADD3 R13, R13, 0x1, RZ ;  /* 0x000000010d0d9810 */ /* 0x000fe40007ffe0ff */
[----:B------:R-:W-:Y:S02]  /*1010*/  ISETP.NE.AND P1, PT, R5, RZ, PT ;  /* 0x000000ff0500720c */ /* 0x000fe40003f25270 */
[-C--:B------:R-:W-:Y:S02]  /*1020*/  ISETP.GE.U32.AND P2, PT, R0, R11.reuse, PT ;  /* 0x0000000b0000720c */ /* 0x080fe40003f46070 */
[----:B------:R-:W-:-:S04]  /*1030*/  LOP3.LUT R0, R10, R11, RZ, 0x3c, !PT ;  /* 0x0000000b0a007212 */ /* 0x000fc800078e3cff */
[----:B------:R-:W-:-:S07]  /*1040*/  ISETP.GE.AND P0, PT, R0, RZ, PT ;  /* 0x000000ff0000720c */ /* 0x000fce0003f06270 */
        /* <DEDUP_REMOVED lines=20> */
.L_x_198:
        /* <DEDUP_REMOVED lines=19> */
.L_x_199:
[----:B------:R-:W-:Y:S05]  /*12c0*/  BSYNC B0 ;  /* 0x0000000000007941 */ /* 0x000fea0003800000 */
.L_x_197:
[----:B------:R-:W-:Y:S01]  /*12d0*/  IABS R6, c[0x0][0x214] ;  /* 0x0000850000067a13 */ /* 0x000fe20000000000 */
[----:B------:R-:W-:Y:S01]  /*12e0*/  IMAD.MOV.U32 R26, RZ, RZ, RZ ;  /* 0x000000ffff1a7224 */ /* 0x000fe200078e00ff */
[----:B------:R-:W-:Y:S01]  /*12f0*/  ISETP.GT.AND P3, PT, R5, RZ, PT ;  /* 0x000000ff0500720c */ /* 0x000fe20003f64270 */
[----:B------:R-:W-:Y:S01]  /*1300*/  ULDC.U8 UR4, c[0x0][0x329] ;  /* 0x0000ca4000047ab9 */ /* 0x000fe20000000000 */
[----:B------:R-:W0:Y:S01]  /*1310*/  I2F.RP R11, R6 ;  /* 0x00000006000b7306 */ /* 0x000e220000209400 */
[----:B------:R-:W-:Y:S01]  /*1320*/  ULDC.64 UR10, c[0x0][0x118] ;  /* 0x00004600000a7ab9 */ /* 0x000fe20000000a00 */
[----:B------:R-:W-:Y:S06]  /*1330*/  BSSY B0, `(.L_x_200) ;  /* 0x000007f000007945 */ /* 0x000fec0003800000 */
        /* <DEDUP_REMOVED lines=9> */
[----:B------:R-:W-:-:S03]  /*13d0*/  ISETP.GE.AND P1, PT, R10, RZ, PT ;  /* 0x000000ff0a00720c */ /* 0x000fc60003f26270 */
[----:B------:R-:W-:-:S04]  /*13e0*/  IMAD.HI.U32 R2, R2, R0, RZ ;  /* 0x0000000002027227 */ /* 0x000fc800078e00ff */
[----:B------:R-:W-:-:S04]  /*13f0*/  IMAD.MOV R11, RZ, RZ, -R2 ;  /* 0x000000ffff0b7224 */ /* 0x000fc800078e0a02 */
[C---:B------:R-:W-:Y:S01]  /*1400*/  IMAD R11, R6.reuse, R11, R0 ;  /* 0x0000000b060b7224 */ /* 0x040fe200078e0200 */
[----:B------:R-:W-:Y:S02]  /*1410*/  SHF.R.S32.HI R0, RZ, 0x1f, R5 ;  /* 0x0000001fff007819 */ /* 0x000fe40000011405 */
[----:B------:R-:W-:Y:S02]  /*1420*/  LEA.HI.SX32 R5, R5, 0x1, 0x1 ;  /* 0x0000000105057811 */ /* 0x000fe400078f0aff */
[----:B------:R-:W-:Y:S01]  /*1430*/  ISETP.GT.U32.AND P0, PT, R6, R11, PT ;  /* 0x0000000b0600720c */ /* 0x000fe20003f04070 */
[----:B------:R-:W-:-:S12]  /*1440*/  @!P3 IMAD.MOV R5, RZ, RZ, R0 ;  /* 0x000000ffff05b224 */ /* 0x000fd800078e0200 */
[----:B------:R-:W-:Y:S01]  /*1450*/  @!P0 IMAD.IADD R11, R11, 0x1, -R6 ;  /* 0x000000010b0b8824 */ /* 0x000fe200078e0a06 */
[----:B------:R-:W-:Y:S02]  /*1460*/  @!P0 IADD3 R2, R2, 0x1, RZ ;  /* 0x0000000102028810 */ /* 0x000fe40007ffe0ff */
[----:B------:R-:W-:Y:S02]  /*1470*/  ISETP.NE.AND P0, PT, RZ, c[0x0][0x214], PT ;  /* 0x00008500ff007a0c */ /* 0x000fe40003f05270 */
[----:B------:R-:W-:-:S13]  /*1480*/  ISETP.GE.U32.AND P2, PT, R11, R6, PT ;  /* 0x000000060b00720c */ /* 0x000fda0003f46070 */
[----:B------:R-:W-:-:S05]  /*1490*/  @P2 IADD3 R2, R2, 0x1, RZ ;  /* 0x0000000102022810 */ /* 0x000fca0007ffe0ff */
[----:B------:R-:W-:Y:S01]  /*14a0*/  @!P1 IMAD.MOV R2, RZ, RZ, -R2 ;  /* 0x000000ffff029224 */ /* 0x000fe200078e0a02 */
[----:B------:R-:W-:-:S05]  /*14b0*/  @!P0 LOP3.LUT R2, RZ, c[0x0][0x214], RZ, 0x33, !PT ;  /* 0x00008500ff028a12 */ /* 0x000fca00078e33ff */
[----:B------:R-:W-:Y:S01]  /*14c0*/  IMAD R5, R5, R2, RZ ;  /* 0x0000000205057224 */ /* 0x000fe200078e02ff */
[----:B------:R-:W-:-:S04]  /*14d0*/  IABS R2, c[0x0][0x1c0] ;  /* 0x0000700000027a13 */ /* 0x000fc80000000000 */
[----:B------:R-:W0:Y:S01]  /*14e0*/  I2F.U32.RP R10, R2 ;  /* 0x00000002000a7306 */ /* 0x000e220000209000 */
[----:B------:R-:W-:-:S05]  /*14f0*/  IABS R6, R5 ;  /* 0x0000000500067213 */ /* 0x000fca0000000000 */
[----:B------:R-:W-:Y:S02]  /*1500*/  IMAD.IADD R9, R9, 0x1, R6 ;  /* 0x0000000109097824 */ /* 0x000fe400078e0206 */
[----:B------:R-:W1:Y:S08]  /*1510*/  I2F.RP R20, R6 ;  /* 0x0000000600147306 */ /* 0x000e700000209400 */
[----:B0-----:R-:W0:Y:S08]  /*1520*/  MUFU.RCP R22, R10 ;  /* 0x0000000a00167308 */ /* 0x001e300000001000 */
[----:B-1----:R-:W1:Y:S01]  /*1530*/  MUFU.RCP R0, R20 ;  /* 0x0000001400007308 */ /* 0x002e620000001000 */
[----:B0-----:R-:W-:-:S07]  /*1540*/  IADD3 R22, R22, 0xffffffe, RZ ;  /* 0x0ffffffe16167810 */ /* 0x001fce0007ffe0ff */
[----:B------:R-:W0:Y:S01]  /*1550*/  F2I.FTZ.U32.TRUNC.NTZ R23, R22 ;  /* 0x0000001600177305 */ /* 0x000e22000021f000 */
[----:B-1----:R-:W-:-:S07]  /*1560*/  IADD3 R0, R0, 0xffffffe, RZ ;  /* 0x0ffffffe00007810 */ /* 0x002fce0007ffe0ff */
[----:B------:R-:W1:Y:S01]  /*1570*/  F2I.FTZ.U32.TRUNC.NTZ R27, R0 ;  /* 0x00000000001b7305 */ /* 0x000e62000021f000 */
[----:B0-----:R-:W-:Y:S02]  /*1580*/  IMAD.MOV R11, RZ, RZ, -R23 ;  /* 0x000000ffff0b7224 */ /* 0x001fe400078e0a17 */
[----:B------:R-:W-:Y:S02]  /*1590*/  IMAD.MOV.U32 R22, RZ, RZ, RZ ;  /* 0x000000ffff167224 */ /* 0x000fe400078e00ff */
[----:B------:R-:W-:Y:S02]  /*15a0*/  IMAD R20, R11, R2, RZ ;  /* 0x000000020b147224 */ /* 0x000fe400078e02ff */
[----:B-1----:R-:W-:Y:S01]  /*15b0*/  IMAD.MOV R21, RZ, RZ, -R27 ;  /* 0x000000ffff157224 */ /* 0x002fe200078e0a1b */
[----:B------:R-:W-:Y:S01]  /*15c0*/  IABS R0, c[0x0][0x1c0] ;  /* 0x0000700000007a13 */ /* 0x000fe20000000000 */
[----:B------:R-:W-:Y:S01]  /*15d0*/  IMAD.HI.U32 R20, R23, R20, R22 ;  /* 0x0000001417147227 */ /* 0x000fe200078e0016 */
[----:B------:R-:W-:-:S02]  /*15e0*/  IABS R23, R8 ;  /* 0x0000000800177213 */ /* 0x000fc40000000000 */
[----:B------:R-:W-:Y:S01]  /*15f0*/  LOP3.LUT R8, R8, c[0x0][0x1c0], RZ, 0x3c, !PT ;  /* 0x0000700008087a12 */ /* 0x000fe200078e3cff */
[----:B------:R-:W-:Y:S01]  /*1600*/  IMAD R12, R21, R6, RZ ;  /* 0x00000006150c7224 */ /* 0x000fe200078e02ff */
[----:B------:R-:W-:Y:S01]  /*1610*/  IABS R21, R9 ;  /* 0x0000000900157213 */ /* 0x000fe20000000000 */
[----:B------:R-:W-:Y:S02]  /*1620*/  IMAD.MOV R0, RZ, RZ, -R0 ;  /* 0x000000ffff007224 */ /* 0x000fe400078e0a00 */
[----:B------:R-:W-:Y:S01]  /*1630*/  IMAD.HI.U32 R12, R27, R12, R26 ;  /* 0x0000000c1b0c7227 */ /* 0x000fe200078e001a */
[----:B------:R-:W-:-:S03]  /*1640*/  IABS R27, R5 ;  /* 0x00000005001b7213 */ /* 0x000fc60000000000 */
[----:B------:R-:W-:-:S04]  /*1650*/  IMAD.HI.U32 R10, R20, R23, RZ ;  /* 0x00000017140a7227 */ /* 0x000fc800078e00ff */
[----:B------:R-:W-:Y:S02]  /*1660*/  IMAD R23, R10, R0, R23 ;  /* 0x000000000a177224 */ /* 0x000fe400078e0217 */
[----:B------:R-:W-:Y:S02]  /*1670*/  IMAD.MOV R27, RZ, RZ, -R27 ;  /* 0x000000ffff1b7224 */ /* 0x000fe400078e0a1b */
[----:B------:R-:W-:Y:S01]  /*1680*/  IMAD.HI.U32 R12, R12, R21, RZ ;  /* 0x000000150c0c7227 */ /* 0x000fe200078e00ff */
[----:B------:R-:W-:-:S03]  /*1690*/  ISETP.GT.U32.AND P3, PT, R2, R23, PT ;  /* 0x000000170200720c */ /* 0x000fc60003f64070 */
[----:B------:R-:W-:Y:S02]  /*16a0*/  IMAD R27, R12, R27, R21 ;  /* 0x0000001b0c1b7224 */ /* 0x000fe400078e0215 */
[----:B------:R-:W-:-:S03]  /*16b0*/  IMAD.HI.U32 R11, R20, R21, RZ ;  /* 0x00000015140b7227 */ /* 0x000fc600078e00ff */
[----:B------:R-:W-:Y:S01]  /*16c0*/  ISETP.GT.U32.AND P0, PT, R6, R27, PT ;  /* 0x0000001b0600720c */ /* 0x000fe20003f04070 */
[----:B------:R-:W-:Y:S01]  /*16d0*/  IMAD R21, R11, R0, R21 ;  /* 0x000000000b157224 */ /* 0x000fe200078e0215 */
[C---:B------:R-:W-:Y:S02]  /*16e0*/  LOP3.LUT R0, R9.reuse, R6, RZ, 0x3c, !PT ;  /* 0x0000000609007212 */ /* 0x040fe400078e3cff */
[----:B------:R-:W-:Y:S01]  /*16f0*/  LOP3.LUT R9, R9, c[0x0][0x1c0], RZ, 0x3c, !PT ;  /* 0x0000700009097a12 */ /* 0x000fe200078e3cff */
[----:B------:R-:W-:Y:S01]  /*1700*/  @!P3 IMAD.IADD R23, R23, 0x1, -R2 ;  /* 0x000000011717b824 */ /* 0x000fe200078e0a02 */
[----:B------:R-:W-:Y:S02]  /*1710*/  ISETP.GT.U32.AND P1, PT, R2, R21, PT ;  /* 0x000000150200720c */ /* 0x000fe40003f24070 */
[----:B------:R-:W-:Y:S02]  /*1720*/  ISETP.GE.AND P4, PT, R0, RZ, PT ;  /* 0x000000ff0000720c */ /* 0x000fe40003f86270 */
[----:B------:R-:W-:Y:S01]  /*1730*/  ISETP.GE.U32.AND P6, PT, R23, R2, PT ;  /* 0x000000021700720c */ /* 0x000fe20003fc6070 */
[----:B------:R-:W0:Y:S01]  /*1740*/  S2R R0, SR_TID.X ;  /* 0x0000000000007919 */ /* 0x000e220000002100 */
[----:B------:R-:W-:Y:S01]  /*1750*/  @!P3 IADD3 R10, R10, 0x1, RZ ;  /* 0x000000010a0ab810 */ /* 0x000fe20007ffe0ff */
[----:B------:R-:W-:Y:S01]  /*1760*/  @!P0 IMAD.IADD R27, R27, 0x1, -R6 ;  /* 0x000000011b1b8824 */ /* 0x000fe200078e0a06 */
[----:B------:R-:W-:-:S02]  /*1770*/  @!P0 IADD3 R12, R12, 0x1, RZ ;  /* 0x000000010c0c8810 */ /* 0x000fc40007ffe0ff */
[----:B------:R-:W-:Y:S01]  /*1780*/  ISETP.GE.AND P0, PT, R8, RZ, PT ;  /* 0x000000ff0800720c */ /* 0x000fe20003f06270 */
[----:B------:R-:W-:Y:S01]  /*1790*/  IMAD.MOV.U32 R8, RZ, RZ, c[0x0][0x214] ;  /* 0x00008500ff087624 */ /* 0x000fe200078e00ff */
[----:B------:R-:W-:Y:S01]  /*17a0*/  ISETP.GE.U32.AND P2, PT, R27, R6, PT ;  /* 0x000000061b00720c */ /* 0x000fe20003f46070 */
[----:B------:R-:W-:Y:S01]  /*17b0*/  @!P1 IMAD.IADD R21, R21, 0x1, -R2 ;  /* 0x0000000115159824 */ /* 0x000fe200078e0a02 */
[----:B------:R-:W-:Y:S02]  /*17c0*/  ISETP.GT.AND P3, PT, R4, RZ, PT ;  /* 0x000000ff0400720c */ /* 0x000fe40003f64270 */
[----:B------:R-:W-:Y:S02]  /*17d0*/  @!P1 IADD3 R11, R11, 0x1, RZ ;  /* 0x000000010b0b9810 */ /* 0x000fe40007ffe0ff */
[----:B------:R-:W-:Y:S02]  /*17e0*/  ISETP.GE.U32.AND P5, PT, R21, R2, PT ;  /* 0x000000021500720c */ /* 0x000fe40003fa6070 */
[----:B------:R-:W-:-:S02]  /*17f0*/  @P6 IADD3 R10, R10, 0x1, RZ ;  /* 0x000000010a0a6810 */ /* 0x000fc40007ffe0ff */
[----:B------:R-:W-:Y:S02]  /*1800*/  ISETP.NE.AND P6, PT, R5, RZ, PT ;  /* 0x000000ff0500720c */ /* 0x000fe40003fc5270 */
[----:B------:R-:W-:Y:S01]  /*1810*/  SHF.R.S32.HI R2, RZ, 0x1f, R4 ;  /* 0x0000001fff027819 */ /* 0x000fe20000011404 */
[----:B------:R-:W-:Y:S01]  /*1820*/  IMAD.MOV.U32 R20, RZ, RZ, R10 ;  /* 0x000000ffff147224 */ /* 0x000fe200078e000a */
[----:B------:R-:W-:Y:S02]  /*1830*/  @P2 IADD3 R12, R12, 0x1, RZ ;  /* 0x000000010c0c2810 */ /* 0x000fe40007ffe0ff */
[----:B------:R-:W-:Y:S01]  /*1840*/  ISETP.GE.AND P2, PT, R9, RZ, PT ;  /* 0x000000ff0900720c */ /* 0x000fe20003f46270 */
[----:B------:R-:W-:Y:S01]  /*1850*/  @!P0 IMAD.MOV R20, RZ, RZ, -R20 ;  /* 0x000000ffff148224 */ /* 0x000fe200078e0a14 */
[----:B0-----:R-:W-:Y:S01]  /*1860*/  SHF.R.S32.HI R23, RZ, 0x1f, R0 ;  /* 0x0000001fff177819 */ /* 0x001fe20000011400 */
[----:B------:R-:W-:Y:S01]  /*1870*/  @!P4 IMAD.MOV R12, RZ, RZ, -R12 ;  /* 0x000000ffff0cc224 */ /* 0x000fe200078e0a0c */
[----:B------:R-:W-:-:S02]  /*1880*/  ISETP.NE.AND P4, PT, RZ, c[0x0][0x1c0], PT ;  /* 0x00007000ff007a0c */ /* 0x000fc40003f85270 */
[----:B------:R-:W-:Y:S02]  /*1890*/  LOP3.LUT R9, RZ, c[0x0][0x1c0], RZ, 0x33, !PT ;  /* 0x00007000ff097a12 */ /* 0x000fe400078e33ff */
[----:B------:R-:W-:Y:S02]  /*18a0*/  @P5 IADD3 R11, R11, 0x1, RZ ;  /* 0x000000010b0b5810 */ /* 0x000fe40007ffe0ff */
[----:B------:R-:W-:Y:S02]  /*18b0*/  @!P6 LOP3.LUT R12, RZ, R6, RZ, 0x33, !PT ;  /* 0x00000006ff0ce212 */ /* 0x000fe400078e33ff */
[----:B------:R-:W-:Y:S02]  /*18c0*/  LEA.HI R6, R23, R0, RZ, 0x3 ;  /* 0x0000000017067211 */ /* 0x000fe400078f18ff */
[----:B------:R-:W-:Y:S01]  /*18d0*/  SEL R21, R9, R20, !P4 ;  /* 0x0000001409157207 */ /* 0x000fe20006000000 */
[----:B------:R-:W-:Y:S01]  /*18e0*/  IMAD.MOV.U32 R20, RZ, RZ, R11 ;  /* 0x000000ffff147224 */ /* 0x000fe200078e000b */
[----:B------:R-:W-:Y:S01]  /*18f0*/  LEA.HI.SX32 R10, R4, 0x1, 0x1 ;  /* 0x00000001040a7811 */ /* 0x000fe200078f0aff */
[----:B------:R-:W-:Y:S01]  /*1900*/  @!P3 IMAD.MOV R10, RZ, RZ, R2 ;  /* 0x000000ffff0ab224 */ /* 0x000fe200078e0202 */
[----:B------:R-:W-:Y:S01]  /*1910*/  ISETP.LT.U32.AND P0, PT, R24, R12, PT ;  /* 0x0000000c1800720c */ /* 0x000fe20003f01070 */
[----:B------:R-:W-:Y:S01]  /*1920*/  @!P2 IMAD.MOV R20, RZ, RZ, -R20 ;  /* 0x000000ffff14a224 */ /* 0x000fe200078e0a14 */
[----:B------:R-:W-:-:S02]  /*1930*/  SHF.R.S32.HI R11, RZ, 0x1f, R12 ;  /* 0x0000001fff0b7819 */ /* 0x000fc4000001140c */
[----:B------:R-:W-:Y:S02]  /*1940*/  ISETP.NE.AND P1, PT, RZ, UR4, PT ;  /* 0x00000004ff007c0c */ /* 0x000fe4000bf25270 */
[----:B------:R-:W-:Y:S02]  /*1950*/  SHF.R.S32.HI R2, RZ, 0x3, R6 ;  /* 0x00000003ff027819 */ /* 0x000fe40000011406 */
[-C--:B------:R-:W-:Y:S02]  /*1960*/  ISETP.LT.AND.EX P2, PT, R25, R11.reuse, PT, P0 ;  /* 0x0000000b1900720c */ /* 0x080fe40003f41300 */
[----:B------:R-:W-:Y:S02]  /*1970*/  SEL R8, R8, 0x1, !P1 ;  /* 0x0000000108087807 */ /* 0x000fe40004800000 */
[----:B------:R-:W-:Y:S02]  /*1980*/  ISETP.GE.AND P0, PT, R2, c[0x0][0x314], PT ;  /* 0x0000c50002007a0c */ /* 0x000fe40003f06270 */
[----:B------:R-:W-:Y:S01]  /*1990*/  SEL R9, R9, R20, !P4 ;  /* 0x0000001409097207 */ /* 0x000fe20006000000 */
[----:B------:R-:W-:Y:S01]  /*19a0*/  IMAD R21, R21, R8, RZ ;  /* 0x0000000815157224 */ /* 0x000fe200078e02ff */
[----:B------:R-:W-:Y:S01]  /*19b0*/  SEL R12, R24, R12, P2 ;  /* 0x0000000c180c7207 */ /* 0x000fe20001000000 */
[----:B------:R-:W-:Y:S01]  /*19c0*/  IMAD.MOV.U32 R20, RZ, RZ, -0x800000 ;  /* 0xff800000ff147424 */ /* 0x000fe200078e00ff */
[----:B------:R-:W-:Y:S01]  /*19d0*/  SEL R11, R25, R11, P2 ;  /* 0x0000000b190b7207 */ /* 0x000fe20001000000 */
[----:B------:R-:W-:Y:S01]  /*19e0*/  IMAD R10, R10, R21, RZ ;  /* 0x000000150a0a7224 */ /* 0x000fe200078e02ff */
[----:B------:R-:W-:-:S05]  /*19f0*/  LOP3.LUT R21, R6, 0xfffffff8, RZ, 0xc0, !PT ;  /* 0xfffffff806157812 */ /* 0x000fca00078ec0ff */
[----:B------:R-:W-:Y:S01]  /*1a00*/  IMAD.IADD R23, R0, 0x1, -R21 ;  /* 0x0000000100177824 */ /* 0x000fe200078e0a15 */
        /* <DEDUP_REMOVED lines=17> */
.L_x_201:
[----:B------:R-:W-:Y:S05]  /*1b20*/  BSYNC B0 ;  /* 0x0000000000007941 */ /* 0x000fea0003800000 */
.L_x_200:
[C---:B------:R-:W-:Y:S01]  /*1b30*/  ISETP.GT.AND P0, PT, R0.reuse, 0x3f, PT ;  /* 0x0000003f0000780c */ /* 0x040fe20003f04270 */
[----:B------:R-:W-:Y:S01]  /*1b40*/  IMAD.MOV.U32 R29, RZ, RZ, -0x800000 ;  /* 0xff800000ff1d7424 */ /* 0x000fe200078e00ff */
[C---:B------:R-:W-:Y:S01]  /*1b50*/  LOP3.LUT P2, RZ, R0.reuse, 0x7, RZ, 0xc0, !PT ;  /* 0x0000000700ff7812 */ /* 0x040fe2000784c0ff */
[----:B------:R-:W-:Y:S01]  /*1b60*/  IMAD R9, R9, R8, RZ ;  /* 0x0000000809097224 */ /* 0x000fe200078e02ff */
[----:B------:R-:W-:Y:S01]  /*1b70*/  ISETP.GT.AND P3, PT, R5, RZ, PT ;  /* 0x000000ff0500720c */ /* 0x000fe20003f64270 */
[----:B------:R-:W-:Y:S01]  /*1b80*/  BSSY B1, `(.L_x_202) ;  /* 0x00001e9000017945 */ /* 0x000fe20003800000 */
[----:B------:R-:W-:Y:S01]  /*1b90*/  ISETP.GT.OR P2, PT, R0, 0x3f, P2 ;  /* 0x0000003f0000780c */ /* 0x000fe20001744670 */
[----:B------:R-:W-:-:S06]  /*1ba0*/  IMAD.MOV.U32 R28, RZ, RZ, 0x7f800000 ;  /* 0x7f800000ff1c7424 */ /* 0x000fcc00078e00ff */
[----:B------:R-:W-:Y:S02]  /*1bb0*/  @!P0 IMAD R21, R2, 0x9, R23 ;  /* 0x0000000902158824 */ /* 0x000fe400078e0217 */
[----:B------:R-:W-:-:S03]  /*1bc0*/  IMAD R23, R23, 0x9, R2 ;  /* 0x0000000917177824 */ /* 0x000fc600078e0202 */
[----:B-----5:R-:W-:Y:S04]  /*1bd0*/  @!P0 STS [R21.X4], R20 ;  /* 0x0000001415008388 */ /* 0x020fe80000004800 */
[----:B------:R-:W-:Y:S06]  /*1be0*/  BAR.SYNC.DEFER_BLOCKING 0x0 ;  /* 0x0000000000007b1d */ /* 0x000fec0000010000 */
[----:B------:R-:W1:Y:S04]  /*1bf0*/  @!P0 LDS R29, [R23.X4] ;  /* 0x00000000171d8984 */ /* 0x000e680000004800 */
[----:B-1----:R-:W1:Y:S02]  /*1c00*/  SHFL.BFLY PT, R22, R29, 0x4, 0x1f ;  /* 0x0c801f001d167f89 */ /* 0x002e6400000e0000 */
[----:B-1----:R-:W-:-:S05]  /*1c10*/  FMNMX.FTZ R22, R22, R29, !PT ;  /* 0x0000001d16167209 */ /* 0x002fca0007810000 */
[----:B------:R-:W1:Y:S02]  /*1c20*/  SHFL.BFLY PT, R31, R22, 0x2, 0x1f ;  /* 0x0c401f00161f7f89 */ /* 0x000e6400000e0000 */
[----:B-1----:R-:W-:Y:S02]  /*1c30*/  FMNMX.FTZ R31, R22, R31, !PT ;  /* 0x0000001f161f7209 */ /* 0x002fe40007810000 */
[----:B------:R-:W-:-:S03]  /*1c40*/  SHF.R.S32.HI R22, RZ, 0x1f, R5 ;  /* 0x0000001fff167819 */ /* 0x000fc60000011405 */
[----:B------:R-:W1:Y:S02]  /*1c50*/  SHFL.BFLY PT, R6, R31, 0x1, 0x1f ;  /* 0x0c201f001f067f89 */ /* 0x000e6400000e0000 */
[----:B-1----:R-:W-:-:S04]  /*1c60*/  FMNMX.FTZ R6, R31, R6, !PT ;  /* 0x000000061f067209 */ /* 0x002fc80007810000 */
[----:B------:R-:W-:-:S04]  /*1c70*/  FSETP.NEU.FTZ.AND P0, PT, R6, -INF , PT ;  /* 0xff8000000600780b */ /* 0x000fc80003f1d000 */
[----:B------:R-:W-:-:S05]  /*1c80*/  FSEL R6, R6, RZ, P0 ;  /* 0x000000ff06067208 */ /* 0x000fca0000000000 */
[----:B0-----:R-:W-:-:S04]  /*1c90*/  FADD.FTZ R27, -R6, R29 ;  /* 0x0000001d061b7221 */ /* 0x001fc80000010100 */
[----:B------:R-:W-:-:S06]  /*1ca0*/  FMUL.FTZ R27, R27, 1.4426950216293334961 ;  /* 0x3fb8aa3b1b1b7820 */ /* 0x000fcc0000410000 */
[----:B------:R-:W0:Y:S02]  /*1cb0*/  MUFU.EX2 R27, R27 ;  /* 0x0000001b001b7308 */ /* 0x000e240000000800 */
[----:B0-----:R-:W0:Y:S02]  /*1cc0*/  SHFL.BFLY PT, R24, R27, 0x4, 0x1f ;  /* 0x0c801f001b187f89 */ /* 0x001e2400000e0000 */
[----:B0-----:R-:W-:-:S05]  /*1cd0*/  FADD.FTZ R24, R27, R24 ;  /* 0x000000181b187221 */ /* 0x001fca0000010000 */
[----:B------:R-:W0:Y:S02]  /*1ce0*/  SHFL.BFLY PT, R25, R24, 0x2, 0x1f ;  /* 0x0c401f0018197f89 */ /* 0x000e2400000e0000 */
[----:B0-----:R-:W-:-:S05]  /*1cf0*/  FADD.FTZ R25, R24, R25 ;  /* 0x0000001918197221 */ /* 0x001fca0000010000 */
[----:B------:R-:W0:Y:S02]  /*1d00*/  SHFL.BFLY PT, R20, R25, 0x1, 0x1f ;  /* 0x0c201f0019147f89 */ /* 0x000e2400000e0000 */
[----:B0-----:R-:W-:Y:S01]  /*1d10*/  FADD.FTZ R21, R25, R20 ;  /* 0x0000001419157221 */ /* 0x001fe20000010000 */
[----:B------:R-:W-:Y:S02]  /*1d20*/  LEA.HI.SX32 R20, R5, 0x1, 0x1 ;  /* 0x0000000105147811 */ /* 0x000fe400078f0aff */
[----:B------:R-:W-:Y:S02]  /*1d30*/  @!P3 IADD3 R20, R22, RZ, RZ ;  /* 0x000000ff1614b210 */ /* 0x000fe40007ffe0ff */
[----:B------:R-:W-:-:S03]  /*1d40*/  FSETP.NE.FTZ.AND P0, PT, R21, RZ, PT ;  /* 0x000000ff1500720b */ /* 0x000fc60003f15000 */
[----:B------:R-:W-:-:S10]  /*1d50*/  IMAD R9, R9, R20, RZ ;  /* 0x0000001409097224 */ /* 0x000fd400078e02ff */
[----:B------:R-:W0:Y:S02]  /*1d60*/  @P0 MUFU.LG2 R21, R21 ;  /* 0x0000001500150308 */ /* 0x000e240000000c00 */
[----:B0-----:R-:W-:Y:S01]  /*1d70*/  @P0 FFMA.FTZ R28, R21, 0.69314718246459960938, R6 ;  /* 0x3f317218151c0823 */ /* 0x001fe20000010006 */
[----:B------:R-:W-:Y:S05]  /*1d80*/  @P2 BRA `(.L_x_203) ;  /* 0x00001c8000002947 */ /* 0x000fea0003800000 */
[----:B------:R-:W-:Y:S01]  /*1d90*/  ULDC.U8 UR4, c[0x0][0x328] ;  /* 0x0000ca0000047ab9 */ /* 0x000fe20000000000 */
[C---:B------:R-:W-:Y:S02]  /*1da0*/  IADD3 R34, P0, R2.reuse, UR8, RZ ;  /* 0x0000000802227c10 */ /* 0x040fe4000ff1e0ff */
        /* <DEDUP_REMOVED lines=35> */
[-C--:B------:R-:W-:Y:S02]  /*1fe0*/  IADD3 R27, P0, RZ, -R0.reuse, RZ ;  /* 0x80000000ff1b7210 */ /* 0x080fe40007f1e0ff */
[----:B------:R-:W-:Y:S02]  /*1ff0*/  MOV R40, R0 ;  /* 0x0000000000287202 */ /* 0x000fe40000000f00 */
[----:B------:R-:W-:Y:S01]  /*2000*/  IADD3.X R21, RZ, ~R25, RZ, P0, !PT ;  /* 0x80000019ff157210 */ /* 0x000fe200007fe4ff */
[----:B------:R-:W-:Y:S01]  /*2010*/  IMAD.WIDE.U32 R34, R36, R27, R34 ;  /* 0x0000001b24227225 */ /* 0x000fe200078e0022 */
[----:B------:R-:W-:-:S03]  /*2020*/  MOV R41, R25 ;  /* 0x0000001900297202 */ /* 0x000fc60000000f00 */
[----:B------:R-:W-:Y:S01]  /*2030*/  IMAD R21, R21, R36, RZ ;  /* 0x0000002415157224 */ /* 0x000fe200078e02ff */
[----:B------:R-:W-:-:S03]  /*2040*/  MOV R26, R34 ;  /* 0x00000022001a7202 */ /* 0x000fc60000000f00 */
[----:B------:R-:W-:-:S05]  /*2050*/  IMAD R21, R6, R27, R21 ;  /* 0x0000001b06157224 */ /* 0x000fca00078e0215 */
[----:B------:R-:W-:Y:S01]  /*2060*/  IADD3 R21, R35, R21, RZ ;  /* 0x0000001523157210 */ /* 0x000fe20007ffe0ff */
[----:B------:R-:W-:Y:S05]  /*2070*/  BRA `(.L_x_207) ;  /* 0x0000016000007947 */ /* 0x000fea0003800000 */
.L_x_206:
        /* <DEDUP_REMOVED lines=22> */
.L_x_207:
[----:B------:R-:W-:Y:S05]  /*21e0*/  BSYNC B0 ;  /* 0x0000000000007941 */ /* 0x000fea0003800000 */
.L_x_205:
        /* <DEDUP_REMOVED lines=8> */
[----:B------:R-:W-:Y:S05]  /*2270*/  CALL.REL.NOINC `($__internal_4_$__cuda_sm20_div_s64) ;  /* 0x0000234000007944 */ /* 0x000fea0003c00000 */
[----:B------:R-:W-:Y:S02]  /*2280*/  IADD3 R2, P0, RZ, -R0, RZ ;  /* 0x80000000ff027210 */ /* 0x000fe40007f1e0ff */
[----:B------:R-:W-:Y:S02]  /*2290*/  MOV R20, R26 ;  /* 0x0000001a00147202 */ /* 0x000fe40000000f00 */
[-C--:B------:R-:W-:Y:S02]  /*22a0*/  IADD3.X R27, RZ, ~R25.reuse, RZ, P0, !PT ;  /* 0x80000019ff1b7210 */ /* 0x080fe400007fe4ff */
[----:B------:R-:W-:Y:S02]  /*22b0*/  MOV R34, R0 ;  /* 0x0000000000227202 */ /* 0x000fe40000000f00 */
[----:B------:R-:W-:Y:S01]  /*22c0*/  MOV R35, R25 ;  /* 0x0000001900237202 */ /* 0x000fe20000000f00 */
[----:B------:R-:W-:-:S02]  /*22d0*/  IMAD R27, R27, R30, RZ ;  /* 0x0000001e1b1b7224 */ /* 0x000fc400078e02ff */
[----:B------:R-:W-:-:S04]  /*22e0*/  IMAD.WIDE.U32 R30, R30, R2, R20 ;  /* 0x000000021e1e7225 */ /* 0x000fc800078e0014 */
[----:B------:R-:W-:-:S05]  /*22f0*/  IMAD R3, R3, R2, R27 ;  /* 0x0000000203037224 */ /* 0x000fca00078e021b */
[----:B------:R-:W-:Y:S01]  /*2300*/  IADD3 R3, R31, R3, RZ ;  /* 0x000000031f037210 */ /* 0x000fe20007ffe0ff */
[----:B------:R-:W-:Y:S05]  /*2310*/  BRA `(.L_x_210) ;  /* 0x0000016000007947 */ /* 0x000fea0003800000 */
.L_x_209:
        /* <DEDUP_REMOVED lines=22> */
.L_x_210:
[----:B------:R-:W-:Y:S05]  /*2480*/  BSYNC B0 ;  /* 0x0000000000007941 */ /* 0x000fea0003800000 */
.L_x_208:
        /* <DEDUP_REMOVED lines=11> */
[----:B------:R-:W-:Y:S05]  /*2540*/  CALL.REL.NOINC `($__internal_4_$__cuda_sm20_div_s64) ;  /* 0x0000207000007944 */ /* 0x000fea0003c00000 */
[-C--:B------:R-:W-:Y:S02]  /*2550*/  IADD3 R2, P0, RZ, -R0.reuse, RZ ;  /* 0x80000000ff027210 */ /* 0x080fe40007f1e0ff */
[----:B------:R-:W-:Y:S02]  /*2560*/  MOV R24, R0 ;  /* 0x0000000000187202 */ /* 0x000fe40000000f00 */
[----:B------:R-:W-:Y:S01]  /*2570*/  IADD3.X R21, RZ, ~R25, RZ, P0, !PT ;  /* 0x80000019ff157210 */ /* 0x000fe200007fe4ff */
[----:B------:R-:W-:-:S04]  /*2580*/  IMAD.WIDE.U32 R34, R8, R2, R34 ;  /* 0x0000000208227225 */ /* 0x000fc800078e0022 */
[----:B------:R-:W-:Y:S01]  /*2590*/  IMAD R21, R21, R8, RZ ;  /* 0x0000000815157224 */ /* 0x000fe200078e02ff */
[----:B------:R-:W-:-:S03]  /*25a0*/  MOV R8, R34 ;  /* 0x0000002200087202 */ /* 0x000fc60000000f00 */
[----:B------:R-:W-:-:S05]  /*25b0*/  IMAD R2, R7, R2, R21 ;  /* 0x0000000207027224 */ /* 0x000fca00078e0215 */
[----:B------:R-:W-:Y:S01]  /*25c0*/  IADD3 R2, R35, R2, RZ ;  /* 0x0000000223027210 */ /* 0x000fe20007ffe0ff */
[----:B------:R-:W-:Y:S05]  /*25d0*/  BRA `(.L_x_213) ;  /* 0x0000016000007947 */ /* 0x000fea0003800000 */
.L_x_212:
[----:B------:R-:W0:Y:S01]  /*25e0*/  I2F.U32.RP R2, R8 ;  /* 0x0000000800027306 */ /* 0x000e220000209000 */
[----:B------:R-:W-:Y:S01]  /*25f0*/  ISETP.NE.U32.AND P0, PT, R8, RZ, PT ;  /* 0x000000ff0800720c */ /* 0x000fe20003f05070 */
[----:B------:R-:W-:-:S06]  /*2600*/  IMAD.MOV.U32 R25, RZ, RZ, RZ ;  /* 0x000000ffff197224 */ /* 0x000fcc00078e00ff */
[----:B0-----:R-:W0:Y:S02]  /*2610*/  MUFU.RCP R6, R2 ;  /* 0x0000000200067308 */ /* 0x001e240000001000 */
[----:B0-----:R-:W-:Y:S02]  /*2620*/  IADD3 R6, R6, 0xffffffe, RZ ;  /* 0x0ffffffe06067810 */ /* 0x001fe40007ffe0ff */
[----:B------:R-:W-:-:S04]  /*2630*/  MOV R2, RZ ;  /* 0x000000ff00027202 */ /* 0x000fc80000000f00 */
        /* <DEDUP_REMOVED lines=16> */
.L_x_213:
[----:B------:R-:W-:Y:S05]  /*2740*/  BSYNC B0 ;  /* 0x0000000000007941 */ /* 0x000fea0003800000 */
.L_x_211:
        /* <DEDUP_REMOVED lines=8> */
[----:B------:R-:W-:Y:S01]  /*27d0*/  IMAD.WIDE.U32 R32, R20, R17, RZ ;  /* 0x0000001114207225 */ /* 0x000fe200078e00ff */
[----:B------:R-:W-:Y:S02]  /*27e0*/  USEL UR5, UR5, 0x1, !UP0 ;  /* 0x0000000105057887 */ /* 0x000fe4000c000000 */
[----:B------:R-:W-:Y:S01]  /*27f0*/  IADD3 R0, R21, R7, RZ ;  /* 0x0000000715007210 */ /* 0x000fe20007ffe0ff */
[----:B------:R-:W-:Y:S01]  /*2800*/  IMAD R3, R3, R26, RZ ;  /* 0x0000001a03037224 */ /* 0x000fe200078e02ff */
[----:B------:R-:W-:Y:S01]  /*2810*/  SHF.R.S32.HI R7, RZ, 0x1f, R26 ;  /* 0x0000001fff077819 */ /* 0x000fe2000001141a */
[----:B------:R-:W-:Y:S01]  /*2820*/  USHF.R.S32.HI UR9, URZ, 0x1f, UR4 ;  /* 0x0000001f3f097899 */ /* 0x000fe20008011404 */
[----:B------:R-:W-:Y:S01]  /*2830*/  IMAD.WIDE.U32 R36, R8, UR4, RZ ;  /* 0x0000000408247c25 */ /* 0x000fe2000f8e00ff */
[----:B------:R-:W-:-:S03]  /*2840*/  USHF.R.S32.HI UR6, URZ, 0x1f, UR5 ;  /* 0x0000001f3f067899 */ /* 0x000fc60008011405 */
[----:B------:R-:W-:Y:S02]  /*2850*/  IMAD R21, R0, R17, RZ ;  /* 0x0000001100157224 */ /* 0x000fe400078e02ff */
[----:B------:R-:W-:Y:S02]  /*2860*/  IMAD R3, R7, R30, R3 ;  /* 0x0000001e07037224 */ /* 0x000fe400078e0203 */
[----:B------:R-:W-:Y:S02]  /*2870*/  IMAD R21, R16, R20, R21 ;  /* 0x0000001410157224 */ /* 0x000fe400078e0215 */
[----:B------:R-:W-:Y:S02]  /*2880*/  IMAD R7, R2, UR4, RZ ;  /* 0x0000000402077c24 */ /* 0x000fe4000f8e02ff */
[----:B------:R-:W-:Y:S01]  /*2890*/  IMAD.WIDE.U32 R30, R30, R26, RZ ;  /* 0x0000001a1e1e7225 */ /* 0x000fe200078e00ff */
[----:B------:R-:W-:-:S03]  /*28a0*/  IADD3 R6, R33, R21, RZ ;  /* 0x0000001521067210 */ /* 0x000fc60007ffe0ff */
[----:B------:R-:W-:Y:S01]  /*28b0*/  IMAD R21, R25, UR5, RZ ;  /* 0x0000000519157c24 */ /* 0x000fe2000f8e02ff */
[----:B------:R-:W-:Y:S01]  /*28c0*/  LOP3.LUT R0, R41, R6, RZ, 0xfc, !PT ;  /* 0x0000000629007212 */ /* 0x000fe200078efcff */
[----:B------:R-:W-:Y:S01]  /*28d0*/  IMAD R7, R8, UR9, R7 ;  /* 0x0000000908077c24 */ /* 0x000fe2000f8e0207 */
[----:B------:R-:W-:Y:S01]  /*28e0*/  IADD3 R3, R31, R3, RZ ;  /* 0x000000031f037210 */ /* 0x000fe20007ffe0ff */
[----:B------:R-:W-:Y:S01]  /*28f0*/  IMAD R21, R24, UR6, R21 ;  /* 0x0000000618157c24 */ /* 0x000fe2000f8e0215 */
[----:B------:R-:W-:Y:S01]  /*2900*/  ISETP.NE.U32.AND P0, PT, R0, RZ, PT ;  /* 0x000000ff0000720c */ /* 0x000fe20003f05070 */
[----:B------:R-:W-:Y:S01]  /*2910*/  IMAD.WIDE.U32 R34, R24, UR5, RZ ;  /* 0x0000000518227c25 */ /* 0x000fe2000f8e00ff */
[----:B------:R-:W-:-:S03]  /*2920*/  IADD3 R7, R37, R7, RZ ;  /* 0x0000000725077210 */ /* 0x000fc60007ffe0ff */
        /* <DEDUP_REMOVED lines=11> */
[----:B------:R-:W-:Y:S02]  /*29e0*/  IADD3.X R21, RZ, ~R25, RZ, P0, !PT ;  /* 0x80000019ff157210 */ /* 0x000fe400007fe4ff */
[----:B------:R-:W-:Y:S01]  /*29f0*/  MOV R39, R41 ;  /* 0x0000002900277202 */ /* 0x000fe20000000f00 */
[----:B------:R-:W-:Y:S01]  /*2a00*/  IMAD.MOV.U32 R41, RZ, RZ, R25 ;  /* 0x000000ffff297224 */ /* 0x000fe200078e0019 */
[----:B------:R-:W-:Y:S01]  /*2a10*/  MOV R40, R0 ;  /* 0x0000000000287202 */ /* 0x000fe20000000f00 */
[----:B------:R-:W-:-:S02]  /*2a20*/  IMAD R21, R21, R32, RZ ;  /* 0x0000002015157224 */ /* 0x000fc400078e02ff */
[----:B------:R-:W-:-:S04]  /*2a30*/  IMAD.WIDE.U32 R32, R27, R32, R38 ;  /* 0x000000201b207225 */ /* 0x000fc800078e0026 */
[----:B------:R-:W-:-:S04]  /*2a40*/  IMAD R21, R6, R27, R21 ;  /* 0x0000001b06157224 */ /* 0x000fc800078e0215 */
[----:B------:R-:W-:Y:S01]  /*2a50*/  IMAD.IADD R21, R33, 0x1, R21 ;  /* 0x0000000121157824 */ /* 0x000fe200078e0215 */
[----:B------:R-:W-:Y:S05]  /*2a60*/  BRA `(.L_x_216) ;  /* 0x0000017000007947 */ /* 0x000fea0003800000 */
.L_x_215:
        /* <DEDUP_REMOVED lines=23> */
.L_x_216:
[----:B------:R-:W-:Y:S05]  /*2be0*/  BSYNC B0 ;  /* 0x0000000000007941 */ /* 0x000fea0003800000 */
.L_x_214:
        /* <DEDUP_REMOVED lines=11> */
[-C--:B------:R-:W-:Y:S02]  /*2ca0*/  IADD3.X R2, RZ, ~R25.reuse, RZ, P0, !PT ;  /* 0x80000019ff027210 */ /* 0x080fe400007fe4ff */
[----:B------:R-:W-:Y:S01]  /*2cb0*/  MOV R44, R0 ;  /* 0x00000000002c7202 */ /* 0x000fe20000000f00 */
[----:B------:R-:W-:Y:S01]  /*2cc0*/  IMAD.WIDE.U32 R32, R19, R6, R32 ;  /* 0x0000000613207225 */ /* 0x000fe200078e0020 */
[----:B------:R-:W-:-:S03]  /*2cd0*/  MOV R45, R25 ;  /* 0x00000019002d7202 */ /* 0x000fc60000000f00 */
[----:B------:R-:W-:-:S04]  /*2ce0*/  IMAD R27, R2, R19, RZ ;  /* 0x00000013021b7224 */ /* 0x000fc800078e02ff */
[----:B------:R-:W-:-:S05]  /*2cf0*/  IMAD R18, R18, R6, R27 ;  /* 0x0000000612127224 */ /* 0x000fca00078e021b */
[----:B------:R-:W-:Y:S01]  /*2d00*/  IADD3 R18, R33, R18, RZ ;  /* 0x0000001221127210 */ /* 0x000fe20007ffe0ff */
[----:B------:R-:W-:Y:S05]  /*2d10*/  BRA `(.L_x_219) ;  /* 0x0000016000007947 */ /* 0x000fea0003800000 */
.L_x_218:
[----:B------:R-:W0:Y:S01]  /*2d20*/  I2F.U32.RP R6, R19 ;  /* 0x0000001300067306 */ /* 0x000e220000209000 */
[----:B------:R-:W-:Y:S01]  /*2d30*/  HFMA2.MMA R20, -RZ, RZ, 0, 0 ;  /* 0x00000000ff147435 */ /* 0x000fe200000001ff */
[----:B------:R-:W-:Y:S01]  /*2d40*/  ISETP.NE.U32.AND P0, PT, R19, RZ, PT ;  /* 0x000000ff1300720c */ /* 0x000fe20003f05070 */
[----:B------:R-:W-:Y:S01]  /*2d50*/  IMAD.MOV.U32 R45, RZ, RZ, RZ ;  /* 0x000000ffff2d7224 */ /* 0x000fe200078e00ff */
[----:B------:R-:W-:-:S04]  /*2d60*/  MOV R18, RZ ;  /* 0x000000ff00127202 */ /* 0x000fc80000000f00 */
        /* <DEDUP_REMOVED lines=17> */
.L_x_219:
[----:B------:R-:W-:Y:S05]  /*2e80*/  BSYNC B0 ;  /* 0x0000000000007941 */ /* 0x000fea0003800000 */
.L_x_217:
        /* <DEDUP_REMOVED lines=21> */
.L_x_221:
        /* <DEDUP_REMOVED lines=23> */
.L_x_222:
[----:B------:R-:W-:Y:S05]  /*3150*/  BSYNC B0 ;  /* 0x0000000000007941 */ /* 0x000fea0003800000 */
.L_x_220:
[----:B------:R-:W-:Y:S01]  /*3160*/  LOP3.LUT R6, R41, R13, RZ, 0xfc, !PT ;  /* 0x0000000d29067212 */ /* 0x000fe200078efcff */
[----:B------:R-:W-:Y:S01]  /*3170*/  IMAD R33, R26, c[0x0][0x214], RZ ;  /* 0x000085001a217a24 */ /* 0x000fe200078e02ff */
[----:B------:R-:W-:Y:S01]  /*3180*/  SHF.R.S32.HI R0, RZ, 0x1f, R10 ;  /* 0x0000001fff007819 */ /* 0x000fe2000001140a */
[----:B------:R-:W-:Y:S01]  /*3190*/  IMAD R17, R25, R10, RZ ;  /* 0x0000000a19117224 */ /* 0x000fe200078e02ff */
[----:B------:R-:W-:Y:S01]  /*31a0*/  ISETP.NE.U32.AND P0, PT, R6, RZ, PT ;  /* 0x000000ff0600720c */ /* 0x000fe20003f05070 */
[----:B------:R-:W-:Y:S01]  /*31b0*/  IMAD R19, R19, R4, RZ ;  /* 0x0000000413137224 */ /* 0x000fe200078e02ff */
[----:B------:R-:W-:Y:S01]  /*31c0*/  SHF.R.S32.HI R25, RZ, 0x1f, R4 ;  /* 0x0000001fff197819 */ /* 0x000fe20000011404 */
[----:B------:R-:W-:Y:S01]  /*31d0*/  IMAD R17, R0, R24, R17 ;  /* 0x0000001800117224 */ /* 0x000fe200078e0211 */
[----:B------:R-:W-:Y:S01]  /*31e0*/  SHF.R.S32.HI R21, RZ, 0x1f, R33 ;  /* 0x0000001fff157819 */ /* 0x000fe20000011421 */
[----:B------:R-:W-:Y:S01]  /*31f0*/  IMAD R0, R18, R33, RZ ;  /* 0x0000002112007224 */ /* 0x000fe200078e02ff */
[----:B------:R-:W-:Y:S01]  /*3200*/  BSSY B0, `(.L_x_223) ;  /* 0x0000033000007945 */ /* 0x000fe20003800000 */
[----:B------:R-:W-:-:S02]  /*3210*/  IMAD R25, R25, R2, R19 ;  /* 0x0000000219197224 */ /* 0x000fc400078e0213 */
[----:B------:R-:W-:Y:S02]  /*3220*/  IMAD R21, R21, R32, R0 ;  /* 0x0000002015157224 */ /* 0x000fe400078e0200 */
[----:B------:R-:W-:-:S04]  /*3230*/  IMAD.WIDE.U32 R44, R24, R10, RZ ;  /* 0x0000000a182c7225 */ /* 0x000fc800078e00ff */
[----:B------:R-:W-:Y:S01]  /*3240*/  IMAD.WIDE.U32 R18, R2, R4, RZ ;  /* 0x0000000402127225 */ /* 0x000fe200078e00ff */
[----:B------:R-:W-:-:S03]  /*3250*/  IADD3 R17, R45, R17, RZ ;  /* 0x000000112d117210 */ /* 0x000fc60007ffe0ff */
        /* <DEDUP_REMOVED lines=13> */
[----:B------:R-:W-:-:S02]  /*3330*/  IADD3.X R21, RZ, ~R25, RZ, P0, !PT ;  /* 0x80000019ff157210 */ /* 0x000fc400007fe4ff */
        /* <DEDUP_REMOVED lines=8> */
.L_x_224:
[----:B------:R-:W0:Y:S01]  /*33c0*/  I2F.U32.RP R6, R14 ;  /* 0x0000000e00067306 */ /* 0x000e220000209000 */
[----:B------:R-:W-:Y:S01]  /*33d0*/  IMAD.MOV.U32 R20, RZ, RZ, RZ ;  /* 0x000000ffff147224 */ /* 0x000fe200078e00ff */
[----:B------:R-:W-:Y:S01]  /*33e0*/  ISETP.NE.U32.AND P0, PT, R14, RZ, PT ;  /* 0x000000ff0e00720c */ /* 0x000fe20003f05070 */
[----:B------:R-:W-:-:S05]  /*33f0*/  IMAD.MOV.U32 R41, RZ, RZ, RZ ;  /* 0x000000ffff297224 */ /* 0x000fca00078e00ff */
        /* <DEDUP_REMOVED lines=18> */
[----:B------:R-:W-:Y:S02]  /*3520*/  MOV R40, R0 ;  /* 0x0000000000287202 */ /* 0x000fe40000000f00 */
.L_x_225:
[----:B------:R-:W-:Y:S05]  /*3530*/  BSYNC B0 ;  /* 0x0000000000007941 */ /* 0x000fea0003800000 */
.L_x_223:
        /* <DEDUP_REMOVED lines=23> */
[----:B------:R-:W-:-:S03]  /*36b0*/  MOV R27, R41 ;  /* 0x00000029001b7202 */ /* 0x000fc60000000f00 */
[----:B------:R-:W-:Y:S02]  /*36c0*/  IMAD R21, R21, R12, RZ ;  /* 0x0000000c15157224 */ /* 0x000fe400078e02ff */
[----:B------:R-:W-:-:S04]  /*36d0*/  IMAD.WIDE.U32 R26, R12, R2, R26 ;  /* 0x000000020c1a7225 */ /* 0x000fc800078e001a */
[----:B------:R-:W-:Y:S02]  /*36e0*/  IMAD R2, R11, R2, R21 ;  /* 0x000000020b027224 */ /* 0x000fe400078e0215 */
[----:B------:R-:W-:-:S03]  /*36f0*/  IMAD.MOV.U32 R12, RZ, RZ, R26 ;  /* 0x000000ffff0c7224 */ /* 0x000fc600078e001a */
[----:B------:R-:W-:Y:S01]  /*3700*/  IADD3 R2, R27, R2, RZ ;  /* 0x000000021b027210 */ /* 0x000fe20007ffe0ff */
[----:B------:R-:W-:Y:S05]  /*3710*/  BRA `(.L_x_228) ;  /* 0x0000017000007947 */ /* 0x000fea0003800000 */
.L_x_227:
        /* <DEDUP_REMOVED lines=23> */
.L_x_228:
[----:B------:R-:W-:Y:S05]  /*3890*/  BSYNC B0 ;  /* 0x0000000000007941 */ /* 0x000fea0003800000 */
.L_x_226:
[----:B------:R-:W-:Y:S02]  /*38a0*/  IADD3 R31, P1, P0, R36, R34, R30 ;  /* 0x00000022241f7210 */ /* 0x000fe4000783e01e */
[----:B------:R-:W-:Y:S02]  /*38b0*/  SHF.R.S32.HI R0, RZ, 0x1f, R9 ;  /* 0x0000001fff007819 */ /* 0x000fe40000011409 */
[----:B------:R-:W-:Y:S02]  /*38c0*/  IADD3 R31, P3, P2, R44, R31, R32 ;  /* 0x0000001f2c1f7210 */ /* 0x000fe40007a7e020 */
[----:B------:R-:W-:Y:S02]  /*38d0*/  IADD3.X R3, R7, R8, R3, P1, P0 ;  /* 0x0000000807037210 */ /* 0x000fe40000fe0403 */
[----:B------:R-:W-:Y:S02]  /*38e0*/  IADD3 R18, P1, P0, R46, R31, R18 ;  /* 0x0000001f2e127210 */ /* 0x000fe4000783e012 */
[----:B------:R-:W-:Y:S01]  /*38f0*/  IADD3.X R4, R17, R3, R4, P3, P2 ;  /* 0x0000000311047210 */ /* 0x000fe20001fe4404 */
[----:B------:R-:W-:-:S03]  /*3900*/  IMAD R3, R25, R9, RZ ;  /* 0x0000000919037224 */ /* 0x000fc600078e02ff */
[----:B------:R-:W-:Y:S01]  /*3910*/  IADD3.X R19, R13, R4, R10, P1, P0 ;  /* 0x000000040d137210 */ /* 0x000fe20000fe040a */
[-C--:B------:R-:W-:Y:S02]  /*3920*/  IMAD R0, R0, R24.reuse, R3 ;  /* 0x0000001800007224 */ /* 0x080fe400078e0203 */
[----:B------:R-:W-:Y:S01]  /*3930*/  IMAD R3, R2, R5, RZ ;  /* 0x0000000502037224 */ /* 0x000fe200078e02ff */
[----:B------:R-:W-:Y:S01]  /*3940*/  SHF.R.S32.HI R2, RZ, 0x1f, R5 ;  /* 0x0000001fff027819 */ /* 0x000fe20000011405 */
        /* <DEDUP_REMOVED lines=9> */
.L_x_204:
[----:B------:R-:W-:-:S04]  /*39e0*/  LEA R2, P0, R34, c[0x0][0x200], 0x2 ;  /* 0x0000800022027a11 */ /* 0x000fc800078010ff */
[----:B------:R-:W-:-:S05]  /*39f0*/  LEA.HI.X R3, R34, c[0x0][0x204], R35, 0x2, P0 ;  /* 0x0000810022037a11 */ /* 0x000fca00000f1423 */
[----:B------:R0:W-:Y:S04]  /*3a00*/  STG.E [R2.64], R28 ;  /* 0x0000001c02007986 */ /* 0x0001e8000c10190a */
.L_x_203:
[----:B------:R-:W-:Y:S05]  /*3a10*/  BSYNC B1 ;  /* 0x0000000000017941 */ /* 0x000fea0003800000 */
.L_x_202:
[----:B------:R-:W1:Y:S01]  /*3a20*/  S2R R34, SR_TID.X ;  /* 0x0000000000227919 */ /* 0x000e620000002100 */
[----:B0-----:R-:W-:Y:S01]  /*3a30*/  IMAD.MOV.U32 R2, RZ, RZ, c[0x0][0x314] ;  /* 0x0000c500ff027624 */ /* 0x001fe200078e00ff */
[----:B------:R-:W-:Y:S01]  /*3a40*/  CS2R R10, SRZ ;  /* 0x00000000000a7805 */ /* 0x000fe2000001ff00 */
[----:B------:R-:W-:Y:S01]  /*3a50*/  IMAD.MOV.U32 R13, RZ, RZ, RZ ;  /* 0x000000ffff0d7224 */ /* 0x000fe200078e00ff */
[----:B------:R-:W-:Y:S01]  /*3a60*/  CS2R R8, SRZ ;  /* 0x0000000000087805 */ /* 0x000fe2000001ff00 */
[----:B------:R-:W-:Y:S01]  /*3a70*/  CS2R R6, SRZ ;  /* 0x0000000000067805 */ /* 0x000fe2000001ff00 */
[----:B------:R-:W-:Y:S01]  /*3a80*/  ISETP.GE.AND P0, PT, R2, 0x1, PT ;  /* 0x000000010200780c */ /* 0x000fe20003f06270 */
[----:B------:R-:W-:Y:S01]  /*3a90*/  CS2R R4, SRZ ;  /* 0x0000000000047805 */ /* 0x000fe2000001ff00 */
[----:B-1----:R-:W-:-:S04]  /*3aa0*/  SHF.R.S32.HI R33, RZ, 0x1f, R34 ;  /* 0x0000001fff217819 */ /* 0x002fc80000011422 */
[CC--:B------:R-:W-:Y:S02]  /*3ab0*/  LEA.HI R3, R33.reuse, R34.reuse, RZ, 0x3 ;  /* 0x0000002221037211 */ /* 0x0c0fe400078f18ff */
[----:B------:R-:W-:Y:S02]  /*3ac0*/  LEA.HI R33, R33, R34, RZ, 0x4 ;  /* 0x0000002221217211 */ /* 0x000fe400078f20ff */
[----:B------:R-:W-:-:S05]  /*3ad0*/  LOP3.LUT R3, R3, 0xfffffff8, RZ, 0xc0, !PT ;  /* 0xfffffff803037812 */ /* 0x000fca00078ec0ff */
[----:B------:R-:W-:Y:S01]  /*3ae0*/  IMAD.IADD R0, R34, 0x1, -R3 ;  /* 0x0000000122007824 */ /* 0x000fe200078e0a03 */
[----:B------:R-:W-:Y:S02]  /*3af0*/  LOP3.LUT R3, R33, 0x3ffffff0, RZ, 0xc0, !PT ;  /* 0x3ffffff021037812 */ /* 0x000fe400078ec0ff */
[----:B------:R-:W-:Y:S02]  /*3b00*/  SHF.R.S32.HI R33, RZ, 0x4, R33 ;  /* 0x00000004ff217819 */ /* 0x000fe40000011421 */
[----:B------:R-:W-:-:S04]  /*3b10*/  ISETP.GE.AND P1, PT, R0, c[0x0][0x314], PT ;  /* 0x0000c50000007a0c */ /* 0x000fc80003f26270 */
[C---:B------:R-:W-:Y:S01]  /*3b20*/  ISETP.GT.OR P1, PT, R34.reuse, 0x3f, P1 ;  /* 0x0000003f2200780c */ /* 0x040fe20000f24670 */
[----:B------:R-:W-:Y:S02]  /*3b30*/  IMAD.IADD R34, R34, 0x1, -R3 ;  /* 0x0000000122227824 */ /* 0x000fe400078e0a03 */
[----:B------:R-:W-:Y:S02]  /*3b40*/  CS2R R2, SRZ ;  /* 0x0000000000027805 */ /* 0x000fe4000001ff00 */
[----:B------:R-:W-:-:S05]  /*3b50*/  IMAD.SHL.U32 R34, R34, 0x4, RZ ;  /* 0x0000000422227824 */ /* 0x000fca00078e00ff */
[C---:B------:R-:W-:Y:S02]  /*3b60*/  IADD3 R32, R34.reuse, 0x40, RZ ;  /* 0x0000004022207810 */ /* 0x040fe40007ffe0ff */
[----:B------:R-:W-:Y:S01]  /*3b70*/  IADD3 R31, R34, 0x80, RZ ;  /* 0x00000080221f7810 */ /* 0x000fe20007ffe0ff */
[----:B------:R-:W-:-:S04]  /*3b80*/  @!P1 FADD.FTZ R0, -R28, R29 ;  /* 0x0000001d1c009221 */ /* 0x000fc80000010100 */
[----:B------:R-:W-:-:S06]  /*3b90*/  @!P1 FMUL.FTZ R0, R0, 1.4426950216293334961 ;  /* 0x3fb8aa3b00009820 */ /* 0x000fcc0000410000 */
[----:B------:R-:W0:Y:S02]  /*3ba0*/  @!P1 MUFU.EX2 R0, R0 ;  /* 0x0000000000009308 */ /* 0x000e240000000800 */
[----:B0-----:R0:W-:Y:S02]  /*3bb0*/  @!P1 STS [R23.X4], R0 ;  /* 0x0000000017009388 */ /* 0x0011e40000004800 */
[----:B0-----:R-:W-:Y:S02]  /*3bc0*/  IMAD.MOV.U32 R0, RZ, RZ, RZ ;  /* 0x000000ffff007224 */ /* 0x001fe400078e00ff */
[----:B------:R-:W-:Y:S06]  /*3bd0*/  BAR.SYNC.DEFER_BLOCKING 0x0 ;  /* 0x0000000000007b1d */ /* 0x000fec0000010000 */
[----:B------:R-:W-:Y:S05]  /*3be0*/  @!P0 BRA `(.L_x_229) ;  /* 0x0000039000008947 */ /* 0x000fea0003800000 */
[----:B------:R-:W-:Y:S01]  /*3bf0*/  ULDC UR5, c[0x0][0x22c] ;  /* 0x00008b0000057ab9 */ /* 0x000fe20000000800 */
[----:B------:R-:W-:Y:S01]  /*3c00*/  IMAD R29, R33, 0xc0, R34 ;  /* 0x000000c0211d7824 */ /* 0x000fe200078e0222 */
        /* <DEDUP_REMOVED lines=20> */
[----:B------:R-:W-:Y:S02]  /*3d50*/  IMAD.X R29, RZ, RZ, R29, P0 ;  /* 0x000000ffff1d7224 */ /* 0x000fe400000e061d */
.L_x_232:
        /* <DEDUP_REMOVED lines=14> */
.L_x_231:
[----:B------:R-:W-:Y:S05]  /*3e40*/  BSYNC B0 ;  /* 0x0000000000007941 */ /* 0x000fea0003800000 */
.L_x_230:
        /* <DEDUP_REMOVED lines=19> */
.L_x_229:
        /* <DEDUP_REMOVED lines=100> */
        .weak           $__internal_4_$__cuda_sm20_div_s64
        .type           $__internal_4_$__cuda_sm20_div_s64,@function
        .size           $__internal_4_$__cuda_sm20_div_s64,(.L_x_4074 - $__internal_4_$__cuda_sm20_div_s64)
$__internal_4_$__cuda_sm20_div_s64:
        /* <DEDUP_REMOVED lines=30> */
[----:B------:R-:W-:-:S06]  /*47a0*/  IMAD.WIDE.U32 R42, P0, R43, R0, R42 ;  /* 0x000000002b2a7225 */ /* 0x000fcc000780002a */
[----:B------:R-:W-:-:S04]  /*47b0*/  IMAD.HI.U32 R25, P4, R27, R2, R42 ;  /* 0x000000021b197227 */ /* 0x000fc8000788002a */
[----:B------:R-:W-:-:S04]  /*47c0*/  IMAD.HI.U32 R2, R27, R0, RZ ;  /* 0x000000001b027227 */ /* 0x000fc800078e00ff */
[----:B------:R-:W-:Y:S02]  /*47d0*/  IMAD R0, R27, R0, RZ ;  /* 0x000000001b007224 */ /* 0x000fe400078e02ff */
[----:B------:R-:W-:Y:S01]  /*47e0*/  IMAD.X R2, R2, 0x1, R27, P0 ;  /* 0x0000000102027824 */ /* 0x000fe200000e061b */
[-C--:B------:R-:W-:Y:S01]  /*47f0*/  IADD3 R27, P0, RZ, -R24.reuse, RZ ;  /* 0x80000018ff1b7210 */ /* 0x080fe20007f1e0ff */
[----:B------:R-:W-:Y:S01]  /*4800*/  IMAD.MOV.U32 R43, RZ, RZ, RZ ;  /* 0x000000ffff2b7224 */ /* 0x000fe200078e00ff */
[----:B------:R-:W-:Y:S02]  /*4810*/  IADD3 R25, P3, R0, R25, RZ ;  /* 0x0000001900197210 */ /* 0x000fe40007f7e0ff */
[----:B------:R-:W-:Y:S01]  /*4820*/  SEL R24, R27, R24, !P2 ;  /* 0x000000181b187207 */ /* 0x000fe20005000000 */
[----:B------:R-:W-:Y:S01]  /*4830*/  IMAD.X R0, RZ, RZ, ~R21, P0 ;  /* 0x000000ffff007224 */ /* 0x000fe200000e0e15 */
[----:B------:R-:W-:-:S03]  /*4840*/  IADD3.X R27, RZ, RZ, R2, P3, P4 ;  /* 0x000000ffff1b7210 */ /* 0x000fc60001fe8402 */
[----:B------:R-:W-:Y:S01]  /*4850*/  IMAD.HI.U32 R42, R25, R24, RZ ;  /* 0x00000018192a7227 */ /* 0x000fe200078e00ff */
[----:B------:R-:W-:-:S05]  /*4860*/  SEL R0, R0, R21, !P2 ;  /* 0x0000001500007207 */ /* 0x000fca0005000000 */
[----:B------:R-:W-:-:S04]  /*4870*/  IMAD.WIDE.U32 R42, R25, R0, R42 ;  /* 0x00000000192a7225 */ /* 0x000fc800078e002a */
[C---:B------:R-:W-:Y:S02]  /*4880*/  IMAD R25, R27.reuse, R0, RZ ;  /* 0x000000001b197224 */ /* 0x040fe400078e02ff */
[----:B------:R-:W-:-:S05]  /*4890*/  IMAD.HI.U32 R2, P0, R27, R24, R42 ;  /* 0x000000181b027227 */ /* 0x000fca000780002a */
[----:B------:R-:W-:Y:S01]  /*48a0*/  IADD3 R25, P2, R25, R2, RZ ;  /* 0x0000000219197210 */ /* 0x000fe20007f5e0ff */
[----:B------:R-:W-:-:S04]  /*48b0*/  IMAD.HI.U32 R2, R27, R0, RZ ;  /* 0x000000001b027227 */ /* 0x000fc800078e00ff */
[----:B------:R-:W-:Y:S01]  /*48c0*/  IMAD.WIDE.U32 R42, R25, R38, RZ ;  /* 0x00000026192a7225 */ /* 0x000fe200078e00ff */
[----:B------:R-:W-:-:S03]  /*48d0*/  IADD3.X R2, R2, RZ, RZ, P0, !PT ;  /* 0x000000ff02027210 */ /* 0x000fc600007fe4ff */
[C---:B------:R-:W-:Y:S01]  /*48e0*/  IMAD R43, R25.reuse, R39, R43 ;  /* 0x00000027192b7224 */ /* 0x040fe200078e022b */
[----:B------:R-:W-:Y:S01]  /*48f0*/  IADD3 R27, P0, -R42, R24, RZ ;  /* 0x000000182a1b7210 */ /* 0x000fe20007f1e1ff */
[----:B------:R-:W-:Y:S01]  /*4900*/  IMAD.X R2, RZ, RZ, R2, P2 ;  /* 0x000000ffff027224 */ /* 0x000fe200010e0602 */
[----:B------:R-:W-:Y:S02]  /*4910*/  IADD3 R24, P2, R25, 0x1, RZ ;  /* 0x0000000119187810 */ /* 0x000fe40007f5e0ff */
[-C--:B------:R-:W-:Y:S01]  /*4920*/  ISETP.GE.U32.AND P4, PT, R27, R38.reuse, PT ;  /* 0x000000261b00720c */ /* 0x080fe20003f86070 */
[----:B------:R-:W-:-:S04]  /*4930*/  IMAD R43, R2, R38, R43 ;  /* 0x00000026022b7224 */ /* 0x000fc800078e022b */
[----:B------:R-:W-:Y:S01]  /*4940*/  IMAD.X R43, R0, 0x1, ~R43, P0 ;  /* 0x00000001002b7824 */ /* 0x000fe200000e0e2b */
[----:B------:R-:W-:-:S04]  /*4950*/  IADD3 R0, P3, R27, -R38, RZ ;  /* 0x800000261b007210 */ /* 0x000fc80007f7e0ff */
        /* <DEDUP_REMOVED lines=25> */
[----:B------:R-:W-:Y:S06]  /*4af0*/  RET.REL.NODEC R38 `(_ZN5flash32flash_fwd_splitkv_combine_kernelI23Flash_fwd_kernel_traitsILi192ELi64ELi64ELi4ELb0ELb0EN7cutlass6half_tE19Flash_kernel_traitsILi192ELi64ELi64ELi4ES3_EELi8ELi3ELb0EEEvNS_16Flash_fwd_paramsE) ;  /* 0xffffb50026007950 */ /* 0x000fec0003c3ffff */
.L_x_233:
        /* <DEDUP_REMOVED lines=16> */
.L_x_4074:


//--------------------- .text._ZN5flash32flash_fwd_splitkv_combine_kernelI23Flash_fwd_kernel_traitsILi192ELi64ELi64ELi4ELb0ELb0EN7cutlass6half_tE19Flash_kernel_traitsILi192ELi64ELi64ELi4ES3_EELi8ELi2ELb0EEEvNS_16Flash_fwd_paramsE --------------------------
	.section	.text._ZN5flash32flash_fwd_splitkv_combine_kernelI23Flash_fwd_kernel_traitsILi192ELi64ELi64ELi4ELb0ELb0EN7cutlass6half_tE19Flash_kernel_traitsILi192ELi64ELi64ELi4ES3_EELi8ELi2ELb0EEEvNS_16Flash_fwd_paramsE,"ax",@progbits
	.sectioninfo	@"SHI_REGISTERS=54"
	.align	128
        .global         _ZN5flash32flash_fwd_splitkv_combine_kernelI23Flash_fwd_kernel_traitsILi192ELi64ELi64ELi4ELb0ELb0EN7cutlass6half_tE19Flash_kernel_traitsILi192ELi64ELi64ELi4ES3_EELi8ELi2ELb0EEEvNS_16Flash_fwd_paramsE
        .type           _ZN5flash32flash_fwd_splitkv_combine_kernelI23Flash_fwd_kernel_traitsILi192ELi64ELi64ELi4ELb0ELb0EN7cutlass6half_tE19Flash_kernel_traitsILi192ELi64ELi64ELi4ES3_EELi8ELi2ELb0EEEvNS_16Flash_fwd_paramsE,@function
        .size           _ZN5flash32flash_fwd_splitkv_combine_kernelI23Flash_fwd_kernel_traitsILi192ELi64ELi64ELi4ELb0ELb0EN7cutlass6half_tE19Flash_kernel_traitsILi192ELi64ELi64ELi4ES3_EELi8ELi2ELb0EEEvNS_16Flash_fwd_paramsE,(.L_x_4075 - _ZN5flash32flash_fwd_splitkv_combine_kernelI23Flash_fwd_kernel_traitsILi192ELi64ELi64ELi4ELb0ELb0EN7cutlass6half_tE19Flash_kernel_traitsILi192ELi64ELi64ELi4ES3_EELi8ELi2ELb0EEEvNS_16Flash_fwd_paramsE)
        .other          _ZN5flash32flash_fwd_splitkv_combine_kernelI23Flash_fwd_kernel_traitsILi192ELi64ELi64ELi4ELb0ELb0EN7cutlass6half_tE19Flash_kernel_traitsILi192ELi64ELi64ELi4ES3_EELi8ELi2ELb0EEEvNS_16Flash_fwd_paramsE,@"STO_CUDA_ENTRY STV_DEFAULT"
_ZN5flash32flash_fwd_splitkv_combine_kernelI23Flash_fwd_kernel_traitsILi192ELi64ELi64ELi4ELb0ELb0EN7cutlass6half_tE19Flash_kernel_traitsILi192ELi64ELi64ELi4ES3_EELi8ELi2ELb0EEEvNS_16Flash_fwd_paramsE:
.text._ZN5flash32flash_fwd_splitkv_combine_kernelI23Flash_fwd_kernel_traitsILi192ELi64ELi64ELi4ELb0ELb0EN7cutlass6half_tE19Flash_kernel_traitsILi192ELi64ELi64ELi4ES3_EELi8ELi2ELb0EEEvNS_16Flash_fwd_paramsE:
        /* <DEDUP_REMOVED lines=23> */
[----:B------:R-:W-:Y:S05]  /*0170*/  CALL.REL.NOINC `($__internal_5_$__cuda_sm20_div_s64) ;  /* 0x0000441000007944 */ /* 0x000fea0003c00000 */
[----:B------:R-:W-:Y:S05]  /*0180*/  BRA `(.L_x_235) ;  /* 0x0000013000007947 */ /* 0x000fea0003800000 */
.L_x_234:
        /* <DEDUP_REMOVED lines=19> */
.L_x_235:
        /* <DEDUP_REMOVED lines=12> */
[----:B------:R-:W-:Y:S05]  /*0380*/  CALL.REL.NOINC `($__internal_5_$__cuda_sm20_div_s64) ;  /* 0x0000420000007944 */ /* 0x000fea0003c00000 */
[----:B------:R-:W-:Y:S02]  /*0390*/  MOV R8, R20 ;  /* 0x0000001400087202 */ /* 0x000fe40000000f00 */
[----:B------:R-:W-:Y:S01]  /*03a0*/  MOV R9, R21 ;  /* 0x0000001500097202 */ /* 0x000fe20000000f00 */
[----:B------:R-:W-:Y:S05]  /*03b0*/  BRA `(.L_x_238) ;  /* 0x0000013000007947 */ /* 0x000fea0003800000 */
.L_x_237:
        /* <DEDUP_REMOVED lines=19> */
.L_x_238:
[----:B------:R-:W-:Y:S05]  /*04f0*/  BSYNC B0 ;  /* 0x0000000000007941 */ /* 0x000fea0003800000 */
.L_x_236:
[----:B------:R-:W-:Y:S01]  /*0500*/  IABS R7, c[0x0][0x214] ;  /* 0x0000850000077a13 */ /* 0x000fe20000000000 */
[----:B------:R-:W-:Y:S01]  /*0510*/  IMAD.MOV.U32 R2, RZ, RZ, c[0x0][0x214] ;  /* 0x00008500ff027624 */ /* 0x000fe200078e00ff */
[----:B------:R-:W-:Y:S01]  /*0520*/  BSSY B0, `(.L_x_239) ;  /* 0x000003b000007945 */ /* 0x000fe20003800000 */
[----:B------:R-:W-:Y:S01]  /*0530*/  IMAD.MOV.U32 R10, RZ, RZ, RZ ;  /* 0x000000ffff0a7224 */ /* 0x000fe200078e00ff */
[----:B------:R-:W0:Y:S02]  /*0540*/  I2F.RP R13, R7 ;  /* 0x00000007000d7306 */ /* 0x000e240000209400 */
[----:B------:R-:W-:-:S04]  /*0550*/  IADD3 R2, R7, -0x1, R2 ;  /* 0xffffffff07027810 */ /* 0x000fc80007ffe002 */
[----:B------:R-:W-:Y:S02]  /*0560*/  IABS R4, R2 ;  /* 0x0000000200047213 */ /* 0x000fe40000000000 */
[----:B0-----:R-:W0:Y:S02]  /*0570*/  MUFU.RCP R12, R13 ;  /* 0x0000000d000c7308 */ /* 0x001e240000001000 */
[----:B0-----:R-:W-:-:S06]  /*0580*/  IADD3 R12, R12, 0xffffffe, RZ ;  /* 0x0ffffffe0c0c7810 */ /* 0x001fcc0007ffe0ff */
[----:B------:R-:W0:Y:S02]  /*0590*/  F2I.FTZ.U32.TRUNC.NTZ R11, R12 ;  /* 0x0000000c000b7305 */ /* 0x000e24000021f000 */
[----:B0-----:R-:W-:-:S04]  /*05a0*/  IMAD.MOV R6, RZ, RZ, -R11 ;  /* 0x000000ffff067224 */ /* 0x001fc800078e0a0b */
        /* <DEDUP_REMOVED lines=31> */
.L_x_240:
        /* <DEDUP_REMOVED lines=19> */
.L_x_241:
[----:B------:R-:W-:Y:S05]  /*08d0*/  BSYNC B0 ;  /* 0x0000000000007941 */ /* 0x000fea0003800000 */
.L_x_239:
        /* <DEDUP_REMOVED lines=74> */
[----:B------:R-:W-:Y:S02]  /*0d80*/  MOV R32, R20 ;  /* 0x0000001400207202 */ /* 0x000fe40000000f00 */
[----:B------:R-:W-:Y:S01]  /*0d90*/  MOV R33, R21 ;  /* 0x0000001500217202 */ /* 0x000fe20000000f00 */
[----:B------:R-:W-:Y:S05]  /*0da0*/  BRA `(.L_x_244) ;  /* 0x0000013000007947 */ /* 0x000fea0003800000 */
.L_x_243:
        /* <DEDUP_REMOVED lines=19> */
.L_x_244:
[----:B------:R-:W-:Y:S05]  /*0ee0*/  BSYNC B0 ;  /* 0x0000000000007941 */ /* 0x000fea0003800000 */
.L_x_242:
[-C--:B------:R-:W-:Y:S01]  /*0ef0*/  IABS R18, R3.reuse ;  /* 0x0000000300127213 */ /* 0x080fe20000000000 */
[----:B------:R-:W-:Y:S01]  /*0f00*/  IMAD.MOV.U32 R7, RZ, RZ, 0x1 ;  /* 0x00000001ff077424 */ /* 0x000fe200078e00ff */
[----:B------:R-:W-:Y:S01]  /*0f10*/  IABS R10, R3 ;  /* 0x00000003000a7213 */ /* 0x000fe20000000000 */
[----:B------:R-:W-:Y:S01]  /*0f20*/  BSSY B0, `(.L_x_245) ;  /* 0x000003a000007945 */ /* 0x000fe20003800000 */
[----:B------:R-:W0:Y:S02]  /*0f30*/  I2F.RP R19, R18 ;  /* 0x0000001200137306 */ /* 0x000e240000209400 */
[----:B------:R-:W-:Y:S01]  /*0f40*/  IADD3 R7, R18, c[0x0][0x214], -R7 ;  /* 0x0000850012077a10 */ /* 0x000fe20007ffe807 */
        /* <DEDUP_REMOVED lines=36> */
.L_x_246:
        /* <DEDUP_REMOVED lines=19> */
.L_x_247:
[----:B------:R-:W-:Y:S05]  /*12c0*/  BSYNC B0 ;  /* 0x0000000000007941 */ /* 0x000fea0003800000 */
.L_x_245:
        /* <DEDUP_REMOVED lines=131> */
.L_x_249:
[----:B------:R-:W-:Y:S05]  /*1b00*/  BSYNC B0 ;  /* 0x0000000000007941 */ /* 0x000fea0003800000 */
.L_x_248:
        /* <DEDUP_REMOVED lines=11> */
[----:B------:R-:W-:-:S05]  /*1bc0*/  @!P0 LOP3.LUT R22, R22, 0xfffffffc, RZ, 0xc0, !PT ;  /* 0xfffffffc16168812 */ /* 0x000fca00078ec0ff */
[----:B------:R-:W-:-:S04]  /*1bd0*/  @!P0 IMAD.IADD R21, R17, 0x1, -R22 ;  /* 0x0000000111158824 */ /* 0x000fc800078e0a16 */
[----:B------:R-:W-:Y:S01]  /*1be0*/  @!P0 IMAD R21, R21, 0x24, R22 ;  /* 0x0000002415158824 */ /* 0x000fe200078e0216 */
[----:B------:R-:W-:Y:S01]  /*1bf0*/  BAR.SYNC.DEFER_BLOCKING 0x0 ;  /* 0x0000000000007b1d */ /* 0x000fe20000010000 */
[----:B------:R-:W-:-:S05]  /*1c00*/  SHF.R.S32.HI R22, RZ, 0x1f, R3 ;  /* 0x0000001fff167819 */ /* 0x000fca0000011403 */
[----:B------:R-:W1:Y:S04]  /*1c10*/  @!P0 LDS R29, [R21] ;  /* 0x00000000151d8984 */ /* 0x000e680000000800 */
[----:B-1----:R-:W1:Y:S02]  /*1c20*/  SHFL.BFLY PT, R18, R29, 0x2, 0x1f ;  /* 0x0c401f001d127f89 */ /* 0x002e6400000e0000 */
[----:B-1----:R-:W-:-:S05]  /*1c30*/  FMNMX.FTZ R25, R18, R29, !PT ;  /* 0x0000001d12197209 */ /* 0x002fca0007810000 */
[----:B------:R-:W1:Y:S02]  /*1c40*/  SHFL.BFLY PT, R18, R25, 0x1, 0x1f ;  /* 0x0c201f0019127f89 */ /* 0x000e6400000e0000 */
[----:B-1----:R-:W-:-:S04]  /*1c50*/  FMNMX.FTZ R18, R25, R18, !PT ;  /* 0x0000001219127209 */ /* 0x002fc80007810000 */
[----:B------:R-:W-:-:S04]  /*1c60*/  FSETP.NEU.FTZ.AND P0, PT, R18, -INF , PT ;  /* 0xff8000001200780b */ /* 0x000fc80003f1d000 */
[----:B------:R-:W-:-:S05]  /*1c70*/  FSEL R18, R18, RZ, P0 ;  /* 0x000000ff12127208 */ /* 0x000fca0000000000 */
[----:B------:R-:W-:-:S04]  /*1c80*/  FADD.FTZ R24, -R18, R29 ;  /* 0x0000001d12187221 */ /* 0x000fc80000010100 */
[----:B------:R-:W-:-:S06]  /*1c90*/  FMUL.FTZ R24, R24, 1.4426950216293334961 ;  /* 0x3fb8aa3b18187820 */ /* 0x000fcc0000410000 */
[----:B------:R-:W1:Y:S02]  /*1ca0*/  MUFU.EX2 R24, R24 ;  /* 0x0000001800187308 */ /* 0x000e640000000800 */
[----:B-1----:R-:W1:Y:S02]  /*1cb0*/  SHFL.BFLY PT, R23, R24, 0x2, 0x1f ;  /* 0x0c401f0018177f89 */ /* 0x002e6400000e0000 */
[----:B-1----:R-:W-:-:S05]  /*1cc0*/  FADD.FTZ R23, R24, R23 ;  /* 0x0000001718177221 */ /* 0x002fca0000010000 */
[----:B------:R-:W1:Y:S02]  /*1cd0*/  SHFL.BFLY PT, R20, R23, 0x1, 0x1f ;  /* 0x0c201f0017147f89 */ /* 0x000e6400000e0000 */
[----:B-1----:R-:W-:Y:S01]  /*1ce0*/  FADD.FTZ R21, R23, R20 ;  /* 0x0000001417157221 */ /* 0x002fe20000010000 */
[----:B------:R-:W-:Y:S01]  /*1cf0*/  LEA.HI.SX32 R20, R3, 0x1, 0x1 ;  /* 0x0000000103147811 */ /* 0x000fe200078f0aff */
[----:B------:R-:W-:-:S03]  /*1d00*/  @!P3 IMAD.MOV R20, RZ, RZ, R22 ;  /* 0x000000ffff14b224 */ /* 0x000fc600078e0216 */
[----:B------:R-:W-:Y:S01]  /*1d10*/  FSETP.NE.FTZ.AND P0, PT, R21, RZ, PT ;  /* 0x000000ff1500720b */ /* 0x000fe20003f15000 */
[----:B------:R-:W-:-:S12]  /*1d20*/  IMAD R6, R19, R20, RZ ;  /* 0x0000001413067224 */ /* 0x000fd800078e02ff */
[----:B------:R-:W1:Y:S02]  /*1d30*/  @P0 MUFU.LG2 R21, R21 ;  /* 0x0000001500150308 */ /* 0x000e640000000c00 */
[----:B-1----:R-:W-:Y:S01]  /*1d40*/  @P0 FFMA.FTZ R28, R21, 0.69314718246459960938, R18 ;  /* 0x3f317218151c0823 */ /* 0x002fe20000010012 */
        /* <DEDUP_REMOVED lines=39> */
[----:B0-----:R-:W-:Y:S05]  /*1fc0*/  CALL.REL.NOINC `($__internal_5_$__cuda_sm20_div_s64) ;  /* 0x000025c000007944 */ /* 0x001fea0003c00000 */
        /* <DEDUP_REMOVED lines=10> */
.L_x_254:
[----:B------:R-:W1:Y:S01]  /*2070*/  I2F.U32.RP R20, R40 ;  /* 0x0000002800147306 */ /* 0x000e620000209000 */
[----:B------:R-:W-:Y:S01]  /*2080*/  ISETP.NE.U32.AND P0, PT, R40, RZ, PT ;  /* 0x000000ff2800720c */ /* 0x000fe20003f05070 */
[----:B------:R-:W-:-:S06]  /*2090*/  IMAD.MOV.U32 R43, RZ, RZ, RZ ;  /* 0x000000ffff2b7224 */ /* 0x000fcc00078e00ff */
[----:B-1----:R-:W1:Y:S02]  /*20a0*/  MUFU.RCP R18, R20 ;  /* 0x0000001400127308 */ /* 0x002e640000001000 */
[----:B-1----:R-:W-:-:S06]  /*20b0*/  IADD3 R18, R18, 0xffffffe, RZ ;  /* 0x0ffffffe12127810 */ /* 0x002fcc0007ffe0ff */
[----:B------:R1:W2:Y:S02]  /*20c0*/  F2I.FTZ.U32.TRUNC.NTZ R19, R18 ;  /* 0x0000001200137305 */ /* 0x0002a4000021f000 */
[----:B-1----:R-:W-:Y:S01]  /*20d0*/  HFMA2.MMA R18, -RZ, RZ, 0, 0 ;  /* 0x00000000ff127435 */ /* 0x002fe200000001ff */
[----:B--2---:R-:W-:-:S04]  /*20e0*/  IMAD.MOV R17, RZ, RZ, -R19 ;  /* 0x000000ffff117224 */ /* 0x004fc800078e0a13 */
        /* <DEDUP_REMOVED lines=14> */
.L_x_255:
[----:B------:R-:W-:Y:S05]  /*21d0*/  BSYNC B0 ;  /* 0x0000000000007941 */ /* 0x000fea0003800000 */
.L_x_253:
[----:B------:R-:W-:Y:S01]  /*21e0*/  LOP3.LUT R19, R17, R0, RZ, 0xfc, !PT ;  /* 0x0000000011137212 */ /* 0x000fe200078efcff */
[----:B------:R-:W-:Y:S03]  /*21f0*/  BSSY B0, `(.L_x_256) ;  /* 0x0000028000007945 */ /* 0x000fe60003800000 */
[----:B------:R-:W-:-:S13]  /*2200*/  ISETP.NE.U32.AND P0, PT, R19, RZ, PT ;  /* 0x000000ff1300720c */ /* 0x000fda0003f05070 */
[----:B------:R-:W-:Y:S05]  /*2210*/  @!P0 BRA `(.L_x_257) ;  /* 0x000000f000008947 */ /* 0x000fea0003800000 */
[----:B------:R-:W-:Y:S01]  /*2220*/  IMAD.MOV.U32 R24, RZ, RZ, R30 ;  /* 0x000000ffff187224 */ /* 0x000fe200078e001e */
[----:B------:R-:W-:Y:S02]  /*2230*/  MOV R23, R0 ;  /* 0x0000000000177202 */ /* 0x000fe40000000f00 */
[----:B------:R-:W-:Y:S02]  /*2240*/  MOV R22, 0x2260 ;  /* 0x0000226000167802 */ /* 0x000fe40000000f00 */
[----:B0-----:R-:W-:Y:S05]  /*2250*/  CALL.REL.NOINC `($__internal_5_$__cuda_sm20_div_s64) ;  /* 0x0000233000007944 */ /* 0x001fea0003c00000 */
        /* <DEDUP_REMOVED lines=11> */
.L_x_257:
        /* <DEDUP_REMOVED lines=22> */
.L_x_258:
[----:B------:R-:W-:Y:S05]  /*2470*/  BSYNC B0 ;  /* 0x0000000000007941 */ /* 0x000fea0003800000 */
.L_x_256:
        /* <DEDUP_REMOVED lines=11> */
[----:B0-----:R-:W-:Y:S05]  /*2530*/  CALL.REL.NOINC `($__internal_5_$__cuda_sm20_div_s64) ;  /* 0x0000205000007944 */ /* 0x001fea0003c00000 */
[----:B------:R-:W-:-:S04]  /*2540*/  IADD3 R17, P0, RZ, -R20, RZ ;  /* 0x80000014ff117210 */ /* 0x000fc80007f1e0ff */
[----:B------:R-:W-:Y:S01]  /*2550*/  IADD3.X R18, RZ, ~R21, RZ, P0, !PT ;  /* 0x80000015ff127210 */ /* 0x000fe200007fe4ff */
[----:B------:R-:W-:-:S04]  /*2560*/  IMAD.WIDE.U32 R36, R5, R17, R36 ;  /* 0x0000001105247225 */ /* 0x000fc800078e0024 */
[----:B------:R-:W-:-:S04]  /*2570*/  IMAD R18, R18, R5, RZ ;  /* 0x0000000512127224 */ /* 0x000fc800078e02ff */
[----:B------:R-:W-:-:S05]  /*2580*/  IMAD R4, R4, R17, R18 ;  /* 0x0000001104047224 */ /* 0x000fca00078e0212 */
[----:B------:R-:W-:Y:S01]  /*2590*/  IADD3 R4, R37, R4, RZ ;  /* 0x0000000425047210 */ /* 0x000fe20007ffe0ff */
[----:B------:R-:W-:Y:S05]  /*25a0*/  BRA `(.L_x_261) ;  /* 0x0000016000007947 */ /* 0x000fea0003800000 */
.L_x_260:
        /* <DEDUP_REMOVED lines=22> */
.L_x_261:
[----:B------:R-:W-:Y:S05]  /*2710*/  BSYNC B0 ;  /* 0x0000000000007941 */ /* 0x000fea0003800000 */
.L_x_259:
        /* <DEDUP_REMOVED lines=38> */
[----:B0-----:R-:W-:Y:S05]  /*2980*/  CALL.REL.NOINC `($__internal_5_$__cuda_sm20_div_s64) ;  /* 0x00001c0000007944 */ /* 0x001fea0003c00000 */
        /* <DEDUP_REMOVED lines=12> */
.L_x_263:
[----:B------:R-:W1:Y:S01]  /*2a50*/  I2F.U32.RP R20, R40 ;  /* 0x0000002800147306 */ /* 0x000e620000209000 */
[----:B------:R-:W-:Y:S01]  /*2a60*/  ISETP.NE.U32.AND P0, PT, R40, RZ, PT ;  /* 0x000000ff2800720c */ /* 0x000fe20003f05070 */
[----:B------:R-:W-:-:S06]  /*2a70*/  IMAD.MOV.U32 R41, RZ, RZ, RZ ;  /* 0x000000ffff297224 */ /* 0x000fcc00078e00ff */
[----:B-1----:R-:W1:Y:S02]  /*2a80*/  MUFU.RCP R18, R20 ;  /* 0x0000001400127308 */ /* 0x002e640000001000 */
[----:B-1----:R-:W-:-:S06]  /*2a90*/  IADD3 R18, R18, 0xffffffe, RZ ;  /* 0x0ffffffe12127810 */ /* 0x002fcc0007ffe0ff */
[----:B------:R-:W1:Y:S02]  /*2aa0*/  F2I.FTZ.U32.TRUNC.NTZ R19, R18 ;  /* 0x0000001200137305 */ /* 0x000e64000021f000 */
[----:B-1----:R-:W-:Y:S02]  /*2ab0*/  IMAD.MOV R17, RZ, RZ, -R19 ;  /* 0x000000ffff117224 */ /* 0x002fe400078e0a13 */
        /* <DEDUP_REMOVED lines=16> */
.L_x_264:
[----:B------:R-:W-:Y:S05]  /*2bc0*/  BSYNC B0 ;  /* 0x0000000000007941 */ /* 0x000fea0003800000 */
.L_x_262:
        /* <DEDUP_REMOVED lines=19> */
.L_x_266:
[----:B------:R-:W1:Y:S01]  /*2d00*/  I2F.U32.RP R20, R16 ;  /* 0x0000001000147306 */ /* 0x000e620000209000 */
[----:B------:R-:W-:Y:S01]  /*2d10*/  HFMA2.MMA R22, -RZ, RZ, 0, 0 ;  /* 0x00000000ff167435 */ /* 0x000fe200000001ff */
[----:B------:R-:W-:Y:S01]  /*2d20*/  ISETP.NE.U32.AND P0, PT, R16, RZ, PT ;  /* 0x000000ff1000720c */ /* 0x000fe20003f05070 */
[----:B------:R-:W-:-:S05]  /*2d30*/  IMAD.MOV.U32 R43, RZ, RZ, RZ ;  /* 0x000000ffff2b7224 */ /* 0x000fca00078e00ff */
[----:B-1----:R-:W1:Y:S02]  /*2d40*/  MUFU.RCP R19, R20 ;  /* 0x0000001400137308 */ /* 0x002e640000001000 */
[----:B-1----:R-:W-:-:S06]  /*2d50*/  IADD3 R19, R19, 0xffffffe, RZ ;  /* 0x0ffffffe13137810 */ /* 0x002fcc0007ffe0ff */
[----:B------:R-:W1:Y:S02]  /*2d60*/  F2I.FTZ.U32.TRUNC.NTZ R23, R19 ;  /* 0x0000001300177305 */ /* 0x000e64000021f000 */
[----:B-1----:R-:W-:-:S04]  /*2d70*/  IMAD.MOV R14, RZ, RZ, -R23 ;  /* 0x000000ffff0e7224 */ /* 0x002fc800078e0a17 */
        /* <DEDUP_REMOVED lines=14> */
.L_x_267:
[----:B------:R-:W-:Y:S05]  /*2e60*/  BSYNC B0 ;  /* 0x0000000000007941 */ /* 0x000fea0003800000 */
.L_x_265:
        /* <DEDUP_REMOVED lines=9> */
[----:B0-----:R-:W-:Y:S05]  /*2f00*/  CALL.REL.NOINC `($__internal_5_$__cuda_sm20_div_s64) ;  /* 0x0000168000007944 */ /* 0x001fea0003c00000 */
        /* <DEDUP_REMOVED lines=10> */
.L_x_269:
[----:B------:R-:W1:Y:S01]  /*2fb0*/  I2F.U32.RP R20, R13 ;  /* 0x0000000d00147306 */ /* 0x000e620000209000 */
[----:B------:R-:W-:Y:S01]  /*2fc0*/  IMAD.MOV.U32 R18, RZ, RZ, RZ ;  /* 0x000000ffff127224 */ /* 0x000fe200078e00ff */
[----:B------:R-:W-:Y:S01]  /*2fd0*/  ISETP.NE.U32.AND P0, PT, R13, RZ, PT ;  /* 0x000000ff0d00720c */ /* 0x000fe20003f05070 */
[----:B------:R-:W-:-:S05]  /*2fe0*/  IMAD.MOV.U32 R21, RZ, RZ, RZ ;  /* 0x000000ffff157224 */ /* 0x000fca00078e00ff */
[----:B-1----:R-:W1:Y:S02]  /*2ff0*/  MUFU.RCP R19, R20 ;  /* 0x0000001400137308 */ /* 0x002e640000001000 */
[----:B-1----:R-:W-:-:S06]  /*3000*/  IADD3 R19, R19, 0xffffffe, RZ ;  /* 0x0ffffffe13137810 */ /* 0x002fcc0007ffe0ff */
[----:B------:R-:W1:Y:S02]  /*3010*/  F2I.FTZ.U32.TRUNC.NTZ R19, R19 ;  /* 0x0000001300137305 */ /* 0x000e64000021f000 */
[----:B-1----:R-:W-:-:S04]  /*3020*/  IMAD.MOV R12, RZ, RZ, -R19 ;  /* 0x000000ffff0c7224 */ /* 0x002fc800078e0a13 */
        /* <DEDUP_REMOVED lines=15> */
.L_x_270:
[----:B------:R-:W-:Y:S05]  /*3120*/  BSYNC B0 ;  /* 0x0000000000007941 */ /* 0x000fea0003800000 */
.L_x_268:
        /* <DEDUP_REMOVED lines=25> */
[----:B0-----:R-:W-:Y:S05]  /*32c0*/  CALL.REL.NOINC `($__internal_5_$__cuda_sm20_div_s64) ;  /* 0x000012c000007944 */ /* 0x001fea0003c00000 */
        /* <DEDUP_REMOVED lines=12> */
.L_x_272:
        /* <DEDUP_REMOVED lines=23> */
.L_x_273:
[----:B------:R-:W-:Y:S05]  /*3500*/  BSYNC B0 ;  /* 0x0000000000007941 */ /* 0x000fea0003800000 */
.L_x_271:
        /* <DEDUP_REMOVED lines=29> */
.L_x_275:
        /* <DEDUP_REMOVED lines=23> */
.L_x_276:
[----:B------:R-:W-:Y:S05]  /*3850*/  BSYNC B0 ;  /* 0x0000000000007941 */ /* 0x000fea0003800000 */
.L_x_274:
        /* <DEDUP_REMOVED lines=20> */
.L_x_252:
[----:B------:R-:W-:-:S04]  /*39a0*/  LEA R2, P0, R36, c[0x0][0x200], 0x2 ;  /* 0x0000800024027a11 */ /* 0x000fc800078010ff */
[----:B------:R-:W-:-:S05]  /*39b0*/  LEA.HI.X R3, R36, c[0x0][0x204], R37, 0x2, P0 ;  /* 0x0000810024037a11 */ /* 0x000fca00000f1425 */
[----:B------:R1:W-:Y:S04]  /*39c0*/  STG.E [R2.64], R28 ;  /* 0x0000001c02007986 */ /* 0x0003e8000c10190a */
.L_x_251:
[----:B------:R-:W-:Y:S05]  /*39d0*/  BSYNC B1 ;  /* 0x0000000000017941 */ /* 0x000fea0003800000 */
.L_x_250:
[----:B------:R-:W2:Y:S01]  /*39e0*/  S2R R34, SR_TID.X ;  /* 0x0000000000227919 */ /* 0x000ea20000002100 */
[----:B------:R-:W-:Y:S01]  /*39f0*/  IMAD.MOV.U32 R13, RZ, RZ, RZ ;  /* 0x000000ffff0d7224 */ /* 0x000fe200078e00ff */
[----:B------:R-:W-:Y:S01]  /*3a00*/  CS2R R10, SRZ ;  /* 0x00000000000a7805 */ /* 0x000fe2000001ff00 */
[----:B------:R-:W-:Y:S01]  /*3a10*/  CS2R R8, SRZ ;  /* 0x0000000000087805 */ /* 0x000fe2000001ff00 */
[----:B------:R-:W-:Y:S01]  /*3a20*/  CS2R R6, SRZ ;  /* 0x0000000000067805 */ /* 0x000fe2000001ff00 */
[----:B--2---:R-:W-:-:S04]  /*3a30*/  SHF.R.S32.HI R33, RZ, 0x1f, R34 ;  /* 0x0000001fff217819 */ /* 0x004fc80000011422 */
[CC--:B-1----:R-:W-:Y:S02]  /*3a40*/  LEA.HI R3, R33.reuse, R34.reuse, RZ, 0x2 ;  /* 0x0000002221037211 */ /* 0x0c2fe400078f10ff */
[----:B------:R-:W-:Y:S02]  /*3a50*/  LEA.HI R33, R33, R34, RZ, 0x4 ;  /* 0x0000002221217211 */ /* 0x000fe400078f20ff */
[----:B------:R-:W-:Y:S02]  /*3a60*/  LOP3.LUT R3, R3, 0xfffffffc, RZ, 0xc0, !PT ;  /* 0xfffffffc03037812 */ /* 0x000fe400078ec0ff */
[----:B------:R-:W-:Y:S02]  /*3a70*/  LOP3.LUT R5, R33, 0x3ffffff0, RZ, 0xc0, !PT ;  /* 0x3ffffff021057812 */ /* 0x000fe400078ec0ff */
[----:B------:R-:W-:Y:S01]  /*3a80*/  SHF.R.S32.HI R33, RZ, 0x4, R33 ;  /* 0x00000004ff217819 */ /* 0x000fe20000011421 */
[----:B------:R-:W-:-:S05]  /*3a90*/  IMAD.IADD R0, R34, 0x1, -R3 ;  /* 0x0000000122007824 */ /* 0x000fca00078e0a03 */
[----:B------:R-:W-:-:S04]  /*3aa0*/  ISETP.GE.AND P1, PT, R0, c[0x0][0x314], PT ;  /* 0x0000c50000007a0c */ /* 0x000fc80003f26270 */
[C---:B------:R-:W-:Y:S01]  /*3ab0*/  ISETP.GT.OR P1, PT, R34.reuse, 0x1f, P1 ;  /* 0x0000001f2200780c */ /* 0x040fe20000f24670 */
[----:B------:R-:W-:Y:S02]  /*3ac0*/  IMAD.IADD R34, R34, 0x1, -R5 ;  /* 0x0000000122227824 */ /* 0x000fe400078e0a05 */
[----:B------:R-:W-:Y:S02]  /*3ad0*/  CS2R R4, SRZ ;  /* 0x0000000000047805 */ /* 0x000fe4000001ff00 */
[----:B------:R-:W-:-:S05]  /*3ae0*/  IMAD.SHL.U32 R34, R34, 0x4, RZ ;  /* 0x0000000422227824 */ /* 0x000fca00078e00ff */
[C---:B------:R-:W-:Y:S02]  /*3af0*/  IADD3 R32, R34.reuse, 0x40, RZ ;  /* 0x0000004022207810 */ /* 0x040fe40007ffe0ff */
[----:B------:R-:W-:Y:S01]  /*3b00*/  IADD3 R31, R34, 0x80, RZ ;  /* 0x00000080221f7810 */ /* 0x000fe20007ffe0ff */
[----:B------:R-:W-:Y:S02]  /*3b10*/  @!P1 FADD.FTZ R2, -R28, R29 ;  /* 0x0000001d1c029221 */ /* 0x000fe40000010100 */
[----:B------:R-:W-:Y:S02]  /*3b20*/  @!P1 IMAD R3, R0, 0x24, R3 ;  /* 0x0000002400039824 */ /* 0x000fe400078e0203 */
[----:B------:R-:W-:Y:S02]  /*3b30*/  @!P1 FMUL.FTZ R2, R2, 1.4426950216293334961 ;  /* 0x3fb8aa3b02029820 */ /* 0x000fe40000410000 */
[----:B------:R-:W-:-:S04]  /*3b40*/  IMAD.MOV.U32 R0, RZ, RZ, c[0x0][0x314] ;  /* 0x0000c500ff007624 */ /* 0x000fc800078e00ff */
[----:B------:R-:W1:Y:S01]  /*3b50*/  @!P1 MUFU.EX2 R2, R2 ;  /* 0x0000000200029308 */ /* 0x000e620000000800 */
[----:B------:R-:W-:Y:S01]  /*3b60*/  ISETP.GE.AND P0, PT, R0, 0x1, PT ;  /* 0x000000010000780c */ /* 0x000fe20003f06270 */
[----:B------:R-:W-:Y:S01]  /*3b70*/  IMAD.MOV.U32 R0, RZ, RZ, RZ ;  /* 0x000000ffff007224 */ /* 0x000fe200078e00ff */
[----:B-1----:R1:W-:Y:S02]  /*3b80*/  @!P1 STS [R3], R2 ;  /* 0x0000000203009388 */ /* 0x0023e40000000800 */
[----:B-1----:R-:W-:Y:S02]  /*3b90*/  CS2R R2, SRZ ;  /* 0x0000000000027805 */ /* 0x002fe4000001ff00 */
[----:B------:R-:W-:Y:S07]  /*3ba0*/  BAR.SYNC.DEFER_BLOCKING 0x0 ;  /* 0x0000000000007b1d */ /* 0x000fee0000010000 */
        /* <DEDUP_REMOVED lines=19> */
[----:B0-----:R-:W-:Y:S01]  /*3ce0*/  CS2R R26, SRZ ;  /* 0x00000000001a7805 */ /* 0x001fe2000001ff00 */
[----:B------:R-:W-:Y:S01]  /*3cf0*/  LEA.HI.X R29, R12, c[0x0][0x1dc], R29, 0x2, P0 ;  /* 0x000077000c1d7a11 */ /* 0x000fe200000f141d */
[----:B------:R-:W-:Y:S01]  /*3d00*/  IMAD.WIDE R36, R36, 0x4, RZ ;  /* 0x0000000424247825 */ /* 0x000fe200078e02ff */
[----:B------:R-:W-:-:S05]  /*3d10*/  IADD3 R28, P0, R28, 0x200, RZ ;  /* 0x000002001c1c7810 */ /* 0x000fca0007f1e0ff */
[----:B------:R-:W-:Y:S02]  /*3d20*/  IMAD.X R29, RZ, RZ, R29, P0 ;  /* 0x000000ffff1d7224 */ /* 0x000fe400000e061d */
.L_x_280:
        /* <DEDUP_REMOVED lines=14> */
.L_x_279:
[----:B------:R-:W-:Y:S05]  /*3e10*/  BSYNC B0 ;  /* 0x0000000000007941 */ /* 0x000fea0003800000 */
.L_x_278:
        /* <DEDUP_REMOVED lines=19> */
.L_x_277:
        /* <DEDUP_REMOVED lines=18> */
[----:B------:R-:W1:Y:S03]  /*4070*/  I2F.RP R4, R2 ;  /* 0x0000000200047306 */ /* 0x000e660000209400 */
[----:B------:R-:W-:-:S05]  /*4080*/  IMAD.MOV R11, RZ, RZ, -R11 ;  /* 0x000000ffff0b7224 */ /* 0x000fca00078e0a0b */
[----:B-1----:R-:W1:Y:S02]  /*4090*/  MUFU.RCP R14, R4 ;  /* 0x00000004000e7308 */ /* 0x002e640000001000 */
[----:B-1----:R-:W-:-:S06]  /*40a0*/  IADD3 R14, R14, 0xffffffe, RZ ;  /* 0x0ffffffe0e0e7810 */ /* 0x002fcc0007ffe0ff */
[----:B------:R-:W1:Y:S02]  /*40b0*/  F2I.FTZ.U32.TRUNC.NTZ R15, R14 ;  /* 0x0000000e000f7305 */ /* 0x000e64000021f000 */
[--C-:B-1----:R-:W-:Y:S02]  /*40c0*/  IMAD.MOV R0, RZ, RZ, -R15.reuse ;  /* 0x000000ffff007224 */ /* 0x102fe400078e0a0f */
[----:B------:R-:W-:Y:S02]  /*40d0*/  IMAD.MOV.U32 R14, RZ, RZ, RZ ;  /* 0x000000ffff0e7224 */ /* 0x000fe400078e00ff */
[----:B------:R-:W-:Y:S02]  /*40e0*/  IMAD R13, R0, R2, RZ ;  /* 0x00000002000d7224 */ /* 0x000fe400078e02ff */
[----:B------:R-:W1:Y:S02]  /*40f0*/  I2F.RP R0, R3 ;  /* 0x0000000300007306 */ /* 0x000e640000209400 */
[----:B------:R-:W-:-:S06]  /*4100*/  IMAD.HI.U32 R13, R15, R13, R14 ;  /* 0x0000000d0f0d7227 */ /* 0x000fcc00078e000e */
[----:B------:R-:W-:-:S04]  /*4110*/  IMAD.HI.U32 R4, R13, R10, RZ ;  /* 0x0000000a0d047227 */ /* 0x000fc800078e00ff */
[----:B------:R-:W-:Y:S01]  /*4120*/  IMAD R11, R4, R11, R10 ;  /* 0x0000000b040b7224 */ /* 0x000fe200078e020a */
[----:B-1----:R-:W1:Y:S04]  /*4130*/  MUFU.RCP R0, R0 ;  /* 0x0000000000007308 */ /* 0x002e680000001000 */
[----:B------:R-:W-:-:S13]  /*4140*/  ISETP.GT.U32.AND P1, PT, R2, R11, PT ;  /* 0x0000000b0200720c */ /* 0x000fda0003f24070 */
[----:B------:R-:W-:Y:S01]  /*4150*/  @!P1 IMAD.IADD R11, R11, 0x1, -R2 ;  /* 0x000000010b0b9824 */ /* 0x000fe200078e0a02 */
[----:B------:R-:W-:Y:S02]  /*4160*/  @!P1 IADD3 R4, R4, 0x1, RZ ;  /* 0x0000000104049810 */ /* 0x000fe40007ffe0ff */
[----:B-1----:R-:W-:Y:S02]  /*4170*/  IADD3 R14, R0, 0xffffffe, RZ ;  /* 0x0ffffffe000e7810 */ /* 0x002fe40007ffe0ff */
[----:B------:R-:W-:Y:S02]  /*4180*/  ISETP.GE.U32.AND P2, PT, R11, R2, PT ;  /* 0x000000020b00720c */ /* 0x000fe40003f46070 */
[----:B------:R-:W-:Y:S01]  /*4190*/  LOP3.LUT R2, R12, R5, RZ, 0x3c, !PT ;  /* 0x000000050c027212 */ /* 0x000fe200078e3cff */
[----:B------:R-:W1:Y:S01]  /*41a0*/  F2I.FTZ.U32.TRUNC.NTZ R15, R14 ;  /* 0x0000000e000f7305 */ /* 0x000e62000021f000 */
[----:B------:R-:W-:Y:S02]  /*41b0*/  ISETP.NE.AND P1, PT, R5, RZ, PT ;  /* 0x000000ff0500720c */ /* 0x000fe40003f25270 */
[----:B------:R-:W-:-:S07]  /*41c0*/  ISETP.GE.AND P0, PT, R2, RZ, PT ;  /* 0x000000ff0200720c */ /* 0x000fce0003f06270 */
[----:B------:R-:W-:-:S06]  /*41d0*/  @P2 IADD3 R4, R4, 0x1, RZ ;  /* 0x0000000104042810 */ /* 0x000fcc0007ffe0ff */
[----:B------:R-:W-:Y:S01]  /*41e0*/  @!P0 IMAD.MOV R4, RZ, RZ, -R4 ;  /* 0x000000ffff048224 */ /* 0x000fe200078e0a04 */
[-C--:B------:R-:W-:Y:S01]  /*41f0*/  @!P1 LOP3.LUT R4, RZ, R5.reuse, RZ, 0x33, !PT ;  /* 0x00000005ff049212 */ /* 0x080fe200078e33ff */
[----:B-1----:R-:W-:Y:S02]  /*4200*/  IMAD.MOV R2, RZ, RZ, -R15 ;  /* 0x000000ffff027224 */ /* 0x002fe400078e0a0f */
        /* <DEDUP_REMOVED lines=56> */
        .weak           $__internal_5_$__cuda_sm20_div_s64
        .type           $__internal_5_$__cuda_sm20_div_s64,@function
        .size           $__internal_5_$__cuda_sm20_div_s64,(.L_x_4075 - $__internal_5_$__cuda_sm20_div_s64)
$__internal_5_$__cuda_sm20_div_s64:
        /* <DEDUP_REMOVED lines=83> */
[----:B------:R-:W-:Y:S06]  /*4ac0*/  RET.REL.NODEC R26 `(_ZN5flash32flash_fwd_splitkv_combine_kernelI23Flash_fwd_kernel_traitsILi192ELi64ELi64ELi4ELb0ELb0EN7cutlass6half_tE19Flash_kernel_traitsILi192ELi64ELi64ELi4ES3_EELi8ELi2ELb0EEEvNS_16Flash_fwd_paramsE) ;  /* 0xffffb5301a007950 */ /* 0x000fec0003c3ffff */
.L_x_281:
        /* <DEDUP_REMOVED lines=11> */
.L_x_4075:


//--------------------- .text._ZN5flash32flash_fwd_splitkv_combine_kernelI23Flash_fwd_kernel_traitsILi192ELi64ELi64ELi4ELb0ELb0EN7cutlass6half_tE19Flash_kernel_traitsILi192ELi64ELi64ELi4ES3_EELi8ELi1ELb0EEEvNS_16Flash_fwd_paramsE --------------------------
	.section	.text._ZN5flash32flash_fwd_splitkv_combine_kernelI23Flash_fwd_kernel_traitsILi192ELi64ELi64ELi4ELb0ELb0EN7cutlass6half_tE19Flash_kernel_traitsILi192ELi64ELi64ELi4ES3_EELi8ELi1ELb0EEEvNS_16Flash_fwd_paramsE,"ax",@progbits
	.sectioninfo	@"SHI_REGISTERS=54"
	.align	128
        .global         _ZN5flash32flash_fwd_splitkv_combine_kernelI23Flash_fwd_kernel_traitsILi192ELi64ELi64ELi4ELb0ELb0EN7cutlass6half_tE19Flash_kernel_traitsILi192ELi64ELi64ELi4ES3_EELi8ELi1ELb0EEEvNS_16Flash_fwd_paramsE
        .type           _ZN5flash32flash_fwd_splitkv_combine_kernelI23Flash_fwd_kernel_traitsILi192ELi64ELi64ELi4ELb0ELb0EN7cutlass6half_tE19Flash_kernel_traitsILi192ELi64ELi64ELi4ES3_EELi8ELi1ELb0EEEvNS_16Flash_fwd_paramsE,@function
        .size           _ZN5flash32flash_fwd_splitkv_combine_kernelI23Flash_fwd_kernel_traitsILi192ELi64ELi64ELi4ELb0ELb0EN7cutlass6half_tE19Flash_kernel_traitsILi192ELi64ELi64ELi4ES3_EELi8ELi1ELb0EEEvNS_16Flash_fwd_paramsE,(.L_x_4076 - _ZN5flash32flash_fwd_splitkv_combine_kernelI23Flash_fwd_kernel_traitsILi192ELi64ELi64ELi4ELb0ELb0EN7cutlass6half_tE19Flash_kernel_traitsILi192ELi64ELi64ELi4ES3_EELi8ELi1ELb0EEEvNS_16Flash_fwd_paramsE)
        .other          _ZN5flash32flash_fwd_splitkv_combine_kernelI23Flash_fwd_kernel_traitsILi192ELi64ELi64ELi4ELb0ELb0EN7cutlass6half_tE19Flash_kernel_traitsILi192ELi64ELi64ELi4ES3_EELi8ELi1ELb0EEEvNS_16Flash_fwd_paramsE,@"STO_CUDA_ENTRY STV_DEFAULT"
_ZN5flash32flash_fwd_splitkv_combine_kernelI23Flash_fwd_kernel_traitsILi192ELi64ELi64ELi4ELb0ELb0EN7cutlass6half_tE19Flash_kernel_traitsILi192ELi64ELi64ELi4ES3_EELi8ELi1ELb0EEEvNS_16Flash_fwd_paramsE:
.text._ZN5flash32flash_fwd_splitkv_combine_kernelI23Flash_fwd_kernel_traitsILi192ELi64ELi64ELi4ELb0ELb0EN7cutlass6half_tE19Flash_kernel_traitsILi192ELi64ELi64ELi4ES3_EELi8ELi1ELb0EEEvNS_16Flash_fwd_paramsE:
        /* <DEDUP_REMOVED lines=23> */
[----:B------:R-:W-:Y:S05]  /*0170*/  CALL.REL.NOINC `($__internal_6_$__cuda_sm20_div_s64) ;  /* 0x0000443000007944 */ /* 0x000fea0003c00000 */
[----:B------:R-:W-:Y:S05]  /*0180*/  BRA `(.L_x_283) ;  /* 0x0000013000007947 */ /* 0x000fea0003800000 */
.L_x_282:
        /* <DEDUP_REMOVED lines=19> */
.L_x_283:
        /* <DEDUP_REMOVED lines=12> */
[----:B------:R-:W-:Y:S05]  /*0380*/  CALL.REL.NOINC `($__internal_6_$__cuda_sm20_div_s64) ;  /* 0x0000422000007944 */ /* 0x000fea0003c00000 */
[----:B------:R-:W-:Y:S02]  /*0390*/  MOV R8, R20 ;  /* 0x0000001400087202 */ /* 0x000fe40000000f00 */
[----:B------:R-:W-:Y:S01]  /*03a0*/  MOV R9, R21 ;  /* 0x0000001500097202 */ /* 0x000fe20000000f00 */
[----:B------:R-:W-:Y:S05]  /*03b0*/  BRA `(.L_x_286) ;  /* 0x0000013000007947 */ /* 0x000fea0003800000 */
.L_x_285:
        /* <DEDUP_REMOVED lines=19> */
.L_x_286:
[----:B------:R-:W-:Y:S05]  /*04f0*/  BSYNC B0 ;  /* 0x0000000000007941 */ /* 0x000fea0003800000 */
.L_x_284:
        /* <DEDUP_REMOVED lines=42> */
.L_x_288:
        /* <DEDUP_REMOVED lines=19> */
.L_x_289:
[----:B------:R-:W-:Y:S05]  /*08d0*/  BSYNC B0 ;  /* 0x0000000000007941 */ /* 0x000fea0003800000 */
.L_x_287:
        /* <DEDUP_REMOVED lines=74> */
[----:B------:R-:W-:Y:S02]  /*0d80*/  MOV R32, R20 ;  /* 0x0000001400207202 */ /* 0x000fe40000000f00 */
[----:B------:R-:W-:Y:S01]  /*0d90*/  MOV R33, R21 ;  /* 0x0000001500217202 */ /* 0x000fe20000000f00 */
[----:B------:R-:W-:Y:S05]  /*0da0*/  BRA `(.L_x_292) ;  /* 0x0000013000007947 */ /* 0x000fea0003800000 */
.L_x_291:
        /* <DEDUP_REMOVED lines=19> */
.L_x_292:
[----:B------:R-:W-:Y:S05]  /*0ee0*/  BSYNC B0 ;  /* 0x0000000000007941 */ /* 0x000fea0003800000 */
.L_x_290:
        /* <DEDUP_REMOVED lines=42> */
.L_x_294:
        /* <DEDUP_REMOVED lines=19> */
.L_x_295:
[----:B------:R-:W-:Y:S05]  /*12c0*/  BSYNC B0 ;  /* 0x0000000000007941 */ /* 0x000fea0003800000 */
.L_x_293:
        /* <DEDUP_REMOVED lines=20> */
[----:B------:R-:W-:Y:S01]  /*1410*/  @!P3 IMAD.MOV R3, RZ, RZ, R7 ;  /* 0x000000ffff03b224 */ /* 0x000fe200078e0207 */
[----:B------:R-:W-:Y:S01]  /*1420*/  IABS R7, c[0x0][0x1c0] ;  /* 0x0000700000077a13 */ /* 0x000fe20000000000 */
[----:B------:R-:W-:-:S05]  /*1430*/  IMAD R8, R17, R9, R8 ;  /* 0x0000000911087224 */ /* 0x000fca00078e0208 */
[----:B------:R-:W-:-:S13]  /*1440*/  ISETP.GT.U32.AND P0, PT, R17, R8, PT ;  /* 0x000000081100720c */ /* 0x000fda0003f04070 */
[----:B------:R-:W-:Y:S01]  /*1450*/  @!P0 IMAD.IADD R8, R8, 0x1, -R17 ;  /* 0x0000000108088824 */ /* 0x000fe200078e0a11 */
[----:B------:R-:W-:Y:S02]  /*1460*/  @!P0 IADD3 R18, R18, 0x1, RZ ;  /* 0x0000000112128810 */ /* 0x000fe40007ffe0ff */
[----:B------:R-:W-:Y:S02]  /*1470*/  ISETP.NE.AND P0, PT, RZ, c[0x0][0x214], PT ;  /* 0x00008500ff007a0c */ /* 0x000fe40003f05270 */
[----:B------:R-:W-:Y:S02]  /*1480*/  ISETP.GE.U32.AND P2, PT, R8, R17, PT ;  /* 0x000000110800720c */ /* 0x000fe40003f46070 */
[----:B------:R-:W0:Y:S11]  /*1490*/  I2F.U32.RP R17, R7 ;  /* 0x0000000700117306 */ /* 0x000e360000209000 */
        /* <DEDUP_REMOVED lines=8> */
[----:B0-----:R-:W-:Y:S02]  /*1520*/  IADD3 R24, R24, 0xffffffe, RZ ;  /* 0x0ffffffe18187810 */ /* 0x001fe40007ffe0ff */
[----:B------:R-:W-:-:S04]  /*1530*/  IABS R17, c[0x0][0x1c0] ;  /* 0x0000700000117a13 */ /* 0x000fc80000000000 */
[----:B------:R0:W-:Y:S01]  /*1540*/  F2I.FTZ.U32.TRUNC.NTZ R25, R24 ;  /* 0x0000001800197305 */ /* 0x0001e2000021f000 */
[----:B------:R-:W-:-:S07]  /*1550*/  IMAD.MOV R17, RZ, RZ, -R17 ;  /* 0x000000ffff117224 */ /* 0x000fce00078e0a11 */
[----:B-1----:R-:W1:Y:S01]  /*1560*/  MUFU.RCP R8, R26 ;  /* 0x0000001a00087308 */ /* 0x002e620000001000 */
[----:B0-----:R-:W-:Y:S01]  /*1570*/  IMAD.MOV.U32 R24, RZ, RZ, RZ ;  /* 0x000000ffff187224 */ /* 0x001fe200078e00ff */
[----:B-1----:R-:W-:Y:S01]  /*1580*/  IADD3 R22, R8, 0xffffffe, RZ ;  /* 0x0ffffffe08167810 */ /* 0x002fe20007ffe0ff */
[----:B------:R-:W-:Y:S01]  /*1590*/  IMAD.MOV R8, RZ, RZ, -R25 ;  /* 0x000000ffff087224 */ /* 0x000fe200078e0a19 */
[----:B------:R-:W-:-:S04]  /*15a0*/  IABS R26, R3 ;  /* 0x00000003001a7213 */ /* 0x000fc80000000000 */
[----:B------:R-:W0:Y:S01]  /*15b0*/  F2I.FTZ.U32.TRUNC.NTZ R23, R22 ;  /* 0x0000001600177305 */ /* 0x000e22000021f000 */
[----:B------:R-:W-:Y:S02]  /*15c0*/  IMAD.MOV R26, RZ, RZ, -R26 ;  /* 0x000000ffff1a7224 */ /* 0x000fe400078e0a1a */
[----:B0-----:R-:W-:Y:S02]  /*15d0*/  IMAD.MOV R18, RZ, RZ, -R23 ;  /* 0x000000ffff127224 */ /* 0x001fe400078e0a17 */
[----:B------:R-:W-:Y:S02]  /*15e0*/  IMAD.MOV.U32 R22, RZ, RZ, RZ ;  /* 0x000000ffff167224 */ /* 0x000fe400078e00ff */
[----:B------:R-:W-:-:S04]  /*15f0*/  IMAD R19, R18, R9, RZ ;  /* 0x0000000912137224 */ /* 0x000fc800078e02ff */
[----:B------:R-:W-:Y:S01]  /*1600*/  IMAD.HI.U32 R19, R23, R19, R22 ;  /* 0x0000001317137227 */ /* 0x000fe200078e0016 */
[----:B------:R-:W-:-:S03]  /*1610*/  IABS R22, R6 ;  /* 0x0000000600167213 */ /* 0x000fc60000000000 */
[----:B------:R-:W-:Y:S02]  /*1620*/  IMAD R23, R8, R7, RZ ;  /* 0x0000000708177224 */ /* 0x000fe400078e02ff */
[----:B------:R-:W-:-:S04]  /*1630*/  IMAD.HI.U32 R19, R19, R22, RZ ;  /* 0x0000001613137227 */ /* 0x000fc800078e00ff */
[----:B------:R-:W-:Y:S01]  /*1640*/  IMAD.HI.U32 R23, R25, R23, R24 ;  /* 0x0000001719177227 */ /* 0x000fe200078e0018 */
[----:B------:R-:W-:Y:S02]  /*1650*/  IABS R24, R4 ;  /* 0x0000000400187213 */ /* 0x000fe40000000000 */
[----:B------:R-:W-:Y:S01]  /*1660*/  LOP3.LUT R4, R4, c[0x0][0x1c0], RZ, 0x3c, !PT ;  /* 0x0000700004047a12 */ /* 0x000fe200078e3cff */
[----:B------:R-:W-:Y:S02]  /*1670*/  IMAD R26, R19, R26, R22 ;  /* 0x0000001a131a7224 */ /* 0x000fe400078e0216 */
[----:B------:R-:W-:-:S03]  /*1680*/  IMAD.HI.U32 R8, R23, R24, RZ ;  /* 0x0000001817087227 */ /* 0x000fc600078e00ff */
[----:B------:R-:W-:Y:S01]  /*1690*/  ISETP.GT.U32.AND P0, PT, R9, R26, PT ;  /* 0x0000001a0900720c */ /* 0x000fe20003f04070 */
[-C--:B------:R-:W-:Y:S02]  /*16a0*/  IMAD R24, R8, R17.reuse, R24 ;  /* 0x0000001108187224 */ /* 0x080fe400078e0218 */
[----:B------:R-:W-:Y:S01]  /*16b0*/  IMAD.HI.U32 R18, R23, R22, RZ ;  /* 0x0000001617127227 */ /* 0x000fe200078e00ff */
[----:B------:R-:W-:Y:S02]  /*16c0*/  LOP3.LUT R23, RZ, c[0x0][0x1c0], RZ, 0x33, !PT ;  /* 0x00007000ff177a12 */ /* 0x000fe400078e33ff */
[----:B------:R-:W-:Y:S01]  /*16d0*/  ISETP.GT.U32.AND P3, PT, R7, R24, PT ;  /* 0x000000180700720c */ /* 0x000fe20003f64070 */
[----:B------:R-:W-:Y:S01]  /*16e0*/  IMAD R22, R18, R17, R22 ;  /* 0x0000001112167224 */ /* 0x000fe200078e0216 */
[C---:B------:R-:W-:Y:S02]  /*16f0*/  LOP3.LUT R17, R6.reuse, R9, RZ, 0x3c, !PT ;  /* 0x0000000906117212 */ /* 0x040fe400078e3cff */
[----:B------:R-:W-:-:S02]  /*1700*/  LOP3.LUT R6, R6, c[0x0][0x1c0], RZ, 0x3c, !PT ;  /* 0x0000700006067a12 */ /* 0x000fc400078e3cff */
[----:B------:R-:W-:Y:S01]  /*1710*/  ISETP.GT.U32.AND P1, PT, R7, R22, PT ;  /* 0x000000160700720c */ /* 0x000fe20003f24070 */
[----:B------:R-:W-:Y:S01]  /*1720*/  @!P0 IMAD.IADD R26, R26, 0x1, -R9 ;  /* 0x000000011a1a8824 */ /* 0x000fe200078e0a09 */
[----:B------:R-:W-:Y:S02]  /*1730*/  ISETP.GE.AND P4, PT, R17, RZ, PT ;  /* 0x000000ff1100720c */ /* 0x000fe40003f86270 */
[----:B------:R-:W0:Y:S01]  /*1740*/  S2R R17, SR_TID.X ;  /* 0x0000000000117919 */ /* 0x000e220000002100 */
[----:B------:R-:W-:Y:S02]  /*1750*/  @!P0 IADD3 R19, R19, 0x1, RZ ;  /* 0x0000000113138810 */ /* 0x000fe40007ffe0ff */
[--C-:B------:R-:W-:Y:S01]  /*1760*/  @!P3 IMAD.IADD R24, R24, 0x1, -R7.reuse ;  /* 0x000000011818b824 */ /* 0x100fe200078e0a07 */
[----:B------:R-:W-:Y:S02]  /*1770*/  ISETP.GE.U32.AND P2, PT, R26, R9, PT ;  /* 0x000000091a00720c */ /* 0x000fe40003f46070 */
[----:B------:R-:W-:Y:S01]  /*1780*/  ISETP.GE.AND P0, PT, R4, RZ, PT ;  /* 0x000000ff0400720c */ /* 0x000fe20003f06270 */
[----:B------:R-:W-:Y:S01]  /*1790*/  IMAD.MOV.U32 R4, RZ, RZ, c[0x0][0x214] ;  /* 0x00008500ff047624 */ /* 0x000fe200078e00ff */
[----:B------:R-:W-:Y:S01]  /*17a0*/  ISETP.GE.U32.AND P6, PT, R24, R7, PT ;  /* 0x000000071800720c */ /* 0x000fe20003fc6070 */
[----:B------:R-:W-:Y:S01]  /*17b0*/  @!P1 IMAD.IADD R22, R22, 0x1, -R7 ;  /* 0x0000000116169824 */ /* 0x000fe200078e0a07 */
[----:B------:R-:W-:-:S02]  /*17c0*/  @!P3 IADD3 R8, R8, 0x1, RZ ;  /* 0x000000010808b810 */ /* 0x000fc40007ffe0ff */
[----:B------:R-:W-:Y:S02]  /*17d0*/  ISETP.GT.AND P3, PT, R2, RZ, PT ;  /* 0x000000ff0200720c */ /* 0x000fe40003f64270 */
[----:B------:R-:W-:Y:S02]  /*17e0*/  ISETP.GE.U32.AND P5, PT, R22, R7, PT ;  /* 0x000000071600720c */ /* 0x000fe40003fa6070 */
[----:B------:R-:W-:Y:S02]  /*17f0*/  @!P1 IADD3 R18, R18, 0x1, RZ ;  /* 0x0000000112129810 */ /* 0x000fe40007ffe0ff */
[----:B------:R-:W-:Y:S02]  /*1800*/  @P2 IADD3 R19, R19, 0x1, RZ ;  /* 0x0000000113132810 */ /* 0x000fe40007ffe0ff */
[----:B------:R-:W-:Y:S02]  /*1810*/  ISETP.GE.AND P2, PT, R6, RZ, PT ;  /* 0x000000ff0600720c */ /* 0x000fe40003f46270 */
[----:B------:R-:W-:Y:S01]  /*1820*/  @P6 IADD3 R8, R8, 0x1, RZ ;  /* 0x0000000108086810 */ /* 0x000fe20007ffe0ff */
[----:B------:R-:W-:Y:S01]  /*1830*/  @!P4 IMAD.MOV R19, RZ, RZ, -R19 ;  /* 0x000000ffff13c224 */ /* 0x000fe200078e0a13 */
[----:B------:R-:W-:-:S02]  /*1840*/  ISETP.NE.AND P6, PT, R3, RZ, PT ;  /* 0x000000ff0300720c */ /* 0x000fc40003fc5270 */
[----:B------:R-:W-:Y:S01]  /*1850*/  ISETP.NE.AND P4, PT, RZ, c[0x0][0x1c0], PT ;  /* 0x00007000ff007a0c */ /* 0x000fe20003f85270 */
[----:B------:R-:W-:Y:S01]  /*1860*/  IMAD.MOV.U32 R22, RZ, RZ, R8 ;  /* 0x000000ffff167224 */ /* 0x000fe200078e0008 */
[----:B------:R-:W-:Y:S02]  /*1870*/  ISETP.NE.AND P1, PT, RZ, UR4, PT ;  /* 0x00000004ff007c0c */ /* 0x000fe4000bf25270 */
[----:B0-----:R-:W-:Y:S01]  /*1880*/  SHF.R.S32.HI R8, RZ, 0x1f, R17 ;  /* 0x0000001fff087819 */ /* 0x001fe20000011411 */
[----:B------:R-:W-:Y:S01]  /*1890*/  @!P0 IMAD.MOV R22, RZ, RZ, -R22 ;  /* 0x000000ffff168224 */ /* 0x000fe200078e0a16 */
[----:B------:R-:W-:Y:S02]  /*18a0*/  SEL R4, R4, 0x1, !P1 ;  /* 0x0000000104047807 */ /* 0x000fe40004800000 */
[----:B------:R-:W-:Y:S02]  /*18b0*/  SHF.R.S32.HI R6, RZ, 0x1f, R2 ;  /* 0x0000001fff067819 */ /* 0x000fe40000011402 */
[----:B------:R-:W-:-:S02]  /*18c0*/  SEL R25, R23, R22, !P4 ;  /* 0x0000001617197207 */ /* 0x000fc40006000000 */
[----:B------:R-:W-:Y:S02]  /*18d0*/  @!P6 LOP3.LUT R19, RZ, R9, RZ, 0x33, !PT ;  /* 0x00000009ff13e212 */ /* 0x000fe400078e33ff */
[----:B------:R-:W-:Y:S01]  /*18e0*/  LEA.HI R8, R8, R17, RZ, 0x3 ;  /* 0x0000001108087211 */ /* 0x000fe200078f18ff */
[----:B------:R-:W-:Y:S01]  /*18f0*/  IMAD R22, R25, R4, RZ ;  /* 0x0000000419167224 */ /* 0x000fe200078e02ff */
[----:B------:R-:W-:Y:S02]  /*1900*/  @P5 IADD3 R18, R18, 0x1, RZ ;  /* 0x0000000112125810 */ /* 0x000fe40007ffe0ff */
[----:B------:R-:W-:Y:S01]  /*1910*/  LEA.HI.SX32 R7, R2, 0x1, 0x1 ;  /* 0x0000000102077811 */ /* 0x000fe200078f0aff */
[----:B------:R-:W-:Y:S01]  /*1920*/  @!P3 IMAD.MOV R7, RZ, RZ, R6 ;  /* 0x000000ffff07b224 */ /* 0x000fe200078e0206 */
[----:B------:R-:W-:Y:S01]  /*1930*/  ISETP.LT.U32.AND P0, PT, R20, R19, PT ;  /* 0x000000131400720c */ /* 0x000fe20003f01070 */
[----:B------:R-:W-:Y:S01]  /*1940*/  @!P2 IMAD.MOV R18, RZ, RZ, -R18 ;  /* 0x000000ffff12a224 */ /* 0x000fe200078e0a12 */
[----:B------:R-:W-:Y:S01]  /*1950*/  SHF.R.S32.HI R25, RZ, 0x1f, R19 ;  /* 0x0000001fff197819 */ /* 0x000fe20000011413 */
[----:B------:R-:W-:Y:S01]  /*1960*/  IMAD R7, R7, R22, RZ ;  /* 0x0000001607077224 */ /* 0x000fe200078e02ff */
[----:B------:R-:W-:-:S02]  /*1970*/  SHF.R.S32.HI R6, RZ, 0x3, R8 ;  /* 0x00000003ff067819 */ /* 0x000fc40000011408 */
[----:B------:R-:W-:Y:S02]  /*1980*/  ISETP.LT.AND.EX P2, PT, R21, R25, PT, P0 ;  /* 0x000000191500720c */ /* 0x000fe40003f41300 */
[----:B------:R-:W-:Y:S02]  /*1990*/  ISETP.GE.AND P0, PT, R6, c[0x0][0x314], PT ;  /* 0x0000c50006007a0c */ /* 0x000fe40003f06270 */
[----:B------:R-:W-:Y:S02]  /*19a0*/  SEL R23, R23, R18, !P4 ;  /* 0x0000001217177207 */ /* 0x000fe40006000000 */
[----:B------:R-:W-:Y:S02]  /*19b0*/  LOP3.LUT R18, R8, 0xfffffff8, RZ, 0xc0, !PT ;  /* 0xfffffff808127812 */ /* 0x000fe400078ec0ff */
[----:B------:R-:W-:Y:S01]  /*19c0*/  SEL R9, R20, R19, P2 ;  /* 0x0000001314097207 */ /* 0x000fe20001000000 */
[----:B------:R-:W-:Y:S01]  /*19d0*/  IMAD.MOV.U32 R19, RZ, RZ, -0x800000 ;  /* 0xff800000ff137424 */ /* 0x000fe200078e00ff */
[----:B------:R-:W-:Y:S01]  /*19e0*/  SEL R8, R21, R25, P2 ;  /* 0x0000001915087207 */ /* 0x000fe20001000000 */
[----:B------:R-:W-:-:S04]  /*19f0*/  IMAD.IADD R25, R17, 0x1, -R18 ;  /* 0x0000000111197824 */ /* 0x000fc800078e0a12 */
        /* <DEDUP_REMOVED lines=15> */
[----:B------:R-:W-:-:S06]  /*1af0*/  LEA.HI.X R19, R26, c[0x0][0x20c], R19, 0x2, P0 ;  /* 0x000083001a137a11 */ /* 0x000fcc00000f1413 */
[----:B------:R0:W5:Y:S03]  /*1b00*/  LDG.E R19, [R18.64] ;  /* 0x0000000a12137981 */ /* 0x000166000c1e1900 */
.L_x_297:
[----:B------:R-:W-:Y:S05]  /*1b10*/  BSYNC B0 ;  /* 0x0000000000007941 */ /* 0x000fea0003800000 */
.L_x_296:
[----:B------:R-:W-:Y:S01]  /*1b20*/  ISETP.GT.AND P0, PT, R17, 0xf, PT ;  /* 0x0000000f1100780c */ /* 0x000fe20003f04270 */
[----:B------:R-:W-:Y:S01]  /*1b30*/  IMAD.MOV.U32 R29, RZ, RZ, -0x800000 ;  /* 0xff800000ff1d7424 */ /* 0x000fe200078e00ff */
[----:B------:R-:W-:Y:S01]  /*1b40*/  ISETP.GT.AND P3, PT, R3, RZ, PT ;  /* 0x000000ff0300720c */ /* 0x000fe20003f64270 */
[----:B------:R-:W-:Y:S01]  /*1b50*/  IMAD R23, R23, R4, RZ ;  /* 0x0000000417177224 */ /* 0x000fe200078e02ff */
[----:B------:R-:W-:Y:S01]  /*1b60*/  BSSY B1, `(.L_x_298) ;  /* 0x00001e7000017945 */ /* 0x000fe20003800000 */
[----:B------:R-:W-:-:S08]  /*1b70*/  IMAD.MOV.U32 R28, RZ, RZ, 0x7f800000 ;  /* 0x7f800000ff1c7424 */ /* 0x000fd000078e00ff */
[----:B------:R-:W-:Y:S01]  /*1b80*/  @!P0 IMAD R6, R6, 0x9, R25 ;  /* 0x0000000906068824 */ /* 0x000fe200078e0219 */
[----:B0-----:R-:W-:-:S04]  /*1b90*/  @!P0 LEA.HI R18, R17, R17, RZ, 0x1 ;  /* 0x0000001111128211 */ /* 0x001fc800078f08ff */
[----:B-----5:R0:W-:Y:S01]  /*1ba0*/  @!P0 STS [R6.X4], R19 ;  /* 0x0000001306008388 */ /* 0x0201e20000004800 */
[C---:B------:R-:W-:Y:S01]  /*1bb0*/  @!P0 LOP3.LUT R20, R18.reuse, 0xfffffffe, RZ, 0xc0, !PT ;  /* 0xfffffffe12148812 */ /* 0x040fe200078ec0ff */
[----:B------:R-:W-:-:S04]  /*1bc0*/  @!P0 IMAD.SHL.U32 R18, R18, 0x2, RZ ;  /* 0x0000000212128824 */ /* 0x000fc800078e00ff */
[----:B------:R-:W-:Y:S01]  /*1bd0*/  @!P0 IMAD.IADD R21, R17, 0x1, -R20 ;  /* 0x0000000111158824 */ /* 0x000fe200078e0a14 */
[----:B------:R-:W-:-:S05]  /*1be0*/  @!P0 LOP3.LUT R18, R18, 0xfffffffc, RZ, 0xc0, !PT ;  /* 0xfffffffc12128812 */ /* 0x000fca00078ec0ff */
[----:B------:R-:W-:Y:S01]  /*1bf0*/  @!P0 IMAD R21, R21, 0x24, R18 ;  /* 0x0000002415158824 */ /* 0x000fe200078e0212 */
[----:B------:R-:W-:Y:S01]  /*1c00*/  BAR.SYNC.DEFER_BLOCKING 0x0 ;  /* 0x0000000000007b1d */ /* 0x000fe20000010000 */
[----:B0-----:R-:W-:-:S05]  /*1c10*/  LEA.HI.SX32 R6, R3, 0x1, 0x1 ;  /* 0x0000000103067811 */ /* 0x001fca00078f0aff */
[----:B------:R0:W1:Y:S02]  /*1c20*/  @!P0 LDS R29, [R21] ;  /* 0x00000000151d8984 */ /* 0x0000640000000800 */
[----:B0-----:R-:W-:-:S05]  /*1c30*/  SHF.R.S32.HI R21, RZ, 0x1f, R3 ;  /* 0x0000001fff157819 */ /* 0x001fca0000011403 */
[----:B------:R-:W-:-:S04]  /*1c40*/  @!P3 IMAD.MOV R6, RZ, RZ, R21 ;  /* 0x000000ffff06b224 */ /* 0x000fc800078e0215 */
[----:B------:R-:W-:Y:S01]  /*1c50*/  IMAD R6, R23, R6, RZ ;  /* 0x0000000617067224 */ /* 0x000fe200078e02ff */
[----:B-1----:R-:W0:Y:S02]  /*1c60*/  SHFL.BFLY PT, R18, R29, 0x1, 0x1f ;  /* 0x0c201f001d127f89 */ /* 0x002e2400000e0000 */
        /* <DEDUP_REMOVED lines=8> */
[----:B------:R-:W-:-:S04]  /*1cf0*/  LOP3.LUT R20, R17, 0x1, RZ, 0xc0, !PT ;  /* 0x0000000111147812 */ /* 0x000fc800078ec0ff */
[----:B------:R-:W-:Y:S02]  /*1d00*/  FSETP.NE.FTZ.AND P2, PT, R19, RZ, PT ;  /* 0x000000ff1300720b */ /* 0x000fe40003f55000 */
[----:B------:R-:W-:-:S04]  /*1d10*/  ISETP.NE.U32.AND P0, PT, R20, 0x1, PT ;  /* 0x000000011400780c */ /* 0x000fc80003f05070 */
[----:B------:R-:W-:-:S07]  /*1d20*/  ISETP.GT.OR P0, PT, R17, 0xf, !P0 ;  /* 0x0000000f1100780c */ /* 0x000fce0004704670 */
[----:B------:R-:W0:Y:S02]  /*1d30*/  @P2 MUFU.LG2 R19, R19 ;  /* 0x0000001300132308 */ /* 0x000e240000000c00 */
[----:B0-----:R-:W-:-:S04]  /*1d40*/  @P2 FFMA.FTZ R28, R19, 0.69314718246459960938, R18 ;  /* 0x3f317218131c2823 */ /* 0x001fc80000010012 */
        /* <DEDUP_REMOVED lines=50> */
.L_x_302:
        /* <DEDUP_REMOVED lines=22> */
.L_x_303:
[----:B------:R-:W-:Y:S05]  /*21d0*/  BSYNC B0 ;  /* 0x0000000000007941 */ /* 0x000fea0003800000 */
.L_x_301:
[----:B------:R-:W-:Y:S01]  /*21e0*/  LOP3.LUT R19, R17, R0, RZ, 0xfc, !PT ;  /* 0x0000000011137212 */ /* 0x000fe200078efcff */
[----:B------:R-:W-:Y:S03]  /*21f0*/  BSSY B0, `(.L_x_304) ;  /* 0x0000028000007945 */ /* 0x000fe60003800000 */
[----:B------:R-:W-:-:S13]  /*2200*/  ISETP.NE.U32.AND P0, PT, R19, RZ, PT ;  /* 0x000000ff1300720c */ /* 0x000fda0003f05070 */
[----:B------:R-:W-:Y:S05]  /*2210*/  @!P0 BRA `(.L_x_305) ;  /* 0x000000f000008947 */ /* 0x000fea0003800000 */
[----:B------:R-:W-:Y:S01]  /*2220*/  IMAD.MOV.U32 R24, RZ, RZ, R30 ;  /* 0x000000ffff187224 */ /* 0x000fe200078e001e */
[----:B------:R-:W-:Y:S02]  /*2230*/  MOV R23, R0 ;  /* 0x0000000000177202 */ /* 0x000fe40000000f00 */
[----:B------:R-:W-:Y:S02]  /*2240*/  MOV R22, 0x2260 ;  /* 0x0000226000167802 */ /* 0x000fe40000000f00 */
[----:B------:R-:W-:Y:S05]  /*2250*/  CALL.REL.NOINC `($__internal_6_$__cuda_sm20_div_s64) ;  /* 0x0000235000007944 */ /* 0x000fea0003c00000 */
        /* <DEDUP_REMOVED lines=11> */
.L_x_305:
        /* <DEDUP_REMOVED lines=22> */
.L_x_306:
[----:B------:R-:W-:Y:S05]  /*2470*/  BSYNC B0 ;  /* 0x0000000000007941 */ /* 0x000fea0003800000 */
.L_x_304:
        /* <DEDUP_REMOVED lines=11> */
[----:B------:R-:W-:Y:S05]  /*2530*/  CALL.REL.NOINC `($__internal_6_$__cuda_sm20_div_s64) ;  /* 0x0000207000007944 */ /* 0x000fea0003c00000 */
[----:B------:R-:W-:-:S04]  /*2540*/  IADD3 R17, P0, RZ, -R20, RZ ;  /* 0x80000014ff117210 */ /* 0x000fc80007f1e0ff */
[----:B------:R-:W-:Y:S01]  /*2550*/  IADD3.X R18, RZ, ~R21, RZ, P0, !PT ;  /* 0x80000015ff127210 */ /* 0x000fe200007fe4ff */
[----:B------:R-:W-:-:S04]  /*2560*/  IMAD.WIDE.U32 R36, R5, R17, R36 ;  /* 0x0000001105247225 */ /* 0x000fc800078e0024 */
[----:B------:R-:W-:-:S04]  /*2570*/  IMAD R18, R18, R5, RZ ;  /* 0x0000000512127224 */ /* 0x000fc800078e02ff */
[----:B------:R-:W-:-:S05]  /*2580*/  IMAD R4, R4, R17, R18 ;  /* 0x0000001104047224 */ /* 0x000fca00078e0212 */
[----:B------:R-:W-:Y:S01]  /*2590*/  IADD3 R4, R37, R4, RZ ;  /* 0x0000000425047210 */ /* 0x000fe20007ffe0ff */
[----:B------:R-:W-:Y:S05]  /*25a0*/  BRA `(.L_x_309) ;  /* 0x0000016000007947 */ /* 0x000fea0003800000 */
.L_x_308:
        /* <DEDUP_REMOVED lines=22> */
.L_x_309:
[----:B------:R-:W-:Y:S05]  /*2710*/  BSYNC B0 ;  /* 0x0000000000007941 */ /* 0x000fea0003800000 */
.L_x_307:
        /* <DEDUP_REMOVED lines=38> */
[----:B------:R-:W-:Y:S05]  /*2980*/  CALL.REL.NOINC `($__internal_6_$__cuda_sm20_div_s64) ;  /* 0x00001c2000007944 */ /* 0x000fea0003c00000 */
        /* <DEDUP_REMOVED lines=12> */
.L_x_311:
        /* <DEDUP_REMOVED lines=23> */
.L_x_312:
[----:B------:R-:W-:Y:S05]  /*2bc0*/  BSYNC B0 ;  /* 0x0000000000007941 */ /* 0x000fea0003800000 */
.L_x_310:
        /* <DEDUP_REMOVED lines=19> */
.L_x_314:
        /* <DEDUP_REMOVED lines=22> */
.L_x_315:
[----:B------:R-:W-:Y:S05]  /*2e60*/  BSYNC B0 ;  /* 0x0000000000007941 */ /* 0x000fea0003800000 */
.L_x_313:
        /* <DEDUP_REMOVED lines=20> */
.L_x_317:
        /* <DEDUP_REMOVED lines=23> */
.L_x_318:
[----:B------:R-:W-:Y:S05]  /*3120*/  BSYNC B0 ;  /* 0x0000000000007941 */ /* 0x000fea0003800000 */
.L_x_316:
        /* <DEDUP_REMOVED lines=25> */
[----:B------:R-:W-:Y:S05]  /*32c0*/  CALL.REL.NOINC `($__internal_6_$__cuda_sm20_div_s64) ;  /* 0x000012e000007944 */ /* 0x000fea0003c00000 */
        /* <DEDUP_REMOVED lines=12> */
.L_x_320:
        /* <DEDUP_REMOVED lines=23> */
.L_x_321:
[----:B------:R-:W-:Y:S05]  /*3500*/  BSYNC B0 ;  /* 0x0000000000007941 */ /* 0x000fea0003800000 */
.L_x_319:
        /* <DEDUP_REMOVED lines=29> */
.L_x_323:
        /* <DEDUP_REMOVED lines=23> */
.L_x_324:
[----:B------:R-:W-:Y:S05]  /*3850*/  BSYNC B0 ;  /* 0x0000000000007941 */ /* 0x000fea0003800000 */
.L_x_322:
        /* <DEDUP_REMOVED lines=20> */
.L_x_300:
[----:B------:R-:W-:-:S04]  /*39a0*/  LEA R2, P0, R36, c[0x0][0x200], 0x2 ;  /* 0x0000800024027a11 */ /* 0x000fc800078010ff */
[----:B------:R-:W-:-:S05]  /*39b0*/  LEA.HI.X R3, R36, c[0x0][0x204], R37, 0x2, P0 ;  /* 0x0000810024037a11 */ /* 0x000fca00000f1425 */
[----:B------:R0:W-:Y:S04]  /*39c0*/  STG.E [R2.64], R28 ;  /* 0x0000001c02007986 */ /* 0x0001e8000c10190a */
.L_x_299:
[----:B------:R-:W-:Y:S05]  /*39d0*/  BSYNC B1 ;  /* 0x0000000000017941 */ /* 0x000fea0003800000 */
.L_x_298:
[----:B------:R-:W1:Y:S01]  /*39e0*/  S2R R34, SR_TID.X ;  /* 0x0000000000227919 */ /* 0x000e620000002100 */
[----:B------:R-:W-:Y:S01]  /*39f0*/  IMAD.MOV.U32 R13, RZ, RZ, RZ ;  /* 0x000000ffff0d7224 */ /* 0x000fe200078e00ff */
[----:B------:R-:W-:Y:S01]  /*3a00*/  CS2R R10, SRZ ;  /* 0x00000000000a7805 */ /* 0x000fe2000001ff00 */
[----:B------:R-:W-:Y:S01]  /*3a10*/  CS2R R8, SRZ ;  /* 0x0000000000087805 */ /* 0x000fe2000001ff00 */
[----:B------:R-:W-:Y:S01]  /*3a20*/  CS2R R6, SRZ ;  /* 0x0000000000067805 */ /* 0x000fe2000001ff00 */
[-C--:B01----:R-:W-:Y:S02]  /*3a30*/  LEA.HI R2, R34, R34.reuse, RZ, 0x1 ;  /* 0x0000002222027211 */ /* 0x083fe400078f08ff */
[----:B------:R-:W-:Y:S02]  /*3a40*/  SHF.R.S32.HI R33, RZ, 0x1f, R34 ;  /* 0x0000001fff217819 */ /* 0x000fe40000011422 */
[----:B------:R-:W-:Y:S02]  /*3a50*/  LOP3.LUT R3, R2, 0xfffffffe, RZ, 0xc0, !PT ;  /* 0xfffffffe02037812 */ /* 0x000fe400078ec0ff */
[----:B------:R-:W-:-:S03]  /*3a60*/  LEA.HI R33, R33, R34, RZ, 0x4 ;  /* 0x0000002221217211 */ /* 0x000fc600078f20ff */
[----:B------:R-:W-:-:S05]  /*3a70*/  IMAD.IADD R0, R34, 0x1, -R3 ;  /* 0x0000000122007824 */ /* 0x000fca00078e0a03 */
[----:B------:R-:W-:-:S04]  /*3a80*/  ISETP.GE.AND P1, PT, R0, c[0x0][0x314], PT ;  /* 0x0000c50000007a0c */ /* 0x000fc80003f26270 */
[----:B------:R-:W-:-:S13]  /*3a90*/  ISETP.GT.OR P1, PT, R34, 0xf, P1 ;  /* 0x0000000f2200780c */ /* 0x000fda0000f24670 */
[----:B------:R-:W-:Y:S02]  /*3aa0*/  @!P1 FADD.FTZ R3, -R28, R29 ;  /* 0x0000001d1c039221 */ /* 0x000fe40000010100 */
[----:B------:R-:W-:Y:S02]  /*3ab0*/  @!P1 IMAD.SHL.U32 R5, R2, 0x2, RZ ;  /* 0x0000000202059824 */ /* 0x000fe400078e00ff */
[----:B------:R-:W-:Y:S02]  /*3ac0*/  @!P1 FMUL.FTZ R3, R3, 1.4426950216293334961 ;  /* 0x3fb8aa3b03039820 */ /* 0x000fe40000410000 */
[----:B------:R-:W-:Y:S01]  /*3ad0*/  IMAD.MOV.U32 R2, RZ, RZ, c[0x0][0x314] ;  /* 0x0000c500ff027624 */ /* 0x000fe200078e00ff */
[----:B------:R-:W-:-:S03]  /*3ae0*/  @!P1 LOP3.LUT R5, R5, 0xfffffffc, RZ, 0xc0, !PT ;  /* 0xfffffffc05059812 */ /* 0x000fc600078ec0ff */
[----:B------:R-:W0:Y:S01]  /*3af0*/  @!P1 MUFU.EX2 R3, R3 ;  /* 0x0000000300039308 */ /* 0x000e220000000800 */
[----:B------:R-:W-:Y:S01]  /*3b00*/  ISETP.GE.AND P0, PT, R2, 0x1, PT ;  /* 0x000000010200780c */ /* 0x000fe20003f06270 */
[----:B------:R-:W-:Y:S01]  /*3b10*/  @!P1 IMAD R0, R0, 0x24, R5 ;  /* 0x0000002400009824 */ /* 0x000fe200078e0205 */
[----:B------:R-:W-:Y:S02]  /*3b20*/  LOP3.LUT R5, R33, 0x3ffffff0, RZ, 0xc0, !PT ;  /* 0x3ffffff021057812 */ /* 0x000fe400078ec0ff */
[----:B------:R-:W-:-:S03]  /*3b30*/  SHF.R.S32.HI R33, RZ, 0x4, R33 ;  /* 0x00000004ff217819 */ /* 0x000fc60000011421 */
[----:B------:R-:W-:Y:S02]  /*3b40*/  IMAD.IADD R34, R34, 0x1, -R5 ;  /* 0x0000000122227824 */ /* 0x000fe400078e0a05 */
[----:B------:R-:W-:Y:S02]  /*3b50*/  CS2R R4, SRZ ;  /* 0x0000000000047805 */ /* 0x000fe4000001ff00 */
[----:B------:R-:W-:Y:S01]  /*3b60*/  IMAD.SHL.U32 R34, R34, 0x4, RZ ;  /* 0x0000000422227824 */ /* 0x000fe200078e00ff */
[----:B0-----:R0:W-:Y:S04]  /*3b70*/  @!P1 STS [R0], R3 ;  /* 0x0000000300009388 */ /* 0x0011e80000000800 */
[C---:B------:R-:W-:Y:S02]  /*3b80*/  IADD3 R32, R34.reuse, 0x40, RZ ;  /* 0x0000004022207810 */ /* 0x040fe40007ffe0ff */
[----:B------:R-:W-:Y:S01]  /*3b90*/  IADD3 R31, R34, 0x80, RZ ;  /* 0x00000080221f7810 */ /* 0x000fe20007ffe0ff */
[----:B0-----:R-:W-:Y:S01]  /*3ba0*/  CS2R R2, SRZ ;  /* 0x0000000000027805 */ /* 0x001fe2000001ff00 */
[----:B------:R-:W-:Y:S01]  /*3bb0*/  IMAD.MOV.U32 R0, RZ, RZ, RZ ;  /* 0x000000ffff007224 */ /* 0x000fe200078e00ff */
        /* <DEDUP_REMOVED lines=25> */
.L_x_328:
        /* <DEDUP_REMOVED lines=14> */
.L_x_327:
[----:B------:R-:W-:Y:S05]  /*3e30*/  BSYNC B0 ;  /* 0x0000000000007941 */ /* 0x000fea0003800000 */
.L_x_326:
        /* <DEDUP_REMOVED lines=19> */
.L_x_325:
        /* <DEDUP_REMOVED lines=100> */
        .weak           $__internal_6_$__cuda_sm20_div_s64
        .type           $__internal_6_$__cuda_sm20_div_s64,@function
        .size           $__internal_6_$__cuda_sm20_div_s64,(.L_x_4076 - $__internal_6_$__cuda_sm20_div_s64)
$__internal_6_$__cuda_sm20_div_s64:
        /* <DEDUP_REMOVED lines=83> */
[----:B------:R-:W-:Y:S06]  /*4ae0*/  RET.REL.NODEC R26 `(_ZN5flash32flash_fwd_splitkv_combine_kernelI23Flash_fwd_kernel_traitsILi192ELi64ELi64ELi4ELb0ELb0EN7cutlass6half_tE19Flash_kernel_traitsILi192ELi64ELi64ELi4ES3_EELi8ELi1ELb0EEEvNS_16Flash_fwd_paramsE) ;  /* 0xffffb5101a007950 */ /* 0x000fec0003c3ffff */
.L_x_329:
        /* <DEDUP_REMOVED lines=9> */
.L_x_4076:


//--------------------- .text._ZN5flash32flash_fwd_splitkv_combine_kernelI23Flash_fwd_kernel_traitsILi192ELi64ELi64ELi4ELb0ELb0EN7cutlass6half_tE19Flash_kernel_traitsILi192ELi64ELi64ELi4ES3_EELi8ELi7ELb1EEEvNS_16Flash_fwd_paramsE --------------------------
	.section	.text._ZN5flash32flash_fwd_splitkv_combine_kernelI23Flash_fwd_kernel_traitsILi192ELi64ELi64ELi4ELb0ELb0EN7cutlass6half_tE19Flash_kernel_traitsILi192ELi64ELi64ELi4ES3_EELi8ELi7ELb1EEEvNS_16Flash_fwd_paramsE,"ax",@progbits
	.sectioninfo	@"SHI_REGISTERS=62"
	.align	128
        .global         _ZN5flash32flash_fwd_splitkv_combine_kernelI23Flash_fwd_kernel_traitsILi192ELi64ELi64ELi4ELb0ELb0EN7cutlass6half_tE19Flash_kernel_traitsILi192ELi64ELi64ELi4ES3_EELi8ELi7ELb1EEEvNS_16Flash_fwd_paramsE
        .type           _ZN5flash32flash_fwd_splitkv_combine_kernelI23Flash_fwd_kernel_traitsILi192ELi64ELi64ELi4ELb0ELb0EN7cutlass6half_tE19Flash_kernel_traitsILi192ELi64ELi64ELi4ES3_EELi8ELi7ELb1EEEvNS_16Flash_fwd_paramsE,@function
        .size           _ZN5flash32flash_fwd_splitkv_combine_kernelI23Flash_fwd_kernel_traitsILi192ELi64ELi64ELi4ELb0ELb0EN7cutlass6half_tE19Flash_kernel_traitsILi192ELi64ELi64ELi4ES3_EELi8ELi7ELb1EEEvNS_16Flash_fwd_paramsE,(.L_x_4077 - _ZN5flash32flash_fwd_splitkv_combine_kernelI23Flash_fwd_kernel_traitsILi192ELi64ELi64ELi4ELb0ELb0EN7cutlass6half_tE19Flash_kernel_traitsILi192ELi64ELi64ELi4ES3_EELi8ELi7ELb1EEEvNS_16Flash_fwd_paramsE)
        .other          _ZN5flash32flash_fwd_splitkv_combine_kernelI23Flash_fwd_kernel_traitsILi192ELi64ELi64ELi4ELb0ELb0EN7cutlass6half_tE19Flash_kernel_traitsILi192ELi64ELi64ELi4ES3_EELi8ELi7ELb1EEEvNS_16Flash_fwd_paramsE,@"STO_CUDA_ENTRY STV_DEFAULT"
_ZN5flash32flash_fwd_splitkv_combine_kernelI23Flash_fwd_kernel_traitsILi192ELi64ELi64ELi4ELb0ELb0EN7cutlass6half_tE19Flash_kernel_traitsILi192ELi64ELi64ELi4ES3_EELi8ELi7ELb1EEEvNS_16Flash_fwd_paramsE:
.text._ZN5flash32flash_fwd_splitkv_combine_kernelI23Flash_fwd_kernel_traitsILi192ELi64ELi64ELi4ELb0ELb0EN7cutlass6half_tE19Flash_kernel_traitsILi192ELi64ELi64ELi4ES3_EELi8ELi7ELb1EEEvNS_16Flash_fwd_paramsE:
        /* <DEDUP_REMOVED lines=23> */
[----:B------:R-:W-:Y:S05]  /*0170*/  CALL.REL.NOINC `($__internal_7_$__cuda_sm20_div_s64) ;  /* 0x0000579000007944 */ /* 0x000fea0003c00000 */
[----:B------:R-:W-:Y:S02]  /*0180*/  MOV R8, R0 ;  /* 0x0000000000087202 */ /* 0x000fe40000000f00 */
[----:B------:R-:W-:Y:S01]  /*0190*/  MOV R9, R21 ;  /* 0x0000001500097202 */ /* 0x000fe20000000f00 */
[----:B------:R-:W-:Y:S05]  /*01a0*/  BRA `(.L_x_331) ;  /* 0x0000013000007947 */ /* 0x000fea0003800000 */
.L_x_330:
        /* <DEDUP_REMOVED lines=19> */
.L_x_331:
        /* <DEDUP_REMOVED lines=17> */
.L_x_333:
        /* <DEDUP_REMOVED lines=20> */
.L_x_334:
[----:B------:R-:W-:Y:S05]  /*0530*/  BSYNC B0 ;  /* 0x0000000000007941 */ /* 0x000fea0003800000 */
.L_x_332:
        /* <DEDUP_REMOVED lines=57> */
.L_x_336:
        /* <DEDUP_REMOVED lines=19> */
.L_x_337:
[----:B------:R-:W-:Y:S05]  /*0a00*/  BSYNC B0 ;  /* 0x0000000000007941 */ /* 0x000fea0003800000 */
.L_x_335:
        /* <DEDUP_REMOVED lines=107> */
.L_x_339:
        /* <DEDUP_REMOVED lines=19> */
.L_x_340:
[----:B------:R-:W-:Y:S05]  /*11f0*/  BSYNC B0 ;  /* 0x0000000000007941 */ /* 0x000fea0003800000 */
.L_x_338:
        /* <DEDUP_REMOVED lines=163> */
[----:B------:R-:W-:Y:S05]  /*1c30*/  CALL.REL.NOINC `($__internal_7_$__cuda_sm20_div_s64) ;  /* 0x00003cd000007944 */ /* 0x000fea0003c00000 */
[----:B------:R-:W-:Y:S02]  /*1c40*/  MOV R42, R0 ;  /* 0x00000000002a7202 */ /* 0x000fe40000000f00 */
[----:B------:R-:W-:Y:S01]  /*1c50*/  MOV R43, R21 ;  /* 0x00000015002b7202 */ /* 0x000fe20000000f00 */
[----:B------:R-:W-:Y:S05]  /*1c60*/  BRA `(.L_x_343) ;  /* 0x0000013000007947 */ /* 0x000fea0003800000 */
.L_x_342:
        /* <DEDUP_REMOVED lines=19> */
.L_x_343:
[----:B------:R-:W-:Y:S05]  /*1da0*/  BSYNC B0 ;  /* 0x0000000000007941 */ /* 0x000fea0003800000 */
.L_x_341:
        /* <DEDUP_REMOVED lines=205> */
.L_x_348:
        /* <DEDUP_REMOVED lines=21> */
.L_x_349:
[----:B------:R-:W-:Y:S05]  /*2bd0*/  BSYNC B0 ;  /* 0x0000000000007941 */ /* 0x000fea0003800000 */
.L_x_347:
        /* <DEDUP_REMOVED lines=8> */
[----:B------:R-:W-:Y:S05]  /*2c60*/  CALL.REL.NOINC `($__internal_7_$__cuda_sm20_div_s64) ;  /* 0x00002ca000007944 */ /* 0x000fea0003c00000 */
        /* <DEDUP_REMOVED lines=12> */
.L_x_351:
        /* <DEDUP_REMOVED lines=22> */
.L_x_352:
[----:B------:R-:W-:Y:S05]  /*2e90*/  BSYNC B0 ;  /* 0x0000000000007941 */ /* 0x000fea0003800000 */
.L_x_350:
        /* <DEDUP_REMOVED lines=11> */
[----:B------:R-:W-:Y:S05]  /*2f50*/  CALL.REL.NOINC `($__internal_7_$__cuda_sm20_div_s64) ;  /* 0x000029b000007944 */ /* 0x000fea0003c00000 */
        /* <DEDUP_REMOVED lines=11> */
.L_x_354:
        /* <DEDUP_REMOVED lines=22> */
.L_x_355:
[----:B------:R-:W-:Y:S05]  /*3170*/  BSYNC B0 ;  /* 0x0000000000007941 */ /* 0x000fea0003800000 */
.L_x_353:
        /* <DEDUP_REMOVED lines=52> */
.L_x_357:
        /* <DEDUP_REMOVED lines=22> */
.L_x_358:
[----:B------:R-:W-:Y:S05]  /*3620*/  BSYNC B0 ;  /* 0x0000000000007941 */ /* 0x000fea0003800000 */
.L_x_356:
        /* <DEDUP_REMOVED lines=22> */
.L_x_360:
        /* <DEDUP_REMOVED lines=22> */
.L_x_361:
[----:B------:R-:W-:Y:S05]  /*38f0*/  BSYNC B0 ;  /* 0x0000000000007941 */ /* 0x000fea0003800000 */
.L_x_359:
        /* <DEDUP_REMOVED lines=21> */
.L_x_363:
        /* <DEDUP_REMOVED lines=23> */
.L_x_364:
[----:B------:R-:W-:Y:S05]  /*3bc0*/  BSYNC B0 ;  /* 0x0000000000007941 */ /* 0x000fea0003800000 */
.L_x_362:
        /* <DEDUP_REMOVED lines=38> */
.L_x_366:
        /* <DEDUP_REMOVED lines=23> */
.L_x_367:
[----:B------:R-:W-:Y:S05]  /*3fa0*/  BSYNC B0 ;  /* 0x0000000000007941 */ /* 0x000fea0003800000 */
.L_x_365:
        /* <DEDUP_REMOVED lines=31> */
.L_x_369:
        /* <DEDUP_REMOVED lines=23> */
.L_x_370:
[----:B------:R-:W-:Y:S05]  /*4310*/  BSYNC B0 ;  /* 0x0000000000007941 */ /* 0x000fea0003800000 */
.L_x_368:
        /* <DEDUP_REMOVED lines=20> */
.L_x_346:
[----:B------:R-:W-:-:S04]  /*4460*/  LEA R2, P0, R44, c[0x0][0x200], 0x2 ;  /* 0x000080002c027a11 */ /* 0x000fc800078010ff */
[----:B------:R-:W-:-:S05]  /*4470*/  LEA.HI.X R3, R44, c[0x0][0x204], R45, 0x2, P0 ;  /* 0x000081002c037a11 */ /* 0x000fca00000f142d */
[----:B------:R0:W-:Y:S04]  /*4480*/  STG.E [R2.64], R30 ;  /* 0x0000001e02007986 */ /* 0x0001e8000c101908 */
.L_x_345:
[----:B------:R-:W-:Y:S05]  /*4490*/  BSYNC B1 ;  /* 0x0000000000017941 */ /* 0x000fea0003800000 */
.L_x_344:
[C---:B------:R-:W-:Y:S01]  /*44a0*/  IADD3 R0, R39.reuse, 0x10, RZ ;  /* 0x0000001027007810 */ /* 0x040fe20007ffe0ff */
[----:B------:R-:W-:Y:S01]  /*44b0*/  IMAD.MOV.U32 R29, RZ, RZ, c[0x0][0x314] ;  /* 0x0000c500ff1d7624 */ /* 0x000fe200078e00ff */
[C---:B------:R-:W-:Y:S01]  /*44c0*/  ISETP.GE.OR P5, PT, R39.reuse, c[0x0][0x314], P6 ;  /* 0x0000c50027007a0c */ /* 0x040fe200037a6670 */
[----:B0-----:R-:W-:Y:S01]  /*44d0*/  CS2R R4, SRZ ;  /* 0x0000000000047805 */ /* 0x001fe2000001ff00 */
[----:B------:R-:W-:Y:S01]  /*44e0*/  ISETP.GE.OR P0, PT, R0, c[0x0][0x314], P6 ;  /* 0x0000c50000007a0c */ /* 0x000fe20003706670 */
[----:B------:R-:W-:Y:S01]  /*44f0*/  CS2R R6, SRZ ;  /* 0x0000000000067805 */ /* 0x000fe2000001ff00 */
[----:B------:R-:W-:Y:S01]  /*4500*/  IADD3 R0, R39, 0x20, RZ ;  /* 0x0000002027007810 */ /* 0x000fe20007ffe0ff */
[----:B------:R-:W-:Y:S01]  /*4510*/  CS2R R8, SRZ ;  /* 0x0000000000087805 */ /* 0x000fe2000001ff00 */
[----:B------:R-:W-:Y:S01]  /*4520*/  CS2R R10, SRZ ;  /* 0x00000000000a7805 */ /* 0x000fe2000001ff00 */
[----:B------:R-:W-:Y:S02]  /*4530*/  MOV R12, RZ ;  /* 0x000000ff000c7202 */ /* 0x000fe40000000f00 */
[----:B------:R-:W-:-:S02]  /*4540*/  ISETP.GE.OR P4, PT, R0, c[0x0][0x314], P6 ;  /* 0x0000c50000007a0c */ /* 0x000fc40003786670 */
[----:B------:R-:W-:Y:S02]  /*4550*/  IADD3 R0, R39, 0x30, RZ ;  /* 0x0000003027007810 */ /* 0x000fe40007ffe0ff */
[C---:B------:R-:W-:Y:S02]  /*4560*/  @!P5 FADD.FTZ R37, -R30.reuse, R37 ;  /* 0x000000251e25d221 */ /* 0x040fe40000010100 */
[----:B------:R-:W-:Y:S01]  /*4570*/  @!P0 FADD.FTZ R2, -R30, R38 ;  /* 0x000000261e028221 */ /* 0x000fe20000010100 */
[----:B------:R-:W-:Y:S01]  /*4580*/  ISETP.GE.OR P3, PT, R0, c[0x0][0x314], P6 ;  /* 0x0000c50000007a0c */ /* 0x000fe20003766670 */
[----:B------:R-:W-:Y:S01]  /*4590*/  @!P5 FMUL.FTZ R37, R37, 1.4426950216293334961 ;  /* 0x3fb8aa3b2525d820 */ /* 0x000fe20000410000 */
[----:B------:R-:W-:Y:S01]  /*45a0*/  IADD3 R0, R39, 0x40, RZ ;  /* 0x0000004027007810 */ /* 0x000fe20007ffe0ff */
[----:B------:R-:W-:-:S03]  /*45b0*/  @!P0 FMUL.FTZ R2, R2, 1.4426950216293334961 ;  /* 0x3fb8aa3b02028820 */ /* 0x000fc60000410000 */
        /* <DEDUP_REMOVED lines=8> */
[----:B------:R-:W-:Y:S01]  /*4640*/  @!P3 FMUL.FTZ R36, R36, 1.4426950216293334961 ;  /* 0x3fb8aa3b2424b820 */ /* 0x000fe20000410000 */
[----:B------:R-:W1:Y:S01]  /*4650*/  @!P5 MUFU.EX2 R37, R37 ;  /* 0x000000250025d308 */ /* 0x000e620000000800 */
[----:B------:R-:W-:-:S04]  /*4660*/  @!P2 FADD.FTZ R33, -R30, R33 ;  /* 0x000000211e21a221 */ /* 0x000fc80000010100 */
[----:B------:R-:W-:Y:S01]  /*4670*/  @!P2 FMUL.FTZ R33, R33, 1.4426950216293334961 ;  /* 0x3fb8aa3b2121a820 */ /* 0x000fe20000410000 */
[----:B0-----:R0:W-:Y:S01]  /*4680*/  @!P0 STS [R25.X4+0x240], R2 ;  /* 0x0002400219008388 */ /* 0x0011e20000004800 */
[----:B------:R-:W-:Y:S01]  /*4690*/  ISETP.GE.OR P0, PT, R0, c[0x0][0x314], P6 ;  /* 0x0000c50000007a0c */ /* 0x000fe20003706670 */
[----:B------:R-:W-:Y:S01]  /*46a0*/  @!P1 FADD.FTZ R34, -R30, R34 ;  /* 0x000000221e229221 */ /* 0x000fe20000010100 */
[C---:B------:R-:W-:Y:S01]  /*46b0*/  IADD3 R0, R39.reuse, 0x70, RZ ;  /* 0x0000007027007810 */ /* 0x040fe20007ffe0ff */
[----:B------:R-:W2:Y:S01]  /*46c0*/  @!P4 MUFU.EX2 R35, R35 ;  /* 0x000000230023c308 */ /* 0x000ea20000000800 */
[----:B------:R-:W-:Y:S02]  /*46d0*/  IMAD.SHL.U32 R39, R39, 0x4, RZ ;  /* 0x0000000427277824 */ /* 0x000fe400078e00ff */
[----:B------:R-:W-:Y:S01]  /*46e0*/  ISETP.GE.OR P6, PT, R0, c[0x0][0x314], P6 ;  /* 0x0000c50000007a0c */ /* 0x000fe200037c6670 */
[----:B------:R-:W-:Y:S01]  /*46f0*/  @!P1 FMUL.FTZ R34, R34, 1.4426950216293334961 ;  /* 0x3fb8aa3b22229820 */ /* 0x000fe20000410000 */
[----:B-1----:R-:W-:Y:S03]  /*4700*/  @!P5 STS [R25.X4], R37 ;  /* 0x000000251900d388 */ /* 0x002fe60000004800 */
[----:B------:R-:W1:Y:S02]  /*4710*/  @!P3 MUFU.EX2 R36, R36 ;  /* 0x000000240024b308 */ /* 0x000e640000000800 */
[----:B------:R-:W-:-:S04]  /*4720*/  @!P0 FADD.FTZ R31, -R30, R31 ;  /* 0x0000001f1e1f8221 */ /* 0x000fc80000010100 */
[----:B------:R-:W-:Y:S02]  /*4730*/  @!P0 FMUL.FTZ R31, R31, 1.4426950216293334961 ;  /* 0x3fb8aa3b1f1f8820 */ /* 0x000fe40000410000 */
[----:B------:R-:W-:Y:S01]  /*4740*/  @!P6 FADD.FTZ R30, -R30, R32 ;  /* 0x000000201e1ee221 */ /* 0x000fe20000010100 */
[----:B------:R-:W3:Y:S01]  /*4750*/  @!P2 MUFU.EX2 R33, R33 ;  /* 0x000000210021a308 */ /* 0x000ee20000000800 */
[----:B--2---:R-:W-:Y:S02]  /*4760*/  @!P4 STS [R25.X4+0x480], R35 ;  /* 0x000480231900c388 */ /* 0x004fe40000004800 */
[----:B------:R-:W-:Y:S01]  /*4770*/  @!P6 FMUL.FTZ R0, R30, 1.4426950216293334961 ;  /* 0x3fb8aa3b1e00e820 */ /* 0x000fe20000410000 */
[----:B0-----:R-:W-:Y:S01]  /*4780*/  CS2R R2, SRZ ;  /* 0x0000000000027805 */ /* 0x001fe2000001ff00 */
[----:B-1----:R-:W-:Y:S03]  /*4790*/  @!P3 STS [R25.X4+0x6c0], R36 ;  /* 0x0006c0241900b388 */ /* 0x002fe60000004800 */
[----:B------:R-:W0:Y:S08]  /*47a0*/  @!P0 MUFU.EX2 R31, R31 ;  /* 0x0000001f001f8308 */ /* 0x000e300000000800 */
[----:B------:R-:W1:Y:S01]  /*47b0*/  @!P1 MUFU.EX2 R34, R34 ;  /* 0x0000002200229308 */ /* 0x000e620000000800 */
[----:B---3--:R-:W-:Y:S07]  /*47c0*/  @!P2 STS [R25.X4+0x900], R33 ;  /* 0x000900211900a388 */ /* 0x008fee0000004800 */
[----:B------:R-:W2:Y:S01]  /*47d0*/  @!P6 MUFU.EX2 R0, R0 ;  /* 0x000000000000e308 */ /* 0x000ea20000000800 */
[----:B0-----:R-:W-:Y:S01]  /*47e0*/  @!P0 STS [R25.X4+0xd80], R31 ;  /* 0x000d801f19008388 */ /* 0x001fe20000004800 */
[----:B------:R-:W-:-:S03]  /*47f0*/  ISETP.GE.AND P0, PT, R29, 0x1, PT ;  /* 0x000000011d00780c */ /* 0x000fc60003f06270 */
[----:B-1----:R-:W-:Y:S04]  /*4800*/  @!P1 STS [R25.X4+0xb40], R34 ;  /* 0x000b402219009388 */ /* 0x002fe80000004800 */
[----:B--2---:R0:W-:Y:S02]  /*4810*/  @!P6 STS [R25.X4+0xfc0], R0 ;  /* 0x000fc0001900e388 */ /* 0x0041e40000004800 */
[----:B0-----:R-:W-:Y:S02]  /*4820*/  HFMA2.MMA R0, -RZ, RZ, 0, 0 ;  /* 0x00000000ff007435 */ /* 0x001fe400000001ff */
[----:B------:R-:W-:Y:S06]  /*4830*/  BAR.SYNC.DEFER_BLOCKING 0x0 ;  /* 0x0000000000007b1d */ /* 0x000fec0000010000 */
[----:B------:R-:W-:Y:S05]  /*4840*/  @!P0 BRA `(.L_x_371) ;  /* 0x00000ad000008947 */ /* 0x000fea0003800000 */
[----:B------:R-:W-:Y:S01]  /*4850*/  ULDC UR5, c[0x0][0x22c] ;  /* 0x00008b0000057ab9 */ /* 0x000fe20000000800 */
[----:B------:R-:W-:Y:S01]  /*4860*/  IMAD R35, R15, 0xc0, R39 ;  /* 0x000000c00f237824 */ /* 0x000fe200078e0227 */
[----:B------:R-:W-:Y:S01]  /*4870*/  UIMAD UR5, UR7, UR5, URZ ;  /* 0x00000005070572a4 */ /* 0x000fe2000f8e023f */
[----:B------:R-:W-:Y:S01]  /*4880*/  ISETP.GT.AND P1, PT, R29, 0x3, PT ;  /* 0x000000031d00780c */ /* 0x000fe20003f24270 */
[C---:B------:R-:W-:Y:S01]  /*4890*/  IMAD R32, R28.reuse, c[0x0][0x22c], RZ ;  /* 0x00008b001c207a24 */ /* 0x040fe200078e02ff */
[----:B------:R-:W-:Y:S01]  /*48a0*/  PLOP3.LUT P4, PT, PT, PT, PT, 0x80, 0x0 ;  /* 0x000000000000781c */ /* 0x000fe20003f8f070 */
[----:B------:R-:W-:Y:S01]  /*48b0*/  USHF.R.S32.HI UR4, URZ, 0x1f, UR5 ;  /* 0x0000001f3f047899 */ /* 0x000fe20008011405 */
[----:B------:R-:W-:Y:S01]  /*48c0*/  IMAD.SHL.U32 R14, R15, 0x4, RZ ;  /* 0x000000040f0e7824 */ /* 0x000fe200078e00ff */
[C---:B------:R-:W-:Y:S01]  /*48d0*/  IADD3 R0, P0, R35.reuse, UR5, RZ ;  /* 0x0000000523007c10 */ /* 0x040fe2000ff1e0ff */
[----:B------:R-:W-:Y:S01]  /*48e0*/  IMAD.MOV.U32 R30, RZ, RZ, RZ ;  /* 0x000000ffff1e7224 */ /* 0x000fe200078e00ff */
[----:B------:R-:W-:Y:S01]  /*48f0*/  IADD3 R31, R28, -UR7, RZ ;  /* 0x800000071c1f7c10 */ /* 0x000fe2000fffe0ff */
[----:B------:R-:W-:Y:S01]  /*4900*/  CS2R R16, SRZ ;  /* 0x0000000000107805 */ /* 0x000fe2000001ff00 */
[----:B------:R-:W-:Y:S01]  /*4910*/  LEA.HI.X.SX32 R35, R35, UR4, 0x1, P0 ;  /* 0x0000000423237c11 */ /* 0x000fe200080f0eff */
[----:B------:R-:W-:Y:S01]  /*4920*/  CS2R R18, SRZ ;  /* 0x0000000000127805 */ /* 0x000fe2000001ff00 */
[C---:B------:R-:W-:Y:S01]  /*4930*/  LEA R34, P0, R0.reuse, c[0x0][0x1d8], 0x2 ;  /* 0x0000760000227a11 */ /* 0x040fe200078010ff */
[----:B------:R-:W-:Y:S01]  /*4940*/  CS2R R20, SRZ ;  /* 0x0000000000147805 */ /* 0x000fe2000001ff00 */
[----:B------:R-:W-:Y:S01]  /*4950*/  CS2R R22, SRZ ;  /* 0x0000000000167805 */ /* 0x000fe2000001ff00 */
[----:B------:R-:W-:Y:S01]  /*4960*/  CS2R R24, SRZ ;  /* 0x0000000000187805 */ /* 0x000fe2000001ff00 */
[----:B------:R-:W-:Y:S01]  /*4970*/  LEA.HI.X R35, R0, c[0x0][0x1dc], R35, 0x2, P0 ;  /* 0x0000770000237a11 */ /* 0x000fe200000f1423 */
[----:B------:R-:W-:Y:S01]  /*4980*/  IMAD.MOV.U32 R0, RZ, RZ, RZ ;  /* 0x000000ffff007224 */ /* 0x000fe200078e00ff */
[----:B------:R-:W-:Y:S01]  /*4990*/  IADD3 R34, P0, R34, 0x200, RZ ;  /* 0x0000020022227810 */ /* 0x000fe20007f1e0ff */
[----:B------:R-:W-:Y:S01]  /*49a0*/  CS2R R26, SRZ ;  /* 0x00000000001a7805 */ /* 0x000fe2000001ff00 */
[----:B------:R-:W-:-:S04]  /*49b0*/  IMAD.WIDE R32, R32, 0x4, RZ ;  /* 0x0000000420207825 */ /* 0x000fc800078e02ff */
[----:B------:R-:W-:Y:S01]  /*49c0*/  IMAD.X R35, RZ, RZ, R35, P0 ;  /* 0x000000ffff237224 */ /* 0x000fe200000e0623 */
[----:B------:R-:W-:Y:S05]  /*49d0*/  @!P1 BRA `(.L_x_372) ;  /* 0x0000051000009947 */ /* 0x000fea0003800000 */
[----:B------:R-:W-:Y:S02]  /*49e0*/  PLOP3.LUT P4, PT, PT, PT, PT, 0x8, 0x0 ;  /* 0x000000000000781c */ /* 0x000fe40003f8e170 */
[CC--:B------:R-:W-:Y:S02]  /*49f0*/  ISETP.GE.AND P3, PT, R15.reuse, R31.reuse, PT ;  /* 0x0000001f0f00720c */ /* 0x0c0fe40003f66270 */
[----:B------:R-:W-:Y:S02]  /*4a00*/  ISETP.GE.AND P0, PT, R15, R31, PT ;  /* 0x0000001f0f00720c */ /* 0x000fe40003f06270 */
[----:B------:R-:W-:-:S09]  /*4a10*/  IADD3 R29, R29, -0x3, RZ ;  /* 0xfffffffd1d1d7810 */ /* 0x000fd20007ffe0ff */
.L_x_373:
[----:B------:R0:W2:Y:S01]  /*4a20*/  @!P3 LDG.E.128 R16, [R34.64+-0x200] ;  /* 0xfffe00082210b981 */ /* 0x0000a2000c1e1d00 */
[----:B------:R-:W-:Y:S02]  /*4a30*/  IADD3 R36, P1, R32, R34, RZ ;  /* 0x0000002220247210 */ /* 0x000fe40007f3e0ff */
[----:B------:R-:W-:Y:S01]  /*4a40*/  IADD3 R30, R30, 0x4, RZ ;  /* 0x000000041e1e7810 */ /* 0x000fe20007ffe0ff */
[----:B------:R0:W3:Y:S01]  /*4a50*/  @!P3 LDG.E.128 R20, [R34.64+-0x100] ;  /* 0xffff00082214b981 */ /* 0x0000e2000c1e1d00 */
[C---:B------:R-:W-:Y:S02]  /*4a60*/  IADD3.X R37, R33.reuse, R35, RZ, P1, !PT ;  /* 0x0000002321257210 */ /* 0x040fe40000ffe4ff */
[----:B------:R-:W-:Y:S01]  /*4a70*/  ISETP.GE.AND P2, PT, R30, R29, PT ;  /* 0x0000001d1e00720c */ /* 0x000fe20003f46270 */
[----:B------:R0:W4:Y:S01]  /*4a80*/  @!P3 LDG.E.128 R24, [R34.64] ;  /* 0x000000082218b981 */ /* 0x000122000c1e1d00 */
[----:B------:R-:W-:Y:S03]  /*4a90*/  PLOP3.LUT P3, PT, P0, PT, PT, 0x80, 0x0 ;  /* 0x000000000000781c */ /* 0x000fe6000076f070 */
[----:B------:R-:W2:Y:S01]  /*4aa0*/  LDS R13, [R14] ;  /* 0x000000000e0d7984 */ /* 0x000ea20000000800 */
[C---:B0-----:R-:W-:Y:S04]  /*4ab0*/  IADD3 R34, P1, R32.reuse, R36, RZ ;  /* 0x0000002420227210 */ /* 0x041fe80007f3e0ff */
[----:B------:R-:W-:Y:S01]  /*4ac0*/  IADD3.X R35, R33, R37, RZ, P1, !PT ;  /* 0x0000002521237210 */ /* 0x000fe20000ffe4ff */
[C---:B--2---:R-:W-:Y:S02]  /*4ad0*/  FFMA.FTZ R12, R13.reuse, R16, R12 ;  /* 0x000000100d0c7223 */ /* 0x044fe4000001000c */
[C---:B------:R-:W-:Y:S02]  /*4ae0*/  FFMA.FTZ R11, R13.reuse, R17, R11 ;  /* 0x000000110d0b7223 */ /* 0x040fe4000001000b */
[C---:B------:R-:W-:Y:S02]  /*4af0*/  FFMA.FTZ R10, R13.reuse, R18, R10 ;  /* 0x000000120d0a7223 */ /* 0x040fe4000001000a */
[C---:B------:R-:W-:Y:S02]  /*4b00*/  FFMA.FTZ R9, R13.reuse, R19, R9 ;  /* 0x000000130d097223 */ /* 0x040fe40000010009 */
[C---:B---3--:R-:W-:Y:S01]  /*4b10*/  FFMA.FTZ R8, R13.reuse, R20, R8 ;  /* 0x000000140d087223 */ /* 0x048fe20000010008 */
[----:B------:R-:W2:Y:S01]  /*4b20*/  @!P3 LDG.E.128 R16, [R36.64+-0x200] ;  /* 0xfffe00082410b981 */ /* 0x000ea2000c1e1d00 */
[C---:B------:R-:W-:Y:S02]  /*4b30*/  FFMA.FTZ R7, R13.reuse, R21, R7 ;  /* 0x000000150d077223 */ /* 0x040fe40000010007 */
[C---:B------:R-:W-:Y:S02]  /*4b40*/  FFMA.FTZ R6, R13.reuse, R22, R6 ;  /* 0x000000160d067223 */ /* 0x040fe40000010006 */
[C---:B------:R-:W-:Y:S02]  /*4b50*/  FFMA.FTZ R5, R13.reuse, R23, R5 ;  /* 0x000000170d057223 */ /* 0x040fe40000010005 */
[C---:B----4-:R-:W-:Y:S01]  /*4b60*/  FFMA.FTZ R4, R13.reuse, R24, R4 ;  /* 0x000000180d047223 */ /* 0x050fe20000010004 */
[----:B------:R-:W3:Y:S01]  /*4b70*/  @!P3 LDG.E.128 R20, [R36.64+-0x100] ;  /* 0xffff00082414b981 */ /* 0x000ee2000c1e1d00 */
[C---:B------:R-:W-:Y:S02]  /*4b80*/  FFMA.FTZ R3, R13.reuse, R25, R3 ;  /* 0x000000190d037223 */ /* 0x040fe40000010003 */
[C---:B------:R-:W-:Y:S02]  /*4b90*/  FFMA.FTZ R2, R13.reuse, R26, R2 ;  /* 0x0000001a0d027223 */ /* 0x040fe40000010002 */
[----:B------:R-:W-:Y:S02]  /*4ba0*/  FFMA.FTZ R0, R13, R27, R0 ;  /* 0x0000001b0d007223 */ /* 0x000fe40000010000 */
[----:B------:R-:W4:Y:S04]  /*4bb0*/  @!P3 LDG.E.128 R24, [R36.64] ;  /* 0x000000082418b981 */ /* 0x000f28000c1e1d00 */
[----:B------:R-:W2:Y:S02]  /*4bc0*/  LDS R13, [R14+0x24] ;  /* 0x000024000e0d7984 */ /* 0x000ea40000000800 */
[C---:B--2---:R-:W-:Y:S02]  /*4bd0*/  FFMA.FTZ R12, R13.reuse, R16, R12 ;  /* 0x000000100d0c7223 */ /* 0x044fe4000001000c */
[C---:B------:R-:W-:Y:S02]  /*4be0*/  FFMA.FTZ R11, R13.reuse, R17, R11 ;  /* 0x000000110d0b7223 */ /* 0x040fe4000001000b */
[C---:B------:R-:W-:Y:S02]  /*4bf0*/  FFMA.FTZ R10, R13.reuse, R18, R10 ;  /* 0x000000120d0a7223 */ /* 0x040fe4000001000a */
[C---:B------:R-:W-:Y:S02]  /*4c00*/  FFMA.FTZ R9, R13.reuse, R19, R9 ;  /* 0x000000130d097223 */ /* 0x040fe40000010009 */
[C---:B---3--:R-:W-:Y:S01]  /*4c10*/  FFMA.FTZ R8, R13.reuse, R20, R8 ;  /* 0x000000140d087223 */ /* 0x048fe20000010008 */
[----:B------:R0:W2:Y:S01]  /*4c20*/  @!P3 LDG.E.128 R16, [R34.64+-0x200] ;  /* 0xfffe00082210b981 */ /* 0x0000a2000c1e1d00 */
[C---:B------:R-:W-:Y:S02]  /*4c30*/  FFMA.FTZ R7, R13.reuse, R21, R7 ;  /* 0x000000150d077223 */ /* 0x040fe40000010007 */
[C---:B------:R-:W-:Y:S02]  /*4c40*/  FFMA.FTZ R6, R13.reuse, R22, R6 ;  /* 0x000000160d067223 */ /* 0x040fe40000010006 */
[C---:B------:R-:W-:Y:S02]  /*4c50*/  FFMA.FTZ R5, R13.reuse, R23, R5 ;  /* 0x000000170d057223 */ /* 0x040fe40000010005 */
[C---:B----4-:R-:W-:Y:S01]  /*4c60*/  FFMA.FTZ R4, R13.reuse, R24, R4 ;  /* 0x000000180d047223 */ /* 0x050fe20000010004 */
[----:B------:R0:W3:Y:S01]  /*4c70*/  @!P3 LDG.E.128 R20, [R34.64+-0x100] ;  /* 0xffff00082214b981 */ /* 0x0000e2000c1e1d00 */
[C---:B------:R-:W-:Y:S02]  /*4c80*/  FFMA.FTZ R3, R13.reuse, R25, R3 ;  /* 0x000000190d037223 */ /* 0x040fe40000010003 */
[C---:B------:R-:W-:Y:S02]  /*4c90*/  FFMA.FTZ R2, R13.reuse, R26, R2 ;  /* 0x0000001a0d027223 */ /* 0x040fe40000010002 */
[----:B------:R-:W-:Y:S02]  /*4ca0*/  FFMA.FTZ R0, R13, R27, R0 ;  /* 0x0000001b0d007223 */ /* 0x000fe40000010000 */
[----:B------:R0:W4:Y:S04]  /*4cb0*/  @!P3 LDG.E.128 R24, [R34.64] ;  /* 0x000000082218b981 */ /* 0x000128000c1e1d00 */
[----:B------:R-:W2:Y:S01]  /*4cc0*/  LDS R13, [R14+0x48] ;  /* 0x000048000e0d7984 */ /* 0x000ea20000000800 */
[C---:B0-----:R-:W-:Y:S04]  /*4cd0*/  IADD3 R34, P1, R32.reuse, R34, RZ ;  /* 0x0000002220227210 */ /* 0x041fe80007f3e0ff */
[----:B------:R-:W-:Y:S01]  /*4ce0*/  IADD3.X R35, R33, R35, RZ, P1, !PT ;  /* 0x0000002321237210 */ /* 0x000fe20000ffe4ff */
        /* <DEDUP_REMOVED lines=15> */
[----:B------:R1:W2:Y:S01]  /*4de0*/  LDS R13, [R14+0x6c] ;  /* 0x00006c000e0d7984 */ /* 0x0002a20000000800 */
[----:B0-----:R-:W-:Y:S02]  /*4df0*/  IADD3 R34, P1, R32, R34, RZ ;  /* 0x0000002220227210 */ /* 0x001fe40007f3e0ff */
[----:B-1----:R-:W-:Y:S02]  /*4e00*/  IADD3 R14, R14, 0x90, RZ ;  /* 0x000000900e0e7810 */ /* 0x002fe40007ffe0ff */
[----:B------:R-:W-:Y:S01]  /*4e10*/  IADD3.X R35, R33, R35, RZ, P1, !PT ;  /* 0x0000002321237210 */ /* 0x000fe20000ffe4ff */
[C---:B--2---:R-:W-:Y:S02]  /*4e20*/  FFMA.FTZ R12, R13.reuse, R16, R12 ;  /* 0x000000100d0c7223 */ /* 0x044fe4000001000c */
[C---:B------:R-:W-:Y:S02]  /*4e30*/  FFMA.FTZ R11, R13.reuse, R17, R11 ;  /* 0x000000110d0b7223 */ /* 0x040fe4000001000b */
[C---:B------:R-:W-:Y:S02]  /*4e40*/  FFMA.FTZ R10, R13.reuse, R18, R10 ;  /* 0x000000120d0a7223 */ /* 0x040fe4000001000a */
[C---:B------:R-:W-:Y:S02]  /*4e50*/  FFMA.FTZ R9, R13.reuse, R19, R9 ;  /* 0x000000130d097223 */ /* 0x040fe40000010009 */
[C---:B---3--:R-:W-:Y:S02]  /*4e60*/  FFMA.FTZ R8, R13.reuse, R20, R8 ;  /* 0x000000140d087223 */ /* 0x048fe40000010008 */
[C---:B------:R-:W-:Y:S02]  /*4e70*/  FFMA.FTZ R7, R13.reuse, R21, R7 ;  /* 0x000000150d077223 */ /* 0x040fe40000010007 */
[C---:B------:R-:W-:Y:S02]  /*4e80*/  FFMA.FTZ R6, R13.reuse, R22, R6 ;  /* 0x000000160d067223 */ /* 0x040fe40000010006 */
[C---:B------:R-:W-:Y:S02]  /*4e90*/  FFMA.FTZ R5, R13.reuse, R23, R5 ;  /* 0x000000170d057223 */ /* 0x040fe40000010005 */
[C---:B----4-:R-:W-:Y:S02]  /*4ea0*/  FFMA.FTZ R4, R13.reuse, R24, R4 ;  /* 0x000000180d047223 */ /* 0x050fe40000010004 */
[C---:B------:R-:W-:Y:S02]  /*4eb0*/  FFMA.FTZ R3, R13.reuse, R25, R3 ;  /* 0x000000190d037223 */ /* 0x040fe40000010003 */
[C---:B------:R-:W-:Y:S02]  /*4ec0*/  FFMA.FTZ R2, R13.reuse, R26, R2 ;  /* 0x0000001a0d027223 */ /* 0x040fe40000010002 */
[----:B------:R-:W-:Y:S01]  /*4ed0*/  FFMA.FTZ R0, R13, R27, R0 ;  /* 0x0000001b0d007223 */ /* 0x000fe20000010000 */
[----:B------:R-:W-:-:S05]  /*4ee0*/  @!P2 BRA `(.L_x_373) ;  /* 0xfffffb300000a947 */ /* 0x000fca000383ffff */
.L_x_372:
[----:B------:R-:W-:-:S04]  /*4ef0*/  IADD3 R13, -R30, c[0x0][0x314], RZ ;  /* 0x0000c5001e0d7a10 */ /* 0x000fc80007ffe1ff */
[----:B------:R-:W-:-:S13]  /*4f00*/  ISETP.GT.AND P0, PT, R13, 0x1, PT ;  /* 0x000000010d00780c */ /* 0x000fda0003f04270 */
[----:B------:R-:W-:Y:S05]  /*4f10*/  @!P0 BRA `(.L_x_374) ;  /* 0x000002a000008947 */ /* 0x000fea0003800000 */
[----:B------:R-:W-:Y:S01]  /*4f20*/  ISETP.GE.AND P0, PT, R15, R31, PT ;  /* 0x0000001f0f00720c */ /* 0x000fe20003f06270 */
[----:B------:R-:W0:-:S12]  /*4f30*/  LDS R13, [R14] ;  /* 0x000000000e0d7984 */ /* 0x000e180000000800 */
[----:B------:R1:W0:Y:S04]  /*4f40*/  @!P0 LDG.E.128 R16, [R34.64+-0x200] ;  /* 0xfffe000822108981 */ /* 0x000228000c1e1d00 */
[----:B------:R1:W2:Y:S04]  /*4f50*/  @!P0 LDG.E.128 R20, [R34.64+-0x100] ;  /* 0xffff000822148981 */ /* 0x0002a8000c1e1d00 */
[----:B------:R1:W3:Y:S02]  /*4f60*/  @!P0 LDG.E.128 R24, [R34.64] ;  /* 0x0000000822188981 */ /* 0x0002e4000c1e1d00 */
[----:B-1----:R-:W-:-:S04]  /*4f70*/  IADD3 R34, P1, R32, R34, RZ ;  /* 0x0000002220227210 */ /* 0x002fc80007f3e0ff */
[----:B------:R-:W-:Y:S01]  /*4f80*/  IADD3.X R35, R33, R35, RZ, P1, !PT ;  /* 0x0000002321237210 */ /* 0x000fe20000ffe4ff */
[-C--:B0-----:R-:W-:Y:S02]  /*4f90*/  FFMA.FTZ R12, R16, R13.reuse, R12 ;  /* 0x0000000d100c7223 */ /* 0x081fe4000001000c */
[-C--:B------:R-:W-:Y:S02]  /*4fa0*/  FFMA.FTZ R11, R17, R13.reuse, R11 ;  /* 0x0000000d110b7223 */ /* 0x080fe4000001000b */
[-C--:B------:R-:W-:Y:S02]  /*4fb0*/  FFMA.FTZ R10, R18, R13.reuse, R10 ;  /* 0x0000000d120a7223 */ /* 0x080fe4000001000a */
[-C--:B------:R-:W-:Y:S02]  /*4fc0*/  FFMA.FTZ R9, R19, R13.reuse, R9 ;  /* 0x0000000d13097223 */ /* 0x080fe40000010009 */
[-C--:B--2---:R-:W-:Y:S01]  /*4fd0*/  FFMA.FTZ R8, R20, R13.reuse, R8 ;  /* 0x0000000d14087223 */ /* 0x084fe20000010008 */
[----:B------:R0:W2:Y:S01]  /*4fe0*/  @!P0 LDG.E.128 R16, [R34.64+-0x200] ;  /* 0xfffe000822108981 */ /* 0x0000a2000c1e1d00 */
[----:B------:R-:W-:-:S02]  /*4ff0*/  FFMA.FTZ R7, R21, R13, R7 ;  /* 0x0000000d15077223 */ /* 0x000fc40000010007 */
[-C--:B------:R-:W-:Y:S02]  /*5000*/  FFMA.FTZ R6, R22, R13.reuse, R6 ;  /* 0x0000000d16067223 */ /* 0x080fe40000010006 */
[-C--:B------:R-:W-:Y:S02]  /*5010*/  FFMA.FTZ R5, R23, R13.reuse, R5 ;  /* 0x0000000d17057223 */ /* 0x080fe40000010005 */
[-C--:B---3--:R-:W-:Y:S01]  /*5020*/  FFMA.FTZ R4, R24, R13.reuse, R4 ;  /* 0x0000000d18047223 */ /* 0x088fe20000010004 */
[----:B------:R0:W3:Y:S01]  /*5030*/  @!P0 LDG.E.128 R20, [R34.64+-0x100] ;  /* 0xffff000822148981 */ /* 0x0000e2000c1e1d00 */
[-C--:B------:R-:W-:Y:S02]  /*5040*/  FFMA.FTZ R3, R25, R13.reuse, R3 ;  /* 0x0000000d19037223 */ /* 0x080fe40000010003 */
[-C--:B------:R-:W-:Y:S02]  /*5050*/  FFMA.FTZ R2, R26, R13.reuse, R2 ;  /* 0x0000000d1a027223 */ /* 0x080fe40000010002 */
[----:B------:R-:W-:-:S02]  /*5060*/  FFMA.FTZ R0, R27, R13, R0 ;  /* 0x0000000d1b007223 */ /* 0x000fc40000010000 */
[----:B------:R0:W4:Y:S04]  /*5070*/  @!P0 LDG.E.128 R24, [R34.64] ;  /* 0x0000000822188981 */ /* 0x000128000c1e1d00 */
[----:B------:R1:W2:Y:S01]  /*5080*/  LDS R13, [R14+0x24] ;  /* 0x000024000e0d7984 */ /* 0x0002a20000000800 */
[----:B------:R-:W-:Y:S02]  /*5090*/  IADD3 R30, R30, 0x1, RZ ;  /* 0x000000011e1e7810 */ /* 0x000fe40007ffe0ff */
[----:B------:R-:W-:Y:S02]  /*50a0*/  PLOP3.LUT P4, PT, PT, PT, PT, 0x8, 0x0 ;  /* 0x000000000000781c */ /* 0x000fe40003f8e170 */
[----:B------:R-:W-:Y:S02]  /*50b0*/  IADD3 R30, R30, 0x1, RZ ;  /* 0x000000011e1e7810 */ /* 0x000fe40007ffe0ff */
[----:B0-----:R-:W-:-:S02]  /*50c0*/  IADD3 R34, P0, R32, R34, RZ ;  /* 0x0000002220227210 */ /* 0x001fc40007f1e0ff */
[----:B-1----:R-:W-:Y:S02]  /*50d0*/  IADD3 R14, R14, 0x24, RZ ;  /* 0x000000240e0e7810 */ /* 0x002fe40007ffe0ff */
[----:B------:R-:W-:Y:S02]  /*50e0*/  IADD3.X R35, R33, R35, RZ, P0, !PT ;  /* 0x0000002321237210 */ /* 0x000fe400007fe4ff */
[----:B------:R-:W-:Y:S01]  /*50f0*/  IADD3 R14, R14, 0x24, RZ ;  /* 0x000000240e0e7810 */ /* 0x000fe20007ffe0ff */
[-C--:B--2---:R-:W-:Y:S02]  /*5100*/  FFMA.FTZ R12, R16, R13.reuse, R12 ;  /* 0x0000000d100c7223 */ /* 0x084fe4000001000c */
[-C--:B------:R-:W-:Y:S02]  /*5110*/  FFMA.FTZ R11, R17, R13.reuse, R11 ;  /* 0x0000000d110b7223 */ /* 0x080fe4000001000b */
[-C--:B------:R-:W-:Y:S02]  /*5120*/  FFMA.FTZ R10, R18, R13.reuse, R10 ;  /* 0x0000000d120a7223 */ /* 0x080fe4000001000a */
[----:B------:R-:W-:-:S02]  /*5130*/  FFMA.FTZ R9, R19, R13, R9 ;  /* 0x0000000d13097223 */ /* 0x000fc40000010009 */
[-C--:B---3--:R-:W-:Y:S02]  /*5140*/  FFMA.FTZ R8, R20, R13.reuse, R8 ;  /* 0x0000000d14087223 */ /* 0x088fe40000010008 */
[-C--:B------:R-:W-:Y:S02]  /*5150*/  FFMA.FTZ R7, R21, R13.reuse, R7 ;  /* 0x0000000d15077223 */ /* 0x080fe40000010007 */
[-C--:B------:R-:W-:Y:S02]  /*5160*/  FFMA.FTZ R6, R22, R13.reuse, R6 ;  /* 0x0000000d16067223 */ /* 0x080fe40000010006 */
[-C--:B------:R-:W-:Y:S02]  /*5170*/  FFMA.FTZ R5, R23, R13.reuse, R5 ;  /* 0x0000000d17057223 */ /* 0x080fe40000010005 */
[-C--:B----4-:R-:W-:Y:S02]  /*5180*/  FFMA.FTZ R4, R24, R13.reuse, R4 ;  /* 0x0000000d18047223 */ /* 0x090fe40000010004 */
[----:B------:R-:W-:-:S02]  /*5190*/  FFMA.FTZ R3, R25, R13, R3 ;  /* 0x0000000d19037223 */ /* 0x000fc40000010003 */
[-C--:B------:R-:W-:Y:S02]  /*51a0*/  FFMA.FTZ R2, R26, R13.reuse, R2 ;  /* 0x0000000d1a027223 */ /* 0x080fe40000010002 */
[----:B------:R-:W-:Y:S02]  /*51b0*/  FFMA.FTZ R0, R27, R13, R0 ;  /* 0x0000000d1b007223 */ /* 0x000fe40000010000 */
.L_x_374:
[----:B------:R-:W-:-:S13]  /*51c0*/  ISETP.LT.OR P4, PT, R30, c[0x0][0x314], P4 ;  /* 0x0000c5001e007a0c */ /* 0x000fda0002781670 */
[----:B------:R-:W-:Y:S05]  /*51d0*/  @!P4 BRA `(.L_x_371) ;  /* 0x000001400000c947 */ /* 0x000fea0003800000 */
[----:B------:R-:W-:Y:S01]  /*51e0*/  ISETP.GE.AND P0, PT, R15, R31, PT ;  /* 0x0000001f0f00720c */ /* 0x000fe20003f06270 */
[----:B------:R-:W-:-:S12]  /*51f0*/  BSSY B0, `(.L_x_375) ;  /* 0x0000005000007945 */ /* 0x000fd80003800000 */
[----:B------:R-:W-:Y:S05]  /*5200*/  @P0 BRA `(.L_x_376) ;  /* 0x0000003000000947 */ /* 0x000fea0003800000 */
[----:B------:R0:W5:Y:S04]  /*5210*/  LDG.E.128 R16, [R34.64+-0x200] ;  /* 0xfffe000822107981 */ /* 0x000168000c1e1d00 */
[----:B------:R0:W5:Y:S04]  /*5220*/  LDG.E.128 R20, [R34.64+-0x100] ;  /* 0xffff000822147981 */ /* 0x000168000c1e1d00 */
[----:B------:R0:W5:Y:S02]  /*5230*/  LDG.E.128 R24, [R34.64] ;  /* 0x0000000822187981 */ /* 0x000164000c1e1d00 */
.L_x_376:
[----:B------:R-:W-:Y:S05]  /*5240*/  BSYNC B0 ;  /* 0x0000000000007941 */ /* 0x000fea0003800000 */
.L_x_375:
[----:B------:R-:W1:Y:S02]  /*5250*/  LDS R14, [R14] ;  /* 0x000000000e0e7984 */ /* 0x000e640000000800 */
[----:B-1---5:R-:W-:-:S02]  /*5260*/  FFMA.FTZ R12, R14, R16, R12 ;  /* 0x000000100e0c7223 */ /* 0x022fc4000001000c */
[C---:B------:R-:W-:Y:S02]  /*5270*/  FFMA.FTZ R11, R14.reuse, R17, R11 ;  /* 0x000000110e0b7223 */ /* 0x040fe4000001000b */
[C---:B------:R-:W-:Y:S02]  /*5280*/  FFMA.FTZ R10, R14.reuse, R18, R10 ;  /* 0x000000120e0a7223 */ /* 0x040fe4000001000a */
[C---:B------:R-:W-:Y:S02]  /*5290*/  FFMA.FTZ R9, R14.reuse, R19, R9 ;  /* 0x000000130e097223 */ /* 0x040fe40000010009 */
[C---:B------:R-:W-:Y:S02]  /*52a0*/  FFMA.FTZ R8, R14.reuse, R20, R8 ;  /* 0x000000140e087223 */ /* 0x040fe40000010008 */
[C---:B------:R-:W-:Y:S02]  /*52b0*/  FFMA.FTZ R7, R14.reuse, R21, R7 ;  /* 0x000000150e077223 */ /* 0x040fe40000010007 */
[----:B------:R-:W-:-:S02]  /*52c0*/  FFMA.FTZ R6, R14, R22, R6 ;  /* 0x000000160e067223 */ /* 0x000fc40000010006 */
[C---:B------:R-:W-:Y:S02]  /*52d0*/  FFMA.FTZ R5, R14.reuse, R23, R5 ;  /* 0x000000170e057223 */ /* 0x040fe40000010005 */
[C---:B------:R-:W-:Y:S02]  /*52e0*/  FFMA.FTZ R4, R14.reuse, R24, R4 ;  /* 0x000000180e047223 */ /* 0x040fe40000010004 */
[C---:B------:R-:W-:Y:S02]  /*52f0*/  FFMA.FTZ R3, R14.reuse, R25, R3 ;  /* 0x000000190e037223 */ /* 0x040fe40000010003 */
[C---:B------:R-:W-:Y:S02]  /*5300*/  FFMA.FTZ R2, R14.reuse, R26, R2 ;  /* 0x0000001a0e027223 */ /* 0x040fe40000010002 */
[----:B------:R-:W-:Y:S02]  /*5310*/  FFMA.FTZ R0, R14, R27, R0 ;  /* 0x0000001b0e007223 */ /* 0x000fe40000010000 */
.L_x_371:
[----:B------:R-:W-:Y:S02]  /*5320*/  IADD3 R15, R15, UR7, RZ ;  /* 0x000000070f0f7c10 */ /* 0x000fe4000fffe0ff */
[----:B------:R-:W-:-:S02]  /*5330*/  F2FP.PACK_AB R13, R9, R10 ;  /* 0x0000000a090d723e */ /* 0x000fc400000000ff */
[----:B------:R-:W-:Y:S02]  /*5340*/  ISETP.GE.AND P0, PT, R15, R28, PT ;  /* 0x0000001c0f00720c */ /* 0x000fe40003f06270 */
[----:B------:R-:W-:Y:S02]  /*5350*/  F2FP.PACK_AB R9, R5, R6 ;  /* 0x000000060509723e */ /* 0x000fe400000000ff */
[----:B------:R-:W-:Y:S02]  /*5360*/  F2FP.PACK_AB R12, R11, R12 ;  /* 0x0000000c0b0c723e */ /* 0x000fe400000000ff */
[----:B------:R-:W-:Y:S02]  /*5370*/  F2FP.PACK_AB R8, R7, R8 ;  /* 0x000000080708723e */ /* 0x000fe400000000ff */
[----:B------:R-:W-:Y:S02]  /*5380*/  F2FP.PACK_AB R4, R3, R4 ;  /* 0x000000040304723e */ /* 0x000fe400000000ff */
        /* <DEDUP_REMOVED lines=32> */
[----:B------:R-:W-:Y:S01]  /*5590*/  @!P1 LOP3.LUT R7, RZ, R6, RZ, 0x33, !PT ;  /* 0x00000006ff079212 */ /* 0x000fe200078e33ff */
[----:B-1----:R-:W-:-:S04]  /*55a0*/  IMAD.MOV R2, RZ, RZ, -R17 ;  /* 0x000000ffff027224 */ /* 0x002fc800078e0a11 */
        /* <DEDUP_REMOVED lines=8> */
[----:B------:R-:W-:Y:S02]  /*5630*/  ISETP.GE.AND P1, PT, R10, RZ, PT ;  /* 0x000000ff0a00720c */ /* 0x000fe40003f26270 */
[----:B------:R-:W-:Y:S01]  /*5640*/  IADD3 R10, R39, 0x80, RZ ;  /* 0x00000080270a7810 */ /* 0x000fe20007ffe0ff */
        /* <DEDUP_REMOVED lines=13> */
[----:B------:R-:W-:-:S04]  /*5720*/  @!P0 LOP3.LUT R11, RZ, c[0x0][0x214], RZ, 0x33, !PT ;  /* 0x00008500ff0b8a12 */ /* 0x000fc800078e33ff */
[----:B------:R-:W-:Y:S01]  /*5730*/  SHF.R.S32.HI R2, RZ, 0x1f, R11 ;  /* 0x0000001fff027819 */ /* 0x000fe2000001140b */
[C---:B------:R-:W-:Y:S02]  /*5740*/  IMAD R6, R11.reuse, c[0x0][0x214], R6 ;  /* 0x000085000b067a24 */ /* 0x040fe400078e0206 */
[----:B------:R-:W-:-:S04]  /*5750*/  IMAD.WIDE.U32 R16, R11, c[0x0][0x1f0], R16 ;  /* 0x00007c000b107a25 */ /* 0x000fc800078e0010 */
[----:B------:R-:W-:Y:S02]  /*5760*/  IMAD.IADD R6, R15, 0x1, -R6 ;  /* 0x000000010f067824 */ /* 0x000fe400078e0a06 */
[----:B------:R-:W-:Y:S02]  /*5770*/  IMAD R2, R2, c[0x0][0x1f0], RZ ;  /* 0x00007c0002027a24 */ /* 0x000fe400078e02ff */
[----:B------:R-:W-:Y:S01]  /*5780*/  IMAD.MOV.U32 R14, RZ, RZ, R16 ;  /* 0x000000ffff0e7224 */ /* 0x000fe200078e0010 */
[----:B------:R-:W-:Y:S01]  /*5790*/  SHF.R.S32.HI R7, RZ, 0x1f, R6 ;  /* 0x0000001fff077819 */ /* 0x000fe20000011406 */
[----:B------:R-:W-:-:S04]  /*57a0*/  IMAD R2, R11, c[0x0][0x1f4], R2 ;  /* 0x00007d000b027a24 */ /* 0x000fc800078e0202 */
[----:B------:R-:W-:Y:S02]  /*57b0*/  IMAD.IADD R15, R17, 0x1, R2 ;  /* 0x00000001110f7824 */ /* 0x000fe400078e0202 */
[----:B------:R-:W-:Y:S02]  /*57c0*/  IMAD R7, R7, c[0x0][0x1e8], RZ ;  /* 0x00007a0007077a24 */ /* 0x000fe400078e02ff */
[----:B------:R-:W-:-:S04]  /*57d0*/  IMAD.WIDE.U32 R14, R6, c[0x0][0x1e8], R14 ;  /* 0x00007a00060e7a25 */ /* 0x000fc800078e000e */
[----:B------:R-:W-:Y:S01]  /*57e0*/  IMAD R7, R6, c[0x0][0x1ec], R7 ;  /* 0x00007b0006077a24 */ /* 0x000fe200078e0207 */
[C---:B------:R-:W-:Y:S02]  /*57f0*/  IADD3 R6, R39.reuse, 0x40, RZ ;  /* 0x0000004027067810 */ /* 0x040fe40007ffe0ff */
[-C--:B------:R-:W-:Y:S01]  /*5800*/  IADD3 R0, P2, R39, R14.reuse, RZ ;  /* 0x0000000e27007210 */ /* 0x080fe20007f5e0ff */
[----:B------:R-:W-:Y:S01]  /*5810*/  IMAD.IADD R7, R15, 0x1, R7 ;  /* 0x000000010f077824 */ /* 0x000fe200078e0207 */
[-C--:B------:R-:W-:Y:S02]  /*5820*/  IADD3 R2, P1, R6, R14.reuse, RZ ;  /* 0x0000000e06027210 */ /* 0x080fe40007f3e0ff */
[----:B------:R-:W-:Y:S02]  /*5830*/  IADD3 R3, P0, R10, R14, RZ ;  /* 0x0000000e0a037210 */ /* 0x000fe40007f1e0ff */
[-C--:B------:R-:W-:Y:S02]  /*5840*/  LEA.HI.X.SX32 R39, R39, R7.reuse, 0x1, P2 ;  /* 0x0000000727277211 */ /* 0x080fe400010f0eff */
[----:B------:R-:W-:-:S02]  /*5850*/  LEA.HI.X.SX32 R6, R6, R7, 0x1, P1 ;  /* 0x0000000706067211 */ /* 0x000fc400008f0eff */
[----:B------:R-:W-:Y:S02]  /*5860*/  LEA R16, P2, R0, c[0x0][0x1d0], 0x1 ;  /* 0x0000740000107a11 */ /* 0x000fe400078408ff */
[----:B------:R-:W-:Y:S02]  /*5870*/  LEA.HI.X.SX32 R7, R10, R7, 0x1, P0 ;  /* 0x000000070a077211 */ /* 0x000fe400000f0eff */
[----:B------:R-:W-:Y:S02]  /*5880*/  LEA R14, P1, R2, c[0x0][0x1d0], 0x1 ;  /* 0x00007400020e7a11 */ /* 0x000fe400078208ff */
[----:B------:R-:W-:Y:S02]  /*5890*/  LEA R10, P0, R3, c[0x0][0x1d0], 0x1 ;  /* 0x00007400030a7a11 */ /* 0x000fe400078008ff */
[----:B------:R-:W-:Y:S02]  /*58a0*/  LEA.HI.X R17, R0, c[0x0][0x1d4], R39, 0x1, P2 ;  /* 0x0000750000117a11 */ /* 0x000fe400010f0c27 */
[----:B------:R-:W-:-:S02]  /*58b0*/  LEA.HI.X R15, R2, c[0x0][0x1d4], R6, 0x1, P1 ;  /* 0x00007500020f7a11 */ /* 0x000fc400008f0c06 */
[----:B------:R-:W-:Y:S01]  /*58c0*/  LEA.HI.X R11, R3, c[0x0][0x1d4], R7, 0x1, P0 ;  /* 0x00007500030b7a11 */ /* 0x000fe200000f0c07 */
[----:B------:R-:W-:Y:S04]  /*58d0*/  STG.E.64 [R16.64], R12 ;  /* 0x0000000c10007986 */ /* 0x000fe8000c101b08 */
[----:B------:R-:W-:Y:S04]  /*58e0*/  STG.E.64 [R14.64], R8 ;  /* 0x000000080e007986 */ /* 0x000fe8000c101b08 */
[----:B------:R-:W-:Y:S01]  /*58f0*/  STG.E.64 [R10.64], R4 ;  /* 0x000000040a007986 */ /* 0x000fe2000c101b08 */
[----:B------:R-:W-:Y:S05]  /*5900*/  EXIT ;  /* 0x000000000000794d */ /* 0x000fea0003800000 */
        .weak           $__internal_7_$__cuda_sm20_div_s64
        .type           $__internal_7_$__cuda_sm20_div_s64,@function
        .size           $__internal_7_$__cuda_sm20_div_s64,(.L_x_4077 - $__internal_7_$__cuda_sm20_div_s64)
$__internal_7_$__cuda_sm20_div_s64:
        /* <DEDUP_REMOVED lines=82> */
[----:B------:R-:W-:Y:S06]  /*5e30*/  RET.REL.NODEC R22 `(_ZN5flash32flash_fwd_splitkv_combine_kernelI23Flash_fwd_kernel_traitsILi192ELi64ELi64ELi4ELb0ELb0EN7cutlass6half_tE19Flash_kernel_traitsILi192ELi64ELi64ELi4ES3_EELi8ELi7ELb1EEEvNS_16Flash_fwd_paramsE) ;  /* 0xffffa1c016007950 */ /* 0x000fec0003c3ffff */
.L_x_377:
        /* <DEDUP_REMOVED lines=12> */
.L_x_4077:


//--------------------- .text._ZN5flash32flash_fwd_splitkv_combine_kernelI23Flash_fwd_kernel_traitsILi192ELi64ELi64ELi4ELb0ELb0EN7cutlass6half_tE19Flash_kernel_traitsILi192ELi64ELi64ELi4ES3_EELi8ELi6ELb1EEEvNS_16Flash_fwd_paramsE --------------------------
	.section	.text._ZN5flash32flash_fwd_splitkv_combine_kernelI23Flash_fwd_kernel_traitsILi192ELi64ELi64ELi4ELb0ELb0EN7cutlass6half_tE19Flash_kernel_traitsILi192ELi64ELi64ELi4ES3_EELi8ELi6ELb1EEEvNS_16Flash_fwd_paramsE,"ax",@progbits
	.sectioninfo	@"SHI_REGISTERS=64"
	.align	128
        .global         _ZN5flash32flash_fwd_splitkv_combine_kernelI23Flash_fwd_kernel_traitsILi192ELi64ELi64ELi4ELb0ELb0EN7cutlass6half_tE19Flash_kernel_traitsILi192ELi64ELi64ELi4ES3_EELi8ELi6ELb1EEEvNS_16Flash_fwd_paramsE
        .type           _ZN5flash32flash_fwd_splitkv_combine_kernelI23Flash_fwd_kernel_traitsILi192ELi64ELi64ELi4ELb0ELb0EN7cutlass6half_tE19Flash_kernel_traitsILi192ELi64ELi64ELi4ES3_EELi8ELi6ELb1EEEvNS_16Flash_fwd_paramsE,@function
        .size           _ZN5flash32flash_fwd_splitkv_combine_kernelI23Flash_fwd_kernel_traitsILi192ELi64ELi64ELi4ELb0ELb0EN7cutlass6half_tE19Flash_kernel_traitsILi192ELi64ELi64ELi4ES3_EELi8ELi6ELb1EEEvNS_16Flash_fwd_paramsE,(.L_x_4078 - _ZN5flash32flash_fwd_splitkv_combine_kernelI23Flash_fwd_kernel_traitsILi192ELi64ELi64ELi4ELb0ELb0EN7cutlass6half_tE19Flash_kernel_traitsILi192ELi64ELi64ELi4ES3_EELi8ELi6ELb1EEEvNS_16Flash_fwd_paramsE)
        .other          _ZN5flash32flash_fwd_splitkv_combine_kernelI23Flash_fwd_kernel_traitsILi192ELi64ELi64ELi4ELb0ELb0EN7cutlass6half_tE19Flash_kernel_traitsILi192ELi64ELi64ELi4ES3_EELi8ELi6ELb1EEEvNS_16Flash_fwd_paramsE,@"STO_CUDA_ENTRY STV_DEFAULT"
_ZN5flash32flash_fwd_splitkv_combine_kernelI23Flash_fwd_kernel_traitsILi192ELi64ELi64ELi4ELb0ELb0EN7cutlass6half_tE19Flash_kernel_traitsILi192ELi64ELi64ELi4ES3_EELi8ELi6ELb1EEEvNS_16Flash_fwd_paramsE:
.text._ZN5flash32flash_fwd_splitkv_combine_kernelI23Flash_fwd_kernel_traitsILi192ELi64ELi64ELi4ELb0ELb0EN7cutlass6half_tE19Flash_kernel_traitsILi192ELi64ELi64ELi4ES3_EELi8ELi6ELb1EEEvNS_16Flash_fwd_paramsE:
        /* <DEDUP_REMOVED lines=23> */
[----:B------:R-:W-:Y:S05]  /*0170*/  CALL.REL.NOINC `($__internal_8_$__cuda_sm20_div_s64) ;  /* 0x00004f4000007944 */ /* 0x000fea0003c00000 */
[----:B------:R-:W-:Y:S05]  /*0180*/  BRA `(.L_x_379) ;  /* 0x0000013000007947 */ /* 0x000fea0003800000 */
.L_x_378:
        /* <DEDUP_REMOVED lines=19> */
.L_x_379:
        /* <DEDUP_REMOVED lines=11> */
[----:B------:R-:W-:Y:S05]  /*0370*/  CALL.REL.NOINC `($__internal_8_$__cuda_sm20_div_s64) ;  /* 0x00004d4000007944 */ /* 0x000fea0003c00000 */
[----:B------:R-:W-:Y:S02]  /*0380*/  MOV R32, R20 ;  /* 0x0000001400207202 */ /* 0x000fe40000000f00 */
[----:B------:R-:W-:Y:S01]  /*0390*/  MOV R33, R21 ;  /* 0x0000001500217202 */ /* 0x000fe20000000f00 */
[----:B------:R-:W-:Y:S05]  /*03a0*/  BRA `(.L_x_382) ;  /* 0x0000013000007947 */ /* 0x000fea0003800000 */
.L_x_381:
        /* <DEDUP_REMOVED lines=19> */
.L_x_382:
[----:B------:R-:W-:Y:S05]  /*04e0*/  BSYNC B0 ;  /* 0x0000000000007941 */ /* 0x000fea0003800000 */
.L_x_380:
        /* <DEDUP_REMOVED lines=54> */
[----:B------:R-:W-:Y:S02]  /*0850*/  MOV R8, R20 ;  /* 0x0000001400087202 */ /* 0x000fe40000000f00 */
[----:B------:R-:W-:Y:S01]  /*0860*/  MOV R9, R21 ;  /* 0x0000001500097202 */ /* 0x000fe20000000f00 */
[----:B------:R-:W-:Y:S05]  /*0870*/  BRA `(.L_x_385) ;  /* 0x0000013000007947 */ /* 0x000fea0003800000 */
.L_x_384:
        /* <DEDUP_REMOVED lines=19> */
.L_x_385:
[----:B------:R-:W-:Y:S05]  /*09b0*/  BSYNC B0 ;  /* 0x0000000000007941 */ /* 0x000fea0003800000 */
.L_x_383:
        /* <DEDUP_REMOVED lines=104> */
.L_x_387:
        /* <DEDUP_REMOVED lines=19> */
.L_x_388:
[----:B------:R-:W-:Y:S05]  /*1170*/  BSYNC B0 ;  /* 0x0000000000007941 */ /* 0x000fea0003800000 */
.L_x_386:
        /* <DEDUP_REMOVED lines=107> */
.L_x_390:
        /* <DEDUP_REMOVED lines=19> */
.L_x_391:
[----:B------:R-:W-:Y:S05]  /*1960*/  BSYNC B0 ;  /* 0x0000000000007941 */ /* 0x000fea0003800000 */
.L_x_389:
        /* <DEDUP_REMOVED lines=165> */
[----:B------:R-:W-:Y:S05]  /*23c0*/  CALL.REL.NOINC `($__internal_8_$__cuda_sm20_div_s64) ;  /* 0x00002cf000007944 */ /* 0x000fea0003c00000 */
        /* <DEDUP_REMOVED lines=10> */
.L_x_396:
        /* <DEDUP_REMOVED lines=22> */
.L_x_397:
[----:B------:R-:W-:Y:S05]  /*25d0*/  BSYNC B0 ;  /* 0x0000000000007941 */ /* 0x000fea0003800000 */
.L_x_395:
[----:B------:R-:W-:Y:S01]  /*25e0*/  LOP3.LUT R19, R17, R0, RZ, 0xfc, !PT ;  /* 0x0000000011137212 */ /* 0x000fe200078efcff */
[----:B------:R-:W-:Y:S03]  /*25f0*/  BSSY B0, `(.L_x_398) ;  /* 0x0000028000007945 */ /* 0x000fe60003800000 */
[----:B------:R-:W-:-:S13]  /*2600*/  ISETP.NE.U32.AND P0, PT, R19, RZ, PT ;  /* 0x000000ff1300720c */ /* 0x000fda0003f05070 */
[----:B------:R-:W-:Y:S05]  /*2610*/  @!P0 BRA `(.L_x_399) ;  /* 0x000000f000008947 */ /* 0x000fea0003800000 */
[----:B------:R-:W-:Y:S01]  /*2620*/  IMAD.MOV.U32 R26, RZ, RZ, R27 ;  /* 0x000000ffff1a7224 */ /* 0x000fe200078e001b */
[----:B------:R-:W-:Y:S02]  /*2630*/  MOV R23, R0 ;  /* 0x0000000000177202 */ /* 0x000fe40000000f00 */
[----:B------:R-:W-:Y:S02]  /*2640*/  MOV R24, 0x2660 ;  /* 0x0000266000187802 */ /* 0x000fe40000000f00 */
[----:B------:R-:W-:Y:S05]  /*2650*/  CALL.REL.NOINC `($__internal_8_$__cuda_sm20_div_s64) ;  /* 0x00002a6000007944 */ /* 0x000fea0003c00000 */
        /* <DEDUP_REMOVED lines=11> */
.L_x_399:
        /* <DEDUP_REMOVED lines=22> */
.L_x_400:
[----:B------:R-:W-:Y:S05]  /*2870*/  BSYNC B0 ;  /* 0x0000000000007941 */ /* 0x000fea0003800000 */
.L_x_398:
        /* <DEDUP_REMOVED lines=11> */
[----:B------:R-:W-:Y:S05]  /*2930*/  CALL.REL.NOINC `($__internal_8_$__cuda_sm20_div_s64) ;  /* 0x0000278000007944 */ /* 0x000fea0003c00000 */
[----:B------:R-:W-:-:S04]  /*2940*/  IADD3 R17, P0, RZ, -R20, RZ ;  /* 0x80000014ff117210 */ /* 0x000fc80007f1e0ff */
[----:B------:R-:W-:Y:S01]  /*2950*/  IADD3.X R18, RZ, ~R21, RZ, P0, !PT ;  /* 0x80000015ff127210 */ /* 0x000fe200007fe4ff */
[----:B------:R-:W-:-:S04]  /*2960*/  IMAD.WIDE.U32 R42, R5, R17, R42 ;  /* 0x00000011052a7225 */ /* 0x000fc800078e002a */
[----:B------:R-:W-:-:S04]  /*2970*/  IMAD R18, R18, R5, RZ ;  /* 0x0000000512127224 */ /* 0x000fc800078e02ff */
[----:B------:R-:W-:-:S05]  /*2980*/  IMAD R4, R4, R17, R18 ;  /* 0x0000001104047224 */ /* 0x000fca00078e0212 */
[----:B------:R-:W-:Y:S01]  /*2990*/  IADD3 R4, R43, R4, RZ ;  /* 0x000000042b047210 */ /* 0x000fe20007ffe0ff */
[----:B------:R-:W-:Y:S05]  /*29a0*/  BRA `(.L_x_403) ;  /* 0x0000016000007947 */ /* 0x000fea0003800000 */
.L_x_402:
        /* <DEDUP_REMOVED lines=22> */
.L_x_403:
[----:B------:R-:W-:Y:S05]  /*2b10*/  BSYNC B0 ;  /* 0x0000000000007941 */ /* 0x000fea0003800000 */
.L_x_401:
        /* <DEDUP_REMOVED lines=38> */
[----:B------:R-:W-:Y:S05]  /*2d80*/  CALL.REL.NOINC `($__internal_8_$__cuda_sm20_div_s64) ;  /* 0x0000233000007944 */ /* 0x000fea0003c00000 */
        /* <DEDUP_REMOVED lines=12> */
.L_x_405:
        /* <DEDUP_REMOVED lines=23> */
.L_x_406:
[----:B------:R-:W-:Y:S05]  /*2fc0*/  BSYNC B0 ;  /* 0x0000000000007941 */ /* 0x000fea0003800000 */
.L_x_404:
        /* <DEDUP_REMOVED lines=19> */
.L_x_408:
        /* <DEDUP_REMOVED lines=22> */
.L_x_409:
[----:B------:R-:W-:Y:S05]  /*3260*/  BSYNC B0 ;  /* 0x0000000000007941 */ /* 0x000fea0003800000 */
.L_x_407:
        /* <DEDUP_REMOVED lines=19> */
.L_x_411:
        /* <DEDUP_REMOVED lines=23> */
.L_x_412:
[----:B------:R-:W-:Y:S05]  /*3510*/  BSYNC B0 ;  /* 0x0000000000007941 */ /* 0x000fea0003800000 */
.L_x_410:
        /* <DEDUP_REMOVED lines=25> */
[----:B------:R-:W-:Y:S05]  /*36b0*/  CALL.REL.NOINC `($__internal_8_$__cuda_sm20_div_s64) ;  /* 0x00001a0000007944 */ /* 0x000fea0003c00000 */
        /* <DEDUP_REMOVED lines=12> */
.L_x_414:
        /* <DEDUP_REMOVED lines=23> */
.L_x_415:
[----:B------:R-:W-:Y:S05]  /*38f0*/  BSYNC B0 ;  /* 0x0000000000007941 */ /* 0x000fea0003800000 */
.L_x_413:
        /* <DEDUP_REMOVED lines=29> */
.L_x_417:
        /* <DEDUP_REMOVED lines=23> */
.L_x_418:
[----:B------:R-:W-:Y:S05]  /*3c40*/  BSYNC B0 ;  /* 0x0000000000007941 */ /* 0x000fea0003800000 */
.L_x_416:
        /* <DEDUP_REMOVED lines=20> */
.L_x_394:
[----:B------:R-:W-:-:S04]  /*3d90*/  LEA R2, P0, R38, c[0x0][0x200], 0x2 ;  /* 0x0000800026027a11 */ /* 0x000fc800078010ff */
[----:B------:R-:W-:-:S05]  /*3da0*/  LEA.HI.X R3, R38, c[0x0][0x204], R39, 0x2, P0 ;  /* 0x0000810026037a11 */ /* 0x000fca00000f1427 */
[----:B------:R0:W-:Y:S04]  /*3db0*/  STG.E [R2.64], R30 ;  /* 0x0000001e02007986 */ /* 0x0001e8000c101908 */
.L_x_393:
[----:B------:R-:W-:Y:S05]  /*3dc0*/  BSYNC B1 ;  /* 0x0000000000017941 */ /* 0x000fea0003800000 */
.L_x_392:
[C---:B------:R-:W-:Y:S01]  /*3dd0*/  IADD3 R0, R34.reuse, 0x10, RZ ;  /* 0x0000001022007810 */ /* 0x040fe20007ffe0ff */
[----:B------:R-:W-:Y:S01]  /*3de0*/  IMAD.MOV.U32 R29, RZ, RZ, c[0x0][0x314] ;  /* 0x0000c500ff1d7624 */ /* 0x000fe200078e00ff */
[----:B------:R-:W-:Y:S01]  /*3df0*/  ISETP.GE.OR P2, PT, R34, c[0x0][0x314], P6 ;  /* 0x0000c50022007a0c */ /* 0x000fe20003746670 */
[----:B0-----:R-:W-:Y:S01]  /*3e00*/  CS2R R2, SRZ ;  /* 0x0000000000027805 */ /* 0x001fe2000001ff00 */
[----:B------:R-:W-:Y:S01]  /*3e10*/  ISETP.GE.OR P1, PT, R0, c[0x0][0x314], P6 ;  /* 0x0000c50000007a0c */ /* 0x000fe20003726670 */
[----:B------:R-:W-:Y:S01]  /*3e20*/  CS2R R4, SRZ ;  /* 0x0000000000047805 */ /* 0x000fe2000001ff00 */
[----:B------:R-:W-:Y:S02]  /*3e30*/  IADD3 R0, R34, 0x20, RZ ;  /* 0x0000002022007810 */ /* 0x000fe40007ffe0ff */
[----:B------:R-:W-:Y:S02]  /*3e40*/  MOV R12, RZ ;  /* 0x000000ff000c7202 */ /* 0x000fe40000000f00 */
[----:B------:R-:W-:-:S02]  /*3e50*/  ISETP.GE.OR P0, PT, R0, c[0x0][0x314], P6 ;  /* 0x0000c50000007a0c */ /* 0x000fc40003706670 */
[C---:B------:R-:W-:Y:S01]  /*3e60*/  IADD3 R0, R34.reuse, 0x30, RZ ;  /* 0x0000003022007810 */ /* 0x040fe20007ffe0ff */
[----:B------:R-:W-:Y:S02]  /*3e70*/  IMAD.SHL.U32 R34, R34, 0x4, RZ ;  /* 0x0000000422227824 */ /* 0x000fe400078e00ff */
[----:B------:R-:W-:Y:S01]  /*3e80*/  @!P2 FADD.FTZ R37, -R30, R37 ;  /* 0x000000251e25a221 */ /* 0x000fe20000010100 */
[----:B------:R-:W-:Y:S01]  /*3e90*/  ISETP.GE.OR P6, PT, R0, c[0x0][0x314], P6 ;  /* 0x0000c50000007a0c */ /* 0x000fe200037c6670 */
[----:B------:R-:W-:Y:S01]  /*3ea0*/  @!P1 FADD.FTZ R32, -R30, R32 ;  /* 0x000000201e209221 */ /* 0x000fe20000010100 */
[----:B------:R-:W-:Y:S01]  /*3eb0*/  HFMA2.MMA R0, -RZ, RZ, 0, 0 ;  /* 0x00000000ff007435 */ /* 0x000fe200000001ff */
        /* <DEDUP_REMOVED lines=12> */
[----:B------:R-:W-:-:S03]  /*3f80*/  ISETP.GE.AND P0, PT, R29, 0x1, PT ;  /* 0x000000011d00780c */ /* 0x000fc60003f06270 */
[----:B--2---:R-:W-:Y:S04]  /*3f90*/  @!P1 STS [R25.X4+0x240], R32 ;  /* 0x0002402019009388 */ /* 0x004fe80000004800 */
[----:B---3--:R2:W-:Y:S01]  /*3fa0*/  @!P6 STS [R25.X4+0x6c0], R10 ;  /* 0x0006c00a1900e388 */ /* 0x0085e20000004800 */
[----:B0-----:R-:W-:Y:S01]  /*3fb0*/  CS2R R6, SRZ ;  /* 0x0000000000067805 */ /* 0x001fe2000001ff00 */
[----:B-1----:R-:W-:Y:S01]  /*3fc0*/  CS2R R8, SRZ ;  /* 0x0000000000087805 */ /* 0x002fe2000001ff00 */
[----:B--2---:R-:W-:Y:S01]  /*3fd0*/  CS2R R10, SRZ ;  /* 0x00000000000a7805 */ /* 0x004fe2000001ff00 */
        /* <DEDUP_REMOVED lines=31> */
.L_x_421:
        /* <DEDUP_REMOVED lines=45> */
[----:B0-----:R-:W-:Y:S04]  /*44a0*/  IADD3 R40, P1, R36, R38, RZ ;  /* 0x0000002624287210 */ /* 0x001fe80007f3e0ff */
        /* <DEDUP_REMOVED lines=16> */
[----:B------:R0:W2:Y:S02]  /*45b0*/  LDS R13, [R14+0x6c] ;  /* 0x00006c000e0d7984 */ /* 0x0000a40000000800 */
[----:B0-----:R-:W-:Y:S01]  /*45c0*/  IADD3 R14, R14, 0x90, RZ ;  /* 0x000000900e0e7810 */ /* 0x001fe20007ffe0ff */
        /* <DEDUP_REMOVED lines=13> */
.L_x_420:
[----:B------:R-:W-:-:S04]  /*46a0*/  IADD3 R13, -R30, c[0x0][0x314], RZ ;  /* 0x0000c5001e0d7a10 */ /* 0x000fc80007ffe1ff */
[----:B------:R-:W-:-:S13]  /*46b0*/  ISETP.GT.AND P0, PT, R13, 0x1, PT ;  /* 0x000000010d00780c */ /* 0x000fda0003f04270 */
[----:B------:R-:W-:Y:S05]  /*46c0*/  @!P0 BRA `(.L_x_422) ;  /* 0x000002a000008947 */ /* 0x000fea0003800000 */
[----:B------:R-:W-:Y:S01]  /*46d0*/  ISETP.GE.AND P0, PT, R15, R32, PT ;  /* 0x000000200f00720c */ /* 0x000fe20003f06270 */
[----:B------:R-:W0:-:S12]  /*46e0*/  LDS R43, [R14] ;  /* 0x000000000e2b7984 */ /* 0x000e180000000800 */
[----:B------:R-:W0:Y:S04]  /*46f0*/  @!P0 LDG.E.128 R16, [R40.64+-0x200] ;  /* 0xfffe000828108981 */ /* 0x000e28000c1e1d00 */
[----:B------:R-:W2:Y:S04]  /*4700*/  @!P0 LDG.E.128 R20, [R40.64+-0x100] ;  /* 0xffff000828148981 */ /* 0x000ea8000c1e1d00 */
[----:B------:R-:W3:Y:S01]  /*4710*/  @!P0 LDG.E.128 R24, [R40.64] ;  /* 0x0000000828188981 */ /* 0x000ee2000c1e1d00 */
[----:B------:R-:W-:-:S04]  /*4720*/  IADD3 R50, P1, R36, R40, RZ ;  /* 0x0000002824327210 */ /* 0x000fc80007f3e0ff */
[----:B------:R-:W-:Y:S01]  /*4730*/  IADD3.X R51, R37, R41, RZ, P1, !PT ;  /* 0x0000002925337210 */ /* 0x000fe20000ffe4ff */
[-C--:B0-----:R-:W-:Y:S02]  /*4740*/  FFMA.FTZ R39, R16, R43.reuse, R12 ;  /* 0x0000002b10277223 */ /* 0x081fe4000001000c */
[-C--:B------:R-:W-:Y:S02]  /*4750*/  FFMA.FTZ R48, R17, R43.reuse, R11 ;  /* 0x0000002b11307223 */ /* 0x080fe4000001000b */
[-C--:B------:R-:W-:Y:S02]  /*4760*/  FFMA.FTZ R35, R18, R43.reuse, R10 ;  /* 0x0000002b12237223 */ /* 0x080fe4000001000a */
[-C--:B------:R-:W-:Y:S02]  /*4770*/  FFMA.FTZ R46, R19, R43.reuse, R9 ;  /* 0x0000002b132e7223 */ /* 0x080fe40000010009 */
[-C--:B--2---:R-:W-:Y:S01]  /*4780*/  FFMA.FTZ R33, R20, R43.reuse, R8 ;  /* 0x0000002b14217223 */ /* 0x084fe20000010008 */
[----:B------:R-:W2:Y:S01]  /*4790*/  @!P0 LDG.E.128 R16, [R50.64+-0x200] ;  /* 0xfffe000832108981 */ /* 0x000ea2000c1e1d00 */
[----:B------:R-:W-:-:S02]  /*47a0*/  FFMA.FTZ R44, R21, R43, R7 ;  /* 0x0000002b152c7223 */ /* 0x000fc40000010007 */
[-C--:B------:R-:W-:Y:S02]  /*47b0*/  FFMA.FTZ R31, R22, R43.reuse, R6 ;  /* 0x0000002b161f7223 */ /* 0x080fe40000010006 */
[-C--:B------:R-:W-:Y:S02]  /*47c0*/  FFMA.FTZ R42, R23, R43.reuse, R5 ;  /* 0x0000002b172a7223 */ /* 0x080fe40000010005 */
[-C--:B---3--:R-:W-:Y:S01]  /*47d0*/  FFMA.FTZ R29, R24, R43.reuse, R4 ;  /* 0x0000002b181d7223 */ /* 0x088fe20000010004 */
[----:B------:R-:W3:Y:S01]  /*47e0*/  @!P0 LDG.E.128 R20, [R50.64+-0x100] ;  /* 0xffff000832148981 */ /* 0x000ee2000c1e1d00 */
[-C--:B------:R-:W-:Y:S02]  /*47f0*/  FFMA.FTZ R38, R25, R43.reuse, R3 ;  /* 0x0000002b19267223 */ /* 0x080fe40000010003 */
[-C--:B------:R-:W-:Y:S02]  /*4800*/  FFMA.FTZ R13, R26, R43.reuse, R2 ;  /* 0x0000002b1a0d7223 */ /* 0x080fe40000010002 */
[----:B------:R-:W-:-:S02]  /*4810*/  FFMA.FTZ R0, R27, R43, R0 ;  /* 0x0000002b1b007223 */ /* 0x000fc40000010000 */
[----:B------:R-:W4:Y:S04]  /*4820*/  @!P0 LDG.E.128 R24, [R50.64] ;  /* 0x0000000832188981 */ /* 0x000f28000c1e1d00 */
[----:B------:R0:W2:Y:S01]  /*4830*/  LDS R43, [R14+0x24] ;  /* 0x000024000e2b7984 */ /* 0x0000a20000000800 */
[----:B------:R-:W-:Y:S02]  /*4840*/  IADD3 R40, P0, R36, R50, RZ ;  /* 0x0000003224287210 */ /* 0x000fe40007f1e0ff */
[----:B------:R-:W-:Y:S02]  /*4850*/  IADD3 R30, R30, 0x1, RZ ;  /* 0x000000011e1e7810 */ /* 0x000fe40007ffe0ff */
[----:B------:R-:W-:Y:S02]  /*4860*/  IADD3 R36, R14, 0x24, RZ ;  /* 0x000000240e247810 */ /* 0x000fe40007ffe0ff */
[----:B------:R-:W-:-:S02]  /*4870*/  IADD3.X R41, R37, R51, RZ, P0, !PT ;  /* 0x0000003325297210 */ /* 0x000fc400007fe4ff */
[----:B------:R-:W-:Y:S02]  /*4880*/  PLOP3.LUT P4, PT, PT, PT, PT, 0x8, 0x0 ;  /* 0x000000000000781c */ /* 0x000fe40003f8e170 */
[----:B------:R-:W-:Y:S02]  /*4890*/  IADD3 R30, R30, 0x1, RZ ;  /* 0x000000011e1e7810 */ /* 0x000fe40007ffe0ff */
[----:B0-----:R-:W-:Y:S01]  /*48a0*/  IADD3 R14, R36, 0x24, RZ ;  /* 0x00000024240e7810 */ /* 0x001fe20007ffe0ff */
        /* <DEDUP_REMOVED lines=12> */
.L_x_422:
        /* <DEDUP_REMOVED lines=8> */
.L_x_424:
[----:B------:R-:W-:Y:S05]  /*49f0*/  BSYNC B0 ;  /* 0x0000000000007941 */ /* 0x000fea0003800000 */
.L_x_423:
        /* <DEDUP_REMOVED lines=13> */
.L_x_419:
        /* <DEDUP_REMOVED lines=20> */
[----:B-1----:R-:W-:Y:S02]  /*4c10*/  IMAD.MOV R0, RZ, RZ, -R17 ;  /* 0x000000ffff007224 */ /* 0x002fe400078e0a11 */
[----:B------:R-:W-:Y:S02]  /*4c20*/  IMAD.MOV.U32 R16, RZ, RZ, RZ ;  /* 0x000000ffff107224 */ /* 0x000fe400078e00ff */
[----:B------:R-:W-:-:S04]  /*4c30*/  IMAD R0, R0, R10, RZ ;  /* 0x0000000a00007224 */ /* 0x000fc800078e02ff */
[----:B------:R-:W-:-:S06]  /*4c40*/  IMAD.HI.U32 R0, R17, R0, R16 ;  /* 0x0000000011007227 */ /* 0x000fcc00078e0010 */
[----:B------:R-:W-:Y:S02]  /*4c50*/  IMAD.HI.U32 R7, R0, R11, RZ ;  /* 0x0000000b00077227 */ /* 0x000fe400078e00ff */
[----:B------:R-:W1:Y:S02]  /*4c60*/  I2F.RP R0, R3 ;  /* 0x0000000300007306 */ /* 0x000e640000209400 */
[----:B------:R-:W-:Y:S01]  /*4c70*/  IMAD R11, R7, R2, R11 ;  /* 0x00000002070b7224 */ /* 0x000fe200078e020b */
[----:B------:R-:W-:-:S04]  /*4c80*/  LOP3.LUT R2, R15, R6, RZ, 0x3c, !PT ;  /* 0x000000060f027212 */ /* 0x000fc800078e3cff */
[----:B------:R-:W-:Y:S02]  /*4c90*/  ISETP.GT.U32.AND P1, PT, R10, R11, PT ;  /* 0x0000000b0a00720c */ /* 0x000fe40003f24070 */
[----:B------:R-:W-:Y:S01]  /*4ca0*/  ISETP.GE.AND P0, PT, R2, RZ, PT ;  /* 0x000000ff0200720c */ /* 0x000fe20003f06270 */
[----:B-1----:R-:W1:Y:S10]  /*4cb0*/  MUFU.RCP R0, R0 ;  /* 0x0000000000007308 */ /* 0x002e740000001000 */
[----:B------:R-:W-:Y:S01]  /*4cc0*/  @!P1 IMAD.IADD R11, R11, 0x1, -R10 ;  /* 0x000000010b0b9824 */ /* 0x000fe200078e0a0a */
[----:B------:R-:W-:-:S02]  /*4cd0*/  @!P1 IADD3 R7, R7, 0x1, RZ ;  /* 0x0000000107079810 */ /* 0x000fc40007ffe0ff */
[----:B------:R-:W-:Y:S02]  /*4ce0*/  ISETP.NE.AND P1, PT, R6, RZ, PT ;  /* 0x000000ff0600720c */ /* 0x000fe40003f25270 */
[----:B------:R-:W-:Y:S02]  /*4cf0*/  ISETP.GE.U32.AND P2, PT, R11, R10, PT ;  /* 0x0000000a0b00720c */ /* 0x000fe40003f46070 */
[----:B-1----:R-:W-:-:S04]  /*4d00*/  IADD3 R16, R0, 0xffffffe, RZ ;  /* 0x0ffffffe00107810 */ /* 0x002fc80007ffe0ff */
[----:B------:R-:W1:Y:S07]  /*4d10*/  F2I.FTZ.U32.TRUNC.NTZ R17, R16 ;  /* 0x0000001000117305 */ /* 0x000e6e000021f000 */
[----:B------:R-:W-:-:S05]  /*4d20*/  @P2 IADD3 R7, R7, 0x1, RZ ;  /* 0x0000000107072810 */ /* 0x000fca0007ffe0ff */
[----:B------:R-:W-:Y:S01]  /*4d30*/  @!P0 IMAD.MOV R7, RZ, RZ, -R7 ;  /* 0x000000ffff078224 */ /* 0x000fe200078e0a07 */
[----:B------:R-:W-:-:S05]  /*4d40*/  @!P1 LOP3.LUT R7, RZ, R6, RZ, 0x33, !PT ;  /* 0x00000006ff079212 */ /* 0x000fca00078e33ff */
[----:B------:R-:W-:Y:S02]  /*4d50*/  IMAD R6, R7, R6, RZ ;  /* 0x0000000607067224 */ /* 0x000fe400078e02ff */
[--C-:B-1----:R-:W-:Y:S02]  /*4d60*/  IMAD.MOV R2, RZ, RZ, -R17.reuse ;  /* 0x000000ffff027224 */ /* 0x102fe400078e0a11 */
[----:B------:R-:W-:Y:S02]  /*4d70*/  IMAD.IADD R10, R15, 0x1, -R6 ;  /* 0x000000010f0a7824 */ /* 0x000fe400078e0a06 */
[----:B------:R-:W-:Y:S02]  /*4d80*/  IMAD R2, R2, R3, RZ ;  /* 0x0000000302027224 */ /* 0x000fe400078e02ff */
[----:B------:R-:W-:Y:S01]  /*4d90*/  IMAD.MOV.U32 R16, RZ, RZ, RZ ;  /* 0x000000ffff107224 */ /* 0x000fe200078e00ff */
[----:B------:R-:W-:Y:S02]  /*4da0*/  IABS R0, R10 ;  /* 0x0000000a00007213 */ /* 0x000fe40000000000 */
[----:B------:R-:W-:Y:S01]  /*4db0*/  LOP3.LUT R10, R10, c[0x0][0x214], RZ, 0x3c, !PT ;  /* 0x000085000a0a7a12 */ /* 0x000fe200078e3cff */
[----:B------:R-:W-:-:S03]  /*4dc0*/  IMAD.HI.U32 R2, R17, R2, R16 ;  /* 0x0000000211027227 */ /* 0x000fc600078e0010 */
[----:B------:R-:W-:Y:S01]  /*4dd0*/  ISETP.GE.AND P1, PT, R10, RZ, PT ;  /* 0x000000ff0a00720c */ /* 0x000fe20003f26270 */
[----:B------:R-:W-:Y:S01]  /*4de0*/  IMAD.WIDE.U32 R16, R7, c[0x0][0x1e0], RZ ;  /* 0x0000780007107a25 */ /* 0x000fe200078e00ff */
[----:B------:R-:W-:-:S03]  /*4df0*/  IADD3 R10, R34, 0x40, RZ ;  /* 0x00000040220a7810 */ /* 0x000fc60007ffe0ff */
        /* <DEDUP_REMOVED lines=44> */
        .weak           $__internal_8_$__cuda_sm20_div_s64
        .type           $__internal_8_$__cuda_sm20_div_s64,@function
        .size           $__internal_8_$__cuda_sm20_div_s64,(.L_x_4078 - $__internal_8_$__cuda_sm20_div_s64)
$__internal_8_$__cuda_sm20_div_s64:
        /* <DEDUP_REMOVED lines=83> */
[----:B------:R-:W-:Y:S06]  /*55f0*/  RET.REL.NODEC R44 `(_ZN5flash32flash_fwd_splitkv_combine_kernelI23Flash_fwd_kernel_traitsILi192ELi64ELi64ELi4ELb0ELb0EN7cutlass6half_tE19Flash_kernel_traitsILi192ELi64ELi64ELi4ES3_EELi8ELi6ELb1EEEvNS_16Flash_fwd_paramsE) ;  /* 0xffffaa002c007950 */ /* 0x000fec0003c3ffff */
.L_x_425:
        /* <DEDUP_REMOVED lines=16> */
.L_x_4078:


//--------------------- .text._ZN5flash32flash_fwd_splitkv_combine_kernelI23Flash_fwd_kernel_traitsILi192ELi64ELi64ELi4ELb0ELb0EN7cutlass6half_tE19Flash_kernel_traitsILi192ELi64ELi64ELi4ES3_EELi8ELi5ELb1EEEvNS_16Flash_fwd_paramsE --------------------------
	.section	.text._ZN5flash32flash_fwd_splitkv_combine_kernelI23Flash_fwd_kernel_traitsILi192ELi64ELi64ELi4ELb0ELb0EN7cutlass6half_tE19Flash_kernel_traitsILi192ELi64ELi64ELi4ES3_EELi8ELi5ELb1EEEvNS_16Flash_fwd_paramsE,"ax",@progbits
	.sectioninfo	@"SHI_REGISTERS=62"
	.align	128
        .global         _ZN5flash32flash_fwd_splitkv_combine_kernelI23Flash_fwd_kernel_traitsILi192ELi64ELi64ELi4ELb0ELb0EN7cutlass6half_tE19Flash_kernel_traitsILi192ELi64ELi64ELi4ES3_EELi8ELi5ELb1EEEvNS_16Flash_fwd_paramsE
        .type           _ZN5flash32flash_fwd_splitkv_combine_kernelI23Flash_fwd_kernel_traitsILi192ELi64ELi64ELi4ELb0ELb0EN7cutlass6half_tE19Flash_kernel_traitsILi192ELi64ELi64ELi4ES3_EELi8ELi5ELb1EEEvNS_16Flash_fwd_paramsE,@function
        .size           _ZN5flash32flash_fwd_splitkv_combine_kernelI23Flash_fwd_kernel_traitsILi192ELi64ELi64ELi4ELb0ELb0EN7cutlass6half_tE19Flash_kernel_traitsILi192ELi64ELi64ELi4ES3_EELi8ELi5ELb1EEEvNS_16Flash_fwd_paramsE,(.L_x_4079 - _ZN5flash32flash_fwd_splitkv_combine_kernelI23Flash_fwd_kernel_traitsILi192ELi64ELi64ELi4ELb0ELb0EN7cutlass6half_tE19Flash_kernel_traitsILi192ELi64ELi64ELi4ES3_EELi8ELi5ELb1EEEvNS_16Flash_fwd_paramsE)
        .other          _ZN5flash32flash_fwd_splitkv_combine_kernelI23Flash_fwd_kernel_traitsILi192ELi64ELi64ELi4ELb0ELb0EN7cutlass6half_tE19Flash_kernel_traitsILi192ELi64ELi64ELi4ES3_EELi8ELi5ELb1EEEvNS_16Flash_fwd_paramsE,@"STO_CUDA_ENTRY STV_DEFAULT"
_ZN5flash32flash_fwd_splitkv_combine_kernelI23Flash_fwd_kernel_traitsILi192ELi64ELi64ELi4ELb0ELb0EN7cutlass6half_tE19Flash_kernel_traitsILi192ELi64ELi64ELi4ES3_EELi8ELi5ELb1EEEvNS_16Flash_fwd_paramsE:
.text._ZN5flash32flash_fwd_splitkv_combine_kernelI23Flash_fwd_kernel_traitsILi192ELi64ELi64ELi4ELb0ELb0EN7cutlass6half_tE19Flash_kernel_traitsILi192ELi64ELi64ELi4ES3_EELi8ELi5ELb1EEEvNS_16Flash_fwd_paramsE:
        /* <DEDUP_REMOVED lines=23> */
[----:B------:R-:W-:Y:S05]  /*0170*/  CALL.REL.NOINC `($__internal_9_$__cuda_sm20_div_s64) ;  /* 0x00004bf000007944 */ /* 0x000fea0003c00000 */
[----:B------:R-:W-:Y:S05]  /*0180*/  BRA `(.L_x_427) ;  /* 0x0000013000007947 */ /* 0x000fea0003800000 */
.L_x_426:
        /* <DEDUP_REMOVED lines=19> */
.L_x_427:
        /* <DEDUP_REMOVED lines=11> */
[----:B------:R-:W-:Y:S05]  /*0370*/  CALL.REL.NOINC `($__internal_9_$__cuda_sm20_div_s64) ;  /* 0x000049f000007944 */ /* 0x000fea0003c00000 */
[----:B------:R-:W-:Y:S02]  /*0380*/  MOV R8, R20 ;  /* 0x0000001400087202 */ /* 0x000fe40000000f00 */
[----:B------:R-:W-:Y:S01]  /*0390*/  MOV R9, R21 ;  /* 0x0000001500097202 */ /* 0x000fe20000000f00 */
[----:B------:R-:W-:Y:S05]  /*03a0*/  BRA `(.L_x_430) ;  /* 0x0000013000007947 */ /* 0x000fea0003800000 */
.L_x_429:
        /* <DEDUP_REMOVED lines=19> */
.L_x_430:
[----:B------:R-:W-:Y:S05]  /*04e0*/  BSYNC B0 ;  /* 0x0000000000007941 */ /* 0x000fea0003800000 */
.L_x_428:
        /* <DEDUP_REMOVED lines=42> */
.L_x_432:
        /* <DEDUP_REMOVED lines=19> */
.L_x_433:
[----:B------:R-:W-:Y:S05]  /*08c0*/  BSYNC B0 ;  /* 0x0000000000007941 */ /* 0x000fea0003800000 */
.L_x_431:
        /* <DEDUP_REMOVED lines=74> */
[----:B------:R-:W-:Y:S02]  /*0d70*/  MOV R40, R20 ;  /* 0x0000001400287202 */ /* 0x000fe40000000f00 */
[----:B------:R-:W-:Y:S01]  /*0d80*/  MOV R41, R21 ;  /* 0x0000001500297202 */ /* 0x000fe20000000f00 */
[----:B------:R-:W-:Y:S05]  /*0d90*/  BRA `(.L_x_436) ;  /* 0x0000013000007947 */ /* 0x000fea0003800000 */
.L_x_435:
        /* <DEDUP_REMOVED lines=19> */
.L_x_436:
[----:B------:R-:W-:Y:S05]  /*0ed0*/  BSYNC B0 ;  /* 0x0000000000007941 */ /* 0x000fea0003800000 */
.L_x_434:
        /* <DEDUP_REMOVED lines=41> */
.L_x_438:
        /* <DEDUP_REMOVED lines=19> */
.L_x_439:
[----:B------:R-:W-:Y:S05]  /*12a0*/  BSYNC B0 ;  /* 0x0000000000007941 */ /* 0x000fea0003800000 */
.L_x_437:
        /* <DEDUP_REMOVED lines=232> */
[----:B------:R-:W-:Y:S05]  /*2130*/  CALL.REL.NOINC `($__internal_9_$__cuda_sm20_div_s64) ;  /* 0x00002c3000007944 */ /* 0x000fea0003c00000 */
        /* <DEDUP_REMOVED lines=10> */
.L_x_444:
        /* <DEDUP_REMOVED lines=22> */
.L_x_445:
[----:B------:R-:W-:Y:S05]  /*2340*/  BSYNC B0 ;  /* 0x0000000000007941 */ /* 0x000fea0003800000 */
.L_x_443:
[----:B------:R-:W-:Y:S01]  /*2350*/  LOP3.LUT R19, R17, R0, RZ, 0xfc, !PT ;  /* 0x0000000011137212 */ /* 0x000fe200078efcff */
[----:B------:R-:W-:Y:S03]  /*2360*/  BSSY B0, `(.L_x_446) ;  /* 0x0000028000007945 */ /* 0x000fe60003800000 */
[----:B------:R-:W-:-:S13]  /*2370*/  ISETP.NE.U32.AND P0, PT, R19, RZ, PT ;  /* 0x000000ff1300720c */ /* 0x000fda0003f05070 */
[----:B------:R-:W-:Y:S05]  /*2380*/  @!P0 BRA `(.L_x_447) ;  /* 0x000000f000008947 */ /* 0x000fea0003800000 */
[----:B------:R-:W-:Y:S01]  /*2390*/  IMAD.MOV.U32 R26, RZ, RZ, R29 ;  /* 0x000000ffff1a7224 */ /* 0x000fe200078e001d */
[----:B------:R-:W-:Y:S02]  /*23a0*/  MOV R25, R0 ;  /* 0x0000000000197202 */ /* 0x000fe40000000f00 */
[----:B------:R-:W-:Y:S02]  /*23b0*/  MOV R24, 0x23d0 ;  /* 0x000023d000187802 */ /* 0x000fe40000000f00 */
[----:B------:R-:W-:Y:S05]  /*23c0*/  CALL.REL.NOINC `($__internal_9_$__cuda_sm20_div_s64) ;  /* 0x000029a000007944 */ /* 0x000fea0003c00000 */
        /* <DEDUP_REMOVED lines=11> */
.L_x_447:
        /* <DEDUP_REMOVED lines=22> */
.L_x_448:
[----:B------:R-:W-:Y:S05]  /*25e0*/  BSYNC B0 ;  /* 0x0000000000007941 */ /* 0x000fea0003800000 */
.L_x_446:
        /* <DEDUP_REMOVED lines=11> */
[----:B------:R-:W-:Y:S05]  /*26a0*/  CALL.REL.NOINC `($__internal_9_$__cuda_sm20_div_s64) ;  /* 0x000026c000007944 */ /* 0x000fea0003c00000 */
[----:B------:R-:W-:-:S04]  /*26b0*/  IADD3 R17, P0, RZ, -R20, RZ ;  /* 0x80000014ff117210 */ /* 0x000fc80007f1e0ff */
[----:B------:R-:W-:Y:S01]  /*26c0*/  IADD3.X R18, RZ, ~R21, RZ, P0, !PT ;  /* 0x80000015ff127210 */ /* 0x000fe200007fe4ff */
[----:B------:R-:W-:-:S04]  /*26d0*/  IMAD.WIDE.U32 R42, R5, R17, R42 ;  /* 0x00000011052a7225 */ /* 0x000fc800078e002a */
[----:B------:R-:W-:-:S04]  /*26e0*/  IMAD R18, R18, R5, RZ ;  /* 0x0000000512127224 */ /* 0x000fc800078e02ff */
[----:B------:R-:W-:-:S05]  /*26f0*/  IMAD R4, R4, R17, R18 ;  /* 0x0000001104047224 */ /* 0x000fca00078e0212 */
[----:B------:R-:W-:Y:S01]  /*2700*/  IADD3 R4, R43, R4, RZ ;  /* 0x000000042b047210 */ /* 0x000fe20007ffe0ff */
[----:B------:R-:W-:Y:S05]  /*2710*/  BRA `(.L_x_451) ;  /* 0x0000016000007947 */ /* 0x000fea0003800000 */
.L_x_450:
        /* <DEDUP_REMOVED lines=22> */
.L_x_451:
[----:B------:R-:W-:Y:S05]  /*2880*/  BSYNC B0 ;  /* 0x0000000000007941 */ /* 0x000fea0003800000 */
.L_x_449:
        /* <DEDUP_REMOVED lines=38> */
[----:B------:R-:W-:Y:S05]  /*2af0*/  CALL.REL.NOINC `($__internal_9_$__cuda_sm20_div_s64) ;  /* 0x0000227000007944 */ /* 0x000fea0003c00000 */
        /* <DEDUP_REMOVED lines=12> */
.L_x_453:
        /* <DEDUP_REMOVED lines=23> */
.L_x_454:
[----:B------:R-:W-:Y:S05]  /*2d30*/  BSYNC B0 ;  /* 0x0000000000007941 */ /* 0x000fea0003800000 */
.L_x_452:
        /* <DEDUP_REMOVED lines=19> */
.L_x_456:
        /* <DEDUP_REMOVED lines=22> */
.L_x_457:
[----:B------:R-:W-:Y:S05]  /*2fd0*/  BSYNC B0 ;  /* 0x0000000000007941 */ /* 0x000fea0003800000 */
.L_x_455:
        /* <DEDUP_REMOVED lines=19> */
.L_x_459:
        /* <DEDUP_REMOVED lines=23> */
.L_x_460:
[----:B------:R-:W-:Y:S05]  /*3280*/  BSYNC B0 ;  /* 0x0000000000007941 */ /* 0x000fea0003800000 */
.L_x_458:
        /* <DEDUP_REMOVED lines=25> */
[----:B------:R-:W-:Y:S05]  /*3420*/  CALL.REL.NOINC `($__internal_9_$__cuda_sm20_div_s64) ;  /* 0x0000194000007944 */ /* 0x000fea0003c00000 */
        /* <DEDUP_REMOVED lines=12> */
.L_x_462:
        /* <DEDUP_REMOVED lines=23> */
.L_x_463:
[----:B------:R-:W-:Y:S05]  /*3660*/  BSYNC B0 ;  /* 0x0000000000007941 */ /* 0x000fea0003800000 */
.L_x_461:
        /* <DEDUP_REMOVED lines=29> */
.L_x_465:
        /* <DEDUP_REMOVED lines=23> */
.L_x_466:
[----:B------:R-:W-:Y:S05]  /*39b0*/  BSYNC B0 ;  /* 0x0000000000007941 */ /* 0x000fea0003800000 */
.L_x_464:
        /* <DEDUP_REMOVED lines=20> */
.L_x_442:
[----:B------:R-:W-:-:S04]  /*3b00*/  LEA R2, P0, R38, c[0x0][0x200], 0x2 ;  /* 0x0000800026027a11 */ /* 0x000fc800078010ff */
[----:B------:R-:W-:-:S05]  /*3b10*/  LEA.HI.X R3, R38, c[0x0][0x204], R39, 0x2, P0 ;  /* 0x0000810026037a11 */ /* 0x000fca00000f1427 */
[----:B------:R0:W-:Y:S04]  /*3b20*/  STG.E [R2.64], R31 ;  /* 0x0000001f02007986 */ /* 0x0001e8000c10190a */
.L_x_441:
[----:B------:R-:W-:Y:S05]  /*3b30*/  BSYNC B1 ;  /* 0x0000000000017941 */ /* 0x000fea0003800000 */
.L_x_440:
[C---:B------:R-:W-:Y:S01]  /*3b40*/  ISETP.GE.OR P0, PT, R36.reuse, c[0x0][0x314], P2 ;  /* 0x0000c50024007a0c */ /* 0x040fe20001706670 */
[----:B------:R-:W-:Y:S01]  /*3b50*/  IMAD.MOV.U32 R29, RZ, RZ, c[0x0][0x314] ;  /* 0x0000c500ff1d7624 */ /* 0x000fe200078e00ff */
[C---:B------:R-:W-:Y:S01]  /*3b60*/  IADD3 R0, R36.reuse, 0x10, RZ ;  /* 0x0000001024007810 */ /* 0x040fe20007ffe0ff */
[----:B------:R-:W-:Y:S01]  /*3b70*/  IMAD.SHL.U32 R36, R36, 0x4, RZ ;  /* 0x0000000424247824 */ /* 0x000fe200078e00ff */
[----:B0-----:R-:W-:Y:S01]  /*3b80*/  CS2R R2, SRZ ;  /* 0x0000000000027805 */ /* 0x001fe2000001ff00 */
[----:B------:R-:W-:Y:S01]  /*3b90*/  CS2R R6, SRZ ;  /* 0x0000000000067805 */ /* 0x000fe2000001ff00 */
[----:B------:R-:W-:Y:S01]  /*3ba0*/  ISETP.GE.OR P2, PT, R0, c[0x0][0x314], P2 ;  /* 0x0000c50000007a0c */ /* 0x000fe20001746670 */
[----:B------:R-:W-:Y:S01]  /*3bb0*/  HFMA2.MMA R0, -RZ, RZ, 0, 0 ;  /* 0x00000000ff007435 */ /* 0x000fe200000001ff */
[----:B------:R-:W-:-:S05]  /*3bc0*/  MOV R12, RZ ;  /* 0x000000ff000c7202 */ /* 0x000fca0000000f00 */
[----:B------:R-:W-:-:S04]  /*3bd0*/  @!P0 FADD.FTZ R4, -R31, R34 ;  /* 0x000000221f048221 */ /* 0x000fc80000010100 */
[----:B------:R-:W-:Y:S02]  /*3be0*/  @!P0 FMUL.FTZ R4, R4, 1.4426950216293334961 ;  /* 0x3fb8aa3b04048820 */ /* 0x000fe40000410000 */
[----:B------:R-:W-:Y:S02]  /*3bf0*/  @!P2 FADD.FTZ R31, -R31, R33 ;  /* 0x000000211f1fa221 */ /* 0x000fe40000010100 */
[----:B------:R-:W0:Y:S02]  /*3c00*/  @!P0 MUFU.EX2 R8, R4 ;  /* 0x0000000400088308 */ /* 0x000e240000000800 */
[----:B------:R-:W-:-:S06]  /*3c10*/  @!P2 FMUL.FTZ R10, R31, 1.4426950216293334961 ;  /* 0x3fb8aa3b1f0aa820 */ /* 0x000fcc0000410000 */
[----:B------:R-:W1:Y:S01]  /*3c20*/  @!P2 MUFU.EX2 R10, R10 ;  /* 0x0000000a000aa308 */ /* 0x000e620000000800 */
[----:B0-----:R0:W-:Y:S01]  /*3c30*/  @!P0 STS [R27.X4], R8 ;  /* 0x000000081b008388 */ /* 0x0011e20000004800 */
[----:B------:R-:W-:Y:S01]  /*3c40*/  ISETP.GE.AND P0, PT, R29, 0x1, PT ;  /* 0x000000011d00780c */ /* 0x000fe20003f06270 */
[----:B------:R-:W-:Y:S02]  /*3c50*/  CS2R R4, SRZ ;  /* 0x0000000000047805 */ /* 0x000fe4000001ff00 */
[----:B-1----:R1:W-:Y:S01]  /*3c60*/  @!P2 STS [R27.X4+0x240], R10 ;  /* 0x0002400a1b00a388 */ /* 0x0023e20000004800 */
[----:B0-----:R-:W-:Y:S01]  /*3c70*/  CS2R R8, SRZ ;  /* 0x0000000000087805 */ /* 0x001fe2000001ff00 */
[----:B-1----:R-:W-:Y:S02]  /*3c80*/  CS2R R10, SRZ ;  /* 0x00000000000a7805 */ /* 0x002fe4000001ff00 */
        /* <DEDUP_REMOVED lines=31> */
.L_x_469:
        /* <DEDUP_REMOVED lines=77> */
.L_x_468:
        /* <DEDUP_REMOVED lines=45> */
.L_x_470:
        /* <DEDUP_REMOVED lines=8> */
.L_x_472:
[----:B------:R-:W-:Y:S05]  /*46a0*/  BSYNC B0 ;  /* 0x0000000000007941 */ /* 0x000fea0003800000 */
.L_x_471:
        /* <DEDUP_REMOVED lines=13> */
.L_x_467:
        /* <DEDUP_REMOVED lines=95> */
        .weak           $__internal_9_$__cuda_sm20_div_s64
        .type           $__internal_9_$__cuda_sm20_div_s64,@function
        .size           $__internal_9_$__cuda_sm20_div_s64,(.L_x_4079 - $__internal_9_$__cuda_sm20_div_s64)
$__internal_9_$__cuda_sm20_div_s64:
        /* <DEDUP_REMOVED lines=83> */
[----:B------:R-:W-:Y:S06]  /*52a0*/  RET.REL.NODEC R22 `(_ZN5flash32flash_fwd_splitkv_combine_kernelI23Flash_fwd_kernel_traitsILi192ELi64ELi64ELi4ELb0ELb0EN7cutlass6half_tE19Flash_kernel_traitsILi192ELi64ELi64ELi4ES3_EELi8ELi5ELb1EEEvNS_16Flash_fwd_paramsE) ;  /* 0xffffad5016007950 */ /* 0x000fec0003c3ffff */
.L_x_473:
        /* <DEDUP_REMOVED lines=13> */
.L_x_4079:


//--------------------- .text._ZN5flash32flash_fwd_splitkv_combine_kernelI23Flash_fwd_kernel_traitsILi192ELi64ELi64ELi4ELb0ELb0EN7cutlass6half_tE19Flash_kernel_traitsILi192ELi64ELi64ELi4ES3_EELi8ELi4ELb1EEEvNS_16Flash_fwd_paramsE --------------------------
	.section	.text._ZN5flash32flash_fwd_splitkv_combine_kernelI23Flash_fwd_kernel_traitsILi192ELi64ELi64ELi4ELb0ELb0EN7cutlass6half_tE19Flash_kernel_traitsILi192ELi64ELi64ELi4ES3_EELi8ELi4ELb1EEEvNS_16Flash_fwd_paramsE,"ax",@progbits
	.sectioninfo	@"SHI_REGISTERS=54"
	.align	128
        .global         _ZN5flash32flash_fwd_splitkv_combine_kernelI23Flash_fwd_kernel_traitsILi192ELi64ELi64ELi4ELb0ELb0EN7cutlass6half_tE19Flash_kernel_traitsILi192ELi64ELi64ELi4ES3_EELi8ELi4ELb1EEEvNS_16Flash_fwd_paramsE
        .type           _ZN5flash32flash_fwd_splitkv_combine_kernelI23Flash_fwd_kernel_traitsILi192ELi64ELi64ELi4ELb0ELb0EN7cutlass6half_tE19Flash_kernel_traitsILi192ELi64ELi64ELi4ES3_EELi8ELi4ELb1EEEvNS_16Flash_fwd_paramsE,@function
        .size           _ZN5flash32flash_fwd_splitkv_combine_kernelI23Flash_fwd_kernel_traitsILi192ELi64ELi64ELi4ELb0ELb0EN7cutlass6half_tE19Flash_kernel_traitsILi192ELi64ELi64ELi4ES3_EELi8ELi4ELb1EEEvNS_16Flash_fwd_paramsE,(.L_x_4080 - _ZN5flash32flash_fwd_splitkv_combine_kernelI23Flash_fwd_kernel_traitsILi192ELi64ELi64ELi4ELb0ELb0EN7cutlass6half_tE19Flash_kernel_traitsILi192ELi64ELi64ELi4ES3_EELi8ELi4ELb1EEEvNS_16Flash_fwd_paramsE)
        .other          _ZN5flash32flash_fwd_splitkv_combine_kernelI23Flash_fwd_kernel_traitsILi192ELi64ELi64ELi4ELb0ELb0EN7cutlass6half_tE19Flash_kernel_traitsILi192ELi64ELi64ELi4ES3_EELi8ELi4ELb1EEEvNS_16Flash_fwd_paramsE,@"STO_CUDA_ENTRY STV_DEFAULT"
_ZN5flash32flash_fwd_splitkv_combine_kernelI23Flash_fwd_kernel_traitsILi192ELi64ELi64ELi4ELb0ELb0EN7cutlass6half_tE19Flash_kernel_traitsILi192ELi64ELi64ELi4ES3_EELi8ELi4ELb1EEEvNS_16Flash_fwd_paramsE:
.text._ZN5flash32flash_fwd_splitkv_combine_kernelI23Flash_fwd_kernel_traitsILi192ELi64ELi64ELi4ELb0ELb0EN7cutlass6half_tE19Flash_kernel_traitsILi192ELi64ELi64ELi4ES3_EELi8ELi4ELb1EEEvNS_16Flash_fwd_paramsE:
[----:B------:R-:W-:Y:S02]  /*0000*/  MOV R1, c[0x0][0x28] ;  /* 0x00000a0000017a02 */ /* 0x000fe40000000f00 */
[----:B------:R-:W-:Y:S01]  /*0010*/  ULDC UR6, c[0x0][0x1c0] ;  /* 0x0000700000067ab9 */ /* 0x000fe20000000800 */
[----:B------:R-:W0:Y:S01]  /*0020*/  S2UR UR11, SR_CTAID.X ;  /* 0x00000000000b79c3 */ /* 0x000e220000002500 */
[----:B------:R-:W-:Y:S02]  /*0030*/  ULDC.64 UR4, c[0x0][0x210] ;  /* 0x0000840000047ab9 */ /* 0x000fe40000000a00 */
[----:B------:R-:W-:Y:S02]  /*0040*/  UIMAD UR4, UR6, UR4, URZ ;  /* 0x00000004060472a4 */ /* 0x000fe4000f8e023f */
[----:B------:R-:W-:Y:S02]  /*0050*/  USHF.R.S32.HI UR7, URZ, 0x1f, UR5 ;  /* 0x0000001f3f077899 */ /* 0x000fe40008011405 */
[----:B------:R-:W-:-:S04]  /*0060*/  UIMAD UR12, UR4, UR5, URZ ;  /* 0x00000005040c72a4 */ /* 0x000fc8000f8e023f */
[----:B------:R-:W-:Y:S02]  /*0070*/  USHF.R.S32.HI UR10, URZ, 0x1f, UR12 ;  /* 0x0000001f3f0a7899 */ /* 0x000fe4000801140c */
[----:B------:R-:W-:-:S04]  /*0080*/  UISETP.LT.U32.AND UP0, UPT, UR12, UR5, UPT ;  /* 0x000000050c00728c */ /* 0x000fc8000bf01070 */
[----:B------:R-:W-:-:S04]  /*0090*/  UISETP.LT.AND.EX UP0, UPT, UR10, UR7, UPT, UP0 ;  /* 0x000000070a00728c */ /* 0x000fc8000bf01300 */
[----:B------:R-:W-:Y:S02]  /*00a0*/  USEL UR7, UR10, UR7, UP0 ;  /* 0x000000070a077287 */ /* 0x000fe40008000000 */
[----:B------:R-:W-:Y:S02]  /*00b0*/  USEL UR8, UR12, UR5, UP0 ;  /* 0x000000050c087287 */ /* 0x000fe40008000000 */
[----:B------:R-:W-:Y:S02]  /*00c0*/  ULOP3.LUT UR4, UR10, UR7, URZ, 0xfc, !UPT ;  /* 0x000000070a047292 */ /* 0x000fe4000f8efc3f */
[----:B0-----:R-:W-:Y:S02]  /*00d0*/  USHF.L.U32 UR11, UR11, 0x3, URZ ;  /* 0x000000030b0b7899 */ /* 0x001fe4000800063f */
[----:B------:R-:W-:Y:S02]  /*00e0*/  USHF.R.S32.HI UR5, URZ, 0x1f, UR6 ;  /* 0x0000001f3f057899 */ /* 0x000fe40008011406 */
[----:B------:R-:W-:Y:S01]  /*00f0*/  ISETP.NE.U32.AND P0, PT, RZ, UR4, PT ;  /* 0x00000004ff007c0c */ /* 0x000fe2000bf05070 */
[----:B------:R-:W-:-:S12]  /*0100*/  USHF.R.S32.HI UR9, URZ, 0x1f, UR11 ;  /* 0x0000001f3f097899 */ /* 0x000fd8000801140b */
[----:B------:R-:W-:Y:S05]  /*0110*/  @!P0 BRA `(.L_x_474) ;  /* 0x0000007000008947 */ /* 0x000fea0003800000 */
[----:B------:R-:W-:Y:S01]  /*0120*/  IMAD.U32 R26, RZ, RZ, UR12 ;  /* 0x0000000cff1a7e24 */ /* 0x000fe2000f8e00ff */
[----:B------:R-:W-:Y:S01]  /*0130*/  MOV R24, UR8 ;  /* 0x0000000800187c02 */ /* 0x000fe20008000f00 */
[----:B------:R-:W-:Y:S01]  /*0140*/  IMAD.U32 R17, RZ, RZ, UR10 ;  /* 0x0000000aff117e24 */ /* 0x000fe2000f8e00ff */
[----:B------:R-:W-:Y:S02]  /*0150*/  MOV R23, UR7 ;  /* 0x0000000700177c02 */ /* 0x000fe40008000f00 */
[----:B------:R-:W-:Y:S02]  /*0160*/  MOV R22, 0x180 ;  /* 0x0000018000167802 */ /* 0x000fe40000000f00 */
[----:B------:R-:W-:Y:S05]  /*0170*/  CALL.REL.NOINC `($__internal_10_$__cuda_sm20_div_s64) ;  /* 0x00004bb000007944 */ /* 0x000fea0003c00000 */
[----:B------:R-:W-:Y:S05]  /*0180*/  BRA `(.L_x_475) ;  /* 0x0000018000007947 */ /* 0x000fea0003800000 */
.L_x_474:
[----:B------:R-:W0:Y:S01]  /*0190*/  I2F.U32.RP R2, UR8 ;  /* 0x0000000800027d06 */ /* 0x000e220008209000 */
[----:B------:R-:W-:Y:S02]  /*01a0*/  UMOV UR14, URZ ;  /* 0x0000003f000e7c82 */ /* 0x000fe40008000000 */
[----:B------:R-:W-:-:S05]  /*01b0*/  UISETP.NE.U32.AND UP0, UPT, UR8, URZ, UPT ;  /* 0x0000003f0800728c */ /* 0x000fca000bf05070 */
[----:B0-----:R-:W0:Y:S02]  /*01c0*/  MUFU.RCP R0, R2 ;  /* 0x0000000200007308 */ /* 0x001e240000001000 */
[----:B0-----:R-:W-:-:S06]  /*01d0*/  IADD3 R0, R0, 0xffffffe, RZ ;  /* 0x0ffffffe00007810 */ /* 0x001fcc0007ffe0ff */
[----:B------:R-:W0:Y:S02]  /*01e0*/  F2I.FTZ.U32.TRUNC.NTZ R0, R0 ;  /* 0x0000000000007305 */ /* 0x000e24000021f000 */
[----:B0-----:R-:W0:Y:S02]  /*01f0*/  R2UR UR15, R0 ;  /* 0x00000000000f73c2 */ /* 0x001e2400000e0000 */
[----:B0-----:R-:W-:-:S04]  /*0200*/  UIADD3 UR4, URZ, -UR15, URZ ;  /* 0x8000000f3f047290 */ /* 0x001fc8000fffe03f */
[----:B------:R-:W-:-:S04]  /*0210*/  UIMAD UR4, UR4, UR8, URZ ;  /* 0x00000008040472a4 */ /* 0x000fc8000f8e023f */
[----:B------:R-:W-:-:S04]  /*0220*/  UIMAD.WIDE.U32 UR14, UR15, UR4, UR14 ;  /* 0x000000040f0e72a5 */ /* 0x000fc8000f8e000e */
[----:B------:R-:W-:-:S07]  /*0230*/  UIMAD.WIDE.U32 UR14, UR15, UR12, URZ ;  /* 0x0000000c0f0e72a5 */ /* 0x000fce000f8e003f */
[----:B------:R-:W-:Y:S02]  /*0240*/  UMOV UR6, UR15 ;  /* 0x0000000f00067c82 */ /* 0x000fe40008000000 */
[----:B------:R-:W-:Y:S02]  /*0250*/  UIADD3 UR4, -UR6, URZ, URZ ;  /* 0x0000003f06047290 */ /* 0x000fe4000fffe13f */
[----:B------:R-:W-:Y:S02]  /*0260*/  UMOV UR15, URZ ;  /* 0x0000003f000f7c82 */ /* 0x000fe40008000000 */
[----:B------:R-:W-:Y:S01]  /*0270*/  UIMAD UR4, UR8, UR4, UR12 ;  /* 0x00000004080472a4 */ /* 0x000fe2000f8e020c */
[----:B------:R-:W-:-:S03]  /*0280*/  MOV R19, UR15 ;  /* 0x0000000f00137c02 */ /* 0x000fc60008000f00 */
[----:B------:R-:W-:-:S11]  /*0290*/  UISETP.GE.U32.AND UP2, UPT, UR4, UR8, UPT ;  /* 0x000000080400728c */ /* 0x000fd6000bf46070 */
[----:B------:R-:W-:Y:S02]  /*02a0*/  @UP2 UIADD3 UR4, UR4, -UR8, URZ ;  /* 0x8000000804042290 */ /* 0x000fe4000fffe03f */
[----:B------:R-:W-:Y:S02]  /*02b0*/  @UP2 UIADD3 UR6, UR6, 0x1, URZ ;  /* 0x0000000106062890 */ /* 0x000fe4000fffe03f */
[----:B------:R-:W-:-:S11]  /*02c0*/  UISETP.GE.U32.AND UP1, UPT, UR4, UR8, UPT ;  /* 0x000000080400728c */ /* 0x000fd6000bf26070 */
[----:B------:R-:W-:Y:S02]  /*02d0*/  @UP1 UIADD3 UR6, UR6, 0x1, URZ ;  /* 0x0000000106061890 */ /* 0x000fe4000fffe03f */
[----:B------:R-:W-:-:S07]  /*02e0*/  @!UP0 ULOP3.LUT UR6, URZ, UR8, URZ, 0x33, !UPT ;  /* 0x000000083f068292 */ /* 0x000fce000f8e333f */
[----:B------:R-:W-:Y:S02]  /*02f0*/  UMOV UR14, UR6 ;  /* 0x00000006000e7c82 */ /* 0x000fe40008000000 */
[----:B------:R-:W-:-:S05]  /*0300*/  IMAD.U32 R18, RZ, RZ, UR14 ;  /* 0x0000000eff127e24 */ /* 0x000fca000f8e00ff */
.L_x_475:
[----:B------:R-:W-:Y:S01]  /*0310*/  ISETP.LT.U32.AND P0, PT, R18, c[0x0][0x1c0], PT ;  /* 0x0000700012007a0c */ /* 0x000fe20003f01070 */
[----:B------:R-:W-:Y:S03]  /*0320*/  BSSY B0, `(.L_x_476) ;  /* 0x0000021000007945 */ /* 0x000fe60003800000 */
[----:B------:R-:W-:-:S04]  /*0330*/  ISETP.LT.AND.EX P0, PT, R19, UR5, PT, P0 ;  /* 0x0000000513007c0c */ /* 0x000fc8000bf01300 */
[C---:B------:R-:W-:Y:S02]  /*0340*/  SEL R23, R19.reuse, UR5, P0 ;  /* 0x0000000513177c07 */ /* 0x040fe40008000000 */
[----:B------:R-:W-:Y:S02]  /*0350*/  SEL R24, R18, c[0x0][0x1c0], P0 ;  /* 0x0000700012187a07 */ /* 0x000fe40000000000 */
[----:B------:R-:W-:-:S04]  /*0360*/  LOP3.LUT R0, R19, R23, RZ, 0xfc, !PT ;  /* 0x0000001713007212 */ /* 0x000fc800078efcff */
[----:B------:R-:W-:-:S13]  /*0370*/  ISETP.NE.U32.AND P1, PT, R0, RZ, PT ;  /* 0x000000ff0000720c */ /* 0x000fda0003f25070 */
[----:B------:R-:W-:Y:S05]  /*0380*/  @!P1 BRA `(.L_x_477) ;  /* 0x0000007000009947 */ /* 0x000fea0003800000 */
[----:B------:R-:W-:Y:S01]  /*0390*/  IMAD.MOV.U32 R26, RZ, RZ, R18 ;  /* 0x000000ffff1a7224 */ /* 0x000fe200078e0012 */
[----:B------:R-:W-:Y:S02]  /*03a0*/  MOV R17, R19 ;  /* 0x0000001300117202 */ /* 0x000fe40000000f00 */
[----:B------:R-:W-:Y:S02]  /*03b0*/  MOV R22, 0x3d0 ;  /* 0x000003d000167802 */ /* 0x000fe40000000f00 */
[----:B------:R-:W-:Y:S05]  /*03c0*/  CALL.REL.NOINC `($__internal_10_$__cuda_sm20_div_s64) ;  /* 0x0000496000007944 */ /* 0x000fea0003c00000 */
[----:B------:R-:W-:Y:S02]  /*03d0*/  MOV R6, R18 ;  /* 0x0000001200067202 */ /* 0x000fe40000000f00 */
[----:B------:R-:W-:Y:S01]  /*03e0*/  MOV R7, R19 ;  /* 0x0000001300077202 */ /* 0x000fe20000000f00 */
[----:B------:R-:W-:Y:S05]  /*03f0*/  BRA `(.L_x_478) ;  /* 0x0000013000007947 */ /* 0x000fea0003800000 */
.L_x_477:
        /* <DEDUP_REMOVED lines=19> */
.L_x_478:
[----:B------:R-:W-:Y:S05]  /*0530*/  BSYNC B0 ;  /* 0x0000000000007941 */ /* 0x000fea0003800000 */
.L_x_476:
[----:B------:R-:W-:Y:S01]  /*0540*/  IABS R5, c[0x0][0x214] ;  /* 0x0000850000057a13 */ /* 0x000fe20000000000 */
[----:B------:R-:W-:Y:S01]  /*0550*/  ULDC UR6, c[0x0][0x214] ;  /* 0x0000850000067ab9 */ /* 0x000fe20000000800 */
[----:B------:R-:W-:Y:S01]  /*0560*/  BSSY B0, `(.L_x_479) ;  /* 0x000003c000007945 */ /* 0x000fe20003800000 */
[----:B------:R-:W-:Y:S01]  /*0570*/  UIADD3 UR6, UR6, -0x1, URZ ;  /* 0xffffffff06067890 */ /* 0x000fe2000fffe03f */
[----:B------:R-:W0:Y:S05]  /*0580*/  I2F.RP R4, R5 ;  /* 0x0000000500047306 */ /* 0x000e2a0000209400 */
[----:B------:R-:W-:-:S03]  /*0590*/  IADD3 R0, R5, UR6, RZ ;  /* 0x0000000605007c10 */ /* 0x000fc6000fffe0ff */
[----:B0-----:R-:W0:Y:S02]  /*05a0*/  MUFU.RCP R8, R4 ;  /* 0x0000000400087308 */ /* 0x001e240000001000 */
[----:B0-----:R-:W-:-:S06]  /*05b0*/  IADD3 R8, R8, 0xffffffe, RZ ;  /* 0x0ffffffe08087810 */ /* 0x001fcc0007ffe0ff */
[----:B------:R-:W0:Y:S02]  /*05c0*/  F2I.FTZ.U32.TRUNC.NTZ R9, R8 ;  /* 0x0000000800097305 */ /* 0x000e24000021f000 */
[----:B0-----:R-:W-:Y:S02]  /*05d0*/  IMAD.MOV R2, RZ, RZ, -R9 ;  /* 0x000000ffff027224 */ /* 0x001fe400078e0a09 */
[----:B------:R-:W-:Y:S02]  /*05e0*/  IMAD.MOV.U32 R8, RZ, RZ, RZ ;  /* 0x000000ffff087224 */ /* 0x000fe400078e00ff */
[----:B------:R-:W-:Y:S01]  /*05f0*/  IMAD R3, R2, R5, RZ ;  /* 0x0000000502037224 */ /* 0x000fe200078e02ff */
[----:B------:R-:W-:-:S03]  /*0600*/  IABS R2, R0 ;  /* 0x0000000000027213 */ /* 0x000fc60000000000 */
        /* <DEDUP_REMOVED lines=28> */
[----:B------:R-:W-:Y:S05]  /*07d0*/  CALL.REL.NOINC `($__internal_10_$__cuda_sm20_div_s64) ;  /* 0x0000455000007944 */ /* 0x000fea0003c00000 */
[----:B------:R-:W-:Y:S05]  /*07e0*/  BRA `(.L_x_481) ;  /* 0x0000013000007947 */ /* 0x000fea0003800000 */
.L_x_480:
        /* <DEDUP_REMOVED lines=19> */
.L_x_481:
[----:B------:R-:W-:Y:S05]  /*0920*/  BSYNC B0 ;  /* 0x0000000000007941 */ /* 0x000fea0003800000 */
.L_x_479:
[----:B------:R-:W-:Y:S01]  /*0930*/  IABS R4, c[0x0][0x214] ;  /* 0x0000850000047a13 */ /* 0x000fe20000000000 */
[----:B------:R-:W-:Y:S01]  /*0940*/  IMAD.MOV.U32 R8, RZ, RZ, RZ ;  /* 0x000000ffff087224 */ /* 0x000fe200078e00ff */
[----:B------:R-:W-:Y:S01]  /*0950*/  ULDC UR4, c[0x0][0x214] ;  /* 0x0000850000047ab9 */ /* 0x000fe20000000800 */
[----:B------:R-:W-:Y:S01]  /*0960*/  BSSY B0, `(.L_x_482) ;  /* 0x000005c000007945 */ /* 0x000fe20003800000 */
[----:B------:R-:W0:Y:S01]  /*0970*/  I2F.RP R10, R4 ;  /* 0x00000004000a7306 */ /* 0x000e220000209400 */
[----:B------:R-:W-:Y:S02]  /*0980*/  UISETP.LT.AND UP0, UPT, URZ, UR4, UPT ;  /* 0x000000043f00728c */ /* 0x000fe4000bf01270 */
[----:B------:R-:W-:Y:S02]  /*0990*/  USHF.R.S32.HI UR5, URZ, 0x1f, UR4 ;  /* 0x0000001f3f057899 */ /* 0x000fe40008011404 */
[----:B------:R-:W-:-:S07]  /*09a0*/  ULEA.HI.SX32 UR4, UR4, 0x1, 0x1 ;  /* 0x0000000104047891 */ /* 0x000fce000f8f0a3f */
[----:B------:R-:W-:Y:S01]  /*09b0*/  @!UP0 UIADD3 UR4, UR5, URZ, URZ ;  /* 0x0000003f05048290 */ /* 0x000fe2000fffe03f */
        /* <DEDUP_REMOVED lines=64> */
[----:B------:R-:W-:Y:S02]  /*0dc0*/  MOV R34, R18 ;  /* 0x0000001200227202 */ /* 0x000fe40000000f00 */
[----:B------:R-:W-:Y:S01]  /*0dd0*/  MOV R35, R19 ;  /* 0x0000001300237202 */ /* 0x000fe20000000f00 */
[----:B------:R-:W-:Y:S05]  /*0de0*/  BRA `(.L_x_484) ;  /* 0x0000013000007947 */ /* 0x000fea0003800000 */
.L_x_483:
        /* <DEDUP_REMOVED lines=19> */
.L_x_484:
[----:B------:R-:W-:Y:S05]  /*0f20*/  BSYNC B0 ;  /* 0x0000000000007941 */ /* 0x000fea0003800000 */
.L_x_482:
[-C--:B------:R-:W-:Y:S01]  /*0f30*/  IABS R16, R3.reuse ;  /* 0x0000000300107213 */ /* 0x080fe20000000000 */
[----:B------:R-:W-:Y:S01]  /*0f40*/  BSSY B0, `(.L_x_485) ;  /* 0x000003c000007945 */ /* 0x000fe20003800000 */
[----:B------:R-:W-:Y:S02]  /*0f50*/  IABS R8, R3 ;  /* 0x0000000300087213 */ /* 0x000fe40000000000 */
[----:B------:R-:W0:Y:S01]  /*0f60*/  I2F.RP R11, R16 ;  /* 0x00000010000b7306 */ /* 0x000e220000209400 */
[----:B------:R-:W-:Y:S02]  /*0f70*/  IADD3 R5, R16, UR6, RZ ;  /* 0x0000000610057c10 */ /* 0x000fe4000fffe0ff */
        /* <DEDUP_REMOVED lines=37> */
.L_x_486:
        /* <DEDUP_REMOVED lines=19> */
.L_x_487:
[----:B------:R-:W-:Y:S05]  /*1300*/  BSYNC B0 ;  /* 0x0000000000007941 */ /* 0x000fea0003800000 */
.L_x_485:
[----:B------:R-:W-:Y:S01]  /*1310*/  IABS R8, c[0x0][0x214] ;  /* 0x0000850000087a13 */ /* 0x000fe20000000000 */
[----:B------:R-:W-:Y:S01]  /*1320*/  ULDC.U8 UR4, c[0x0][0x329] ;  /* 0x0000ca4000047ab9 */ /* 0x000fe20000000000 */
[----:B------:R-:W-:Y:S01]  /*1330*/  ISETP.GT.AND P3, PT, R3, RZ, PT ;  /* 0x000000ff0300720c */ /* 0x000fe20003f64270 */
[----:B------:R-:W-:Y:S01]  /*1340*/  ULDC.64 UR14, c[0x0][0x118] ;  /* 0x00004600000e7ab9 */ /* 0x000fe20000000a00 */
[----:B------:R-:W0:Y:S01]  /*1350*/  I2F.RP R20, R8 ;  /* 0x0000000800147306 */ /* 0x000e220000209400 */
[----:B------:R-:W-:Y:S07]  /*1360*/  BSSY B0, `(.L_x_488) ;  /* 0x000007f000007945 */ /* 0x000fee0003800000 */
        /* <DEDUP_REMOVED lines=9> */
[----:B------:R-:W-:Y:S02]  /*1400*/  ISETP.GE.AND P1, PT, R5, RZ, PT ;  /* 0x000000ff0500720c */ /* 0x000fe40003f26270 */
[----:B------:R-:W-:Y:S01]  /*1410*/  SHF.R.S32.HI R5, RZ, 0x1f, R3 ;  /* 0x0000001fff057819 */ /* 0x000fe20000011403 */
[----:B------:R-:W-:-:S04]  /*1420*/  IMAD.HI.U32 R9, R7, R6, RZ ;  /* 0x0000000607097227 */ /* 0x000fc800078e00ff */
[----:B------:R-:W-:-:S04]  /*1430*/  IMAD.MOV R7, RZ, RZ, -R9 ;  /* 0x000000ffff077224 */ /* 0x000fc800078e0a09 */
[C---:B------:R-:W-:Y:S01]  /*1440*/  IMAD R7, R8.reuse, R7, R6 ;  /* 0x0000000708077224 */ /* 0x040fe200078e0206 */
[----:B------:R-:W-:Y:S01]  /*1450*/  LEA.HI.SX32 R6, R3, 0x1, 0x1 ;  /* 0x0000000103067811 */ /* 0x000fe200078f0aff */
[----:B------:R-:W-:Y:S01]  /*1460*/  @!P3 IMAD.MOV R6, RZ, RZ, R5 ;  /* 0x000000ffff06b224 */ /* 0x000fe200078e0205 */
[----:B------:R-:W-:Y:S02]  /*1470*/  IABS R5, c[0x0][0x1c0] ;  /* 0x0000700000057a13 */ /* 0x000fe40000000000 */
[----:B------:R-:W-:Y:S02]  /*1480*/  ISETP.GT.U32.AND P0, PT, R8, R7, PT ;  /* 0x000000070800720c */ /* 0x000fe40003f04070 */
[----:B------:R-:W0:Y:S11]  /*1490*/  I2F.U32.RP R17, R5 ;  /* 0x0000000500117306 */ /* 0x000e360000209000 */
[----:B------:R-:W-:Y:S01]  /*14a0*/  @!P0 IMAD.IADD R7, R7, 0x1, -R8 ;  /* 0x0000000107078824 */ /* 0x000fe200078e0a08 */
[----:B------:R-:W-:-:S02]  /*14b0*/  @!P0 IADD3 R9, R9, 0x1, RZ ;  /* 0x0000000109098810 */ /* 0x000fc40007ffe0ff */
[----:B------:R-:W-:Y:S02]  /*14c0*/  ISETP.NE.AND P0, PT, RZ, c[0x0][0x214], PT ;  /* 0x00008500ff007a0c */ /* 0x000fe40003f05270 */
[----:B------:R-:W-:Y:S01]  /*14d0*/  ISETP.GE.U32.AND P2, PT, R7, R8, PT ;  /* 0x000000080700720c */ /* 0x000fe20003f46070 */
[----:B0-----:R-:W0:-:S12]  /*14e0*/  MUFU.RCP R24, R17 ;  /* 0x0000001100187308 */ /* 0x001e180000001000 */
[----:B------:R-:W-:Y:S02]  /*14f0*/  @P2 IADD3 R9, R9, 0x1, RZ ;  /* 0x0000000109092810 */ /* 0x000fe40007ffe0ff */
[----:B0-----:R-:W-:-:S03]  /*1500*/  IADD3 R24, R24, 0xffffffe, RZ ;  /* 0x0ffffffe18187810 */ /* 0x001fc60007ffe0ff */
[----:B------:R-:W-:Y:S01]  /*1510*/  @!P1 IMAD.MOV R9, RZ, RZ, -R9 ;  /* 0x000000ffff099224 */ /* 0x000fe200078e0a09 */
[----:B------:R-:W-:Y:S01]  /*1520*/  @!P0 LOP3.LUT R9, RZ, c[0x0][0x214], RZ, 0x33, !PT ;  /* 0x00008500ff098a12 */ /* 0x000fe200078e33ff */
[----:B------:R0:W-:Y:S01]  /*1530*/  F2I.FTZ.U32.TRUNC.NTZ R25, R24 ;  /* 0x0000001800197305 */ /* 0x0001e2000021f000 */
[----:B------:R-:W-:-:S03]  /*1540*/  IABS R17, R0 ;  /* 0x0000000000117213 */ /* 0x000fc60000000000 */
[----:B------:R-:W-:Y:S01]  /*1550*/  IMAD R3, R6, R9, RZ ;  /* 0x0000000906037224 */ /* 0x000fe200078e02ff */
[----:B------:R-:W-:-:S04]  /*1560*/  LOP3.LUT R0, R0, c[0x0][0x1c0], RZ, 0x3c, !PT ;  /* 0x0000700000007a12 */ /* 0x000fc800078e3cff */
[----:B------:R-:W-:-:S04]  /*1570*/  IABS R7, R3 ;  /* 0x0000000300077213 */ /* 0x000fc80000000000 */
[----:B------:R-:W1:Y:S01]  /*1580*/  I2F.RP R16, R7 ;  /* 0x0000000700107306 */ /* 0x000e620000209400 */
[----:B0-----:R-:W-:-:S07]  /*1590*/  IMAD.MOV.U32 R24, RZ, RZ, RZ ;  /* 0x000000ffff187224 */ /* 0x001fce00078e00ff */
[----:B-1----:R-:W0:Y:S02]  /*15a0*/  MUFU.RCP R6, R16 ;  /* 0x0000001000067308 */ /* 0x002e240000001000 */
[----:B0-----:R-:W-:Y:S01]  /*15b0*/  IADD3 R20, R6, 0xffffffe, RZ ;  /* 0x0ffffffe06147810 */ /* 0x001fe20007ffe0ff */
[----:B------:R-:W-:Y:S02]  /*15c0*/  IMAD.MOV R6, RZ, RZ, -R25 ;  /* 0x000000ffff067224 */ /* 0x000fe400078e0a19 */
[----:B------:R-:W-:-:S03]  /*15d0*/  IMAD.IADD R16, R4, 0x1, R7 ;  /* 0x0000000104107824 */ /* 0x000fc600078e0207 */
[----:B------:R-:W0:Y:S01]  /*15e0*/  F2I.FTZ.U32.TRUNC.NTZ R21, R20 ;  /* 0x0000001400157305 */ /* 0x000e22000021f000 */
[----:B------:R-:W-:Y:S01]  /*15f0*/  IMAD R23, R6, R5, RZ ;  /* 0x0000000506177224 */ /* 0x000fe200078e02ff */
[----:B------:R-:W-:-:S03]  /*1600*/  IABS R22, R16 ;  /* 0x0000001000167213 */ /* 0x000fc60000000000 */
[----:B------:R-:W-:-:S06]  /*1610*/  IMAD.HI.U32 R23, R25, R23, R24 ;  /* 0x0000001719177227 */ /* 0x000fcc00078e0018 */
[----:B------:R-:W-:-:S04]  /*1620*/  IMAD.HI.U32 R6, R23, R17, RZ ;  /* 0x0000001117067227 */ /* 0x000fc800078e00ff */
[----:B------:R-:W-:-:S04]  /*1630*/  IMAD.HI.U32 R23, R23, R22, RZ ;  /* 0x0000001617177227 */ /* 0x000fc800078e00ff */
[----:B0-----:R-:W-:Y:S02]  /*1640*/  IMAD.MOV R8, RZ, RZ, -R21 ;  /* 0x000000ffff087224 */ /* 0x001fe400078e0a15 */
[----:B------:R-:W-:Y:S02]  /*1650*/  IMAD.MOV.U32 R20, RZ, RZ, RZ ;  /* 0x000000ffff147224 */ /* 0x000fe400078e00ff */
[----:B------:R-:W-:Y:S01]  /*1660*/  IMAD R9, R8, R7, RZ ;  /* 0x0000000708097224 */ /* 0x000fe200078e02ff */
[----:B------:R-:W-:-:S03]  /*1670*/  IABS R8, c[0x0][0x1c0] ;  /* 0x0000700000087a13 */ /* 0x000fc60000000000 */
[----:B------:R-:W-:Y:S01]  /*1680*/  IMAD.HI.U32 R9, R21, R9, R20 ;  /* 0x0000000915097227 */ /* 0x000fe200078e0014 */
[----:B------:R-:W-:-:S03]  /*1690*/  IABS R20, R3 ;  /* 0x0000000300147213 */ /* 0x000fc60000000000 */
[----:B------:R-:W-:Y:S02]  /*16a0*/  IMAD.MOV R8, RZ, RZ, -R8 ;  /* 0x000000ffff087224 */ /* 0x000fe400078e0a08 */
[----:B------:R-:W-:Y:S02]  /*16b0*/  IMAD.MOV R20, RZ, RZ, -R20 ;  /* 0x000000ffff147224 */ /* 0x000fe400078e0a14 */
[----:B------:R-:W-:-:S04]  /*16c0*/  IMAD.HI.U32 R9, R9, R22, RZ ;  /* 0x0000001609097227 */ /* 0x000fc800078e00ff */
[----:B------:R-:W-:Y:S01]  /*16d0*/  IMAD R4, R6, R8, R17 ;  /* 0x0000000806047224 */ /* 0x000fe200078e0211 */
[C---:B------:R-:W-:Y:S01]  /*16e0*/  LOP3.LUT R17, R16.reuse, R7, RZ, 0x3c, !PT ;  /* 0x0000000710117212 */ /* 0x040fe200078e3cff */
[--C-:B------:R-:W-:Y:S01]  /*16f0*/  IMAD R20, R9, R20, R22.reuse ;  /* 0x0000001409147224 */ /* 0x100fe200078e0216 */
[----:B------:R-:W-:Y:S01]  /*1700*/  LOP3.LUT R16, R16, c[0x0][0x1c0], RZ, 0x3c, !PT ;  /* 0x0000700010107a12 */ /* 0x000fe200078e3cff */
[----:B------:R-:W-:Y:S01]  /*1710*/  IMAD R8, R23, R8, R22 ;  /* 0x0000000817087224 */ /* 0x000fe200078e0216 */
[----:B------:R-:W-:Y:S02]  /*1720*/  ISETP.GT.U32.AND P3, PT, R5, R4, PT ;  /* 0x000000040500720c */ /* 0x000fe40003f64070 */
[----:B------:R-:W-:Y:S02]  /*1730*/  ISETP.GT.U32.AND P0, PT, R7, R20, PT ;  /* 0x000000140700720c */ /* 0x000fe40003f04070 */
[----:B------:R-:W-:Y:S02]  /*1740*/  ISETP.GT.U32.AND P1, PT, R5, R8, PT ;  /* 0x000000080500720c */ /* 0x000fe40003f24070 */
[----:B------:R-:W-:Y:S01]  /*1750*/  ISETP.GE.AND P4, PT, R17, RZ, PT ;  /* 0x000000ff1100720c */ /* 0x000fe20003f86270 */
[----:B------:R-:W-:-:S06]  /*1760*/  IMAD.MOV.U32 R17, RZ, RZ, c[0x0][0x214] ;  /* 0x00008500ff117624 */ /* 0x000fcc00078e00ff */
[----:B------:R-:W-:Y:S01]  /*1770*/  @!P3 IMAD.IADD R4, R4, 0x1, -R5 ;  /* 0x000000010404b824 */ /* 0x000fe200078e0a05 */
[----:B------:R-:W-:Y:S01]  /*1780*/  @!P3 IADD3 R6, R6, 0x1, RZ ;  /* 0x000000010606b810 */ /* 0x000fe20007ffe0ff */
[----:B------:R-:W-:Y:S01]  /*1790*/  @!P0 IMAD.IADD R20, R20, 0x1, -R7 ;  /* 0x0000000114148824 */ /* 0x000fe200078e0a07 */
[----:B------:R-:W-:Y:S01]  /*17a0*/  @!P0 IADD3 R9, R9, 0x1, RZ ;  /* 0x0000000109098810 */ /* 0x000fe20007ffe0ff */
[----:B------:R-:W-:Y:S01]  /*17b0*/  @!P1 IMAD.IADD R8, R8, 0x1, -R5 ;  /* 0x0000000108089824 */ /* 0x000fe200078e0a05 */
[----:B------:R-:W-:Y:S02]  /*17c0*/  ISETP.GE.U32.AND P6, PT, R4, R5, PT ;  /* 0x000000050400720c */ /* 0x000fe40003fc6070 */
[----:B------:R-:W0:Y:S01]  /*17d0*/  S2R R4, SR_TID.X ;  /* 0x0000000000047919 */ /* 0x000e220000002100 */
[----:B------:R-:W-:Y:S02]  /*17e0*/  ISETP.GE.U32.AND P2, PT, R20, R7, PT ;  /* 0x000000071400720c */ /* 0x000fe40003f46070 */
[----:B------:R-:W-:-:S02]  /*17f0*/  ISETP.GE.AND P0, PT, R0, RZ, PT ;  /* 0x000000ff0000720c */ /* 0x000fc40003f06270 */
[----:B------:R-:W-:Y:S02]  /*1800*/  ISETP.GT.AND P3, PT, R2, RZ, PT ;  /* 0x000000ff0200720c */ /* 0x000fe40003f64270 */
[----:B------:R-:W-:Y:S02]  /*1810*/  ISETP.GE.U32.AND P5, PT, R8, R5, PT ;  /* 0x000000050800720c */ /* 0x000fe40003fa6070 */
[----:B------:R-:W-:Y:S02]  /*1820*/  @!P1 IADD3 R23, R23, 0x1, RZ ;  /* 0x0000000117179810 */ /* 0x000fe40007ffe0ff */
[----:B------:R-:W-:Y:S02]  /*1830*/  @P6 IADD3 R6, R6, 0x1, RZ ;  /* 0x0000000106066810 */ /* 0x000fe40007ffe0ff */
[----:B------:R-:W-:Y:S02]  /*1840*/  ISETP.NE.AND P6, PT, R3, RZ, PT ;  /* 0x000000ff0300720c */ /* 0x000fe40003fc5270 */
[----:B------:R-:W-:Y:S01]  /*1850*/  @P2 IADD3 R9, R9, 0x1, RZ ;  /* 0x0000000109092810 */ /* 0x000fe20007ffe0ff */
[----:B------:R-:W-:Y:S01]  /*1860*/  @!P0 IMAD.MOV R6, RZ, RZ, -R6 ;  /* 0x000000ffff068224 */ /* 0x000fe200078e0a06 */
[----:B------:R-:W-:-:S02]  /*1870*/  ISETP.GE.AND P2, PT, R16, RZ, PT ;  /* 0x000000ff1000720c */ /* 0x000fc40003f46270 */
[----:B------:R-:W-:Y:S01]  /*1880*/  LOP3.LUT R0, RZ, c[0x0][0x1c0], RZ, 0x33, !PT ;  /* 0x00007000ff007a12 */ /* 0x000fe200078e33ff */
[----:B------:R-:W-:Y:S01]  /*1890*/  @!P4 IMAD.MOV R9, RZ, RZ, -R9 ;  /* 0x000000ffff09c224 */ /* 0x000fe200078e0a09 */
[----:B------:R-:W-:Y:S02]  /*18a0*/  ISETP.NE.AND P4, PT, RZ, c[0x0][0x1c0], PT ;  /* 0x00007000ff007a0c */ /* 0x000fe40003f85270 */
[----:B------:R-:W-:Y:S02]  /*18b0*/  SHF.R.S32.HI R8, RZ, 0x1f, R2 ;  /* 0x0000001fff087819 */ /* 0x000fe40000011402 */
[----:B------:R-:W-:Y:S02]  /*18c0*/  ISETP.NE.AND P1, PT, RZ, UR4, PT ;  /* 0x00000004ff007c0c */ /* 0x000fe4000bf25270 */
[----:B0-----:R-:W-:Y:S02]  /*18d0*/  SHF.R.S32.HI R5, RZ, 0x1f, R4 ;  /* 0x0000001fff057819 */ /* 0x001fe40000011404 */
[----:B------:R-:W-:Y:S01]  /*18e0*/  LEA.HI.SX32 R16, R2, 0x1, 0x1 ;  /* 0x0000000102107811 */ /* 0x000fe200078f0aff */
[----:B------:R-:W-:Y:S01]  /*18f0*/  @!P3 IMAD.MOV R16, RZ, RZ, R8 ;  /* 0x000000ffff10b224 */ /* 0x000fe200078e0208 */
[----:B------:R-:W-:-:S02]  /*1900*/  SEL R17, R17, 0x1, !P1 ;  /* 0x0000000111117807 */ /* 0x000fc40004800000 */
[----:B------:R-:W-:Y:S02]  /*1910*/  SEL R6, R0, R6, !P4 ;  /* 0x0000000600067207 */ /* 0x000fe40006000000 */
        /* <DEDUP_REMOVED lines=8> */
[----:B------:R-:W-:Y:S01]  /*19a0*/  SHF.R.S32.HI R6, RZ, 0x3, R8 ;  /* 0x00000003ff067819 */ /* 0x000fe20000011408 */
[----:B------:R-:W-:Y:S01]  /*19b0*/  IMAD.MOV.U32 R16, RZ, RZ, -0x800000 ;  /* 0xff800000ff107424 */ /* 0x000fe200078e00ff */
[----:B------:R-:W-:-:S02]  /*19c0*/  ISETP.LT.AND.EX P2, PT, R19, R21, PT, P0 ;  /* 0x000000151300720c */ /* 0x000fc40003f41300 */
[----:B------:R-:W-:Y:S02]  /*19d0*/  ISETP.GE.AND P0, PT, R6, c[0x0][0x314], PT ;  /* 0x0000c50006007a0c */ /* 0x000fe40003f06270 */
[----:B------:R-:W-:Y:S02]  /*19e0*/  SEL R0, R0, R23, !P4 ;  /* 0x0000001700007207 */ /* 0x000fe40006000000 */
[----:B------:R-:W-:Y:S02]  /*19f0*/  LOP3.LUT R23, R8, 0xfffffff8, RZ, 0xc0, !PT ;  /* 0xfffffff808177812 */ /* 0x000fe400078ec0ff */
[----:B------:R-:W-:Y:S02]  /*1a00*/  SEL R9, R18, R9, P2 ;  /* 0x0000000912097207 */ /* 0x000fe40001000000 */
[----:B------:R-:W-:Y:S01]  /*1a10*/  SEL R8, R19, R21, P2 ;  /* 0x0000001513087207 */ /* 0x000fe20001000000 */
[----:B------:R-:W-:-:S04]  /*1a20*/  IMAD.IADD R23, R4, 0x1, -R23 ;  /* 0x0000000104177824 */ /* 0x000fc800078e0a17 */
[----:B------:R-:W-:Y:S05]  /*1a30*/  @P0 BRA `(.L_x_489) ;  /* 0x0000011000000947 */ /* 0x000fea0003800000 */
[----:B------:R-:W-:Y:S01]  /*1a40*/  UIADD3 UR5, UP0, UR12, -UR11, URZ ;  /* 0x8000000b0c057290 */ /* 0x000fe2000ff1e03f */
[----:B------:R-:W-:-:S03]  /*1a50*/  SHF.R.S32.HI R19, RZ, 0x1f, R23 ;  /* 0x0000001fff137819 */ /* 0x000fc60000011417 */
[----:B------:R-:W-:Y:S02]  /*1a60*/  UIADD3.X UR4, UR10, ~UR9, URZ, UP0, !UPT ;  /* 0x800000090a047290 */ /* 0x000fe400087fe43f */
[----:B------:R-:W-:-:S04]  /*1a70*/  ISETP.LT.U32.AND P0, PT, R23, UR5, PT ;  /* 0x0000000517007c0c */ /* 0x000fc8000bf01070 */
[----:B------:R-:W-:-:S05]  /*1a80*/  IMAD.U32 R18, RZ, RZ, UR4 ;  /* 0x00000004ff127e24 */ /* 0x000fca000f8e00ff */
[----:B------:R-:W-:-:S13]  /*1a90*/  ISETP.GT.AND.EX P0, PT, R18, R19, PT, P0 ;  /* 0x000000131200720c */ /* 0x000fda0003f04300 */
[----:B------:R-:W-:Y:S05]  /*1aa0*/  @!P0 BRA `(.L_x_489) ;  /* 0x000000a000008947 */ /* 0x000fea0003800000 */
[----:B------:R-:W-:Y:S01]  /*1ab0*/  IADD3 R18, P0, R23, UR11, RZ ;  /* 0x0000000b17127c10 */ /* 0x000fe2000ff1e0ff */
[----:B------:R-:W-:Y:S01]  /*1ac0*/  IMAD R16, R6, UR10, RZ ;  /* 0x0000000a06107c24 */ /* 0x000fe2000f8e02ff */
[----:B------:R-:W-:Y:S02]  /*1ad0*/  SHF.R.S32.HI R21, RZ, 0x1f, R6 ;  /* 0x0000001fff157819 */ /* 0x000fe40000011406 */
[----:B------:R-:W-:-:S03]  /*1ae0*/  IADD3.X R19, R19, UR9, RZ, P0, !PT ;  /* 0x0000000913137c10 */ /* 0x000fc600087fe4ff */
[----:B------:R-:W-:Y:S02]  /*1af0*/  IMAD R16, R21, UR12, R16 ;  /* 0x0000000c15107c24 */ /* 0x000fe4000f8e0210 */
[----:B------:R-:W-:-:S04]  /*1b00*/  IMAD.WIDE.U32 R18, R6, UR12, R18 ;  /* 0x0000000c06127c25 */ /* 0x000fc8000f8e0012 */
[----:B------:R-:W-:Y:S01]  /*1b10*/  IMAD.IADD R16, R19, 0x1, R16 ;  /* 0x0000000113107824 */ /* 0x000fe200078e0210 */
[----:B------:R-:W-:-:S04]  /*1b20*/  LEA R20, P0, R18, c[0x0][0x208], 0x2 ;  /* 0x0000820012147a11 */ /* 0x000fc800078010ff */
[----:B------:R-:W-:-:S05]  /*1b30*/  LEA.HI.X R21, R18, c[0x0][0x20c], R16, 0x2, P0 ;  /* 0x0000830012157a11 */ /* 0x000fca00000f1410 */
[----:B------:R0:W5:Y:S04]  /*1b40*/  LDG.E R16, [R20.64] ;  /* 0x0000000e14107981 */ /* 0x000168000c1e1900 */
.L_x_489:
[----:B------:R-:W-:Y:S05]  /*1b50*/  BSYNC B0 ;  /* 0x0000000000007941 */ /* 0x000fea0003800000 */
.L_x_488:
        /* <DEDUP_REMOVED lines=19> */
[----:B0-----:R-:W0:Y:S02]  /*1c90*/  SHFL.BFLY PT, R20, R25, 0x4, 0x1f ;  /* 0x0c801f0019147f89 */ /* 0x001e2400000e0000 */
[----:B0-----:R-:W-:-:S05]  /*1ca0*/  FMNMX.FTZ R20, R25, R20, !PT ;  /* 0x0000001419147209 */ /* 0x001fca0007810000 */
[----:B------:R-:W0:Y:S02]  /*1cb0*/  SHFL.BFLY PT, R21, R20, 0x2, 0x1f ;  /* 0x0c401f0014157f89 */ /* 0x000e2400000e0000 */
        /* <DEDUP_REMOVED lines=31> */
[----:B------:R-:W-:Y:S01]  /*1eb0*/  ISETP.GE.U32.AND P2, PT, R32, UR12, PT ;  /* 0x0000000c20007c0c */ /* 0x000fe2000bf46070 */
[----:B------:R-:W-:-:S03]  /*1ec0*/  IMAD.MOV.U32 R5, RZ, RZ, c[0x0][0x1c0] ;  /* 0x00007000ff057624 */ /* 0x000fc600078e00ff */
[----:B------:R-:W-:Y:S02]  /*1ed0*/  ISETP.GE.AND.EX P2, PT, R33, UR10, PT, P2 ;  /* 0x0000000a21007c0c */ /* 0x000fe4000bf46320 */
        /* <DEDUP_REMOVED lines=13> */
[----:B------:R-:W-:Y:S02]  /*1fb0*/  IMAD R0, R0, UR8, RZ ;  /* 0x0000000800007c24 */ /* 0x000fe4000f8e02ff */
[----:B------:R-:W-:-:S04]  /*1fc0*/  IMAD.WIDE.U32 R18, R17, UR8, RZ ;  /* 0x0000000811127c25 */ /* 0x000fc8000f8e00ff */
[----:B------:R-:W-:Y:S02]  /*1fd0*/  IMAD R17, R17, UR7, R0 ;  /* 0x0000000711117c24 */ /* 0x000fe4000f8e0200 */
        /* <DEDUP_REMOVED lines=12> */
[----:B------:R-:W-:Y:S05]  /*20a0*/  CALL.REL.NOINC `($__internal_10_$__cuda_sm20_div_s64) ;  /* 0x00002c8000007944 */ /* 0x000fea0003c00000 */
[-C--:B------:R-:W-:Y:S02]  /*20b0*/  IADD3 R21, P0, RZ, -R18.reuse, RZ ;  /* 0x80000012ff157210 */ /* 0x080fe40007f1e0ff */
[----:B------:R-:W-:Y:S02]  /*20c0*/  MOV R42, R18 ;  /* 0x00000012002a7202 */ /* 0x000fe40000000f00 */
[----:B------:R-:W-:Y:S01]  /*20d0*/  IADD3.X R17, RZ, ~R19, RZ, P0, !PT ;  /* 0x80000013ff117210 */ /* 0x000fe200007fe4ff */
[----:B------:R-:W-:Y:S01]  /*20e0*/  IMAD.WIDE.U32 R32, R36, R21, R32 ;  /* 0x0000001524207225 */ /* 0x000fe200078e0020 */
[----:B------:R-:W-:-:S03]  /*20f0*/  MOV R43, R19 ;  /* 0x00000013002b7202 */ /* 0x000fc60000000f00 */
[----:B------:R-:W-:-:S04]  /*2100*/  IMAD R0, R17, R36, RZ ;  /* 0x0000002411007224 */ /* 0x000fc800078e02ff */
[----:B------:R-:W-:-:S05]  /*2110*/  IMAD R17, R23, R21, R0 ;  /* 0x0000001517117224 */ /* 0x000fca00078e0200 */
[----:B------:R-:W-:Y:S01]  /*2120*/  IADD3 R17, R33, R17, RZ ;  /* 0x0000001121117210 */ /* 0x000fe20007ffe0ff */
[----:B------:R-:W-:Y:S05]  /*2130*/  BRA `(.L_x_495) ;  /* 0x0000016000007947 */ /* 0x000fea0003800000 */
.L_x_494:
        /* <DEDUP_REMOVED lines=22> */
.L_x_495:
[----:B------:R-:W-:Y:S05]  /*22a0*/  BSYNC B0 ;  /* 0x0000000000007941 */ /* 0x000fea0003800000 */
.L_x_493:
[----:B------:R-:W-:Y:S01]  /*22b0*/  LOP3.LUT R0, R17, UR7, RZ, 0xfc, !PT ;  /* 0x0000000711007c12 */ /* 0x000fe2000f8efcff */
[----:B------:R-:W-:Y:S03]  /*22c0*/  BSSY B0, `(.L_x_496) ;  /* 0x0000028000007945 */ /* 0x000fe60003800000 */
[----:B------:R-:W-:-:S13]  /*22d0*/  ISETP.NE.U32.AND P0, PT, R0, RZ, PT ;  /* 0x000000ff0000720c */ /* 0x000fda0003f05070 */
[----:B------:R-:W-:Y:S05]  /*22e0*/  @!P0 BRA `(.L_x_497) ;  /* 0x000000f000008947 */ /* 0x000fea0003800000 */
[----:B------:R-:W-:Y:S01]  /*22f0*/  IMAD.MOV.U32 R26, RZ, RZ, R32 ;  /* 0x000000ffff1a7224 */ /* 0x000fe200078e0020 */
[----:B------:R-:W-:Y:S01]  /*2300*/  MOV R24, UR8 ;  /* 0x0000000800187c02 */ /* 0x000fe20008000f00 */
[----:B------:R-:W-:Y:S01]  /*2310*/  IMAD.U32 R23, RZ, RZ, UR7 ;  /* 0x00000007ff177e24 */ /* 0x000fe2000f8e00ff */
[----:B------:R-:W-:Y:S02]  /*2320*/  MOV R22, 0x2340 ;  /* 0x0000234000167802 */ /* 0x000fe40000000f00 */
[----:B------:R-:W-:Y:S05]  /*2330*/  CALL.REL.NOINC `($__internal_10_$__cuda_sm20_div_s64) ;  /* 0x000029f000007944 */ /* 0x000fea0003c00000 */
[-C--:B------:R-:W-:Y:S02]  /*2340*/  IADD3 R16, P0, RZ, -R18.reuse, RZ ;  /* 0x80000012ff107210 */ /* 0x080fe40007f1e0ff */
[----:B------:R-:W-:Y:S02]  /*2350*/  MOV R33, R17 ;  /* 0x0000001100217202 */ /* 0x000fe40000000f00 */
[-C--:B------:R-:W-:Y:S02]  /*2360*/  IADD3.X R0, RZ, ~R19.reuse, RZ, P0, !PT ;  /* 0x80000013ff007210 */ /* 0x080fe400007fe4ff */
[----:B------:R-:W-:Y:S01]  /*2370*/  MOV R36, R18 ;  /* 0x0000001200247202 */ /* 0x000fe20000000f00 */
[----:B------:R-:W-:Y:S01]  /*2380*/  IMAD.WIDE.U32 R32, R16, UR8, R32 ;  /* 0x0000000810207c25 */ /* 0x000fe2000f8e0020 */
[----:B------:R-:W-:-:S03]  /*2390*/  MOV R37, R19 ;  /* 0x0000001300257202 */ /* 0x000fc60000000f00 */
[----:B------:R-:W-:-:S04]  /*23a0*/  IMAD R21, R0, UR8, RZ ;  /* 0x0000000800157c24 */ /* 0x000fc8000f8e02ff */
[----:B------:R-:W-:-:S05]  /*23b0*/  IMAD R21, R16, UR7, R21 ;  /* 0x0000000710157c24 */ /* 0x000fca000f8e0215 */
[----:B------:R-:W-:Y:S01]  /*23c0*/  IADD3 R0, R33, R21, RZ ;  /* 0x0000001521007210 */ /* 0x000fe20007ffe0ff */
[----:B------:R-:W-:Y:S05]  /*23d0*/  BRA `(.L_x_498) ;  /* 0x0000016000007947 */ /* 0x000fea0003800000 */
.L_x_497:
[----:B------:R-:W0:Y:S01]  /*23e0*/  I2F.U32.RP R18, UR8 ;  /* 0x0000000800127d06 */ /* 0x000e220008209000 */
[----:B------:R-:W-:Y:S01]  /*23f0*/  ISETP.NE.U32.AND P0, PT, RZ, UR8, PT ;  /* 0x00000008ff007c0c */ /* 0x000fe2000bf05070 */
[----:B------:R-:W-:-:S06]  /*2400*/  IMAD.MOV.U32 R37, RZ, RZ, RZ ;  /* 0x000000ffff257224 */ /* 0x000fcc00078e00ff */
[----:B0-----:R-:W0:Y:S02]  /*2410*/  MUFU.RCP R16, R18 ;  /* 0x0000001200107308 */ /* 0x001e240000001000 */
[----:B0-----:R-:W-:-:S06]  /*2420*/  IADD3 R16, R16, 0xffffffe, RZ ;  /* 0x0ffffffe10107810 */ /* 0x001fcc0007ffe0ff */
[----:B------:R-:W0:Y:S02]  /*2430*/  F2I.FTZ.U32.TRUNC.NTZ R17, R16 ;  /* 0x0000001000117305 */ /* 0x000e24000021f000 */
[----:B0-----:R-:W-:Y:S02]  /*2440*/  IMAD.MOV R0, RZ, RZ, -R17 ;  /* 0x000000ffff007224 */ /* 0x001fe400078e0a11 */
[----:B------:R-:W-:Y:S02]  /*2450*/  IMAD.MOV.U32 R16, RZ, RZ, RZ ;  /* 0x000000ffff107224 */ /* 0x000fe400078e00ff */
[----:B------:R-:W-:-:S04]  /*2460*/  IMAD R0, R0, UR8, RZ ;  /* 0x0000000800007c24 */ /* 0x000fc8000f8e02ff */
[----:B------:R-:W-:Y:S01]  /*2470*/  IMAD.HI.U32 R17, R17, R0, R16 ;  /* 0x0000000011117227 */ /* 0x000fe200078e0010 */
[----:B------:R-:W-:-:S05]  /*2480*/  HFMA2.MMA R0, -RZ, RZ, 0, 0 ;  /* 0x00000000ff007435 */ /* 0x000fca00000001ff */
[----:B------:R-:W-:-:S05]  /*2490*/  IMAD.HI.U32 R36, R17, R32, RZ ;  /* 0x0000002011247227 */ /* 0x000fca00078e00ff */
[----:B------:R-:W-:-:S05]  /*24a0*/  IADD3 R17, -R36, RZ, RZ ;  /* 0x000000ff24117210 */ /* 0x000fca0007ffe1ff */
[----:B------:R-:W-:-:S05]  /*24b0*/  IMAD R17, R17, UR8, R32 ;  /* 0x0000000811117c24 */ /* 0x000fca000f8e0220 */
[----:B------:R-:W-:-:S13]  /*24c0*/  ISETP.GE.U32.AND P3, PT, R17, UR8, PT ;  /* 0x0000000811007c0c */ /* 0x000fda000bf66070 */
[----:B------:R-:W-:Y:S02]  /*24d0*/  @P3 IADD3 R17, R17, -UR8, RZ ;  /* 0x8000000811113c10 */ /* 0x000fe4000fffe0ff */
[----:B------:R-:W-:Y:S02]  /*24e0*/  @P3 IADD3 R36, R36, 0x1, RZ ;  /* 0x0000000124243810 */ /* 0x000fe40007ffe0ff */
[----:B------:R-:W-:-:S13]  /*24f0*/  ISETP.GE.U32.AND P2, PT, R17, UR8, PT ;  /* 0x0000000811007c0c */ /* 0x000fda000bf46070 */
[----:B------:R-:W-:Y:S02]  /*2500*/  @P2 IADD3 R36, R36, 0x1, RZ ;  /* 0x0000000124242810 */ /* 0x000fe40007ffe0ff */
[----:B------:R-:W-:-:S05]  /*2510*/  @!P0 LOP3.LUT R36, RZ, UR8, RZ, 0x33, !PT ;  /* 0x00000008ff248c12 */ /* 0x000fca000f8e33ff */
[----:B------:R-:W-:-:S04]  /*2520*/  IMAD.MOV R17, RZ, RZ, -R36 ;  /* 0x000000ffff117224 */ /* 0x000fc800078e0a24 */
[----:B------:R-:W-:Y:S02]  /*2530*/  IMAD R32, R17, UR8, R32 ;  /* 0x0000000811207c24 */ /* 0x000fe4000f8e0220 */
.L_x_498:
[----:B------:R-:W-:Y:S05]  /*2540*/  BSYNC B0 ;  /* 0x0000000000007941 */ /* 0x000fea0003800000 */
.L_x_496:
        /* <DEDUP_REMOVED lines=11> */
[----:B------:R-:W-:Y:S05]  /*2600*/  CALL.REL.NOINC `($__internal_10_$__cuda_sm20_div_s64) ;  /* 0x0000272000007944 */ /* 0x000fea0003c00000 */
[----:B------:R-:W-:-:S04]  /*2610*/  IADD3 R17, P0, RZ, -R18, RZ ;  /* 0x80000012ff117210 */ /* 0x000fc80007f1e0ff */
[----:B------:R-:W-:Y:S01]  /*2620*/  IADD3.X R16, RZ, ~R19, RZ, P0, !PT ;  /* 0x80000013ff107210 */ /* 0x000fe200007fe4ff */
[----:B------:R-:W-:-:S04]  /*2630*/  IMAD.WIDE.U32 R36, R5, R17, R36 ;  /* 0x0000001105247225 */ /* 0x000fc800078e0024 */
[----:B------:R-:W-:-:S04]  /*2640*/  IMAD R16, R16, R5, RZ ;  /* 0x0000000510107224 */ /* 0x000fc800078e02ff */
[----:B------:R-:W-:-:S05]  /*2650*/  IMAD R4, R4, R17, R16 ;  /* 0x0000001104047224 */ /* 0x000fca00078e0210 */
[----:B------:R-:W-:Y:S01]  /*2660*/  IADD3 R4, R37, R4, RZ ;  /* 0x0000000425047210 */ /* 0x000fe20007ffe0ff */
[----:B------:R-:W-:Y:S05]  /*2670*/  BRA `(.L_x_501) ;  /* 0x0000016000007947 */ /* 0x000fea0003800000 */
.L_x_500:
[----:B------:R-:W0:Y:S01]  /*2680*/  I2F.U32.RP R19, R5 ;  /* 0x0000000500137306 */ /* 0x000e220000209000 */
[----:B------:R-:W-:-:S07]  /*2690*/  ISETP.NE.U32.AND P0, PT, R5, RZ, PT ;  /* 0x000000ff0500720c */ /* 0x000fce0003f05070 */
[----:B0-----:R-:W0:Y:S02]  /*26a0*/  MUFU.RCP R16, R19 ;  /* 0x0000001300107308 */ /* 0x001e240000001000 */
[----:B0-----:R-:W-:Y:S01]  /*26b0*/  IADD3 R16, R16, 0xffffffe, RZ ;  /* 0x0ffffffe10107810 */ /* 0x001fe20007ffe0ff */
[----:B------:R-:W-:-:S05]  /*26c0*/  IMAD.MOV.U32 R19, RZ, RZ, RZ ;  /* 0x000000ffff137224 */ /* 0x000fca00078e00ff */
        /* <DEDUP_REMOVED lines=17> */
.L_x_501:
[----:B------:R-:W-:Y:S05]  /*27e0*/  BSYNC B0 ;  /* 0x0000000000007941 */ /* 0x000fea0003800000 */
.L_x_499:
        /* <DEDUP_REMOVED lines=38> */
[----:B------:R-:W-:Y:S05]  /*2a50*/  CALL.REL.NOINC `($__internal_10_$__cuda_sm20_div_s64) ;  /* 0x000022d000007944 */ /* 0x000fea0003c00000 */
        /* <DEDUP_REMOVED lines=12> */
.L_x_503:
        /* <DEDUP_REMOVED lines=23> */
.L_x_504:
[----:B------:R-:W-:Y:S05]  /*2c90*/  BSYNC B0 ;  /* 0x0000000000007941 */ /* 0x000fea0003800000 */
.L_x_502:
        /* <DEDUP_REMOVED lines=18> */
.L_x_506:
        /* <DEDUP_REMOVED lines=22> */
.L_x_507:
[----:B------:R-:W-:Y:S05]  /*2f20*/  BSYNC B0 ;  /* 0x0000000000007941 */ /* 0x000fea0003800000 */
.L_x_505:
        /* <DEDUP_REMOVED lines=20> */
.L_x_509:
[----:B------:R-:W0:Y:S01]  /*3070*/  I2F.U32.RP R19, R13 ;  /* 0x0000000d00137306 */ /* 0x000e220000209000 */
[----:B------:R-:W-:Y:S01]  /*3080*/  IMAD.MOV.U32 R20, RZ, RZ, RZ ;  /* 0x000000ffff147224 */ /* 0x000fe200078e00ff */
[----:B------:R-:W-:-:S06]  /*3090*/  ISETP.NE.U32.AND P0, PT, R13, RZ, PT ;  /* 0x000000ff0d00720c */ /* 0x000fcc0003f05070 */
[----:B0-----:R-:W0:Y:S02]  /*30a0*/  MUFU.RCP R17, R19 ;  /* 0x0000001300117308 */ /* 0x001e240000001000 */
[----:B0-----:R-:W-:Y:S01]  /*30b0*/  IADD3 R17, R17, 0xffffffe, RZ ;  /* 0x0ffffffe11117810 */ /* 0x001fe20007ffe0ff */
[----:B------:R-:W-:-:S05]  /*30c0*/  IMAD.MOV.U32 R19, RZ, RZ, RZ ;  /* 0x000000ffff137224 */ /* 0x000fca00078e00ff */
        /* <DEDUP_REMOVED lines=17> */
.L_x_510:
[----:B------:R-:W-:Y:S05]  /*31e0*/  BSYNC B0 ;  /* 0x0000000000007941 */ /* 0x000fea0003800000 */
.L_x_508:
[----:B------:R-:W-:Y:S01]  /*31f0*/  SHF.R.S32.HI R17, RZ, 0x1f, R7 ;  /* 0x0000001fff117819 */ /* 0x000fe20000011407 */
[-C--:B------:R-:W-:Y:S01]  /*3200*/  IMAD R12, R19, R7.reuse, RZ ;  /* 0x00000007130c7224 */ /* 0x080fe200078e02ff */
[----:B------:R-:W-:Y:S01]  /*3210*/  BSSY B0, `(.L_x_511) ;  /* 0x000003b000007945 */ /* 0x000fe20003800000 */
[----:B------:R-:W-:-:S04]  /*3220*/  IMAD.WIDE.U32 R42, R18, R7, RZ ;  /* 0x00000007122a7225 */ /* 0x000fc800078e00ff */
[----:B------:R-:W-:Y:S01]  /*3230*/  IMAD R7, R17, R18, R12 ;  /* 0x0000001211077224 */ /* 0x000fe200078e020c */
[----:B------:R-:W-:Y:S01]  /*3240*/  SHF.R.S32.HI R18, RZ, 0x1f, R2 ;  /* 0x0000001fff127819 */ /* 0x000fe20000011402 */
[----:B------:R-:W-:Y:S01]  /*3250*/  IMAD R17, R15, R2, RZ ;  /* 0x000000020f117224 */ /* 0x000fe200078e02ff */
[----:B------:R-:W-:Y:S01]  /*3260*/  LOP3.LUT R15, R41, R10, RZ, 0xfc, !PT ;  /* 0x0000000a290f7212 */ /* 0x000fe200078efcff */
[----:B------:R-:W-:Y:S01]  /*3270*/  IMAD R45, R25, c[0x0][0x214], RZ ;  /* 0x00008500192d7a24 */ /* 0x000fe200078e02ff */
[----:B------:R-:W-:Y:S01]  /*3280*/  IADD3 R7, R43, R7, RZ ;  /* 0x000000072b077210 */ /* 0x000fe20007ffe0ff */
[----:B------:R-:W-:Y:S01]  /*3290*/  IMAD R17, R18, R13, R17 ;  /* 0x0000000d12117224 */ /* 0x000fe200078e0211 */
[----:B------:R-:W-:Y:S01]  /*32a0*/  ISETP.NE.U32.AND P0, PT, R15, RZ, PT ;  /* 0x000000ff0f00720c */ /* 0x000fe20003f05070 */
[----:B------:R-:W-:Y:S01]  /*32b0*/  IMAD R12, R14, R45, RZ ;  /* 0x0000002d0e0c7224 */ /* 0x000fe200078e02ff */
[----:B------:R-:W-:Y:S01]  /*32c0*/  SHF.R.S32.HI R19, RZ, 0x1f, R45 ;  /* 0x0000001fff137819 */ /* 0x000fe2000001142d */
        /* <DEDUP_REMOVED lines=11> */
[----:B------:R-:W-:Y:S05]  /*3380*/  CALL.REL.NOINC `($__internal_10_$__cuda_sm20_div_s64) ;  /* 0x000019a000007944 */ /* 0x000fea0003c00000 */
        /* <DEDUP_REMOVED lines=12> */
.L_x_512:
        /* <DEDUP_REMOVED lines=23> */
.L_x_513:
[----:B------:R-:W-:Y:S05]  /*35c0*/  BSYNC B0 ;  /* 0x0000000000007941 */ /* 0x000fea0003800000 */
.L_x_511:
        /* <DEDUP_REMOVED lines=29> */
.L_x_515:
[----:B------:R-:W0:Y:S01]  /*37a0*/  I2F.U32.RP R17, R9 ;  /* 0x0000000900117306 */ /* 0x000e220000209000 */
[----:B------:R-:W-:Y:S01]  /*37b0*/  IMAD.MOV.U32 R18, RZ, RZ, RZ ;  /* 0x000000ffff127224 */ /* 0x000fe200078e00ff */
[----:B------:R-:W-:-:S06]  /*37c0*/  ISETP.NE.U32.AND P0, PT, R9, RZ, PT ;  /* 0x000000ff0900720c */ /* 0x000fcc0003f05070 */
        /* <DEDUP_REMOVED lines=20> */
.L_x_516:
[----:B------:R-:W-:Y:S05]  /*3910*/  BSYNC B0 ;  /* 0x0000000000007941 */ /* 0x000fea0003800000 */
.L_x_514:
        /* <DEDUP_REMOVED lines=20> */
.L_x_492:
[----:B------:R-:W-:-:S04]  /*3a60*/  LEA R2, P0, R32, c[0x0][0x200], 0x2 ;  /* 0x0000800020027a11 */ /* 0x000fc800078010ff */
[----:B------:R-:W-:-:S05]  /*3a70*/  LEA.HI.X R3, R32, c[0x0][0x204], R33, 0x2, P0 ;  /* 0x0000810020037a11 */ /* 0x000fca00000f1421 */
[----:B------:R0:W-:Y:S04]  /*3a80*/  STG.E [R2.64], R27 ;  /* 0x0000001b02007986 */ /* 0x0001e8000c10190e */
.L_x_491:
[----:B------:R-:W-:Y:S05]  /*3a90*/  BSYNC B1 ;  /* 0x0000000000017941 */ /* 0x000fea0003800000 */
.L_x_490:
[----:B------:R-:W1:Y:S01]  /*3aa0*/  S2R R0, SR_TID.X ;  /* 0x0000000000007919 */ /* 0x000e620000002100 */
[----:B------:R-:W-:Y:S01]  /*3ab0*/  IMAD.MOV.U32 R28, RZ, RZ, c[0x0][0x314] ;  /* 0x0000c500ff1c7624 */ /* 0x000fe200078e00ff */
[----:B------:R-:W-:Y:S01]  /*3ac0*/  CS2R R4, SRZ ;  /* 0x0000000000047805 */ /* 0x000fe2000001ff00 */
[----:B------:R-:W-:Y:S01]  /*3ad0*/  CS2R R6, SRZ ;  /* 0x0000000000067805 */ /* 0x000fe2000001ff00 */
[----:B------:R-:W-:Y:S01]  /*3ae0*/  CS2R R10, SRZ ;  /* 0x00000000000a7805 */ /* 0x000fe2000001ff00 */
[----:B------:R-:W-:Y:S01]  /*3af0*/  IMAD.MOV.U32 R12, RZ, RZ, RZ ;  /* 0x000000ffff0c7224 */ /* 0x000fe200078e00ff */
[----:B-1----:R-:W-:-:S04]  /*3b00*/  SHF.R.S32.HI R15, RZ, 0x1f, R0 ;  /* 0x0000001fff0f7819 */ /* 0x002fc80000011400 */
[----:B------:R-:W-:-:S04]  /*3b10*/  LEA.HI R15, R15, R0, RZ, 0x4 ;  /* 0x000000000f0f7211 */ /* 0x000fc800078f20ff */
[----:B0-----:R-:W-:Y:S02]  /*3b20*/  LOP3.LUT R3, R15, 0xfffffff0, RZ, 0xc0, !PT ;  /* 0xfffffff00f037812 */ /* 0x001fe400078ec0ff */
[----:B------:R-:W-:-:S03]  /*3b30*/  SHF.R.S32.HI R15, RZ, 0x4, R15 ;  /* 0x00000004ff0f7819 */ /* 0x000fc6000001140f */
[----:B------:R-:W-:Y:S02]  /*3b40*/  IMAD.IADD R14, R0, 0x1, -R3 ;  /* 0x00000001000e7824 */ /* 0x000fe400078e0a03 */
[----:B------:R-:W-:-:S03]  /*3b50*/  CS2R R2, SRZ ;  /* 0x0000000000027805 */ /* 0x000fc6000001ff00 */
[----:B------:R-:W-:-:S04]  /*3b60*/  ISETP.GE.AND P0, PT, R14, c[0x0][0x314], PT ;  /* 0x0000c5000e007a0c */ /* 0x000fc80003f06270 */
[----:B------:R-:W-:Y:S01]  /*3b70*/  ISETP.LT.AND P0, PT, R0, 0x80, !P0 ;  /* 0x000000800000780c */ /* 0x000fe20004701270 */
[----:B------:R-:W-:-:S12]  /*3b80*/  HFMA2.MMA R0, -RZ, RZ, 0, 0 ;  /* 0x00000000ff007435 */ /* 0x000fd800000001ff */
[----:B------:R-:W-:Y:S01]  /*3b90*/  @P0 FADD.FTZ R8, -R27, R30 ;  /* 0x0000001e1b080221 */ /* 0x000fe20000010100 */
[C---:B------:R-:W-:Y:S01]  /*3ba0*/  SHF.L.U32 R30, R14.reuse, 0x2, RZ ;  /* 0x000000020e1e7819 */ /* 0x040fe200000006ff */
[----:B------:R-:W-:Y:S02]  /*3bb0*/  @P0 IMAD R9, R14, 0x9, R15 ;  /* 0x000000090e090824 */ /* 0x000fe400078e020f */
[----:B------:R-:W-:-:S06]  /*3bc0*/  @P0 FMUL.FTZ R8, R8, 1.4426950216293334961 ;  /* 0x3fb8aa3b08080820 */ /* 0x000fcc0000410000 */
[----:B------:R-:W0:Y:S02]  /*3bd0*/  @P0 MUFU.EX2 R8, R8 ;  /* 0x0000000800080308 */ /* 0x000e240000000800 */
[----:B0-----:R0:W-:Y:S04]  /*3be0*/  @P0 STS [R9.X4], R8 ;  /* 0x0000000809000388 */ /* 0x0011e80000004800 */
[----:B------:R-:W-:Y:S01]  /*3bf0*/  BAR.SYNC.DEFER_BLOCKING 0x0 ;  /* 0x0000000000007b1d */ /* 0x000fe20000010000 */
[----:B------:R-:W-:Y:S01]  /*3c00*/  ISETP.GE.AND P0, PT, R28, 0x1, PT ;  /* 0x000000011c00780c */ /* 0x000fe20003f06270 */
[----:B0-----:R-:W-:-:S12]  /*3c10*/  CS2R R8, SRZ ;  /* 0x0000000000087805 */ /* 0x001fd8000001ff00 */
[----:B------:R-:W-:Y:S05]  /*3c20*/  @!P0 BRA `(.L_x_517) ;  /* 0x00000b1000008947 */ /* 0x000fea0003800000 */
[----:B------:R-:W-:Y:S01]  /*3c30*/  ULDC UR4, c[0x0][0x22c] ;  /* 0x00008b0000047ab9 */ /* 0x000fe20000000800 */
[C---:B------:R-:W-:Y:S01]  /*3c40*/  IMAD R35, R15.reuse, 0xc0, R30 ;  /* 0x000000c00f237824 */ /* 0x040fe200078e021e */
[----:B------:R-:W-:Y:S01]  /*3c50*/  UIMAD UR6, UR11, UR4, URZ ;  /* 0x000000040b0672a4 */ /* 0x000fe2000f8e023f */
[----:B------:R-:W-:Y:S01]  /*3c60*/  ISETP.GT.AND P1, PT, R28, 0x3, PT ;  /* 0x000000031c00780c */ /* 0x000fe20003f24270 */
[----:B------:R-:W-:Y:S01]  /*3c70*/  UIMAD UR8, UR12, UR4, URZ ;  /* 0x000000040c0872a4 */ /* 0x000fe2000f8e023f */
[----:B------:R-:W-:Y:S01]  /*3c80*/  IMAD.SHL.U32 R14, R15, 0x4, RZ ;  /* 0x000000040f0e7824 */ /* 0x000fe200078e00ff */
[----:B------:R-:W-:Y:S01]  /*3c90*/  USHF.R.S32.HI UR5, URZ, 0x1f, UR6 ;  /* 0x0000001f3f057899 */ /* 0x000fe20008011406 */
[----:B------:R-:W-:Y:S01]  /*3ca0*/  CS2R R16, SRZ ;  /* 0x0000000000107805 */ /* 0x000fe2000001ff00 */
[C---:B------:R-:W-:Y:S01]  /*3cb0*/  IADD3 R0, P0, R35.reuse, UR6, RZ ;  /* 0x0000000623007c10 */ /* 0x040fe2000ff1e0ff */
[----:B------:R-:W-:Y:S01]  /*3cc0*/  UIADD3 UR6, UR12, -UR11, URZ ;  /* 0x8000000b0c067290 */ /* 0x000fe2000fffe03f */
[----:B------:R-:W-:Y:S01]  /*3cd0*/  CS2R R18, SRZ ;  /* 0x0000000000127805 */ /* 0x000fe2000001ff00 */
[----:B------:R-:W-:Y:S01]  /*3ce0*/  UPLOP3.LUT UP1, UPT, UPT, UPT, UPT, 0x80, 0x0 ;  /* 0x000000000000789c */ /* 0x000fe20003f2f070 */
[----:B------:R-:W-:Y:S01]  /*3cf0*/  LEA.HI.X.SX32 R35, R35, UR5, 0x1, P0 ;  /* 0x0000000523237c11 */ /* 0x000fe200080f0eff */
[----:B------:R-:W-:Y:S01]  /*3d00*/  UIMAD.WIDE UR8, UR8, 0x4, URZ ;  /* 0x00000004080878a5 */ /* 0x000fe2000f8e023f */
[C---:B------:R-:W-:Y:S01]  /*3d10*/  LEA R34, P0, R0.reuse, c[0x0][0x1d8], 0x2 ;  /* 0x0000760000227a11 */ /* 0x040fe200078010ff */
[----:B------:R-:W-:Y:S01]  /*3d20*/  UMOV UR5, URZ ;  /* 0x0000003f00057c82 */ /* 0x000fe20008000000 */
[----:B------:R-:W-:Y:S01]  /*3d30*/  CS2R R20, SRZ ;  /* 0x0000000000147805 */ /* 0x000fe2000001ff00 */
[----:B------:R-:W-:Y:S01]  /*3d40*/  CS2R R22, SRZ ;  /* 0x0000000000167805 */ /* 0x000fe2000001ff00 */
[----:B------:R-:W-:Y:S01]  /*3d50*/  LEA.HI.X R35, R0, c[0x0][0x1dc], R35, 0x2, P0 ;  /* 0x0000770000237a11 */ /* 0x000fe200000f1423 */
[----:B------:R-:W-:Y:S01]  /*3d60*/  IMAD.MOV.U32 R0, RZ, RZ, RZ ;  /* 0x000000ffff007224 */ /* 0x000fe200078e00ff */
[----:B------:R-:W-:Y:S01]  /*3d70*/  IADD3 R34, P0, R34, 0x200, RZ ;  /* 0x0000020022227810 */ /* 0x000fe20007f1e0ff */
[----:B------:R-:W-:Y:S01]  /*3d80*/  CS2R R24, SRZ ;  /* 0x0000000000187805 */ /* 0x000fe2000001ff00 */
[----:B------:R-:W-:-:S03]  /*3d90*/  CS2R R26, SRZ ;  /* 0x00000000001a7805 */ /* 0x000fc6000001ff00 */
[----:B------:R-:W-:Y:S01]  /*3da0*/  IMAD.X R35, RZ, RZ, R35, P0 ;  /* 0x000000ffff237224 */ /* 0x000fe200000e0623 */
[----:B------:R-:W-:Y:S05]  /*3db0*/  @!P1 BRA `(.L_x_518) ;  /* 0x0000051000009947 */ /* 0x000fea0003800000 */
[C---:B------:R-:W-:Y:S01]  /*3dc0*/  ISETP.GE.AND P3, PT, R15.reuse, UR6, PT ;  /* 0x000000060f007c0c */ /* 0x040fe2000bf66270 */
[----:B------:R-:W-:Y:S01]  /*3dd0*/  UPLOP3.LUT UP1, UPT, UPT, UPT, UPT, 0x40, 0x0 ;  /* 0x000000000000789c */ /* 0x000fe20003f2e870 */
[----:B------:R-:W-:Y:S02]  /*3de0*/  ISETP.GE.AND P0, PT, R15, UR6, PT ;  /* 0x000000060f007c0c */ /* 0x000fe4000bf06270 */
[----:B------:R-:W-:-:S09]  /*3df0*/  IADD3 R28, R28, -0x3, RZ ;  /* 0xfffffffd1c1c7810 */ /* 0x000fd20007ffe0ff */
.L_x_519:
[----:B------:R0:W2:Y:S01]  /*3e00*/  @!P3 LDG.E.128 R16, [R34.64+-0x200] ;  /* 0xfffe000e2210b981 */ /* 0x0000a2000c1e1d00 */
[----:B------:R-:W-:Y:S01]  /*3e10*/  IADD3 R32, P1, R34, UR8, RZ ;  /* 0x0000000822207c10 */ /* 0x000fe2000ff3e0ff */
[----:B------:R-:W-:Y:S02]  /*3e20*/  UIADD3 UR5, UR5, 0x4, URZ ;  /* 0x0000000405057890 */ /* 0x000fe4000fffe03f */
[----:B------:R0:W3:Y:S01]  /*3e30*/  @!P3 LDG.E.128 R20, [R34.64+-0x100] ;  /* 0xffff000e2214b981 */ /* 0x0000e2000c1e1d00 */
[----:B------:R-:W-:Y:S03]  /*3e40*/  IADD3.X R33, R35, UR9, RZ, P1, !PT ;  /* 0x0000000923217c10 */ /* 0x000fe60008ffe4ff */
[----:B------:R0:W4:Y:S01]  /*3e50*/  @!P3 LDG.E.128 R24, [R34.64] ;  /* 0x0000000e2218b981 */ /* 0x000122000c1e1d00 */
[----:B------:R-:W-:Y:S02]  /*3e60*/  PLOP3.LUT P3, PT, P0, PT, PT, 0x80, 0x0 ;  /* 0x000000000000781c */ /* 0x000fe4000076f070 */
[----:B------:R-:W-:Y:S01]  /*3e70*/  ISETP.LE.AND P2, PT, R28, UR5, PT ;  /* 0x000000051c007c0c */ /* 0x000fe2000bf43270 */
[----:B------:R-:W2:Y:S01]  /*3e80*/  LDS R13, [R14] ;  /* 0x000000000e0d7984 */ /* 0x000ea20000000800 */
[----:B0-----:R-:W-:Y:S04]  /*3e90*/  IADD3 R34, P1, R32, UR8, RZ ;  /* 0x0000000820227c10 */ /* 0x001fe8000ff3e0ff */
[----:B------:R-:W-:Y:S01]  /*3ea0*/  IADD3.X R35, R33, UR9, RZ, P1, !PT ;  /* 0x0000000921237c10 */ /* 0x000fe20008ffe4ff */
        /* <DEDUP_REMOVED lines=66> */
.L_x_518:
[----:B------:R-:W-:Y:S02]  /*42d0*/  ULDC UR4, c[0x0][0x314] ;  /* 0x0000c50000047ab9 */ /* 0x000fe40000000800 */
[----:B------:R-:W-:-:S04]  /*42e0*/  UIADD3 UR4, -UR5, UR4, URZ ;  /* 0x0000000405047290 */ /* 0x000fc8000fffe13f */
[----:B------:R-:W-:-:S06]  /*42f0*/  UISETP.GT.AND UP0, UPT, UR4, 0x1, UPT ;  /* 0x000000010400788c */ /* 0x000fcc000bf04270 */
[----:B------:R-:W-:-:S13]  /*4300*/  PLOP3.LUT P0, PT, PT, PT, UP0, 0x80, 0x0 ;  /* 0x000000000000781c */ /* 0x000fda0003f0f008 */
[----:B------:R-:W-:Y:S05]  /*4310*/  @!P0 BRA `(.L_x_520) ;  /* 0x000002a000008947 */ /* 0x000fea0003800000 */
[----:B------:R-:W-:Y:S01]  /*4320*/  ISETP.GE.AND P0, PT, R15, UR6, PT ;  /* 0x000000060f007c0c */ /* 0x000fe2000bf06270 */
[----:B------:R-:W0:Y:S01]  /*4330*/  LDS R13, [R14] ;  /* 0x000000000e0d7984 */ /* 0x000e220000000800 */
[----:B------:R-:W-:-:S03]  /*4340*/  IADD3 R28, P1, R34, UR8, RZ ;  /* 0x00000008221c7c10 */ /* 0x000fc6000ff3e0ff */
[----:B------:R1:W2:Y:S08]  /*4350*/  LDS R43, [R14+0x24] ;  /* 0x000024000e2b7984 */ /* 0x0002b00000000800 */
[----:B------:R-:W0:Y:S04]  /*4360*/  @!P0 LDG.E.128 R20, [R34.64+-0x100] ;  /* 0xffff000e22148981 */ /* 0x000e28000c1e1d00 */
[----:B------:R3:W4:Y:S04]  /*4370*/  @!P0 LDG.E.128 R16, [R34.64+-0x200] ;  /* 0xfffe000e22108981 */ /* 0x000728000c1e1d00 */
[----:B------:R3:W5:Y:S01]  /*4380*/  @!P0 LDG.E.128 R24, [R34.64] ;  /* 0x0000000e22188981 */ /* 0x000762000c1e1d00 */
[----:B------:R-:W-:Y:S01]  /*4390*/  IADD3.X R29, R35, UR9, RZ, P1, !PT ;  /* 0x00000009231d7c10 */ /* 0x000fe20008ffe4ff */
[----:B0-----:R-:W-:-:S02]  /*43a0*/  FFMA.FTZ R37, R20, R13, R8 ;  /* 0x0000000d14257223 */ /* 0x001fc40000010008 */
[-C--:B------:R-:W-:Y:S02]  /*43b0*/  FFMA.FTZ R38, R21, R13.reuse, R7 ;  /* 0x0000000d15267223 */ /* 0x080fe40000010007 */
[-C--:B---3--:R-:W-:Y:S02]  /*43c0*/  FFMA.FTZ R35, R22, R13.reuse, R6 ;  /* 0x0000000d16237223 */ /* 0x088fe40000010006 */
[-C--:B------:R-:W-:Y:S02]  /*43d0*/  FFMA.FTZ R36, R23, R13.reuse, R5 ;  /* 0x0000000d17247223 */ /* 0x080fe40000010005 */
[-C--:B----4-:R-:W-:Y:S01]  /*43e0*/  FFMA.FTZ R41, R16, R13.reuse, R12 ;  /* 0x0000000d10297223 */ /* 0x090fe2000001000c */
[----:B------:R-:W2:Y:S01]  /*43f0*/  @!P0 LDG.E.128 R20, [R28.64+-0x100] ;  /* 0xffff000e1c148981 */ /* 0x000ea2000c1e1d00 */
[-C--:B------:R-:W-:Y:S02]  /*4400*/  FFMA.FTZ R42, R17, R13.reuse, R11 ;  /* 0x0000000d112a7223 */ /* 0x080fe4000001000b */
[----:B------:R-:W-:-:S02]  /*4410*/  FFMA.FTZ R39, R18, R13, R10 ;  /* 0x0000000d12277223 */ /* 0x000fc4000001000a */
[-C--:B------:R-:W-:Y:S02]  /*4420*/  FFMA.FTZ R40, R19, R13.reuse, R9 ;  /* 0x0000000d13287223 */ /* 0x080fe40000010009 */
[-C--:B-----5:R-:W-:Y:S01]  /*4430*/  FFMA.FTZ R33, R24, R13.reuse, R4 ;  /* 0x0000000d18217223 */ /* 0x0a0fe20000010004 */
[----:B------:R-:W3:Y:S01]  /*4440*/  @!P0 LDG.E.128 R16, [R28.64+-0x200] ;  /* 0xfffe000e1c108981 */ /* 0x000ee2000c1e1d00 */
[-C--:B------:R-:W-:Y:S02]  /*4450*/  FFMA.FTZ R32, R25, R13.reuse, R3 ;  /* 0x0000000d19207223 */ /* 0x080fe40000010003 */
[-C--:B------:R-:W-:Y:S02]  /*4460*/  FFMA.FTZ R31, R26, R13.reuse, R2 ;  /* 0x0000000d1a1f7223 */ /* 0x080fe40000010002 */
[----:B------:R-:W-:Y:S02]  /*4470*/  FFMA.FTZ R0, R27, R13, R0 ;  /* 0x0000000d1b007223 */ /* 0x000fe40000010000 */
[----:B------:R-:W4:Y:S01]  /*4480*/  @!P0 LDG.E.128 R24, [R28.64] ;  /* 0x0000000e1c188981 */ /* 0x000f22000c1e1d00 */
[----:B------:R-:W-:-:S02]  /*4490*/  IADD3 R13, R14, 0x24, RZ ;  /* 0x000000240e0d7810 */ /* 0x000fc40007ffe0ff */
[----:B------:R-:W-:Y:S01]  /*44a0*/  IADD3 R34, P0, R28, UR8, RZ ;  /* 0x000000081c227c10 */ /* 0x000fe2000ff1e0ff */
[----:B------:R-:W-:Y:S01]  /*44b0*/  UIADD3 UR5, UR5, 0x1, URZ ;  /* 0x0000000105057890 */ /* 0x000fe2000fffe03f */
[----:B-1----:R-:W-:Y:S01]  /*44c0*/  IADD3 R14, R13, 0x24, RZ ;  /* 0x000000240d0e7810 */ /* 0x002fe20007ffe0ff */
[----:B------:R-:W-:Y:S02]  /*44d0*/  UPLOP3.LUT UP1, UPT, UPT, UPT, UPT, 0x40, 0x0 ;  /* 0x000000000000789c */ /* 0x000fe40003f2e870 */
[----:B------:R-:W-:Y:S01]  /*44e0*/  UIADD3 UR5, UR5, 0x1, URZ ;  /* 0x0000000105057890 */ /* 0x000fe2000fffe03f */
[-C--:B--2---:R-:W-:Y:S01]  /*44f0*/  FFMA.FTZ R6, R22, R43.reuse, R35 ;  /* 0x0000002b16067223 */ /* 0x084fe20000010023 */
[----:B------:R-:W-:Y:S01]  /*4500*/  IADD3.X R35, R29, UR9, RZ, P0, !PT ;  /* 0x000000091d237c10 */ /* 0x000fe200087fe4ff */
[-C--:B------:R-:W-:Y:S02]  /*4510*/  FFMA.FTZ R8, R20, R43.reuse, R37 ;  /* 0x0000002b14087223 */ /* 0x080fe40000010025 */
[----:B------:R-:W-:-:S02]  /*4520*/  FFMA.FTZ R7, R21, R43, R38 ;  /* 0x0000002b15077223 */ /* 0x000fc40000010026 */
[-C--:B------:R-:W-:Y:S02]  /*4530*/  FFMA.FTZ R5, R23, R43.reuse, R36 ;  /* 0x0000002b17057223 */ /* 0x080fe40000010024 */
[-C--:B---3--:R-:W-:Y:S02]  /*4540*/  FFMA.FTZ R12, R16, R43.reuse, R41 ;  /* 0x0000002b100c7223 */ /* 0x088fe40000010029 */
[-C--:B------:R-:W-:Y:S02]  /*4550*/  FFMA.FTZ R11, R17, R43.reuse, R42 ;  /* 0x0000002b110b7223 */ /* 0x080fe4000001002a */
[-C--:B------:R-:W-:Y:S02]  /*4560*/  FFMA.FTZ R10, R18, R43.reuse, R39 ;  /* 0x0000002b120a7223 */ /* 0x080fe40000010027 */
[-C--:B------:R-:W-:Y:S02]  /*4570*/  FFMA.FTZ R9, R19, R43.reuse, R40 ;  /* 0x0000002b13097223 */ /* 0x080fe40000010028 */
[----:B----4-:R-:W-:-:S02]  /*4580*/  FFMA.FTZ R4, R24, R43, R33 ;  /* 0x0000002b18047223 */ /* 0x010fc40000010021 */
[-C--:B------:R-:W-:Y:S02]  /*4590*/  FFMA.FTZ R3, R25, R43.reuse, R32 ;  /* 0x0000002b19037223 */ /* 0x080fe40000010020 */
[-C--:B------:R-:W-:Y:S02]  /*45a0*/  FFMA.FTZ R2, R26, R43.reuse, R31 ;  /* 0x0000002b1a027223 */ /* 0x080fe4000001001f */
[----:B------:R-:W-:Y:S02]  /*45b0*/  FFMA.FTZ R0, R27, R43, R0 ;  /* 0x0000002b1b007223 */ /* 0x000fe40000010000 */
.L_x_520:
[----:B------:R-:W-:Y:S02]  /*45c0*/  ULDC UR4, c[0x0][0x314] ;  /* 0x0000c50000047ab9 */ /* 0x000fe40000000800 */
[----:B------:R-:W-:-:S06]  /*45d0*/  UISETP.LT.OR UP1, UPT, UR5, UR4, UP1 ;  /* 0x000000040500728c */ /* 0x000fcc0008f21670 */
[----:B------:R-:W-:-:S13]  /*45e0*/  PLOP3.LUT P0, PT, PT, PT, UP1, 0x80, 0x0 ;  /* 0x000000000000781c */ /* 0x000fda0003f0f018 */
[----:B------:R-:W-:Y:S05]  /*45f0*/  @!P0 BRA `(.L_x_517) ;  /* 0x0000014000008947 */ /* 0x000fea0003800000 */
[----:B------:R-:W-:Y:S01]  /*4600*/  ISETP.GE.AND P0, PT, R15, UR6, PT ;  /* 0x000000060f007c0c */ /* 0x000fe2000bf06270 */
[----:B------:R-:W-:-:S12]  /*4610*/  BSSY B0, `(.L_x_521) ;  /* 0x0000005000007945 */ /* 0x000fd80003800000 */
[----:B------:R-:W-:Y:S05]  /*4620*/  @P0 BRA `(.L_x_522) ;  /* 0x0000003000000947 */ /* 0x000fea0003800000 */
[----:B------:R0:W5:Y:S04]  /*4630*/  LDG.E.128 R16, [R34.64+-0x200] ;  /* 0xfffe000e22107981 */ /* 0x000168000c1e1d00 */
[----:B------:R0:W5:Y:S04]  /*4640*/  LDG.E.128 R20, [R34.64+-0x100] ;  /* 0xffff000e22147981 */ /* 0x000168000c1e1d00 */
[----:B------:R0:W5:Y:S02]  /*4650*/  LDG.E.128 R24, [R34.64] ;  /* 0x0000000e22187981 */ /* 0x000164000c1e1d00 */
.L_x_522:
[----:B------:R-:W-:Y:S05]  /*4660*/  BSYNC B0 ;  /* 0x0000000000007941 */ /* 0x000fea0003800000 */
.L_x_521:
        /* <DEDUP_REMOVED lines=13> */
.L_x_517:
[----:B------:R-:W-:Y:S02]  /*4740*/  IADD3 R15, R15, UR11, RZ ;  /* 0x0000000b0f0f7c10 */ /* 0x000fe4000fffe0ff */
[----:B------:R-:W-:-:S02]  /*4750*/  F2FP.PACK_AB R13, R9, R10 ;  /* 0x0000000a090d723e */ /* 0x000fc400000000ff */
[----:B------:R-:W-:Y:S02]  /*4760*/  ISETP.GE.AND P0, PT, R15, UR12, PT ;  /* 0x0000000c0f007c0c */ /* 0x000fe4000bf06270 */
        /* <DEDUP_REMOVED lines=92> */
        .weak           $__internal_10_$__cuda_sm20_div_s64
        .type           $__internal_10_$__cuda_sm20_div_s64,@function
        .size           $__internal_10_$__cuda_sm20_div_s64,(.L_x_4080 - $__internal_10_$__cuda_sm20_div_s64)
$__internal_10_$__cuda_sm20_div_s64:
        /* <DEDUP_REMOVED lines=32> */
[----:B------:R-:W-:-:S03]  /*4f30*/  SEL R19, R19, R26, !P2 ;  /* 0x0000001a13137207 */ /* 0x000fc60005000000 */
[C---:B------:R-:W-:Y:S02]  /*4f40*/  IMAD R21, R29.reuse, R20, RZ ;  /* 0x000000141d157224 */ /* 0x040fe400078e02ff */
[----:B------:R-:W-:-:S04]  /*4f50*/  IMAD.HI.U32 R18, P4, R29, R18, R48 ;  /* 0x000000121d127227 */ /* 0x000fc80007880030 */
[----:B------:R-:W-:Y:S01]  /*4f60*/  IMAD.HI.U32 R20, R29, R20, RZ ;  /* 0x000000141d147227 */ /* 0x000fe200078e00ff */
[----:B------:R-:W-:-:S03]  /*4f70*/  IADD3 R21, P3, R21, R18, RZ ;  /* 0x0000001215157210 */ /* 0x000fc60007f7e0ff */
[----:B------:R-:W-:Y:S02]  /*4f80*/  IMAD.X R18, RZ, RZ, ~R17, P0 ;  /* 0x000000ffff127224 */ /* 0x000fe400000e0e11 */
[----:B------:R-:W-:-:S03]  /*4f90*/  IMAD.HI.U32 R48, R21, R19, RZ ;  /* 0x0000001315307227 */ /* 0x000fc600078e00ff */
[----:B------:R-:W-:Y:S01]  /*4fa0*/  SEL R18, R18, R17, !P2 ;  /* 0x0000001112127207 */ /* 0x000fe20005000000 */
[----:B------:R-:W-:Y:S02]  /*4fb0*/  IMAD.X R29, R20, 0x1, R29, P5 ;  /* 0x00000001141d7824 */ /* 0x000fe400028e061d */
[----:B------:R-:W-:-:S03]  /*4fc0*/  IMAD.MOV.U32 R49, RZ, RZ, RZ ;  /* 0x000000ffff317224 */ /* 0x000fc600078e00ff */
[----:B------:R-:W-:Y:S01]  /*4fd0*/  IADD3.X R29, RZ, RZ, R29, P3, P4 ;  /* 0x000000ffff1d7210 */ /* 0x000fe20001fe841d */
        /* <DEDUP_REMOVED lines=20> */
[----:B------:R-:W-:Y:S02]  /*5120*/  ISETP.GE.U32.AND P0, PT, R20, R38, PT ;  /* 0x000000261400720c */ /* 0x000fe40003f06070 */
[----:B------:R-:W-:Y:S02]  /*5130*/  SEL R19, R19, R18, P3 ;  /* 0x0000001213137207 */ /* 0x000fe40001800000 */
[----:B------:R-:W-:Y:S02]  /*5140*/  SEL R21, R21, R26, P3 ;  /* 0x0000001a15157207 */ /* 0x000fe40001800000 */
[----:B------:R-:W-:-:S02]  /*5150*/  IADD3 R29, P2, R28, 0x1, RZ ;  /* 0x000000011c1d7810 */ /* 0x000fc40007f5e0ff */
[----:B------:R-:W-:Y:S02]  /*5160*/  ISETP.GE.U32.AND.EX P0, PT, R19, R39, PT, P0 ;  /* 0x000000271300720c */ /* 0x000fe40003f06100 */
[-C--:B------:R-:W-:Y:S02]  /*5170*/  IADD3.X R18, RZ, R21.reuse, RZ, P2, !PT ;  /* 0x00000015ff127210 */ /* 0x080fe400017fe4ff */
[----:B------:R-:W-:Y:S02]  /*5180*/  SEL R29, R29, R28, P0 ;  /* 0x0000001c1d1d7207 */ /* 0x000fe40000000000 */
[----:B------:R-:W-:Y:S02]  /*5190*/  SEL R21, R18, R21, P0 ;  /* 0x0000001512157207 */ /* 0x000fe40000000000 */
[----:B------:R-:W-:Y:S02]  /*51a0*/  IADD3 R18, P2, RZ, -R29, RZ ;  /* 0x8000001dff127210 */ /* 0x000fe40007f5e0ff */
[----:B------:R-:W-:-:S02]  /*51b0*/  LOP3.LUT R19, R23, R17, RZ, 0x3c, !PT ;  /* 0x0000001117137212 */ /* 0x000fc400078e3cff */
[----:B------:R-:W-:Y:S01]  /*51c0*/  ISETP.NE.U32.AND P0, PT, R24, RZ, PT ;  /* 0x000000ff1800720c */ /* 0x000fe20003f05070 */
[----:B------:R-:W-:Y:S01]  /*51d0*/  IMAD.X R20, RZ, RZ, ~R21, P2 ;  /* 0x000000ffff147224 */ /* 0x000fe200010e0e15 */
[----:B------:R-:W-:Y:S02]  /*51e0*/  ISETP.GE.AND P3, PT, R19, RZ, PT ;  /* 0x000000ff1300720c */ /* 0x000fe40003f66270 */
[----:B------:R-:W-:Y:S02]  /*51f0*/  ISETP.NE.AND.EX P0, PT, R23, RZ, PT, P0 ;  /* 0x000000ff1700720c */ /* 0x000fe40003f05300 */
[----:B------:R-:W-:Y:S01]  /*5200*/  SEL R20, R20, R21, !P3 ;  /* 0x0000001514147207 */ /* 0x000fe20005800000 */
[----:B------:R-:W-:Y:S01]  /*5210*/  IMAD.MOV.U32 R21, RZ, RZ, 0x0 ;  /* 0x00000000ff157424 */ /* 0x000fe200078e00ff */
[----:B------:R-:W-:Y:S02]  /*5220*/  SEL R18, R18, R29, !P3 ;  /* 0x0000001d12127207 */ /* 0x000fe40005800000 */
[----:B------:R-:W-:Y:S01]  /*5230*/  SEL R19, R20, 0xffffffff, P0 ;  /* 0xffffffff14137807 */ /* 0x000fe20000000000 */
[----:B------:R-:W-:Y:S01]  /*5240*/  IMAD.MOV.U32 R20, RZ, RZ, R22 ;  /* 0x000000ffff147224 */ /* 0x000fe200078e0016 */
[----:B------:R-:W-:-:S03]  /*5250*/  SEL R18, R18, 0xffffffff, P0 ;  /* 0xffffffff12127807 */ /* 0x000fc60000000000 */
[----:B------:R-:W-:Y:S05]  /*5260*/  RET.REL.NODEC R20 `(_ZN5flash32flash_fwd_splitkv_combine_kernelI23Flash_fwd_kernel_traitsILi192ELi64ELi64ELi4ELb0ELb0EN7cutlass6half_tE19Flash_kernel_traitsILi192ELi64ELi64ELi4ES3_EELi8ELi4ELb1EEEvNS_16Flash_fwd_paramsE) ;  /* 0xffffad9014007950 */ /* 0x000fea0003c3ffff */
.L_x_523:
        /* <DEDUP_REMOVED lines=9> */
.L_x_4080:


//--------------------- .text._ZN5flash32flash_fwd_splitkv_combine_kernelI23Flash_fwd_kernel_traitsILi192ELi64ELi64ELi4ELb0ELb0EN7cutlass6half_tE19Flash_kernel_traitsILi192ELi64ELi64ELi4ES3_EELi8ELi3ELb1EEEvNS_16Flash_fwd_paramsE --------------------------
	.section	.text._ZN5flash32flash_fwd_splitkv_combine_kernelI23Flash_fwd_kernel_traitsILi192ELi64ELi64ELi4ELb0ELb0EN7cutlass6half_tE19Flash_kernel_traitsILi192ELi64ELi64ELi4ES3_EELi8ELi3ELb1EEEvNS_16Flash_fwd_paramsE,"ax",@progbits
	.sectioninfo	@"SHI_REGISTERS=52"
	.align	128
        .global         _ZN5flash32flash_fwd_splitkv_combine_kernelI23Flash_fwd_kernel_traitsILi192ELi64ELi64ELi4ELb0ELb0EN7cutlass6half_tE19Flash_kernel_traitsILi192ELi64ELi64ELi4ES3_EELi8ELi3ELb1EEEvNS_16Flash_fwd_paramsE
        .type           _ZN5flash32flash_fwd_splitkv_combine_kernelI23Flash_fwd_kernel_traitsILi192ELi64ELi64ELi4ELb0ELb0EN7cutlass6half_tE19Flash_kernel_traitsILi192ELi64ELi64ELi4ES3_EELi8ELi3ELb1EEEvNS_16Flash_fwd_paramsE,@function
        .size           _ZN5flash32flash_fwd_splitkv_combine_kernelI23Flash_fwd_kernel_traitsILi192ELi64ELi64ELi4ELb0ELb0EN7cutlass6half_tE19Flash_kernel_traitsILi192ELi64ELi64ELi4ES3_EELi8ELi3ELb1EEEvNS_16Flash_fwd_paramsE,(.L_x_4081 - _ZN5flash32flash_fwd_splitkv_combine_kernelI23Flash_fwd_kernel_traitsILi192ELi64ELi64ELi4ELb0ELb0EN7cutlass6half_tE19Flash_kernel_traitsILi192ELi64ELi64ELi4ES3_EELi8ELi3ELb1EEEvNS_16Flash_fwd_paramsE)
        .other          _ZN5flash32flash_fwd_splitkv_combine_kernelI23Flash_fwd_kernel_traitsILi192ELi64ELi64ELi4ELb0ELb0EN7cutlass6half_tE19Flash_kernel_traitsILi192ELi64ELi64ELi4ES3_EELi8ELi3ELb1EEEvNS_16Flash_fwd_paramsE,@"STO_CUDA_ENTRY STV_DEFAULT"
_ZN5flash32flash_fwd_splitkv_combine_kernelI23Flash_fwd_kernel_traitsILi192ELi64ELi64ELi4ELb0ELb0EN7cutlass6half_tE19Flash_kernel_traitsILi192ELi64ELi64ELi4ES3_EELi8ELi3ELb1EEEvNS_16Flash_fwd_paramsE:
.text._ZN5flash32flash_fwd_splitkv_combine_kernelI23Flash_fwd_kernel_traitsILi192ELi64ELi64ELi4ELb0ELb0EN7cutlass6half_tE19Flash_kernel_traitsILi192ELi64ELi64ELi4ES3_EELi8ELi3ELb1EEEvNS_16Flash_fwd_paramsE:
        /* <DEDUP_REMOVED lines=23> */
[----:B------:R-:W-:Y:S05]  /*0170*/  CALL.REL.NOINC `($__internal_11_$__cuda_sm20_div_s64) ;  /* 0x00004b3000007944 */ /* 0x000fea0003c00000 */
[----:B------:R-:W-:Y:S05]  /*0180*/  BRA `(.L_x_525) ;  /* 0x0000018000007947 */ /* 0x000fea0003800000 */
.L_x_524:
        /* <DEDUP_REMOVED lines=24> */
.L_x_525:
        /* <DEDUP_REMOVED lines=11> */
[----:B------:R-:W-:Y:S05]  /*03c0*/  CALL.REL.NOINC `($__internal_11_$__cuda_sm20_div_s64) ;  /* 0x000048e000007944 */ /* 0x000fea0003c00000 */
[----:B------:R-:W-:Y:S02]  /*03d0*/  MOV R6, R18 ;  /* 0x0000001200067202 */ /* 0x000fe40000000f00 */
[----:B------:R-:W-:Y:S01]  /*03e0*/  MOV R7, R19 ;  /* 0x0000001300077202 */ /* 0x000fe20000000f00 */
[----:B------:R-:W-:Y:S05]  /*03f0*/  BRA `(.L_x_528) ;  /* 0x0000013000007947 */ /* 0x000fea0003800000 */
.L_x_527:
        /* <DEDUP_REMOVED lines=19> */
.L_x_528:
[----:B------:R-:W-:Y:S05]  /*0530*/  BSYNC B0 ;  /* 0x0000000000007941 */ /* 0x000fea0003800000 */
.L_x_526:
        /* <DEDUP_REMOVED lines=41> */
[----:B------:R-:W-:Y:S05]  /*07d0*/  CALL.REL.NOINC `($__internal_11_$__cuda_sm20_div_s64) ;  /* 0x000044d000007944 */ /* 0x000fea0003c00000 */
[----:B------:R-:W-:Y:S05]  /*07e0*/  BRA `(.L_x_531) ;  /* 0x0000013000007947 */ /* 0x000fea0003800000 */
.L_x_530:
        /* <DEDUP_REMOVED lines=19> */
.L_x_531:
[----:B------:R-:W-:Y:S05]  /*0920*/  BSYNC B0 ;  /* 0x0000000000007941 */ /* 0x000fea0003800000 */
.L_x_529:
        /* <DEDUP_REMOVED lines=73> */
[----:B------:R-:W-:Y:S02]  /*0dc0*/  MOV R32, R18 ;  /* 0x0000001200207202 */ /* 0x000fe40000000f00 */
[----:B------:R-:W-:Y:S01]  /*0dd0*/  MOV R33, R19 ;  /* 0x0000001300217202 */ /* 0x000fe20000000f00 */
[----:B------:R-:W-:Y:S05]  /*0de0*/  BRA `(.L_x_534) ;  /* 0x0000013000007947 */ /* 0x000fea0003800000 */
.L_x_533:
        /* <DEDUP_REMOVED lines=19> */
.L_x_534:
[----:B------:R-:W-:Y:S05]  /*0f20*/  BSYNC B0 ;  /* 0x0000000000007941 */ /* 0x000fea0003800000 */
.L_x_532:
        /* <DEDUP_REMOVED lines=42> */
.L_x_536:
        /* <DEDUP_REMOVED lines=19> */
.L_x_537:
[----:B------:R-:W-:Y:S05]  /*1300*/  BSYNC B0 ;  /* 0x0000000000007941 */ /* 0x000fea0003800000 */
.L_x_535:
        /* <DEDUP_REMOVED lines=28> */
[----:B------:R-:W-:Y:S02]  /*14d0*/  ISETP.GE.U32.AND P2, PT, R7, R8, PT ;  /* 0x000000080700720c */ /* 0x000fe40003f46070 */
[----:B0-----:R-:W0:Y:S11]  /*14e0*/  MUFU.RCP R8, R17 ;  /* 0x0000001100087308 */ /* 0x001e360000001000 */
[----:B------:R-:W-:-:S05]  /*14f0*/  @P2 IADD3 R9, R9, 0x1, RZ ;  /* 0x0000000109092810 */ /* 0x000fca0007ffe0ff */
[----:B------:R-:W-:Y:S01]  /*1500*/  @!P1 IMAD.MOV R9, RZ, RZ, -R9 ;  /* 0x000000ffff099224 */ /* 0x000fe200078e0a09 */
[----:B------:R-:W-:Y:S02]  /*1510*/  @!P0 LOP3.LUT R9, RZ, c[0x0][0x214], RZ, 0x33, !PT ;  /* 0x00008500ff098a12 */ /* 0x000fe400078e33ff */
[----:B0-----:R-:W-:-:S03]  /*1520*/  IADD3 R8, R8, 0xffffffe, RZ ;  /* 0x0ffffffe08087810 */ /* 0x001fc60007ffe0ff */
[----:B------:R-:W-:Y:S02]  /*1530*/  IMAD R3, R6, R9, RZ ;  /* 0x0000000906037224 */ /* 0x000fe400078e02ff */
[----:B------:R-:W0:Y:S03]  /*1540*/  F2I.FTZ.U32.TRUNC.NTZ R9, R8 ;  /* 0x0000000800097305 */ /* 0x000e26000021f000 */
[-C--:B------:R-:W-:Y:S02]  /*1550*/  IABS R7, R3.reuse ;  /* 0x0000000300077213 */ /* 0x080fe40000000000 */
[----:B------:R-:W-:-:S03]  /*1560*/  IABS R22, R3 ;  /* 0x0000000300167213 */ /* 0x000fc60000000000 */
[----:B------:R-:W1:Y:S02]  /*1570*/  I2F.RP R6, R7 ;  /* 0x0000000700067306 */ /* 0x000e640000209400 */
[----:B------:R-:W-:Y:S02]  /*1580*/  IMAD.MOV R22, RZ, RZ, -R22 ;  /* 0x000000ffff167224 */ /* 0x000fe400078e0a16 */
[--C-:B0-----:R-:W-:Y:S02]  /*1590*/  IMAD.MOV R24, RZ, RZ, -R9.reuse ;  /* 0x000000ffff187224 */ /* 0x101fe400078e0a09 */
[----:B------:R-:W-:Y:S02]  /*15a0*/  IMAD.MOV.U32 R8, RZ, RZ, RZ ;  /* 0x000000ffff087224 */ /* 0x000fe400078e00ff */
[----:B------:R-:W-:Y:S01]  /*15b0*/  IMAD R24, R24, R5, RZ ;  /* 0x0000000518187224 */ /* 0x000fe200078e02ff */
[----:B-1----:R-:W0:Y:S03]  /*15c0*/  MUFU.RCP R6, R6 ;  /* 0x0000000600067308 */ /* 0x002e260000001000 */
[----:B------:R-:W-:Y:S01]  /*15d0*/  IMAD.HI.U32 R24, R9, R24, R8 ;  /* 0x0000001809187227 */ /* 0x000fe200078e0008 */
[----:B------:R-:W-:-:S02]  /*15e0*/  IABS R9, R0 ;  /* 0x0000000000097213 */ /* 0x000fc40000000000 */
[----:B------:R-:W-:-:S03]  /*15f0*/  LOP3.LUT R0, R0, c[0x0][0x1c0], RZ, 0x3c, !PT ;  /* 0x0000700000007a12 */ /* 0x000fc600078e3cff */
[----:B------:R-:W-:Y:S01]  /*1600*/  IMAD.HI.U32 R8, R24, R9, RZ ;  /* 0x0000000918087227 */ /* 0x000fe200078e00ff */
[----:B0-----:R-:W-:-:S03]  /*1610*/  IADD3 R20, R6, 0xffffffe, RZ ;  /* 0x0ffffffe06147810 */ /* 0x001fc60007ffe0ff */
[----:B------:R-:W-:Y:S01]  /*1620*/  IMAD.IADD R6, R4, 0x1, R7 ;  /* 0x0000000104067824 */ /* 0x000fe200078e0207 */
[----:B------:R-:W-:Y:S01]  /*1630*/  IABS R4, c[0x0][0x1c0] ;  /* 0x0000700000047a13 */ /* 0x000fe20000000000 */
[----:B------:R-:W0:Y:S03]  /*1640*/  F2I.FTZ.U32.TRUNC.NTZ R21, R20 ;  /* 0x0000001400157305 */ /* 0x000e26000021f000 */
[----:B------:R-:W-:Y:S01]  /*1650*/  IABS R17, R6 ;  /* 0x0000000600117213 */ /* 0x000fe20000000000 */
[----:B------:R-:W-:Y:S02]  /*1660*/  IMAD.MOV R4, RZ, RZ, -R4 ;  /* 0x000000ffff047224 */ /* 0x000fe400078e0a04 */
[----:B0-----:R-:W-:Y:S02]  /*1670*/  IMAD.MOV R16, RZ, RZ, -R21 ;  /* 0x000000ffff107224 */ /* 0x001fe400078e0a15 */
[----:B------:R-:W-:-:S02]  /*1680*/  IMAD.MOV.U32 R20, RZ, RZ, RZ ;  /* 0x000000ffff147224 */ /* 0x000fc400078e00ff */
[----:B------:R-:W-:-:S04]  /*1690*/  IMAD R16, R16, R7, RZ ;  /* 0x0000000710107224 */ /* 0x000fc800078e02ff */
[----:B------:R-:W-:-:S04]  /*16a0*/  IMAD.HI.U32 R16, R21, R16, R20 ;  /* 0x0000001015107227 */ /* 0x000fc800078e0014 */
[----:B------:R-:W-:Y:S02]  /*16b0*/  IMAD R20, R8, R4, R9 ;  /* 0x0000000408147224 */ /* 0x000fe400078e0209 */
[----:B------:R-:W-:-:S03]  /*16c0*/  IMAD.HI.U32 R16, R16, R17, RZ ;  /* 0x0000001110107227 */ /* 0x000fc600078e00ff */
[----:B------:R-:W-:Y:S01]  /*16d0*/  ISETP.GT.U32.AND P3, PT, R5, R20, PT ;  /* 0x000000140500720c */ /* 0x000fe20003f64070 */
[----:B------:R-:W-:Y:S02]  /*16e0*/  IMAD R22, R16, R22, R17 ;  /* 0x0000001610167224 */ /* 0x000fe400078e0211 */
[----:B------:R-:W-:-:S03]  /*16f0*/  IMAD.HI.U32 R9, R24, R17, RZ ;  /* 0x0000001118097227 */ /* 0x000fc600078e00ff */
[----:B------:R-:W-:Y:S01]  /*1700*/  ISETP.GT.U32.AND P0, PT, R7, R22, PT ;  /* 0x000000160700720c */ /* 0x000fe20003f04070 */
[----:B------:R-:W-:Y:S01]  /*1710*/  IMAD R24, R9, R4, R17 ;  /* 0x0000000409187224 */ /* 0x000fe200078e0211 */
[C---:B------:R-:W-:Y:S02]  /*1720*/  LOP3.LUT R4, R6.reuse, R7, RZ, 0x3c, !PT ;  /* 0x0000000706047212 */ /* 0x040fe400078e3cff */
[----:B------:R-:W-:Y:S02]  /*1730*/  LOP3.LUT R6, R6, c[0x0][0x1c0], RZ, 0x3c, !PT ;  /* 0x0000700006067a12 */ /* 0x000fe400078e3cff */
[----:B------:R-:W-:Y:S01]  /*1740*/  ISETP.GT.U32.AND P1, PT, R5, R24, PT ;  /* 0x000000180500720c */ /* 0x000fe20003f24070 */
[----:B------:R-:W-:Y:S01]  /*1750*/  @!P3 IMAD.IADD R20, R20, 0x1, -R5 ;  /* 0x000000011414b824 */ /* 0x000fe200078e0a05 */
[----:B------:R-:W-:Y:S02]  /*1760*/  ISETP.GE.AND P4, PT, R4, RZ, PT ;  /* 0x000000ff0400720c */ /* 0x000fe40003f86270 */
[----:B------:R-:W0:Y:S01]  /*1770*/  S2R R4, SR_TID.X ;  /* 0x0000000000047919 */ /* 0x000e220000002100 */
[----:B------:R-:W-:-:S02]  /*1780*/  @!P3 IADD3 R8, R8, 0x1, RZ ;  /* 0x000000010808b810 */ /* 0x000fc40007ffe0ff */
[----:B------:R-:W-:Y:S01]  /*1790*/  @!P0 IMAD.IADD R22, R22, 0x1, -R7 ;  /* 0x0000000116168824 */ /* 0x000fe200078e0a07 */
[----:B------:R-:W-:Y:S02]  /*17a0*/  ISETP.GE.U32.AND P6, PT, R20, R5, PT ;  /* 0x000000051400720c */ /* 0x000fe40003fc6070 */
[----:B------:R-:W-:Y:S02]  /*17b0*/  @!P0 IADD3 R16, R16, 0x1, RZ ;  /* 0x0000000110108810 */ /* 0x000fe40007ffe0ff */
[----:B------:R-:W-:Y:S01]  /*17c0*/  ISETP.GE.U32.AND P2, PT, R22, R7, PT ;  /* 0x000000071600720c */ /* 0x000fe20003f46070 */
[----:B------:R-:W-:Y:S01]  /*17d0*/  @!P1 IMAD.IADD R24, R24, 0x1, -R5 ;  /* 0x0000000118189824 */ /* 0x000fe200078e0a05 */
[----:B------:R-:W-:Y:S02]  /*17e0*/  ISETP.GE.AND P0, PT, R0, RZ, PT ;  /* 0x000000ff0000720c */ /* 0x000fe40003f06270 */
[----:B------:R-:W-:Y:S02]  /*17f0*/  ISETP.GT.AND P3, PT, R2, RZ, PT ;  /* 0x000000ff0200720c */ /* 0x000fe40003f64270 */
[----:B------:R-:W-:Y:S01]  /*1800*/  ISETP.GE.U32.AND P5, PT, R24, R5, PT ;  /* 0x000000051800720c */ /* 0x000fe20003fa6070 */
[----:B------:R-:W-:Y:S01]  /*1810*/  IMAD.MOV.U32 R5, RZ, RZ, c[0x0][0x214] ;  /* 0x00008500ff057624 */ /* 0x000fe200078e00ff */
[----:B------:R-:W-:-:S02]  /*1820*/  @!P1 IADD3 R9, R9, 0x1, RZ ;  /* 0x0000000109099810 */ /* 0x000fc40007ffe0ff */
[----:B------:R-:W-:Y:S02]  /*1830*/  @P6 IADD3 R8, R8, 0x1, RZ ;  /* 0x0000000108086810 */ /* 0x000fe40007ffe0ff */
[----:B------:R-:W-:Y:S02]  /*1840*/  ISETP.NE.AND P6, PT, R3, RZ, PT ;  /* 0x000000ff0300720c */ /* 0x000fe40003fc5270 */
[----:B------:R-:W-:Y:S01]  /*1850*/  @P2 IADD3 R16, R16, 0x1, RZ ;  /* 0x0000000110102810 */ /* 0x000fe20007ffe0ff */
[----:B------:R-:W-:Y:S01]  /*1860*/  @!P0 IMAD.MOV R8, RZ, RZ, -R8 ;  /* 0x000000ffff088224 */ /* 0x000fe200078e0a08 */
[----:B------:R-:W-:Y:S02]  /*1870*/  ISETP.GE.AND P2, PT, R6, RZ, PT ;  /* 0x000000ff0600720c */ /* 0x000fe40003f46270 */
[----:B------:R-:W-:Y:S01]  /*1880*/  LOP3.LUT R6, RZ, c[0x0][0x1c0], RZ, 0x33, !PT ;  /* 0x00007000ff067a12 */ /* 0x000fe200078e33ff */
[----:B------:R-:W-:Y:S01]  /*1890*/  @!P4 IMAD.MOV R16, RZ, RZ, -R16 ;  /* 0x000000ffff10c224 */ /* 0x000fe200078e0a10 */
[----:B------:R-:W-:-:S02]  /*18a0*/  ISETP.NE.AND P4, PT, RZ, c[0x0][0x1c0], PT ;  /* 0x00007000ff007a0c */ /* 0x000fc40003f85270 */
[----:B------:R-:W-:Y:S02]  /*18b0*/  ISETP.NE.AND P1, PT, RZ, UR4, PT ;  /* 0x00000004ff007c0c */ /* 0x000fe4000bf25270 */
[----:B0-----:R-:W-:Y:S02]  /*18c0*/  SHF.R.S32.HI R21, RZ, 0x1f, R4 ;  /* 0x0000001fff157819 */ /* 0x001fe40000011404 */
[----:B------:R-:W-:Y:S02]  /*18d0*/  SHF.R.S32.HI R17, RZ, 0x1f, R2 ;  /* 0x0000001fff117819 */ /* 0x000fe40000011402 */
[----:B------:R-:W-:Y:S02]  /*18e0*/  SEL R5, R5, 0x1, !P1 ;  /* 0x0000000105057807 */ /* 0x000fe40004800000 */
[----:B------:R-:W-:Y:S02]  /*18f0*/  SEL R0, R6, R8, !P4 ;  /* 0x0000000806007207 */ /* 0x000fe40006000000 */
[----:B------:R-:W-:-:S02]  /*1900*/  @!P6 LOP3.LUT R16, RZ, R7, RZ, 0x33, !PT ;  /* 0x00000007ff10e212 */ /* 0x000fc400078e33ff */
[----:B------:R-:W-:Y:S01]  /*1910*/  LEA.HI R8, R21, R4, RZ, 0x3 ;  /* 0x0000000415087211 */ /* 0x000fe200078f18ff */
[----:B------:R-:W-:Y:S01]  /*1920*/  IMAD R7, R0, R5, RZ ;  /* 0x0000000500077224 */ /* 0x000fe200078e02ff */
[----:B------:R-:W-:Y:S01]  /*1930*/  LEA.HI.SX32 R20, R2, 0x1, 0x1 ;  /* 0x0000000102147811 */ /* 0x000fe200078f0aff */
[----:B------:R-:W-:Y:S01]  /*1940*/  @!P3 IMAD.MOV R20, RZ, RZ, R17 ;  /* 0x000000ffff14b224 */ /* 0x000fe200078e0211 */
        /* <DEDUP_REMOVED lines=9> */
[----:B------:R-:W-:Y:S02]  /*19e0*/  SEL R6, R6, R9, !P4 ;  /* 0x0000000906067207 */ /* 0x000fe40006000000 */
[----:B------:R-:W-:Y:S01]  /*19f0*/  SEL R8, R19, R17, P2 ;  /* 0x0000001113087207 */ /* 0x000fe20001000000 */
[----:B------:R-:W-:Y:S01]  /*1a00*/  IMAD.MOV.U32 R17, RZ, RZ, -0x800000 ;  /* 0xff800000ff117424 */ /* 0x000fe200078e00ff */
        /* <DEDUP_REMOVED lines=20> */
.L_x_539:
[----:B------:R-:W-:Y:S05]  /*1b50*/  BSYNC B0 ;  /* 0x0000000000007941 */ /* 0x000fea0003800000 */
.L_x_538:
[C---:B------:R-:W-:Y:S01]  /*1b60*/  ISETP.GT.AND P0, PT, R4.reuse, 0x3f, PT ;  /* 0x0000003f0400780c */ /* 0x040fe20003f04270 */
[----:B------:R-:W-:Y:S01]  /*1b70*/  IMAD.MOV.U32 R29, RZ, RZ, -0x800000 ;  /* 0xff800000ff1d7424 */ /* 0x000fe200078e00ff */
[----:B------:R-:W-:Y:S01]  /*1b80*/  LOP3.LUT P2, RZ, R4, 0x7, RZ, 0xc0, !PT ;  /* 0x0000000704ff7812 */ /* 0x000fe2000784c0ff */
[----:B0-----:R-:W-:Y:S01]  /*1b90*/  IMAD R23, R21, 0x9, R0 ;  /* 0x0000000915177824 */ /* 0x001fe200078e0200 */
[----:B------:R-:W-:Y:S01]  /*1ba0*/  ISETP.GT.AND P3, PT, R3, RZ, PT ;  /* 0x000000ff0300720c */ /* 0x000fe20003f64270 */
[----:B------:R-:W-:Y:S01]  /*1bb0*/  IMAD R5, R6, R5, RZ ;  /* 0x0000000506057224 */ /* 0x000fe200078e02ff */
[----:B------:R-:W-:Y:S01]  /*1bc0*/  ISETP.GT.OR P2, PT, R4, 0x3f, P2 ;  /* 0x0000003f0400780c */ /* 0x000fe20001744670 */
[----:B------:R-:W-:Y:S01]  /*1bd0*/  BSSY B1, `(.L_x_540) ;  /* 0x00001e2000017945 */ /* 0x000fe20003800000 */
[----:B------:R-:W-:-:S05]  /*1be0*/  IMAD.MOV.U32 R28, RZ, RZ, 0x7f800000 ;  /* 0x7f800000ff1c7424 */ /* 0x000fca00078e00ff */
[----:B------:R-:W-:-:S05]  /*1bf0*/  @!P0 IMAD R18, R0, 0x9, R21 ;  /* 0x0000000900128824 */ /* 0x000fca00078e0215 */
[----:B-----5:R-:W-:Y:S04]  /*1c00*/  @!P0 STS [R18.X4], R17 ;  /* 0x0000001112008388 */ /* 0x020fe80000004800 */
[----:B------:R-:W-:Y:S06]  /*1c10*/  BAR.SYNC.DEFER_BLOCKING 0x0 ;  /* 0x0000000000007b1d */ /* 0x000fec0000010000 */
[----:B------:R-:W0:Y:S04]  /*1c20*/  @!P0 LDS R29, [R23.X4] ;  /* 0x00000000171d8984 */ /* 0x000e280000004800 */
[----:B0-----:R-:W0:Y:S02]  /*1c30*/  SHFL.BFLY PT, R20, R29, 0x4, 0x1f ;  /* 0x0c801f001d147f89 */ /* 0x001e2400000e0000 */
[----:B0-----:R-:W-:-:S05]  /*1c40*/  FMNMX.FTZ R20, R20, R29, !PT ;  /* 0x0000001d14147209 */ /* 0x001fca0007810000 */
[----:B------:R-:W0:Y:S02]  /*1c50*/  SHFL.BFLY PT, R19, R20, 0x2, 0x1f ;  /* 0x0c401f0014137f89 */ /* 0x000e2400000e0000 */
[----:B0-----:R-:W-:-:S05]  /*1c60*/  FMNMX.FTZ R19, R20, R19, !PT ;  /* 0x0000001314137209 */ /* 0x001fca0007810000 */
[----:B------:R-:W0:Y:S02]  /*1c70*/  SHFL.BFLY PT, R16, R19, 0x1, 0x1f ;  /* 0x0c201f0013107f89 */ /* 0x000e2400000e0000 */
[----:B0-----:R-:W-:Y:S02]  /*1c80*/  FMNMX.FTZ R16, R19, R16, !PT ;  /* 0x0000001013107209 */ /* 0x001fe40007810000 */
[----:B------:R-:W-:Y:S02]  /*1c90*/  SHF.R.S32.HI R19, RZ, 0x1f, R3 ;  /* 0x0000001fff137819 */ /* 0x000fe40000011403 */
[----:B------:R-:W-:-:S04]  /*1ca0*/  FSETP.NEU.FTZ.AND P0, PT, R16, -INF , PT ;  /* 0xff8000001000780b */ /* 0x000fc80003f1d000 */
[----:B------:R-:W-:-:S05]  /*1cb0*/  FSEL R16, R16, RZ, P0 ;  /* 0x000000ff10107208 */ /* 0x000fca0000000000 */
[----:B------:R-:W-:-:S04]  /*1cc0*/  FADD.FTZ R18, -R16, R29 ;  /* 0x0000001d10127221 */ /* 0x000fc80000010100 */
[----:B------:R-:W-:-:S06]  /*1cd0*/  FMUL.FTZ R18, R18, 1.4426950216293334961 ;  /* 0x3fb8aa3b12127820 */ /* 0x000fcc0000410000 */
[----:B------:R-:W0:Y:S02]  /*1ce0*/  MUFU.EX2 R18, R18 ;  /* 0x0000001200127308 */ /* 0x000e240000000800 */
[----:B0-----:R-:W0:Y:S02]  /*1cf0*/  SHFL.BFLY PT, R21, R18, 0x4, 0x1f ;  /* 0x0c801f0012157f89 */ /* 0x001e2400000e0000 */
[----:B0-----:R-:W-:Y:S01]  /*1d00*/  FADD.FTZ R21, R18, R21 ;  /* 0x0000001512157221 */ /* 0x001fe20000010000 */
[----:B------:R-:W-:Y:S02]  /*1d10*/  LEA.HI.SX32 R18, R3, 0x1, 0x1 ;  /* 0x0000000103127811 */ /* 0x000fe400078f0aff */
[----:B------:R-:W-:Y:S02]  /*1d20*/  @!P3 IADD3 R18, R19, RZ, RZ ;  /* 0x000000ff1312b210 */ /* 0x000fe40007ffe0ff */
[----:B------:R-:W0:Y:S03]  /*1d30*/  SHFL.BFLY PT, R20, R21, 0x2, 0x1f ;  /* 0x0c401f0015147f89 */ /* 0x000e2600000e0000 */
[----:B------:R-:W-:-:S02]  /*1d40*/  IMAD R6, R5, R18, RZ ;  /* 0x0000001205067224 */ /* 0x000fc400078e02ff */
[----:B0-----:R-:W-:-:S05]  /*1d50*/  FADD.FTZ R20, R21, R20 ;  /* 0x0000001415147221 */ /* 0x001fca0000010000 */
[----:B------:R-:W0:Y:S02]  /*1d60*/  SHFL.BFLY PT, R17, R20, 0x1, 0x1f ;  /* 0x0c201f0014117f89 */ /* 0x000e2400000e0000 */
[----:B0-----:R-:W-:-:S05]  /*1d70*/  FADD.FTZ R17, R20, R17 ;  /* 0x0000001114117221 */ /* 0x001fca0000010000 */
[----:B------:R-:W-:-:S13]  /*1d80*/  FSETP.NE.FTZ.AND P0, PT, R17, RZ, PT ;  /* 0x000000ff1100720b */ /* 0x000fda0003f15000 */
        /* <DEDUP_REMOVED lines=39> */
[----:B------:R-:W-:Y:S05]  /*2000*/  CALL.REL.NOINC `($__internal_11_$__cuda_sm20_div_s64) ;  /* 0x00002ca000007944 */ /* 0x000fea0003c00000 */
        /* <DEDUP_REMOVED lines=9> */
.L_x_544:
        /* <DEDUP_REMOVED lines=22> */
.L_x_545:
[----:B------:R-:W-:Y:S05]  /*2200*/  BSYNC B0 ;  /* 0x0000000000007941 */ /* 0x000fea0003800000 */
.L_x_543:
        /* <DEDUP_REMOVED lines=8> */
[----:B------:R-:W-:Y:S05]  /*2290*/  CALL.REL.NOINC `($__internal_11_$__cuda_sm20_div_s64) ;  /* 0x00002a1000007944 */ /* 0x000fea0003c00000 */
        /* <DEDUP_REMOVED lines=10> */
.L_x_547:
        /* <DEDUP_REMOVED lines=22> */
.L_x_548:
[----:B------:R-:W-:Y:S05]  /*24a0*/  BSYNC B0 ;  /* 0x0000000000007941 */ /* 0x000fea0003800000 */
.L_x_546:
        /* <DEDUP_REMOVED lines=11> */
[----:B------:R-:W-:Y:S05]  /*2560*/  CALL.REL.NOINC `($__internal_11_$__cuda_sm20_div_s64) ;  /* 0x0000274000007944 */ /* 0x000fea0003c00000 */
[----:B------:R-:W-:-:S04]  /*2570*/  IADD3 R17, P0, RZ, -R18, RZ ;  /* 0x80000012ff117210 */ /* 0x000fc80007f1e0ff */
[----:B------:R-:W-:Y:S01]  /*2580*/  IADD3.X R16, RZ, ~R19, RZ, P0, !PT ;  /* 0x80000013ff107210 */ /* 0x000fe200007fe4ff */
[----:B------:R-:W-:-:S04]  /*2590*/  IMAD.WIDE.U32 R34, R5, R17, R34 ;  /* 0x0000001105227225 */ /* 0x000fc800078e0022 */
[----:B------:R-:W-:-:S04]  /*25a0*/  IMAD R16, R16, R5, RZ ;  /* 0x0000000510107224 */ /* 0x000fc800078e02ff */
[----:B------:R-:W-:-:S05]  /*25b0*/  IMAD R4, R4, R17, R16 ;  /* 0x0000001104047224 */ /* 0x000fca00078e0210 */
[----:B------:R-:W-:Y:S01]  /*25c0*/  IADD3 R4, R35, R4, RZ ;  /* 0x0000000423047210 */ /* 0x000fe20007ffe0ff */
[----:B------:R-:W-:Y:S05]  /*25d0*/  BRA `(.L_x_551) ;  /* 0x0000016000007947 */ /* 0x000fea0003800000 */
.L_x_550:
        /* <DEDUP_REMOVED lines=22> */
.L_x_551:
[----:B------:R-:W-:Y:S05]  /*2740*/  BSYNC B0 ;  /* 0x0000000000007941 */ /* 0x000fea0003800000 */
.L_x_549:
        /* <DEDUP_REMOVED lines=38> */
[----:B------:R-:W-:Y:S05]  /*29b0*/  CALL.REL.NOINC `($__internal_11_$__cuda_sm20_div_s64) ;  /* 0x000022f000007944 */ /* 0x000fea0003c00000 */
        /* <DEDUP_REMOVED lines=12> */
.L_x_553:
        /* <DEDUP_REMOVED lines=23> */
.L_x_554:
[----:B------:R-:W-:Y:S05]  /*2bf0*/  BSYNC B0 ;  /* 0x0000000000007941 */ /* 0x000fea0003800000 */
.L_x_552:
        /* <DEDUP_REMOVED lines=18> */
.L_x_556:
        /* <DEDUP_REMOVED lines=22> */
.L_x_557:
[----:B------:R-:W-:Y:S05]  /*2e80*/  BSYNC B0 ;  /* 0x0000000000007941 */ /* 0x000fea0003800000 */
.L_x_555:
        /* <DEDUP_REMOVED lines=20> */
.L_x_559:
        /* <DEDUP_REMOVED lines=23> */
.L_x_560:
[----:B------:R-:W-:Y:S05]  /*3140*/  BSYNC B0 ;  /* 0x0000000000007941 */ /* 0x000fea0003800000 */
.L_x_558:
        /* <DEDUP_REMOVED lines=25> */
[----:B------:R-:W-:Y:S05]  /*32e0*/  CALL.REL.NOINC `($__internal_11_$__cuda_sm20_div_s64) ;  /* 0x000019c000007944 */ /* 0x000fea0003c00000 */
        /* <DEDUP_REMOVED lines=12> */
.L_x_562:
        /* <DEDUP_REMOVED lines=23> */
.L_x_563:
[----:B------:R-:W-:Y:S05]  /*3520*/  BSYNC B0 ;  /* 0x0000000000007941 */ /* 0x000fea0003800000 */
.L_x_561:
        /* <DEDUP_REMOVED lines=29> */
.L_x_565:
        /* <DEDUP_REMOVED lines=23> */
.L_x_566:
[----:B------:R-:W-:Y:S05]  /*3870*/  BSYNC B0 ;  /* 0x0000000000007941 */ /* 0x000fea0003800000 */
.L_x_564:
        /* <DEDUP_REMOVED lines=20> */
.L_x_542:
[----:B------:R-:W-:-:S04]  /*39c0*/  LEA R2, P0, R30, c[0x0][0x200], 0x2 ;  /* 0x000080001e027a11 */ /* 0x000fc800078010ff */
[----:B------:R-:W-:-:S05]  /*39d0*/  LEA.HI.X R3, R30, c[0x0][0x204], R31, 0x2, P0 ;  /* 0x000081001e037a11 */ /* 0x000fca00000f141f */
[----:B------:R0:W-:Y:S04]  /*39e0*/  STG.E [R2.64], R28 ;  /* 0x0000001c02007986 */ /* 0x0001e8000c10190e */
.L_x_541:
[----:B------:R-:W-:Y:S05]  /*39f0*/  BSYNC B1 ;  /* 0x0000000000017941 */ /* 0x000fea0003800000 */
.L_x_540:
[----:B------:R-:W1:Y:S01]  /*3a00*/  S2R R0, SR_TID.X ;  /* 0x0000000000007919 */ /* 0x000e620000002100 */
[----:B------:R-:W-:Y:S01]  /*3a10*/  IMAD.MOV.U32 R15, RZ, RZ, c[0x0][0x314] ;  /* 0x0000c500ff0f7624 */ /* 0x000fe200078e00ff */
[----:B------:R-:W-:Y:S01]  /*3a20*/  CS2R R6, SRZ ;  /* 0x0000000000067805 */ /* 0x000fe2000001ff00 */
[----:B------:R-:W-:Y:S01]  /*3a30*/  CS2R R10, SRZ ;  /* 0x00000000000a7805 */ /* 0x000fe2000001ff00 */
[----:B------:R-:W-:Y:S01]  /*3a40*/  IMAD.MOV.U32 R12, RZ, RZ, RZ ;  /* 0x000000ffff0c7224 */ /* 0x000fe200078e00ff */
[----:B01----:R-:W-:-:S04]  /*3a50*/  SHF.R.S32.HI R3, RZ, 0x1f, R0 ;  /* 0x0000001fff037819 */ /* 0x003fc80000011400 */
[----:B------:R-:W-:-:S04]  /*3a60*/  LEA.HI R5, R3, R0, RZ, 0x3 ;  /* 0x0000000003057211 */ /* 0x000fc800078f18ff */
[----:B------:R-:W-:-:S05]  /*3a70*/  LOP3.LUT R5, R5, 0xfffffff8, RZ, 0xc0, !PT ;  /* 0xfffffff805057812 */ /* 0x000fca00078ec0ff */
[----:B------:R-:W-:Y:S02]  /*3a80*/  IMAD.IADD R2, R0, 0x1, -R5 ;  /* 0x0000000100027824 */ /* 0x000fe400078e0a05 */
[----:B------:R-:W-:-:S03]  /*3a90*/  CS2R R4, SRZ ;  /* 0x0000000000047805 */ /* 0x000fc6000001ff00 */
[----:B------:R-:W-:-:S04]  /*3aa0*/  ISETP.GE.AND P0, PT, R2, c[0x0][0x314], PT ;  /* 0x0000c50002007a0c */ /* 0x000fc80003f06270 */
[----:B------:R-:W-:-:S13]  /*3ab0*/  ISETP.GT.OR P0, PT, R0, 0x3f, P0 ;  /* 0x0000003f0000780c */ /* 0x000fda0000704670 */
[----:B------:R-:W-:Y:S01]  /*3ac0*/  @!P0 FADD.FTZ R8, -R28, R29 ;  /* 0x0000001d1c088221 */ /* 0x000fe20000010100 */
[----:B------:R-:W-:Y:S02]  /*3ad0*/  LEA.HI R28, R3, R0, RZ, 0x4 ;  /* 0x00000000031c7211 */ /* 0x000fe400078f20ff */
[----:B------:R-:W-:Y:S01]  /*3ae0*/  CS2R R2, SRZ ;  /* 0x0000000000027805 */ /* 0x000fe2000001ff00 */
[----:B------:R-:W-:Y:S01]  /*3af0*/  @!P0 FMUL.FTZ R8, R8, 1.4426950216293334961 ;  /* 0x3fb8aa3b08088820 */ /* 0x000fe20000410000 */
[----:B------:R-:W-:Y:S02]  /*3b00*/  LOP3.LUT R29, R28, 0x3ffffff0, RZ, 0xc0, !PT ;  /* 0x3ffffff01c1d7812 */ /* 0x000fe400078ec0ff */
[----:B------:R-:W-:-:S03]  /*3b10*/  SHF.R.S32.HI R28, RZ, 0x4, R28 ;  /* 0x00000004ff1c7819 */ /* 0x000fc6000001141c */
[----:B------:R-:W0:Y:S01]  /*3b20*/  @!P0 MUFU.EX2 R8, R8 ;  /* 0x0000000800088308 */ /* 0x000e220000000800 */
[----:B------:R-:W-:Y:S02]  /*3b30*/  IMAD.IADD R29, R0, 0x1, -R29 ;  /* 0x00000001001d7824 */ /* 0x000fe400078e0a1d */
[----:B------:R-:W-:Y:S02]  /*3b40*/  IMAD.MOV.U32 R0, RZ, RZ, RZ ;  /* 0x000000ffff007224 */ /* 0x000fe400078e00ff */
[----:B------:R-:W-:Y:S01]  /*3b50*/  IMAD.SHL.U32 R29, R29, 0x4, RZ ;  /* 0x000000041d1d7824 */ /* 0x000fe200078e00ff */
[----:B0-----:R0:W-:Y:S04]  /*3b60*/  @!P0 STS [R23.X4], R8 ;  /* 0x0000000817008388 */ /* 0x0011e80000004800 */
        /* <DEDUP_REMOVED lines=33> */
.L_x_569:
        /* <DEDUP_REMOVED lines=77> */
.L_x_568:
        /* <DEDUP_REMOVED lines=9> */
[----:B------:R-:W0:Y:S04]  /*42e0*/  @!P0 LDG.E.128 R24, [R32.64] ;  /* 0x0000000e20188981 */ /* 0x000e28000c1e1d00 */
[----:B------:R0:W3:Y:S04]  /*42f0*/  @!P0 LDG.E.128 R16, [R32.64+-0x200] ;  /* 0xfffe000e20108981 */ /* 0x0000e8000c1e1d00 */
[----:B------:R0:W4:Y:S01]  /*4300*/  @!P0 LDG.E.128 R20, [R32.64+-0x100] ;  /* 0xffff000e20148981 */ /* 0x000122000c1e1d00 */
[----:B------:R-:W-:Y:S01]  /*4310*/  IADD3.X R31, R33, UR9, RZ, P1, !PT ;  /* 0x00000009211f7c10 */ /* 0x000fe20008ffe4ff */
[----:B0-----:R-:W-:-:S02]  /*4320*/  FFMA.FTZ R33, R24, R13, R4 ;  /* 0x0000000d18217223 */ /* 0x001fc40000010004 */
[-C--:B------:R-:W-:Y:S02]  /*4330*/  FFMA.FTZ R34, R25, R13.reuse, R3 ;  /* 0x0000000d19227223 */ /* 0x080fe40000010003 */
[-C--:B------:R-:W-:Y:S02]  /*4340*/  FFMA.FTZ R15, R26, R13.reuse, R2 ;  /* 0x0000000d1a0f7223 */ /* 0x080fe40000010002 */
[-C--:B------:R-:W-:Y:S02]  /*4350*/  FFMA.FTZ R0, R27, R13.reuse, R0 ;  /* 0x0000000d1b007223 */ /* 0x080fe40000010000 */
[-C--:B---3--:R-:W-:Y:S01]  /*4360*/  FFMA.FTZ R41, R16, R13.reuse, R12 ;  /* 0x0000000d10297223 */ /* 0x088fe2000001000c */
[----:B------:R-:W2:Y:S01]  /*4370*/  @!P0 LDG.E.128 R24, [R30.64] ;  /* 0x0000000e1e188981 */ /* 0x000ea2000c1e1d00 */
[-C--:B------:R-:W-:Y:S02]  /*4380*/  FFMA.FTZ R42, R17, R13.reuse, R11 ;  /* 0x0000000d112a7223 */ /* 0x080fe4000001000b */
[----:B------:R-:W-:-:S02]  /*4390*/  FFMA.FTZ R39, R18, R13, R10 ;  /* 0x0000000d12277223 */ /* 0x000fc4000001000a */
[-C--:B------:R-:W-:Y:S02]  /*43a0*/  FFMA.FTZ R40, R19, R13.reuse, R9 ;  /* 0x0000000d13287223 */ /* 0x080fe40000010009 */
[-C--:B----4-:R-:W-:Y:S01]  /*43b0*/  FFMA.FTZ R37, R20, R13.reuse, R8 ;  /* 0x0000000d14257223 */ /* 0x090fe20000010008 */
[----:B------:R-:W3:Y:S01]  /*43c0*/  @!P0 LDG.E.128 R16, [R30.64+-0x200] ;  /* 0xfffe000e1e108981 */ /* 0x000ee2000c1e1d00 */
[-C--:B------:R-:W-:Y:S02]  /*43d0*/  FFMA.FTZ R38, R21, R13.reuse, R7 ;  /* 0x0000000d15267223 */ /* 0x080fe40000010007 */
[-C--:B------:R-:W-:Y:S02]  /*43e0*/  FFMA.FTZ R35, R22, R13.reuse, R6 ;  /* 0x0000000d16237223 */ /* 0x080fe40000010006 */
[----:B------:R-:W-:Y:S02]  /*43f0*/  FFMA.FTZ R36, R23, R13, R5 ;  /* 0x0000000d17247223 */ /* 0x000fe40000010005 */
[----:B------:R-:W4:Y:S01]  /*4400*/  @!P0 LDG.E.128 R20, [R30.64+-0x100] ;  /* 0xffff000e1e148981 */ /* 0x000f22000c1e1d00 */
        /* <DEDUP_REMOVED lines=19> */
.L_x_570:
        /* <DEDUP_REMOVED lines=10> */
.L_x_572:
[----:B------:R-:W-:Y:S05]  /*45e0*/  BSYNC B0 ;  /* 0x0000000000007941 */ /* 0x000fea0003800000 */
.L_x_571:
        /* <DEDUP_REMOVED lines=13> */
.L_x_567:
        /* <DEDUP_REMOVED lines=72> */
[----:B------:R-:W-:Y:S01]  /*4b40*/  IMAD.IADD R15, R15, 0x1, R11 ;  /* 0x000000010f0f7824 */ /* 0x000fe200078e020b */
[----:B------:R-:W-:Y:S01]  /*4b50*/  IADD3 R11, R29, 0x80, RZ ;  /* 0x000000801d0b7810 */ /* 0x000fe20007ffe0ff */
        /* <DEDUP_REMOVED lines=21> */
        .weak           $__internal_11_$__cuda_sm20_div_s64
        .type           $__internal_11_$__cuda_sm20_div_s64,@function
        .size           $__internal_11_$__cuda_sm20_div_s64,(.L_x_4081 - $__internal_11_$__cuda_sm20_div_s64)
$__internal_11_$__cuda_sm20_div_s64:
        /* <DEDUP_REMOVED lines=31> */
[----:B------:R-:W-:-:S06]  /*4ea0*/  IMAD.WIDE.U32 R40, P5, R41, R18, R40 ;  /* 0x0000001229287225 */ /* 0x000fcc00078a0028 */
[----:B------:R-:W-:-:S04]  /*4eb0*/  IMAD.HI.U32 R19, P4, R27, R20, R40 ;  /* 0x000000141b137227 */ /* 0x000fc80007880028 */
[CC--:B------:R-:W-:Y:S02]  /*4ec0*/  IMAD R20, R27.reuse, R18.reuse, RZ ;  /* 0x000000121b147224 */ /* 0x0c0fe400078e02ff */
[----:B------:R-:W-:-:S03]  /*4ed0*/  IMAD.HI.U32 R18, R27, R18, RZ ;  /* 0x000000121b127227 */ /* 0x000fc600078e00ff */
[----:B------:R-:W-:Y:S01]  /*4ee0*/  IADD3 R20, P3, R20, R19, RZ ;  /* 0x0000001314147210 */ /* 0x000fe20007f7e0ff */
[----:B------:R-:W-:Y:S01]  /*4ef0*/  IMAD.X R41, R18, 0x1, R27, P5 ;  /* 0x0000000112297824 */ /* 0x000fe200028e061b */
[----:B------:R-:W-:-:S04]  /*4f00*/  IADD3 R19, P0, RZ, -R26, RZ ;  /* 0x8000001aff137210 */ /* 0x000fc80007f1e0ff */
[----:B------:R-:W-:Y:S01]  /*4f10*/  SEL R19, R19, R26, !P2 ;  /* 0x0000001a13137207 */ /* 0x000fe20005000000 */
[----:B------:R-:W-:Y:S01]  /*4f20*/  IMAD.X R26, RZ, RZ, ~R17, P0 ;  /* 0x000000ffff1a7224 */ /* 0x000fe200000e0e11 */
[----:B------:R-:W-:-:S03]  /*4f30*/  IADD3.X R41, RZ, RZ, R41, P3, P4 ;  /* 0x000000ffff297210 */ /* 0x000fc60001fe8429 */
        /* <DEDUP_REMOVED lines=12> */
[CC--:B------:R-:W-:Y:S01]  /*5000*/  ISETP.GE.U32.AND P4, PT, R19.reuse, R36.reuse, PT ;  /* 0x000000241300720c */ /* 0x0c0fe20003f86070 */
[-C--:B------:R-:W-:Y:S01]  /*5010*/  IMAD R41, R26, R36.reuse, R41 ;  /* 0x000000241a297224 */ /* 0x080fe200078e0229 */
[----:B------:R-:W-:-:S03]  /*5020*/  IADD3 R20, P3, R19, -R36, RZ ;  /* 0x8000002413147210 */ /* 0x000fc60007f7e0ff */
[----:B------:R-:W-:-:S05]  /*5030*/  IMAD.X R18, R18, 0x1, ~R41, P0 ;  /* 0x0000000112127824 */ /* 0x000fca00000e0e29 */
[----:B------:R-:W-:-:S04]  /*5040*/  ISETP.GE.U32.AND.EX P4, PT, R18, R37, PT, P4 ;  /* 0x000000251200720c */ /* 0x000fc80003f86140 */
[----:B------:R-:W-:Y:S02]  /*5050*/  SEL R19, R20, R19, P4 ;  /* 0x0000001314137207 */ /* 0x000fe40002000000 */
[----:B------:R-:W-:Y:S02]  /*5060*/  IADD3 R20, P2, R27, 0x1, RZ ;  /* 0x000000011b147810 */ /* 0x000fe40007f5e0ff */
[----:B------:R-:W-:Y:S01]  /*5070*/  ISETP.GE.U32.AND P0, PT, R19, R36, PT ;  /* 0x000000241300720c */ /* 0x000fe20003f06070 */
[----:B------:R-:W-:Y:S01]  /*5080*/  IMAD.X R19, R18, 0x1, ~R37, P3 ;  /* 0x0000000112137824 */ /* 0x000fe200018e0e25 */
[----:B------:R-:W-:Y:S01]  /*5090*/  SEL R20, R20, R27, P4 ;  /* 0x0000001b14147207 */ /* 0x000fe20002000000 */
[----:B------:R-:W-:-:S03]  /*50a0*/  IMAD.X R27, RZ, RZ, R26, P2 ;  /* 0x000000ffff1b7224 */ /* 0x000fc600010e061a */
[----:B------:R-:W-:Y:S02]  /*50b0*/  SEL R19, R19, R18, P4 ;  /* 0x0000001213137207 */ /* 0x000fe40002000000 */
[----:B------:R-:W-:Y:S01]  /*50c0*/  SEL R27, R27, R26, P4 ;  /* 0x0000001a1b1b7207 */ /* 0x000fe20002000000 */
[----:B------:R-:W-:Y:S01]  /*50d0*/  IMAD.MOV.U32 R26, RZ, RZ, R22 ;  /* 0x000000ffff1a7224 */ /* 0x000fe200078e0016 */
[----:B------:R-:W-:Y:S02]  /*50e0*/  IADD3 R41, P2, R20, 0x1, RZ ;  /* 0x0000000114297810 */ /* 0x000fe40007f5e0ff */
[----:B------:R-:W-:Y:S02]  /*50f0*/  ISETP.GE.U32.AND.EX P0, PT, R19, R37, PT, P0 ;  /* 0x000000251300720c */ /* 0x000fe40003f06100 */
[----:B------:R-:W-:Y:S02]  /*5100*/  IADD3.X R18, RZ, R27, RZ, P2, !PT ;  /* 0x0000001bff127210 */ /* 0x000fe400017fe4ff */
[----:B------:R-:W-:-:S02]  /*5110*/  SEL R41, R41, R20, P0 ;  /* 0x0000001429297207 */ /* 0x000fc40000000000 */
[----:B------:R-:W-:Y:S02]  /*5120*/  SEL R27, R18, R27, P0 ;  /* 0x0000001b121b7207 */ /* 0x000fe40000000000 */
[----:B------:R-:W-:Y:S02]  /*5130*/  IADD3 R18, P2, RZ, -R41, RZ ;  /* 0x80000029ff127210 */ /* 0x000fe40007f5e0ff */
[----:B------:R-:W-:Y:S02]  /*5140*/  LOP3.LUT R19, R21, R17, RZ, 0x3c, !PT ;  /* 0x0000001115137212 */ /* 0x000fe400078e3cff */
[----:B------:R-:W-:Y:S01]  /*5150*/  ISETP.NE.U32.AND P0, PT, R24, RZ, PT ;  /* 0x000000ff1800720c */ /* 0x000fe20003f05070 */
[----:B------:R-:W-:Y:S01]  /*5160*/  IMAD.X R20, RZ, RZ, ~R27, P2 ;  /* 0x000000ffff147224 */ /* 0x000fe200010e0e1b */
[----:B------:R-:W-:Y:S02]  /*5170*/  ISETP.GE.AND P3, PT, R19, RZ, PT ;  /* 0x000000ff1300720c */ /* 0x000fe40003f66270 */
[----:B------:R-:W-:-:S02]  /*5180*/  ISETP.NE.AND.EX P0, PT, R21, RZ, PT, P0 ;  /* 0x000000ff1500720c */ /* 0x000fc40003f05300 */
[----:B------:R-:W-:Y:S01]  /*5190*/  SEL R20, R20, R27, !P3 ;  /* 0x0000001b14147207 */ /* 0x000fe20005800000 */
[----:B------:R-:W-:Y:S01]  /*51a0*/  IMAD.MOV.U32 R27, RZ, RZ, 0x0 ;  /* 0x00000000ff1b7424 */ /* 0x000fe200078e00ff */
[----:B------:R-:W-:Y:S02]  /*51b0*/  SEL R18, R18, R41, !P3 ;  /* 0x0000002912127207 */ /* 0x000fe40005800000 */
[----:B------:R-:W-:Y:S02]  /*51c0*/  SEL R19, R20, 0xffffffff, P0 ;  /* 0xffffffff14137807 */ /* 0x000fe40000000000 */
[----:B------:R-:W-:Y:S01]  /*51d0*/  SEL R18, R18, 0xffffffff, P0 ;  /* 0xffffffff12127807 */ /* 0x000fe20000000000 */
[----:B------:R-:W-:Y:S06]  /*51e0*/  RET.REL.NODEC R26 `(_ZN5flash32flash_fwd_splitkv_combine_kernelI23Flash_fwd_kernel_traitsILi192ELi64ELi64ELi4ELb0ELb0EN7cutlass6half_tE19Flash_kernel_traitsILi192ELi64ELi64ELi4ES3_EELi8ELi3ELb1EEEvNS_16Flash_fwd_paramsE) ;  /* 0xffffae101a007950 */ /* 0x000fec0003c3ffff */
.L_x_573:
        /* <DEDUP_REMOVED lines=9> */
.L_x_4081:


//--------------------- .text._ZN5flash32flash_fwd_splitkv_combine_kernelI23Flash_fwd_kernel_traitsILi192ELi64ELi64ELi4ELb0ELb0EN7cutlass6half_tE19Flash_kernel_traitsILi192ELi64ELi64ELi4ES3_EELi8ELi2ELb1EEEvNS_16Flash_fwd_paramsE --------------------------
	.section	.text._ZN5flash32flash_fwd_splitkv_combine_kernelI23Flash_fwd_kernel_traitsILi192ELi64ELi64ELi4ELb0ELb0EN7cutlass6half_tE19Flash_kernel_traitsILi192ELi64ELi64ELi4ES3_EELi8ELi2ELb1EEEvNS_16Flash_fwd_paramsE,"ax",@progbits
	.sectioninfo	@"SHI_REGISTERS=54"
	.align	128
        .global         _ZN5flash32flash_fwd_splitkv_combine_kernelI23Flash_fwd_kernel_traitsILi192ELi64ELi64ELi4ELb0ELb0EN7cutlass6half_tE19Flash_kernel_traitsILi192ELi64ELi64ELi4ES3_EELi8ELi2ELb1EEEvNS_16Flash_fwd_paramsE
        .type           _ZN5flash32flash_fwd_splitkv_combine_kernelI23Flash_fwd_kernel_traitsILi192ELi64ELi64ELi4ELb0ELb0EN7cutlass6half_tE19Flash_kernel_traitsILi192ELi64ELi64ELi4ES3_EELi8ELi2ELb1EEEvNS_16Flash_fwd_paramsE,@function
        .size           _ZN5flash32flash_fwd_splitkv_combine_kernelI23Flash_fwd_kernel_traitsILi192ELi64ELi64ELi4ELb0ELb0EN7cutlass6half_tE19Flash_kernel_traitsILi192ELi64ELi64ELi4ES3_EELi8ELi2ELb1EEEvNS_16Flash_fwd_paramsE,(.L_x_4082 - _ZN5flash32flash_fwd_splitkv_combine_kernelI23Flash_fwd_kernel_traitsILi192ELi64ELi64ELi4ELb0ELb0EN7cutlass6half_tE19Flash_kernel_traitsILi192ELi64ELi64ELi4ES3_EELi8ELi2ELb1EEEvNS_16Flash_fwd_paramsE)
        .other          _ZN5flash32flash_fwd_splitkv_combine_kernelI23Flash_fwd_kernel_traitsILi192ELi64ELi64ELi4ELb0ELb0EN7cutlass6half_tE19Flash_kernel_traitsILi192ELi64ELi64ELi4ES3_EELi8ELi2ELb1EEEvNS_16Flash_fwd_paramsE,@"STO_CUDA_ENTRY STV_DEFAULT"
_ZN5flash32flash_fwd_splitkv_combine_kernelI23Flash_fwd_kernel_traitsILi192ELi64ELi64ELi4ELb0ELb0EN7cutlass6half_tE19Flash_kernel_traitsILi192ELi64ELi64ELi4ES3_EELi8ELi2ELb1EEEvNS_16Flash_fwd_paramsE:
.text._ZN5flash32flash_fwd_splitkv_combine_kernelI23Flash_fwd_kernel_traitsILi192ELi64ELi64ELi4ELb0ELb0EN7cutlass6half_tE19Flash_kernel_traitsILi192ELi64ELi64ELi4ES3_EELi8ELi2ELb1EEEvNS_16Flash_fwd_paramsE:
        /* <DEDUP_REMOVED lines=23> */
[----:B------:R-:W-:Y:S05]  /*0170*/  CALL.REL.NOINC `($__internal_12_$__cuda_sm20_div_s64) ;  /* 0x00004b5000007944 */ /* 0x000fea0003c00000 */
[----:B------:R-:W-:Y:S05]  /*0180*/  BRA `(.L_x_575) ;  /* 0x0000018000007947 */ /* 0x000fea0003800000 */
.L_x_574:
        /* <DEDUP_REMOVED lines=24> */
.L_x_575:
        /* <DEDUP_REMOVED lines=11> */
[----:B------:R-:W-:Y:S05]  /*03c0*/  CALL.REL.NOINC `($__internal_12_$__cuda_sm20_div_s64) ;  /* 0x0000490000007944 */ /* 0x000fea0003c00000 */
[----:B------:R-:W-:Y:S02]  /*03d0*/  MOV R6, R18 ;  /* 0x0000001200067202 */ /* 0x000fe40000000f00 */
[----:B------:R-:W-:Y:S01]  /*03e0*/  MOV R7, R19 ;  /* 0x0000001300077202 */ /* 0x000fe20000000f00 */
[----:B------:R-:W-:Y:S05]  /*03f0*/  BRA `(.L_x_578) ;  /* 0x0000013000007947 */ /* 0x000fea0003800000 */
.L_x_577:
        /* <DEDUP_REMOVED lines=19> */
.L_x_578:
[----:B------:R-:W-:Y:S05]  /*0530*/  BSYNC B0 ;  /* 0x0000000000007941 */ /* 0x000fea0003800000 */
.L_x_576:
[----:B------:R-:W-:Y:S01]  /*0540*/  IABS R5, c[0x0][0x214] ;  /* 0x0000850000057a13 */ /* 0x000fe20000000000 */
[----:B------:R-:W-:Y:S01]  /*0550*/  IMAD.MOV.U32 R0, RZ, RZ, c[0x0][0x214] ;  /* 0x00008500ff007624 */ /* 0x000fe200078e00ff */
[----:B------:R-:W-:Y:S02]  /*0560*/  BSSY B0, `(.L_x_579) ;  /* 0x000003b000007945 */ /* 0x000fe40003800000 */
[----:B------:R-:W0:Y:S02]  /*0570*/  I2F.RP R10, R5 ;  /* 0x00000005000a7306 */ /* 0x000e240000209400 */
[----:B------:R-:W-:-:S06]  /*0580*/  IADD3 R0, R5, -0x1, R0 ;  /* 0xffffffff05007810 */ /* 0x000fcc0007ffe000 */
        /* <DEDUP_REMOVED lines=35> */
[----:B------:R-:W-:Y:S05]  /*07c0*/  CALL.REL.NOINC `($__internal_12_$__cuda_sm20_div_s64) ;  /* 0x0000450000007944 */ /* 0x000fea0003c00000 */
[----:B------:R-:W-:Y:S05]  /*07d0*/  BRA `(.L_x_581) ;  /* 0x0000013000007947 */ /* 0x000fea0003800000 */
.L_x_580:
        /* <DEDUP_REMOVED lines=19> */
.L_x_581:
[----:B------:R-:W-:Y:S05]  /*0910*/  BSYNC B0 ;  /* 0x0000000000007941 */ /* 0x000fea0003800000 */
.L_x_579:
        /* <DEDUP_REMOVED lines=73> */
[----:B------:R-:W-:Y:S02]  /*0db0*/  MOV R34, R18 ;  /* 0x0000001200227202 */ /* 0x000fe40000000f00 */
[----:B------:R-:W-:Y:S01]  /*0dc0*/  MOV R35, R19 ;  /* 0x0000001300237202 */ /* 0x000fe20000000f00 */
[----:B------:R-:W-:Y:S05]  /*0dd0*/  BRA `(.L_x_584) ;  /* 0x0000013000007947 */ /* 0x000fea0003800000 */
.L_x_583:
        /* <DEDUP_REMOVED lines=19> */
.L_x_584:
[----:B------:R-:W-:Y:S05]  /*0f10*/  BSYNC B0 ;  /* 0x0000000000007941 */ /* 0x000fea0003800000 */
.L_x_582:
[-C--:B------:R-:W-:Y:S01]  /*0f20*/  IABS R16, R3.reuse ;  /* 0x0000000300107213 */ /* 0x080fe20000000000 */
[----:B------:R-:W-:Y:S01]  /*0f30*/  IMAD.MOV.U32 R5, RZ, RZ, 0x1 ;  /* 0x00000001ff057424 */ /* 0x000fe200078e00ff */
[----:B------:R-:W-:Y:S01]  /*0f40*/  IABS R8, R3 ;  /* 0x0000000300087213 */ /* 0x000fe20000000000 */
[----:B------:R-:W-:Y:S01]  /*0f50*/  BSSY B0, `(.L_x_585) ;  /* 0x000003b000007945 */ /* 0x000fe20003800000 */
[----:B------:R-:W0:Y:S02]  /*0f60*/  I2F.RP R11, R16 ;  /* 0x00000010000b7306 */ /* 0x000e240000209400 */
[----:B------:R-:W-:Y:S01]  /*0f70*/  IADD3 R5, R16, c[0x0][0x214], -R5 ;  /* 0x0000850010057a10 */ /* 0x000fe20007ffe805 */
        /* <DEDUP_REMOVED lines=37> */
.L_x_586:
        /* <DEDUP_REMOVED lines=19> */
.L_x_587:
[----:B------:R-:W-:Y:S05]  /*1300*/  BSYNC B0 ;  /* 0x0000000000007941 */ /* 0x000fea0003800000 */
.L_x_585:
        /* <DEDUP_REMOVED lines=132> */
.L_x_589:
[----:B------:R-:W-:Y:S05]  /*1b50*/  BSYNC B0 ;  /* 0x0000000000007941 */ /* 0x000fea0003800000 */
.L_x_588:
        /* <DEDUP_REMOVED lines=14> */
[----:B------:R-:W-:Y:S06]  /*1c40*/  BAR.SYNC.DEFER_BLOCKING 0x0 ;  /* 0x0000000000007b1d */ /* 0x000fec0000010000 */
[----:B------:R1:W2:Y:S02]  /*1c50*/  @!P0 LDS R30, [R18] ;  /* 0x00000000121e8984 */ /* 0x0002a40000000800 */
[----:B-1----:R-:W-:Y:S02]  /*1c60*/  SHF.R.S32.HI R18, RZ, 0x1f, R3 ;  /* 0x0000001fff127819 */ /* 0x002fe40000011403 */
[----:B--2---:R-:W1:Y:S02]  /*1c70*/  SHFL.BFLY PT, R25, R30, 0x2, 0x1f ;  /* 0x0c401f001e197f89 */ /* 0x004e6400000e0000 */
[----:B-1----:R-:W-:-:S05]  /*1c80*/  FMNMX.FTZ R25, R25, R30, !PT ;  /* 0x0000001e19197209 */ /* 0x002fca0007810000 */
        /* <DEDUP_REMOVED lines=56> */
[----:B------:R-:W-:Y:S05]  /*2010*/  CALL.REL.NOINC `($__internal_12_$__cuda_sm20_div_s64) ;  /* 0x00002cb000007944 */ /* 0x000fea0003c00000 */
        /* <DEDUP_REMOVED lines=9> */
.L_x_594:
        /* <DEDUP_REMOVED lines=22> */
.L_x_595:
[----:B------:R-:W-:Y:S05]  /*2210*/  BSYNC B0 ;  /* 0x0000000000007941 */ /* 0x000fea0003800000 */
.L_x_593:
        /* <DEDUP_REMOVED lines=8> */
[----:B------:R-:W-:Y:S05]  /*22a0*/  CALL.REL.NOINC `($__internal_12_$__cuda_sm20_div_s64) ;  /* 0x00002a2000007944 */ /* 0x000fea0003c00000 */
        /* <DEDUP_REMOVED lines=10> */
.L_x_597:
        /* <DEDUP_REMOVED lines=22> */
.L_x_598:
[----:B------:R-:W-:Y:S05]  /*24b0*/  BSYNC B0 ;  /* 0x0000000000007941 */ /* 0x000fea0003800000 */
.L_x_596:
        /* <DEDUP_REMOVED lines=11> */
[----:B------:R-:W-:Y:S05]  /*2570*/  CALL.REL.NOINC `($__internal_12_$__cuda_sm20_div_s64) ;  /* 0x0000275000007944 */ /* 0x000fea0003c00000 */
[----:B------:R-:W-:-:S04]  /*2580*/  IADD3 R17, P0, RZ, -R18, RZ ;  /* 0x80000012ff117210 */ /* 0x000fc80007f1e0ff */
[----:B------:R-:W-:Y:S01]  /*2590*/  IADD3.X R16, RZ, ~R19, RZ, P0, !PT ;  /* 0x80000013ff107210 */ /* 0x000fe200007fe4ff */
[----:B------:R-:W-:-:S04]  /*25a0*/  IMAD.WIDE.U32 R36, R5, R17, R36 ;  /* 0x0000001105247225 */ /* 0x000fc800078e0024 */
[----:B------:R-:W-:-:S04]  /*25b0*/  IMAD R16, R16, R5, RZ ;  /* 0x0000000510107224 */ /* 0x000fc800078e02ff */
[----:B------:R-:W-:-:S05]  /*25c0*/  IMAD R4, R4, R17, R16 ;  /* 0x0000001104047224 */ /* 0x000fca00078e0210 */
[----:B------:R-:W-:Y:S01]  /*25d0*/  IADD3 R4, R37, R4, RZ ;  /* 0x0000000425047210 */ /* 0x000fe20007ffe0ff */
[----:B------:R-:W-:Y:S05]  /*25e0*/  BRA `(.L_x_601) ;  /* 0x0000016000007947 */ /* 0x000fea0003800000 */
.L_x_600:
        /* <DEDUP_REMOVED lines=22> */
.L_x_601:
[----:B------:R-:W-:Y:S05]  /*2750*/  BSYNC B0 ;  /* 0x0000000000007941 */ /* 0x000fea0003800000 */
.L_x_599:
        /* <DEDUP_REMOVED lines=38> */
[----:B------:R-:W-:Y:S05]  /*29c0*/  CALL.REL.NOINC `($__internal_12_$__cuda_sm20_div_s64) ;  /* 0x0000230000007944 */ /* 0x000fea0003c00000 */
        /* <DEDUP_REMOVED lines=12> */
.L_x_603:
        /* <DEDUP_REMOVED lines=23> */
.L_x_604:
[----:B------:R-:W-:Y:S05]  /*2c00*/  BSYNC B0 ;  /* 0x0000000000007941 */ /* 0x000fea0003800000 */
.L_x_602:
        /* <DEDUP_REMOVED lines=18> */
.L_x_606:
        /* <DEDUP_REMOVED lines=22> */
.L_x_607:
[----:B------:R-:W-:Y:S05]  /*2e90*/  BSYNC B0 ;  /* 0x0000000000007941 */ /* 0x000fea0003800000 */
.L_x_605:
        /* <DEDUP_REMOVED lines=20> */
.L_x_609:
        /* <DEDUP_REMOVED lines=23> */
.L_x_610:
[----:B------:R-:W-:Y:S05]  /*3150*/  BSYNC B0 ;  /* 0x0000000000007941 */ /* 0x000fea0003800000 */
.L_x_608:
        /* <DEDUP_REMOVED lines=25> */
[----:B------:R-:W-:Y:S05]  /*32f0*/  CALL.REL.NOINC `($__internal_12_$__cuda_sm20_div_s64) ;  /* 0x000019d000007944 */ /* 0x000fea0003c00000 */
        /* <DEDUP_REMOVED lines=12> */
.L_x_612:
        /* <DEDUP_REMOVED lines=23> */
.L_x_613:
[----:B------:R-:W-:Y:S05]  /*3530*/  BSYNC B0 ;  /* 0x0000000000007941 */ /* 0x000fea0003800000 */
.L_x_611:
        /* <DEDUP_REMOVED lines=29> */
.L_x_615:
        /* <DEDUP_REMOVED lines=23> */
.L_x_616:
[----:B------:R-:W-:Y:S05]  /*3880*/  BSYNC B0 ;  /* 0x0000000000007941 */ /* 0x000fea0003800000 */
.L_x_614:
        /* <DEDUP_REMOVED lines=20> */
.L_x_592:
[----:B------:R-:W-:-:S04]  /*39d0*/  LEA R2, P0, R32, c[0x0][0x200], 0x2 ;  /* 0x0000800020027a11 */ /* 0x000fc800078010ff */
[----:B------:R-:W-:-:S05]  /*39e0*/  LEA.HI.X R3, R32, c[0x0][0x204], R33, 0x2, P0 ;  /* 0x0000810020037a11 */ /* 0x000fca00000f1421 */
[----:B------:R0:W-:Y:S04]  /*39f0*/  STG.E [R2.64], R27 ;  /* 0x0000001b02007986 */ /* 0x0001e8000c10190e */
.L_x_591:
[----:B------:R-:W-:Y:S05]  /*3a00*/  BSYNC B1 ;  /* 0x0000000000017941 */ /* 0x000fea0003800000 */
.L_x_590:
[----:B------:R-:W1:Y:S01]  /*3a10*/  S2R R29, SR_TID.X ;  /* 0x00000000001d7919 */ /* 0x000e620000002100 */
[----:B------:R-:W-:Y:S01]  /*3a20*/  IMAD.MOV.U32 R15, RZ, RZ, c[0x0][0x314] ;  /* 0x0000c500ff0f7624 */ /* 0x000fe200078e00ff */
[----:B------:R-:W-:Y:S01]  /*3a30*/  CS2R R4, SRZ ;  /* 0x0000000000047805 */ /* 0x000fe2000001ff00 */
[----:B------:R-:W-:Y:S01]  /*3a40*/  CS2R R6, SRZ ;  /* 0x0000000000067805 */ /* 0x000fe2000001ff00 */
[----:B------:R-:W-:Y:S01]  /*3a50*/  CS2R R10, SRZ ;  /* 0x00000000000a7805 */ /* 0x000fe2000001ff00 */
[----:B------:R-:W-:Y:S01]  /*3a60*/  IMAD.MOV.U32 R12, RZ, RZ, RZ ;  /* 0x000000ffff0c7224 */ /* 0x000fe200078e00ff */
[----:B-1----:R-:W-:-:S04]  /*3a70*/  SHF.R.S32.HI R28, RZ, 0x1f, R29 ;  /* 0x0000001fff1c7819 */ /* 0x002fc8000001141d */
[CC--:B0-----:R-:W-:Y:S02]  /*3a80*/  LEA.HI R2, R28.reuse, R29.reuse, RZ, 0x2 ;  /* 0x0000001d1c027211 */ /* 0x0c1fe400078f10ff */
[----:B------:R-:W-:Y:S02]  /*3a90*/  LEA.HI R28, R28, R29, RZ, 0x4 ;  /* 0x0000001d1c1c7211 */ /* 0x000fe400078f20ff */
[----:B------:R-:W-:-:S05]  /*3aa0*/  LOP3.LUT R2, R2, 0xfffffffc, RZ, 0xc0, !PT ;  /* 0xfffffffc02027812 */ /* 0x000fca00078ec0ff */
[----:B------:R-:W-:-:S05]  /*3ab0*/  IMAD.IADD R0, R29, 0x1, -R2 ;  /* 0x000000011d007824 */ /* 0x000fca00078e0a02 */
[----:B------:R-:W-:-:S04]  /*3ac0*/  ISETP.GE.AND P0, PT, R0, c[0x0][0x314], PT ;  /* 0x0000c50000007a0c */ /* 0x000fc80003f06270 */
[----:B------:R-:W-:-:S13]  /*3ad0*/  ISETP.GT.OR P0, PT, R29, 0x1f, P0 ;  /* 0x0000001f1d00780c */ /* 0x000fda0000704670 */
[----:B------:R-:W-:Y:S02]  /*3ae0*/  @!P0 FADD.FTZ R8, -R27, R30 ;  /* 0x0000001e1b088221 */ /* 0x000fe40000010100 */
[----:B------:R-:W-:Y:S01]  /*3af0*/  @!P0 IMAD R9, R0, 0x24, R2 ;  /* 0x0000002400098824 */ /* 0x000fe200078e0202 */
[----:B------:R-:W-:Y:S01]  /*3b00*/  LOP3.LUT R0, R28, 0x3ffffff0, RZ, 0xc0, !PT ;  /* 0x3ffffff01c007812 */ /* 0x000fe200078ec0ff */
[----:B------:R-:W-:Y:S01]  /*3b10*/  @!P0 FMUL.FTZ R8, R8, 1.4426950216293334961 ;  /* 0x3fb8aa3b08088820 */ /* 0x000fe20000410000 */
[----:B------:R-:W-:Y:S01]  /*3b20*/  CS2R R2, SRZ ;  /* 0x0000000000027805 */ /* 0x000fe2000001ff00 */
[----:B------:R-:W-:Y:S02]  /*3b30*/  SHF.R.S32.HI R28, RZ, 0x4, R28 ;  /* 0x00000004ff1c7819 */ /* 0x000fe4000001141c */
[----:B------:R-:W-:Y:S02]  /*3b40*/  IMAD.IADD R29, R29, 0x1, -R0 ;  /* 0x000000011d1d7824 */ /* 0x000fe400078e0a00 */
[----:B------:R-:W0:Y:S01]  /*3b50*/  @!P0 MUFU.EX2 R8, R8 ;  /* 0x0000000800088308 */ /* 0x000e220000000800 */
[----:B------:R-:W-:-:S02]  /*3b60*/  IMAD.MOV.U32 R0, RZ, RZ, RZ ;  /* 0x000000ffff007224 */ /* 0x000fc400078e00ff */
[----:B------:R-:W-:Y:S01]  /*3b70*/  IMAD.SHL.U32 R29, R29, 0x4, RZ ;  /* 0x000000041d1d7824 */ /* 0x000fe200078e00ff */
[----:B0-----:R0:W-:Y:S04]  /*3b80*/  @!P0 STS [R9], R8 ;  /* 0x0000000809008388 */ /* 0x0011e80000000800 */
        /* <DEDUP_REMOVED lines=33> */
.L_x_619:
        /* <DEDUP_REMOVED lines=77> */
.L_x_618:
        /* <DEDUP_REMOVED lines=47> */
.L_x_620:
        /* <DEDUP_REMOVED lines=10> */
.L_x_622:
[----:B------:R-:W-:Y:S05]  /*4600*/  BSYNC B0 ;  /* 0x0000000000007941 */ /* 0x000fea0003800000 */
.L_x_621:
        /* <DEDUP_REMOVED lines=13> */
.L_x_617:
        /* <DEDUP_REMOVED lines=95> */
        .weak           $__internal_12_$__cuda_sm20_div_s64
        .type           $__internal_12_$__cuda_sm20_div_s64,@function
        .size           $__internal_12_$__cuda_sm20_div_s64,(.L_x_4082 - $__internal_12_$__cuda_sm20_div_s64)
$__internal_12_$__cuda_sm20_div_s64:
        /* <DEDUP_REMOVED lines=83> */
[----:B------:R-:W-:Y:S05]  /*5200*/  RET.REL.NODEC R20 `(_ZN5flash32flash_fwd_splitkv_combine_kernelI23Flash_fwd_kernel_traitsILi192ELi64ELi64ELi4ELb0ELb0EN7cutlass6half_tE19Flash_kernel_traitsILi192ELi64ELi64ELi4ES3_EELi8ELi2ELb1EEEvNS_16Flash_fwd_paramsE) ;  /* 0xffffadf014007950 */ /* 0x000fea0003c3ffff */
.L_x_623:
        /* <DEDUP_REMOVED lines=15> */
.L_x_4082:


//--------------------- .text._ZN5flash32flash_fwd_splitkv_combine_kernelI23Flash_fwd_kernel_traitsILi192ELi64ELi64ELi4ELb0ELb0EN7cutlass6half_tE19Flash_kernel_traitsILi192ELi64ELi64ELi4ES3_EELi8ELi1ELb1EEEvNS_16Flash_fwd_paramsE --------------------------
	.section	.text._ZN5flash32flash_fwd_splitkv_combine_kernelI23Flash_fwd_kernel_traitsILi192ELi64ELi64ELi4ELb0ELb0EN7cutlass6half_tE19Flash_kernel_traitsILi192ELi64ELi64ELi4ES3_EELi8ELi1ELb1EEEvNS_16Flash_fwd_paramsE,"ax",@progbits
	.sectioninfo	@"SHI_REGISTERS=54"
	.align	128
        .global         _ZN5flash32flash_fwd_splitkv_combine_kernelI23Flash_fwd_kernel_traitsILi192ELi64ELi64ELi4ELb0ELb0EN7cutlass6half_tE19Flash_kernel_traitsILi192ELi64ELi64ELi4ES3_EELi8ELi1ELb1EEEvNS_16Flash_fwd_paramsE
        .type           _ZN5flash32flash_fwd_splitkv_combine_kernelI23Flash_fwd_kernel_traitsILi192ELi64ELi64ELi4ELb0ELb0EN7cutlass6half_tE19Flash_kernel_traitsILi192ELi64ELi64ELi4ES3_EELi8ELi1ELb1EEEvNS_16Flash_fwd_paramsE,@function
        .size           _ZN5flash32flash_fwd_splitkv_combine_kernelI23Flash_fwd_kernel_traitsILi192ELi64ELi64ELi4ELb0ELb0EN7cutlass6half_tE19Flash_kernel_traitsILi192ELi64ELi64ELi4ES3_EELi8ELi1ELb1EEEvNS_16Flash_fwd_paramsE,(.L_x_4083 - _ZN5flash32flash_fwd_splitkv_combine_kernelI23Flash_fwd_kernel_traitsILi192ELi64ELi64ELi4ELb0ELb0EN7cutlass6half_tE19Flash_kernel_traitsILi192ELi64ELi64ELi4ES3_EELi8ELi1ELb1EEEvNS_16Flash_fwd_paramsE)
        .other          _ZN5flash32flash_fwd_splitkv_combine_kernelI23Flash_fwd_kernel_traitsILi192ELi64ELi64ELi4ELb0ELb0EN7cutlass6half_tE19Flash_kernel_traitsILi192ELi64ELi64ELi4ES3_EELi8ELi1ELb1EEEvNS_16Flash_fwd_paramsE,@"STO_CUDA_ENTRY STV_DEFAULT"
_ZN5flash32flash_fwd_splitkv_combine_kernelI23Flash_fwd_kernel_traitsILi192ELi64ELi64ELi4ELb0ELb0EN7cutlass6half_tE19Flash_kernel_traitsILi192ELi64ELi64ELi4ES3_EELi8ELi1ELb1EEEvNS_16Flash_fwd_paramsE:
.text._ZN5flash32flash_fwd_splitkv_combine_kernelI23Flash_fwd_kernel_traitsILi192ELi64ELi64ELi4ELb0ELb0EN7cutlass6half_tE19Flash_kernel_traitsILi192ELi64ELi64ELi4ES3_EELi8ELi1ELb1EEEvNS_16Flash_fwd_paramsE:
[----:B------:R-:W-:Y:S02]  /*0000*/  MOV R1, c[0x0][0x28] ;  /* 0x00000a0000017a02 */ /* 0x000fe40000000f00 */
[----:B------:R-:W-:Y:S01]  /*0010*/  ULDC UR9, c[0x0][0x1c0] ;  /* 0x0000700000097ab9 */ /* 0x000fe20000000800 */
[----:B------:R-:W0:Y:S01]  /*0020*/  S2UR UR10, SR_CTAID.X ;  /* 0x00000000000a79c3 */ /* 0x000e220000002500 */
[----:B------:R-:W-:Y:S02]  /*0030*/  ULDC.64 UR6, c[0x0][0x210] ;  /* 0x0000840000067ab9 */ /* 0x000fe40000000a00 */
[----:B------:R-:W-:Y:S02]  /*0040*/  UIMAD UR6, UR9, UR6, URZ ;  /* 0x00000006090672a4 */ /* 0x000fe4000f8e023f */
[----:B------:R-:W-:Y:S02]  /*0050*/  USHF.R.S32.HI UR5, URZ, 0x1f, UR7 ;  /* 0x0000001f3f057899 */ /* 0x000fe40008011407 */
[----:B------:R-:W-:Y:S02]  /*0060*/  UIMAD UR11, UR6, UR7, URZ ;  /* 0x00000007060b72a4 */ /* 0x000fe4000f8e023f */
[----:B------:R-:W-:-:S02]  /*0070*/  USHF.R.S32.HI UR9, URZ, 0x1f, UR9 ;  /* 0x0000001f3f097899 */ /* 0x000fc40008011409 */
[----:B------:R-:W-:Y:S02]  /*0080*/  USHF.R.S32.HI UR8, URZ, 0x1f, UR11 ;  /* 0x0000001f3f087899 */ /* 0x000fe4000801140b */
[----:B------:R-:W-:-:S04]  /*0090*/  UISETP.LT.U32.AND UP0, UPT, UR11, UR7, UPT ;  /* 0x000000070b00728c */ /* 0x000fc8000bf01070 */
[----:B------:R-:W-:-:S04]  /*00a0*/  UISETP.LT.AND.EX UP0, UPT, UR8, UR5, UPT, UP0 ;  /* 0x000000050800728c */ /* 0x000fc8000bf01300 */
[----:B------:R-:W-:Y:S02]  /*00b0*/  USEL UR5, UR8, UR5, UP0 ;  /* 0x0000000508057287 */ /* 0x000fe40008000000 */
[----:B------:R-:W-:Y:S02]  /*00c0*/  USEL UR6, UR11, UR7, UP0 ;  /* 0x000000070b067287 */ /* 0x000fe40008000000 */
[----:B------:R-:W-:Y:S02]  /*00d0*/  ULOP3.LUT UR4, UR8, UR5, URZ, 0xfc, !UPT ;  /* 0x0000000508047292 */ /* 0x000fe4000f8efc3f */
[----:B0-----:R-:W-:-:S04]  /*00e0*/  USHF.L.U32 UR10, UR10, 0x3, URZ ;  /* 0x000000030a0a7899 */ /* 0x001fc8000800063f */
        /* <DEDUP_REMOVED lines=8> */
[----:B------:R-:W-:Y:S05]  /*0170*/  CALL.REL.NOINC `($__internal_13_$__cuda_sm20_div_s64) ;  /* 0x00004bb000007944 */ /* 0x000fea0003c00000 */
[----:B------:R-:W-:Y:S05]  /*0180*/  BRA `(.L_x_625) ;  /* 0x0000017000007947 */ /* 0x000fea0003800000 */
.L_x_624:
        /* <DEDUP_REMOVED lines=21> */
[----:B------:R-:W-:-:S06]  /*02e0*/  @!UP0 ULOP3.LUT UR12, URZ, UR6, URZ, 0x33, !UPT ;  /* 0x000000063f0c8292 */ /* 0x000fcc000f8e333f */
[----:B------:R-:W-:-:S05]  /*02f0*/  IMAD.U32 R18, RZ, RZ, UR12 ;  /* 0x0000000cff127e24 */ /* 0x000fca000f8e00ff */
.L_x_625:
        /* <DEDUP_REMOVED lines=11> */
[----:B------:R-:W-:Y:S05]  /*03b0*/  CALL.REL.NOINC `($__internal_13_$__cuda_sm20_div_s64) ;  /* 0x0000497000007944 */ /* 0x000fea0003c00000 */
[----:B------:R-:W-:Y:S02]  /*03c0*/  MOV R8, R18 ;  /* 0x0000001200087202 */ /* 0x000fe40000000f00 */
[----:B------:R-:W-:Y:S01]  /*03d0*/  MOV R9, R19 ;  /* 0x0000001300097202 */ /* 0x000fe20000000f00 */
[----:B------:R-:W-:Y:S05]  /*03e0*/  BRA `(.L_x_628) ;  /* 0x0000013000007947 */ /* 0x000fea0003800000 */
.L_x_627:
        /* <DEDUP_REMOVED lines=19> */
.L_x_628:
[----:B------:R-:W-:Y:S05]  /*0520*/  BSYNC B0 ;  /* 0x0000000000007941 */ /* 0x000fea0003800000 */
.L_x_626:
[----:B------:R-:W-:Y:S01]  /*0530*/  IABS R5, c[0x0][0x214] ;  /* 0x0000850000057a13 */ /* 0x000fe20000000000 */
[----:B------:R-:W-:Y:S01]  /*0540*/  IMAD.MOV.U32 R0, RZ, RZ, c[0x0][0x214] ;  /* 0x00008500ff007624 */ /* 0x000fe200078e00ff */
[----:B------:R-:W-:Y:S01]  /*0550*/  BSSY B0, `(.L_x_629) ;  /* 0x000003b000007945 */ /* 0x000fe20003800000 */
[----:B------:R-:W-:Y:S01]  /*0560*/  IMAD.MOV.U32 R6, RZ, RZ, RZ ;  /* 0x000000ffff067224 */ /* 0x000fe200078e00ff */
[----:B------:R-:W0:Y:S02]  /*0570*/  I2F.RP R10, R5 ;  /* 0x00000005000a7306 */ /* 0x000e240000209400 */
[----:B------:R-:W-:-:S06]  /*0580*/  IADD3 R0, R5, -0x1, R0 ;  /* 0xffffffff05007810 */ /* 0x000fcc0007ffe000 */
[----:B0-----:R-:W0:Y:S02]  /*0590*/  MUFU.RCP R7, R10 ;  /* 0x0000000a00077308 */ /* 0x001e240000001000 */
[----:B0-----:R-:W-:-:S06]  /*05a0*/  IADD3 R7, R7, 0xffffffe, RZ ;  /* 0x0ffffffe07077810 */ /* 0x001fcc0007ffe0ff */
[----:B------:R-:W0:Y:S02]  /*05b0*/  F2I.FTZ.U32.TRUNC.NTZ R7, R7 ;  /* 0x0000000700077305 */ /* 0x000e24000021f000 */
[----:B0-----:R-:W-:-:S04]  /*05c0*/  IMAD.MOV R2, RZ, RZ, -R7 ;  /* 0x000000ffff027224 */ /* 0x001fc800078e0a07 */
        /* <DEDUP_REMOVED lines=30> */
[----:B------:R-:W-:Y:S05]  /*07b0*/  CALL.REL.NOINC `($__internal_13_$__cuda_sm20_div_s64) ;  /* 0x0000457000007944 */ /* 0x000fea0003c00000 */
[----:B------:R-:W-:Y:S05]  /*07c0*/  BRA `(.L_x_631) ;  /* 0x0000013000007947 */ /* 0x000fea0003800000 */
.L_x_630:
        /* <DEDUP_REMOVED lines=19> */
.L_x_631:
[----:B------:R-:W-:Y:S05]  /*0900*/  BSYNC B0 ;  /* 0x0000000000007941 */ /* 0x000fea0003800000 */
.L_x_629:
        /* <DEDUP_REMOVED lines=22> */
[----:B------:R-:W-:Y:S01]  /*0a70*/  IMAD R3, R4, R3, R5 ;  /* 0x0000000304037224 */ /* 0x000fe200078e0205 */
[C---:B------:R-:W-:Y:S01]  /*0a80*/  IADD3 R5, R0.reuse, -0x1, RZ ;  /* 0xffffffff00057810 */ /* 0x040fe20007ffe0ff */
[----:B------:R-:W-:-:S03]  /*0a90*/  IMAD R0, R0, c[0x0][0x214], RZ ;  /* 0x0000850000007a24 */ /* 0x000fc600078e02ff */
[----:B------:R-:W-:-:S13]  /*0aa0*/  ISETP.GT.U32.AND P1, PT, R4, R3, PT ;  /* 0x000000030400720c */ /* 0x000fda0003f24070 */
[----:B------:R-:W-:Y:S01]  /*0ab0*/  @!P1 IMAD.IADD R3, R3, 0x1, -R4 ;  /* 0x0000000103039824 */ /* 0x000fe200078e0a04 */
[----:B------:R-:W-:Y:S02]  /*0ac0*/  @!P1 IADD3 R2, R2, 0x1, RZ ;  /* 0x0000000102029810 */ /* 0x000fe40007ffe0ff */
[----:B------:R-:W-:Y:S02]  /*0ad0*/  ISETP.NE.AND P1, PT, RZ, c[0x0][0x214], PT ;  /* 0x00008500ff007a0c */ /* 0x000fe40003f25270 */
[----:B------:R-:W-:-:S13]  /*0ae0*/  ISETP.GE.U32.AND P0, PT, R3, R4, PT ;  /* 0x000000040300720c */ /* 0x000fda0003f06070 */
        /* <DEDUP_REMOVED lines=43> */
[----:B------:R-:W-:Y:S02]  /*0da0*/  MOV R34, R18 ;  /* 0x0000001200227202 */ /* 0x000fe40000000f00 */
[----:B------:R-:W-:Y:S01]  /*0db0*/  MOV R35, R19 ;  /* 0x0000001300237202 */ /* 0x000fe20000000f00 */
[----:B------:R-:W-:Y:S05]  /*0dc0*/  BRA `(.L_x_634) ;  /* 0x0000013000007947 */ /* 0x000fea0003800000 */
.L_x_633:
        /* <DEDUP_REMOVED lines=19> */
.L_x_634:
[----:B------:R-:W-:Y:S05]  /*0f00*/  BSYNC B0 ;  /* 0x0000000000007941 */ /* 0x000fea0003800000 */
.L_x_632:
        /* <DEDUP_REMOVED lines=42> */
.L_x_636:
        /* <DEDUP_REMOVED lines=19> */
.L_x_637:
[----:B------:R-:W-:Y:S05]  /*12e0*/  BSYNC B0 ;  /* 0x0000000000007941 */ /* 0x000fea0003800000 */
.L_x_635:
        /* <DEDUP_REMOVED lines=16> */
[----:B------:R-:W-:Y:S01]  /*13f0*/  IABS R6, c[0x0][0x1c0] ;  /* 0x0000700000067a13 */ /* 0x000fe20000000000 */
[----:B------:R-:W-:-:S03]  /*1400*/  IMAD.HI.U32 R9, R7, R4, RZ ;  /* 0x0000000407097227 */ /* 0x000fc600078e00ff */
[----:B------:R-:W0:Y:S01]  /*1410*/  I2F.U32.RP R17, R6 ;  /* 0x0000000600117306 */ /* 0x000e220000209000 */
[----:B------:R-:W-:-:S04]  /*1420*/  IMAD.MOV R7, RZ, RZ, -R9 ;  /* 0x000000ffff077224 */ /* 0x000fc800078e0a09 */
[----:B------:R-:W-:Y:S01]  /*1430*/  IMAD R7, R8, R7, R4 ;  /* 0x0000000708077224 */ /* 0x000fe200078e0204 */
[----:B------:R-:W-:Y:S02]  /*1440*/  SHF.R.S32.HI R4, RZ, 0x1f, R0 ;  /* 0x0000001fff047819 */ /* 0x000fe40000011400 */
[----:B------:R-:W-:Y:S02]  /*1450*/  LEA.HI.SX32 R0, R0, 0x1, 0x1 ;  /* 0x0000000100007811 */ /* 0x000fe400078f0aff */
[----:B------:R-:W-:Y:S01]  /*1460*/  ISETP.GT.U32.AND P0, PT, R8, R7, PT ;  /* 0x000000070800720c */ /* 0x000fe20003f04070 */
[----:B------:R-:W-:Y:S01]  /*1470*/  @!P3 IMAD.MOV R0, RZ, RZ, R4 ;  /* 0x000000ffff00b224 */ /* 0x000fe200078e0204 */
[----:B0-----:R-:W0:Y:S11]  /*1480*/  MUFU.RCP R24, R17 ;  /* 0x0000001100187308 */ /* 0x001e360000001000 */
[----:B------:R-:W-:Y:S01]  /*1490*/  @!P0 IMAD.IADD R7, R7, 0x1, -R8 ;  /* 0x0000000107078824 */ /* 0x000fe200078e0a08 */
[----:B------:R-:W-:-:S02]  /*14a0*/  @!P0 IADD3 R9, R9, 0x1, RZ ;  /* 0x0000000109098810 */ /* 0x000fc40007ffe0ff */
[----:B------:R-:W-:Y:S02]  /*14b0*/  ISETP.NE.AND P0, PT, RZ, c[0x0][0x214], PT ;  /* 0x00008500ff007a0c */ /* 0x000fe40003f05270 */
[----:B------:R-:W-:Y:S02]  /*14c0*/  ISETP.GE.U32.AND P2, PT, R7, R8, PT ;  /* 0x000000080700720c */ /* 0x000fe40003f46070 */
[----:B0-----:R-:W-:-:S04]  /*14d0*/  IADD3 R24, R24, 0xffffffe, RZ ;  /* 0x0ffffffe18187810 */ /* 0x001fc80007ffe0ff */
[----:B------:R-:W0:Y:S07]  /*14e0*/  F2I.FTZ.U32.TRUNC.NTZ R25, R24 ;  /* 0x0000001800197305 */ /* 0x000e2e000021f000 */
[----:B------:R-:W-:-:S05]  /*14f0*/  @P2 IADD3 R9, R9, 0x1, RZ ;  /* 0x0000000109092810 */ /* 0x000fca0007ffe0ff */
[----:B------:R-:W-:Y:S01]  /*1500*/  @!P1 IMAD.MOV R9, RZ, RZ, -R9 ;  /* 0x000000ffff099224 */ /* 0x000fe200078e0a09 */
[----:B------:R-:W-:-:S05]  /*1510*/  @!P0 LOP3.LUT R9, RZ, c[0x0][0x214], RZ, 0x33, !PT ;  /* 0x00008500ff098a12 */ /* 0x000fca00078e33ff */
[----:B------:R-:W-:Y:S02]  /*1520*/  IMAD R0, R0, R9, RZ ;  /* 0x0000000900007224 */ /* 0x000fe400078e02ff */
[----:B0-----:R-:W-:Y:S02]  /*1530*/  IMAD.MOV R7, RZ, RZ, -R25 ;  /* 0x000000ffff077224 */ /* 0x001fe400078e0a19 */
[----:B------:R-:W-:Y:S01]  /*1540*/  IMAD.MOV.U32 R24, RZ, RZ, RZ ;  /* 0x000000ffff187224 */ /* 0x000fe200078e00ff */
[-C--:B------:R-:W-:Y:S02]  /*1550*/  IABS R8, R0.reuse ;  /* 0x0000000000087213 */ /* 0x080fe40000000000 */
[----:B------:R-:W-:Y:S02]  /*1560*/  IABS R23, R0 ;  /* 0x0000000000177213 */ /* 0x000fe40000000000 */
[----:B------:R-:W0:Y:S01]  /*1570*/  I2F.RP R22, R8 ;  /* 0x0000000800167306 */ /* 0x000e220000209400 */
[----:B------:R-:W-:-:S02]  /*1580*/  IMAD.IADD R5, R5, 0x1, R8 ;  /* 0x0000000105057824 */ /* 0x000fc400078e0208 */
[----:B------:R-:W-:-:S03]  /*1590*/  IMAD.MOV R23, RZ, RZ, -R23 ;  /* 0x000000ffff177224 */ /* 0x000fc600078e0a17 */
[----:B------:R-:W-:Y:S02]  /*15a0*/  IABS R17, R5 ;  /* 0x0000000500117213 */ /* 0x000fe40000000000 */
[----:B0-----:R-:W0:Y:S02]  /*15b0*/  MUFU.RCP R4, R22 ;  /* 0x0000001600047308 */ /* 0x001e240000001000 */
[----:B0-----:R-:W-:-:S06]  /*15c0*/  IADD3 R4, R4, 0xffffffe, RZ ;  /* 0x0ffffffe04047810 */ /* 0x001fcc0007ffe0ff */
[----:B------:R-:W0:Y:S02]  /*15d0*/  F2I.FTZ.U32.TRUNC.NTZ R21, R4 ;  /* 0x0000000400157305 */ /* 0x000e24000021f000 */
[----:B0-----:R-:W-:Y:S01]  /*15e0*/  IMAD.MOV R9, RZ, RZ, -R21 ;  /* 0x000000ffff097224 */ /* 0x001fe200078e0a15 */
[----:B------:R-:W-:-:S03]  /*15f0*/  IABS R4, c[0x0][0x1c0] ;  /* 0x0000700000047a13 */ /* 0x000fc60000000000 */
[----:B------:R-:W-:Y:S02]  /*1600*/  IMAD R10, R9, R8, RZ ;  /* 0x00000008090a7224 */ /* 0x000fe400078e02ff */
[----:B------:R-:W-:Y:S02]  /*1610*/  IMAD.MOV R4, RZ, RZ, -R4 ;  /* 0x000000ffff047224 */ /* 0x000fe400078e0a04 */
[----:B------:R-:W-:Y:S01]  /*1620*/  IMAD.HI.U32 R10, R21, R10, R20 ;  /* 0x0000000a150a7227 */ /* 0x000fe200078e0014 */
[----:B------:R-:W-:Y:S02]  /*1630*/  IABS R21, R3 ;  /* 0x0000000300157213 */ /* 0x000fe40000000000 */
[----:B------:R-:W-:Y:S01]  /*1640*/  LOP3.LUT R3, R3, c[0x0][0x1c0], RZ, 0x3c, !PT ;  /* 0x0000700003037a12 */ /* 0x000fe200078e3cff */
[----:B------:R-:W-:Y:S02]  /*1650*/  IMAD R20, R7, R6, RZ ;  /* 0x0000000607147224 */ /* 0x000fe400078e02ff */
[----:B------:R-:W-:-:S04]  /*1660*/  IMAD.HI.U32 R10, R10, R17, RZ ;  /* 0x000000110a0a7227 */ /* 0x000fc800078e00ff */
[----:B------:R-:W-:-:S04]  /*1670*/  IMAD.HI.U32 R20, R25, R20, R24 ;  /* 0x0000001419147227 */ /* 0x000fc800078e0018 */
[----:B------:R-:W-:Y:S02]  /*1680*/  IMAD R23, R10, R23, R17 ;  /* 0x000000170a177224 */ /* 0x000fe400078e0211 */
[----:B------:R-:W-:-:S03]  /*1690*/  IMAD.HI.U32 R7, R20, R21, RZ ;  /* 0x0000001514077227 */ /* 0x000fc600078e00ff */
[----:B------:R-:W-:Y:S01]  /*16a0*/  ISETP.GT.U32.AND P0, PT, R8, R23, PT ;  /* 0x000000170800720c */ /* 0x000fe20003f04070 */
[----:B------:R-:W-:Y:S02]  /*16b0*/  IMAD R21, R7, R4, R21 ;  /* 0x0000000407157224 */ /* 0x000fe400078e0215 */
[----:B------:R-:W-:-:S03]  /*16c0*/  IMAD.HI.U32 R9, R20, R17, RZ ;  /* 0x0000001114097227 */ /* 0x000fc600078e00ff */
[C---:B------:R-:W-:Y:S01]  /*16d0*/  ISETP.GT.U32.AND P3, PT, R6.reuse, R21, PT ;  /* 0x000000150600720c */ /* 0x040fe20003f64070 */
        /* <DEDUP_REMOVED lines=8> */
[--C-:B------:R-:W-:Y:S01]  /*1760*/  @!P3 IMAD.IADD R21, R21, 0x1, -R6.reuse ;  /* 0x000000011515b824 */ /* 0x100fe200078e0a06 */
[----:B------:R-:W-:Y:S02]  /*1770*/  ISETP.GE.U32.AND P2, PT, R23, R8, PT ;  /* 0x000000081700720c */ /* 0x000fe40003f46070 */
[----:B------:R-:W-:Y:S02]  /*1780*/  @!P3 IADD3 R7, R7, 0x1, RZ ;  /* 0x000000010707b810 */ /* 0x000fe40007ffe0ff */
[-C--:B------:R-:W-:Y:S01]  /*1790*/  ISETP.GE.U32.AND P6, PT, R21, R6.reuse, PT ;  /* 0x000000061500720c */ /* 0x080fe20003fc6070 */
[----:B------:R-:W-:Y:S01]  /*17a0*/  @!P1 IMAD.IADD R17, R17, 0x1, -R6 ;  /* 0x0000000111119824 */ /* 0x000fe200078e0a06 */
[----:B------:R-:W-:Y:S01]  /*17b0*/  ISETP.GE.AND P0, PT, R3, RZ, PT ;  /* 0x000000ff0300720c */ /* 0x000fe20003f06270 */
[----:B------:R-:W-:Y:S01]  /*17c0*/  IMAD.MOV.U32 R3, RZ, RZ, c[0x0][0x214] ;  /* 0x00008500ff037624 */ /* 0x000fe200078e00ff */
[----:B------:R-:W-:Y:S02]  /*17d0*/  ISETP.GT.AND P3, PT, R2, RZ, PT ;  /* 0x000000ff0200720c */ /* 0x000fe40003f64270 */
[----:B------:R-:W-:-:S02]  /*17e0*/  ISETP.GE.U32.AND P5, PT, R17, R6, PT ;  /* 0x000000061100720c */ /* 0x000fc40003fa6070 */
[----:B------:R-:W-:Y:S02]  /*17f0*/  @!P1 IADD3 R9, R9, 0x1, RZ ;  /* 0x0000000109099810 */ /* 0x000fe40007ffe0ff */
[----:B------:R-:W-:Y:S02]  /*1800*/  @P2 IADD3 R10, R10, 0x1, RZ ;  /* 0x000000010a0a2810 */ /* 0x000fe40007ffe0ff */
[----:B------:R-:W-:Y:S02]  /*1810*/  ISETP.GE.AND P2, PT, R5, RZ, PT ;  /* 0x000000ff0500720c */ /* 0x000fe40003f46270 */
[----:B------:R-:W-:Y:S01]  /*1820*/  @P6 IADD3 R7, R7, 0x1, RZ ;  /* 0x0000000107076810 */ /* 0x000fe20007ffe0ff */
[----:B------:R-:W-:Y:S01]  /*1830*/  @!P4 IMAD.MOV R10, RZ, RZ, -R10 ;  /* 0x000000ffff0ac224 */ /* 0x000fe200078e0a0a */
[----:B------:R-:W-:Y:S02]  /*1840*/  ISETP.NE.AND P6, PT, R0, RZ, PT ;  /* 0x000000ff0000720c */ /* 0x000fe40003fc5270 */
[----:B------:R-:W-:Y:S01]  /*1850*/  ISETP.NE.AND P4, PT, RZ, c[0x0][0x1c0], PT ;  /* 0x00007000ff007a0c */ /* 0x000fe20003f85270 */
[----:B------:R-:W-:Y:S01]  /*1860*/  IMAD.MOV.U32 R21, RZ, RZ, R7 ;  /* 0x000000ffff157224 */ /* 0x000fe200078e0007 */
[----:B0-----:R-:W-:-:S02]  /*1870*/  SHF.R.S32.HI R7, RZ, 0x1f, R4 ;  /* 0x0000001fff077819 */ /* 0x001fc40000011404 */
[----:B------:R-:W-:Y:S01]  /*1880*/  LOP3.LUT R6, RZ, c[0x0][0x1c0], RZ, 0x33, !PT ;  /* 0x00007000ff067a12 */ /* 0x000fe200078e33ff */
[----:B------:R-:W-:Y:S01]  /*1890*/  @!P0 IMAD.MOV R21, RZ, RZ, -R21 ;  /* 0x000000ffff158224 */ /* 0x000fe200078e0a15 */
[----:B------:R-:W-:Y:S02]  /*18a0*/  @P5 IADD3 R9, R9, 0x1, RZ ;  /* 0x0000000109095810 */ /* 0x000fe40007ffe0ff */
[----:B------:R-:W-:Y:S02]  /*18b0*/  SHF.R.S32.HI R5, RZ, 0x1f, R2 ;  /* 0x0000001fff057819 */ /* 0x000fe40000011402 */
[----:B------:R-:W-:Y:S02]  /*18c0*/  LEA.HI R7, R7, R4, RZ, 0x3 ;  /* 0x0000000407077211 */ /* 0x000fe400078f18ff */
[----:B------:R-:W-:Y:S02]  /*18d0*/  @!P6 LOP3.LUT R10, RZ, R8, RZ, 0x33, !PT ;  /* 0x00000008ff0ae212 */ /* 0x000fe400078e33ff */
[----:B------:R-:W-:Y:S01]  /*18e0*/  SEL R20, R6, R21, !P4 ;  /* 0x0000001506147207 */ /* 0x000fe20006000000 */
[----:B------:R-:W-:Y:S01]  /*18f0*/  IMAD.MOV.U32 R21, RZ, RZ, R9 ;  /* 0x000000ffff157224 */ /* 0x000fe200078e0009 */
[----:B------:R-:W-:Y:S01]  /*1900*/  LEA.HI.SX32 R17, R2, 0x1, 0x1 ;  /* 0x0000000102117811 */ /* 0x000fe200078f0aff */
[----:B------:R-:W-:Y:S01]  /*1910*/  @!P3 IMAD.MOV R17, RZ, RZ, R5 ;  /* 0x000000ffff11b224 */ /* 0x000fe200078e0205 */
[----:B------:R-:W-:Y:S01]  /*1920*/  ISETP.LT.U32.AND P0, PT, R18, R10, PT ;  /* 0x0000000a1200720c */ /* 0x000fe20003f01070 */
[----:B------:R-:W-:Y:S01]  /*1930*/  @!P2 IMAD.MOV R21, RZ, RZ, -R21 ;  /* 0x000000ffff15a224 */ /* 0x000fe200078e0a15 */
[----:B------:R-:W-:-:S02]  /*1940*/  SHF.R.S32.HI R9, RZ, 0x1f, R10 ;  /* 0x0000001fff097819 */ /* 0x000fc4000001140a */
[----:B------:R-:W-:Y:S02]  /*1950*/  SHF.R.S32.HI R5, RZ, 0x3, R7 ;  /* 0x00000003ff057819 */ /* 0x000fe40000011407 */
[----:B------:R-:W-:Y:S02]  /*1960*/  ISETP.LT.AND.EX P2, PT, R19, R9, PT, P0 ;  /* 0x000000091300720c */ /* 0x000fe40003f41300 */
[----:B------:R-:W-:Y:S02]  /*1970*/  ISETP.GE.AND P0, PT, R5, c[0x0][0x314], PT ;  /* 0x0000c50005007a0c */ /* 0x000fe40003f06270 */
[----:B------:R-:W-:Y:S02]  /*1980*/  ISETP.NE.AND P1, PT, RZ, UR4, PT ;  /* 0x00000004ff007c0c */ /* 0x000fe4000bf25270 */
[----:B------:R-:W-:Y:S02]  /*1990*/  LOP3.LUT R7, R7, 0xfffffff8, RZ, 0xc0, !PT ;  /* 0xfffffff807077812 */ /* 0x000fe400078ec0ff */
[----:B------:R-:W-:-:S02]  /*19a0*/  SEL R3, R3, 0x1, !P1 ;  /* 0x0000000103037807 */ /* 0x000fc40004800000 */
[----:B------:R-:W-:Y:S02]  /*19b0*/  SEL R6, R6, R21, !P4 ;  /* 0x0000001506067207 */ /* 0x000fe40006000000 */
[----:B------:R-:W-:Y:S01]  /*19c0*/  SEL R10, R18, R10, P2 ;  /* 0x0000000a120a7207 */ /* 0x000fe20001000000 */
[----:B------:R-:W-:Y:S01]  /*19d0*/  IMAD R8, R20, R3, RZ ;  /* 0x0000000314087224 */ /* 0x000fe200078e02ff */
[----:B------:R-:W-:Y:S01]  /*19e0*/  SEL R9, R19, R9, P2 ;  /* 0x0000000913097207 */ /* 0x000fe20001000000 */
[----:B------:R-:W-:Y:S02]  /*19f0*/  IMAD.IADD R20, R4, 0x1, -R7 ;  /* 0x0000000104147824 */ /* 0x000fe400078e0a07 */
[----:B------:R-:W-:Y:S02]  /*1a00*/  IMAD R8, R17, R8, RZ ;  /* 0x0000000811087224 */ /* 0x000fe400078e02ff */
[----:B------:R-:W-:Y:S01]  /*1a10*/  IMAD.MOV.U32 R17, RZ, RZ, -0x800000 ;  /* 0xff800000ff117424 */ /* 0x000fe200078e00ff */
        /* <DEDUP_REMOVED lines=18> */
.L_x_639:
[----:B------:R-:W-:Y:S05]  /*1b40*/  BSYNC B0 ;  /* 0x0000000000007941 */ /* 0x000fea0003800000 */
.L_x_638:
[----:B------:R-:W-:Y:S01]  /*1b50*/  ISETP.GT.AND P0, PT, R4, 0xf, PT ;  /* 0x0000000f0400780c */ /* 0x000fe20003f04270 */
[----:B------:R-:W-:Y:S01]  /*1b60*/  IMAD.MOV.U32 R29, RZ, RZ, -0x800000 ;  /* 0xff800000ff1d7424 */ /* 0x000fe200078e00ff */
[----:B------:R-:W-:Y:S01]  /*1b70*/  ISETP.GT.AND P3, PT, R0, RZ, PT ;  /* 0x000000ff0000720c */ /* 0x000fe20003f64270 */
[----:B------:R-:W-:Y:S01]  /*1b80*/  IMAD R6, R6, R3, RZ ;  /* 0x0000000306067224 */ /* 0x000fe200078e02ff */
[----:B------:R-:W-:Y:S01]  /*1b90*/  BSSY B1, `(.L_x_640) ;  /* 0x00001eb000017945 */ /* 0x000fe20003800000 */
[----:B------:R-:W-:-:S08]  /*1ba0*/  IMAD.MOV.U32 R26, RZ, RZ, 0x7f800000 ;  /* 0x7f800000ff1a7424 */ /* 0x000fd000078e00ff */
[----:B------:R-:W-:Y:S01]  /*1bb0*/  @!P0 IMAD R20, R5, 0x9, R20 ;  /* 0x0000000905148824 */ /* 0x000fe200078e0214 */
[----:B------:R-:W-:-:S04]  /*1bc0*/  @!P0 LEA.HI R7, R4, R4, RZ, 0x1 ;  /* 0x0000000404078211 */ /* 0x000fc800078f08ff */
[----:B-----5:R1:W-:Y:S01]  /*1bd0*/  @!P0 STS [R20.X4], R17 ;  /* 0x0000001114008388 */ /* 0x0203e20000004800 */
[C---:B0-----:R-:W-:Y:S01]  /*1be0*/  @!P0 LOP3.LUT R19, R7.reuse, 0xfffffffe, RZ, 0xc0, !PT ;  /* 0xfffffffe07138812 */ /* 0x041fe200078ec0ff */
[----:B------:R-:W-:-:S04]  /*1bf0*/  @!P0 IMAD.SHL.U32 R7, R7, 0x2, RZ ;  /* 0x0000000207078824 */ /* 0x000fc800078e00ff */
[----:B------:R-:W-:Y:S01]  /*1c00*/  @!P0 IMAD.IADD R18, R4, 0x1, -R19 ;  /* 0x0000000104128824 */ /* 0x000fe200078e0a13 */
[----:B------:R-:W-:Y:S02]  /*1c10*/  @!P0 LOP3.LUT R7, R7, 0xfffffffc, RZ, 0xc0, !PT ;  /* 0xfffffffc07078812 */ /* 0x000fe400078ec0ff */
[----:B------:R-:W-:-:S03]  /*1c20*/  SHF.R.S32.HI R19, RZ, 0x1f, R0 ;  /* 0x0000001fff137819 */ /* 0x000fc60000011400 */
[----:B------:R-:W-:Y:S01]  /*1c30*/  @!P0 IMAD R7, R18, 0x24, R7 ;  /* 0x0000002412078824 */ /* 0x000fe200078e0207 */
[----:B------:R-:W-:Y:S01]  /*1c40*/  BAR.SYNC.DEFER_BLOCKING 0x0 ;  /* 0x0000000000007b1d */ /* 0x000fe20000010000 */
[----:B-1----:R-:W-:-:S05]  /*1c50*/  LOP3.LUT R17, R4, 0x1, RZ, 0xc0, !PT ;  /* 0x0000000104117812 */ /* 0x002fca00078ec0ff */
[----:B------:R0:W1:Y:S02]  /*1c60*/  @!P0 LDS R29, [R7] ;  /* 0x00000000071d8984 */ /* 0x0000640000000800 */
[----:B0-----:R-:W-:Y:S01]  /*1c70*/  LEA.HI.SX32 R7, R0, 0x1, 0x1 ;  /* 0x0000000100077811 */ /* 0x001fe200078f0aff */
[----:B------:R-:W-:-:S04]  /*1c80*/  @!P3 IMAD.MOV R7, RZ, RZ, R19 ;  /* 0x000000ffff07b224 */ /* 0x000fc800078e0213 */
[----:B------:R-:W-:Y:S01]  /*1c90*/  IMAD R7, R6, R7, RZ ;  /* 0x0000000706077224 */ /* 0x000fe200078e02ff */
[----:B-1----:R-:W0:Y:S02]  /*1ca0*/  SHFL.BFLY PT, R18, R29, 0x1, 0x1f ;  /* 0x0c201f001d127f89 */ /* 0x002e2400000e0000 */
[----:B0-----:R-:W-:-:S04]  /*1cb0*/  FMNMX.FTZ R18, R18, R29, !PT ;  /* 0x0000001d12127209 */ /* 0x001fc80007810000 */
[----:B------:R-:W-:-:S04]  /*1cc0*/  FSETP.NEU.FTZ.AND P0, PT, R18, -INF , PT ;  /* 0xff8000001200780b */ /* 0x000fc80003f1d000 */
[----:B------:R-:W-:Y:S02]  /*1cd0*/  FSEL R18, R18, RZ, P0 ;  /* 0x000000ff12127208 */ /* 0x000fe40000000000 */
[----:B------:R-:W-:-:S03]  /*1ce0*/  ISETP.NE.U32.AND P0, PT, R17, 0x1, PT ;  /* 0x000000011100780c */ /* 0x000fc60003f05070 */
[----:B------:R-:W-:Y:S01]  /*1cf0*/  FADD.FTZ R22, -R18, R29 ;  /* 0x0000001d12167221 */ /* 0x000fe20000010100 */
[----:B------:R-:W-:-:S03]  /*1d00*/  ISETP.GT.OR P0, PT, R4, 0xf, !P0 ;  /* 0x0000000f0400780c */ /* 0x000fc60004704670 */
[----:B------:R-:W-:-:S06]  /*1d10*/  FMUL.FTZ R22, R22, 1.4426950216293334961 ;  /* 0x3fb8aa3b16167820 */ /* 0x000fcc0000410000 */
[----:B------:R-:W0:Y:S02]  /*1d20*/  MUFU.EX2 R22, R22 ;  /* 0x0000001600167308 */ /* 0x000e240000000800 */
[----:B0-----:R-:W0:Y:S02]  /*1d30*/  SHFL.BFLY PT, R5, R22, 0x1, 0x1f ;  /* 0x0c201f0016057f89 */ /* 0x001e2400000e0000 */
[----:B0-----:R-:W-:-:S05]  /*1d40*/  FADD.FTZ R5, R22, R5 ;  /* 0x0000000516057221 */ /* 0x001fca0000010000 */
[----:B------:R-:W-:-:S13]  /*1d50*/  FSETP.NE.FTZ.AND P2, PT, R5, RZ, PT ;  /* 0x000000ff0500720b */ /* 0x000fda0003f55000 */
        /* <DEDUP_REMOVED lines=41> */
[----:B------:R-:W-:Y:S05]  /*1ff0*/  CALL.REL.NOINC `($__internal_13_$__cuda_sm20_div_s64) ;  /* 0x00002d3000007944 */ /* 0x000fea0003c00000 */
        /* <DEDUP_REMOVED lines=10> */
.L_x_644:
        /* <DEDUP_REMOVED lines=22> */
.L_x_645:
[----:B------:R-:W-:Y:S05]  /*2200*/  BSYNC B0 ;  /* 0x0000000000007941 */ /* 0x000fea0003800000 */
.L_x_643:
        /* <DEDUP_REMOVED lines=8> */
[----:B------:R-:W-:Y:S05]  /*2290*/  CALL.REL.NOINC `($__internal_13_$__cuda_sm20_div_s64) ;  /* 0x00002a9000007944 */ /* 0x000fea0003c00000 */
[----:B------:R-:W-:Y:S01]  /*22a0*/  IADD3 R5, P0, RZ, -R18, RZ ;  /* 0x80000012ff057210 */ /* 0x000fe20007f1e0ff */
[----:B------:R-:W-:Y:S01]  /*22b0*/  IMAD.MOV.U32 R33, RZ, RZ, R19 ;  /* 0x000000ffff217224 */ /* 0x000fe200078e0013 */
[----:B------:R-:W-:Y:S02]  /*22c0*/  MOV R20, R30 ;  /* 0x0000001e00147202 */ /* 0x000fe40000000f00 */
[----:B------:R-:W-:Y:S02]  /*22d0*/  IADD3.X R4, RZ, ~R19, RZ, P0, !PT ;  /* 0x80000013ff047210 */ /* 0x000fe400007fe4ff */
[----:B------:R-:W-:Y:S01]  /*22e0*/  MOV R32, R18 ;  /* 0x0000001200207202 */ /* 0x000fe20000000f00 */
[----:B------:R-:W-:-:S04]  /*22f0*/  IMAD.WIDE.U32 R20, R5, UR6, R20 ;  /* 0x0000000605147c25 */ /* 0x000fc8000f8e0014 */
[----:B------:R-:W-:Y:S01]  /*2300*/  IMAD R4, R4, UR6, RZ ;  /* 0x0000000604047c24 */ /* 0x000fe2000f8e02ff */
[----:B------:R-:W-:-:S03]  /*2310*/  MOV R30, R20 ;  /* 0x00000014001e7202 */ /* 0x000fc60000000f00 */
[----:B------:R-:W-:-:S04]  /*2320*/  IMAD R4, R5, UR5, R4 ;  /* 0x0000000505047c24 */ /* 0x000fc8000f8e0204 */
[----:B------:R-:W-:Y:S01]  /*2330*/  IMAD.IADD R6, R21, 0x1, R4 ;  /* 0x0000000115067824 */ /* 0x000fe200078e0204 */
[----:B------:R-:W-:Y:S05]  /*2340*/  BRA `(.L_x_648) ;  /* 0x0000016000007947 */ /* 0x000fea0003800000 */
.L_x_647:
[----:B------:R-:W0:Y:S01]  /*2350*/  I2F.U32.RP R6, UR6 ;  /* 0x0000000600067d06 */ /* 0x000e220008209000 */
[----:B------:R-:W-:Y:S01]  /*2360*/  ISETP.NE.U32.AND P0, PT, RZ, UR6, PT ;  /* 0x00000006ff007c0c */ /* 0x000fe2000bf05070 */
[----:B------:R-:W-:-:S06]  /*2370*/  IMAD.MOV.U32 R33, RZ, RZ, RZ ;  /* 0x000000ffff217224 */ /* 0x000fcc00078e00ff */
[----:B0-----:R-:W0:Y:S02]  /*2380*/  MUFU.RCP R18, R6 ;  /* 0x0000000600127308 */ /* 0x001e240000001000 */
[----:B0-----:R-:W-:Y:S01]  /*2390*/  IADD3 R18, R18, 0xffffffe, RZ ;  /* 0x0ffffffe12127810 */ /* 0x001fe20007ffe0ff */
[----:B------:R-:W-:-:S05]  /*23a0*/  HFMA2.MMA R6, -RZ, RZ, 0, 0 ;  /* 0x00000000ff067435 */ /* 0x000fca00000001ff */
[----:B------:R-:W0:Y:S02]  /*23b0*/  F2I.FTZ.U32.TRUNC.NTZ R19, R18 ;  /* 0x0000001200137305 */ /* 0x000e24000021f000 */
[----:B0-----:R-:W-:Y:S02]  /*23c0*/  IMAD.MOV R4, RZ, RZ, -R19 ;  /* 0x000000ffff047224 */ /* 0x001fe400078e0a13 */
[----:B------:R-:W-:Y:S02]  /*23d0*/  IMAD.MOV.U32 R18, RZ, RZ, RZ ;  /* 0x000000ffff127224 */ /* 0x000fe400078e00ff */
[----:B------:R-:W-:-:S04]  /*23e0*/  IMAD R4, R4, UR6, RZ ;  /* 0x0000000604047c24 */ /* 0x000fc8000f8e02ff */
[----:B------:R-:W-:-:S06]  /*23f0*/  IMAD.HI.U32 R19, R19, R4, R18 ;  /* 0x0000000413137227 */ /* 0x000fcc00078e0012 */
        /* <DEDUP_REMOVED lines=11> */
.L_x_648:
[----:B------:R-:W-:Y:S05]  /*24b0*/  BSYNC B0 ;  /* 0x0000000000007941 */ /* 0x000fea0003800000 */
.L_x_646:
[----:B------:R-:W-:Y:S01]  /*24c0*/  LOP3.LUT R4, R33, R3, RZ, 0xfc, !PT ;  /* 0x0000000321047212 */ /* 0x000fe200078efcff */
[----:B------:R-:W-:Y:S01]  /*24d0*/  IMAD.MOV.U32 R23, RZ, RZ, c[0x0][0x210] ;  /* 0x00008400ff177624 */ /* 0x000fe200078e00ff */
[----:B------:R-:W-:Y:S02]  /*24e0*/  BSSY B0, `(.L_x_649) ;  /* 0x000002a000007945 */ /* 0x000fe40003800000 */
[----:B------:R-:W-:Y:S01]  /*24f0*/  ISETP.NE.U32.AND P0, PT, R4, RZ, PT ;  /* 0x000000ff0400720c */ /* 0x000fe20003f05070 */
[C---:B------:R-:W-:Y:S01]  /*2500*/  IMAD R5, R23.reuse, c[0x0][0x214], RZ ;  /* 0x0000850017057a24 */ /* 0x040fe200078e02ff */
[----:B------:R-:W-:-:S11]  /*2510*/  SEL R23, R23, 0x1, P1 ;  /* 0x0000000117177807 */ /* 0x000fd60000800000 */
[----:B------:R-:W-:Y:S05]  /*2520*/  @!P0 BRA `(.L_x_650) ;  /* 0x000000f000008947 */ /* 0x000fea0003800000 */
[----:B------:R-:W-:Y:S01]  /*2530*/  IMAD.MOV.U32 R28, RZ, RZ, R32 ;  /* 0x000000ffff1c7224 */ /* 0x000fe200078e0020 */
[----:B------:R-:W-:Y:S01]  /*2540*/  MOV R24, R31 ;  /* 0x0000001f00187202 */ /* 0x000fe20000000f00 */
[----:B------:R-:W-:Y:S01]  /*2550*/  IMAD.MOV.U32 R21, RZ, RZ, R33 ;  /* 0x000000ffff157224 */ /* 0x000fe200078e0021 */
[----:B------:R-:W-:Y:S02]  /*2560*/  MOV R4, R3 ;  /* 0x0000000300047202 */ /* 0x000fe40000000f00 */
[----:B------:R-:W-:Y:S02]  /*2570*/  MOV R22, 0x2590 ;  /* 0x0000259000167802 */ /* 0x000fe40000000f00 */
[----:B------:R-:W-:Y:S05]  /*2580*/  CALL.REL.NOINC `($__internal_13_$__cuda_sm20_div_s64) ;  /* 0x000027a000007944 */ /* 0x000fea0003c00000 */
        /* <DEDUP_REMOVED lines=9> */
.L_x_650:
        /* <DEDUP_REMOVED lines=22> */
.L_x_651:
[----:B------:R-:W-:Y:S05]  /*2780*/  BSYNC B0 ;  /* 0x0000000000007941 */ /* 0x000fea0003800000 */
.L_x_649:
[-C--:B------:R-:W-:Y:S01]  /*2790*/  IMAD R3, R35, R16.reuse, RZ ;  /* 0x0000001023037224 */ /* 0x080fe200078e02ff */
[----:B------:R-:W-:Y:S01]  /*27a0*/  ULDC.U8 UR9, c[0x0][0x329] ;  /* 0x0000ca4000097ab9 */ /* 0x000fe20000000000 */
[C---:B------:R-:W-:Y:S01]  /*27b0*/  IMAD.WIDE.U32 R32, R34.reuse, R16, RZ ;  /* 0x0000001022207225 */ /* 0x040fe200078e00ff */
[----:B------:R-:W-:Y:S01]  /*27c0*/  UISETP.NE.AND UP0, UPT, UR9, URZ, UPT ;  /* 0x0000003f0900728c */ /* 0x000fe2000bf05270 */
[----:B------:R-:W-:Y:S01]  /*27d0*/  SHF.R.S32.HI R17, RZ, 0x1f, R23 ;  /* 0x0000001fff117819 */ /* 0x000fe20000011417 */
[----:B------:R-:W-:Y:S01]  /*27e0*/  ULDC UR4, c[0x0][0x214] ;  /* 0x0000850000047ab9 */ /* 0x000fe20000000800 */
[----:B------:R-:W-:Y:S01]  /*27f0*/  IMAD R3, R34, R15, R3 ;  /* 0x0000000f22037224 */ /* 0x000fe200078e0203 */
[----:B------:R-:W-:Y:S01]  /*2800*/  USEL UR4, UR4, 0x1, !UP0 ;  /* 0x0000000104047887 */ /* 0x000fe2000c000000 */
[----:B------:R-:W-:Y:S01]  /*2810*/  IMAD R21, R4, R5, RZ ;  /* 0x0000000504157224 */ /* 0x000fe200078e02ff */
[----:B------:R-:W-:Y:S01]  /*2820*/  BSSY B0, `(.L_x_652) ;  /* 0x000003f000007945 */ /* 0x000fe20003800000 */
[----:B------:R-:W-:Y:S01]  /*2830*/  IMAD R6, R6, R23, RZ ;  /* 0x0000001706067224 */ /* 0x000fe200078e02ff */
[----:B------:R-:W-:Y:S01]  /*2840*/  IADD3 R3, R33, R3, RZ ;  /* 0x0000000321037210 */ /* 0x000fe20007ffe0ff */
[----:B------:R-:W-:Y:S01]  /*2850*/  USHF.R.S32.HI UR9, URZ, 0x1f, UR4 ;  /* 0x0000001f3f097899 */ /* 0x000fe20008011404 */
[----:B------:R-:W-:-:S02]  /*2860*/  IMAD R19, R19, UR4, RZ ;  /* 0x0000000413137c24 */ /* 0x000fc4000f8e02ff */
[----:B------:R-:W-:Y:S02]  /*2870*/  IMAD R17, R17, R30, R6 ;  /* 0x0000001e11117224 */ /* 0x000fe400078e0206 */
[----:B------:R-:W-:Y:S01]  /*2880*/  IMAD R20, R3, R14, RZ ;  /* 0x0000000e03147224 */ /* 0x000fe200078e02ff */
[----:B------:R-:W-:Y:S01]  /*2890*/  SHF.R.S32.HI R3, RZ, 0x1f, R5 ;  /* 0x0000001fff037819 */ /* 0x000fe20000011405 */
[----:B------:R-:W-:-:S04]  /*28a0*/  IMAD.WIDE.U32 R30, R30, R23, RZ ;  /* 0x000000171e1e7225 */ /* 0x000fc800078e00ff */
[----:B------:R-:W-:Y:S02]  /*28b0*/  IMAD R25, R13, R32, R20 ;  /* 0x000000200d197224 */ /* 0x000fe400078e0214 */
[----:B------:R-:W-:-:S04]  /*28c0*/  IMAD.WIDE.U32 R32, R32, R14, RZ ;  /* 0x0000000e20207225 */ /* 0x000fc800078e00ff */
[----:B------:R-:W-:Y:S01]  /*28d0*/  IMAD R21, R3, R36, R21 ;  /* 0x0000002403157224 */ /* 0x000fe200078e0215 */
[----:B------:R-:W-:Y:S01]  /*28e0*/  IADD3 R4, R33, R25, RZ ;  /* 0x0000001921047210 */ /* 0x000fe20007ffe0ff */
[----:B------:R-:W-:-:S03]  /*28f0*/  IMAD.WIDE.U32 R36, R36, R5, RZ ;  /* 0x0000000524247225 */ /* 0x000fc600078e00ff */
[----:B------:R-:W-:Y:S01]  /*2900*/  LOP3.LUT R3, R41, R4, RZ, 0xfc, !PT ;  /* 0x0000000429037212 */ /* 0x000fe200078efcff */
[C---:B------:R-:W-:Y:S01]  /*2910*/  IMAD R19, R18.reuse, UR9, R19 ;  /* 0x0000000912137c24 */ /* 0x040fe2000f8e0213 */
[----:B------:R-:W-:Y:S01]  /*2920*/  IADD3 R6, R37, R21, RZ ;  /* 0x0000001525067210 */ /* 0x000fe20007ffe0ff */
[----:B------:R-:W-:Y:S01]  /*2930*/  IMAD.WIDE.U32 R34, R18, UR4, RZ ;  /* 0x0000000412227c25 */ /* 0x000fe2000f8e00ff */
[----:B------:R-:W-:-:S03]  /*2940*/  ISETP.NE.U32.AND P0, PT, R3, RZ, PT ;  /* 0x000000ff0300720c */ /* 0x000fc60003f05070 */
[----:B------:R-:W-:Y:S01]  /*2950*/  IMAD R3, R0, R5, RZ ;  /* 0x0000000500037224 */ /* 0x000fe200078e02ff */
[----:B------:R-:W-:Y:S01]  /*2960*/  IADD3 R0, R31, R17, RZ ;  /* 0x000000111f007210 */ /* 0x000fe20007ffe0ff */
[----:B------:R-:W-:Y:S01]  /*2970*/  IMAD R2, R2, R5, RZ ;  /* 0x0000000502027224 */ /* 0x000fe200078e02ff */
[----:B------:R-:W-:-:S07]  /*2980*/  IADD3 R5, R35, R19, RZ ;  /* 0x0000001323057210 */ /* 0x000fce0007ffe0ff */
[----:B------:R-:W-:Y:S05]  /*2990*/  @!P0 BRA `(.L_x_653) ;  /* 0x0000010000008947 */ /* 0x000fea0003800000 */
[----:B------:R-:W-:Y:S01]  /*29a0*/  IMAD.MOV.U32 R28, RZ, RZ, R40 ;  /* 0x000000ffff1c7224 */ /* 0x000fe200078e0028 */
[----:B------:R-:W-:Y:S01]  /*29b0*/  MOV R21, R41 ;  /* 0x0000002900157202 */ /* 0x000fe20000000f00 */
[----:B------:R-:W-:Y:S01]  /*29c0*/  IMAD.MOV.U32 R24, RZ, RZ, R32 ;  /* 0x000000ffff187224 */ /* 0x000fe200078e0020 */
[----:B------:R-:W-:Y:S02]  /*29d0*/  MOV R22, 0x29f0 ;  /* 0x000029f000167802 */ /* 0x000fe40000000f00 */
[----:B------:R-:W-:Y:S05]  /*29e0*/  CALL.REL.NOINC `($__internal_13_$__cuda_sm20_div_s64) ;  /* 0x0000234000007944 */ /* 0x000fea0003c00000 */
        /* <DEDUP_REMOVED lines=11> */
.L_x_653:
        /* <DEDUP_REMOVED lines=23> */
.L_x_654:
[----:B------:R-:W-:Y:S05]  /*2c10*/  BSYNC B0 ;  /* 0x0000000000007941 */ /* 0x000fea0003800000 */
.L_x_652:
        /* <DEDUP_REMOVED lines=8> */
[----:B------:R-:W-:Y:S05]  /*2ca0*/  CALL.REL.NOINC `($__internal_13_$__cuda_sm20_div_s64) ;  /* 0x0000208000007944 */ /* 0x000fea0003c00000 */
[----:B------:R-:W-:Y:S01]  /*2cb0*/  IADD3 R4, P0, RZ, -R18, RZ ;  /* 0x80000012ff047210 */ /* 0x000fe20007f1e0ff */
[----:B------:R-:W-:Y:S01]  /*2cc0*/  IMAD.MOV.U32 R33, RZ, RZ, R19 ;  /* 0x000000ffff217224 */ /* 0x000fe200078e0013 */
[----:B------:R-:W-:Y:S02]  /*2cd0*/  MOV R20, R32 ;  /* 0x0000002000147202 */ /* 0x000fe40000000f00 */
[----:B------:R-:W-:Y:S02]  /*2ce0*/  IADD3.X R17, RZ, ~R19, RZ, P0, !PT ;  /* 0x80000013ff117210 */ /* 0x000fe400007fe4ff */
[----:B------:R-:W-:Y:S01]  /*2cf0*/  MOV R32, R18 ;  /* 0x0000001200207202 */ /* 0x000fe20000000f00 */
[----:B------:R-:W-:-:S04]  /*2d00*/  IMAD.WIDE.U32 R20, R16, R4, R20 ;  /* 0x0000000410147225 */ /* 0x000fc800078e0014 */
[----:B------:R-:W-:Y:S01]  /*2d10*/  IMAD R17, R17, R16, RZ ;  /* 0x0000001011117224 */ /* 0x000fe200078e02ff */
[----:B------:R-:W-:-:S03]  /*2d20*/  MOV R16, R20 ;  /* 0x0000001400107202 */ /* 0x000fc60000000f00 */
[----:B------:R-:W-:-:S04]  /*2d30*/  IMAD R15, R15, R4, R17 ;  /* 0x000000040f0f7224 */ /* 0x000fc800078e0211 */
[----:B------:R-:W-:Y:S01]  /*2d40*/  IMAD.IADD R15, R21, 0x1, R15 ;  /* 0x00000001150f7824 */ /* 0x000fe200078e020f */
[----:B------:R-:W-:Y:S05]  /*2d50*/  BRA `(.L_x_657) ;  /* 0x0000017000007947 */ /* 0x000fea0003800000 */
.L_x_656:
        /* <DEDUP_REMOVED lines=23> */
.L_x_657:
[----:B------:R-:W-:Y:S05]  /*2ed0*/  BSYNC B0 ;  /* 0x0000000000007941 */ /* 0x000fea0003800000 */
.L_x_655:
        /* <DEDUP_REMOVED lines=20> */
.L_x_659:
        /* <DEDUP_REMOVED lines=23> */
.L_x_660:
[----:B------:R-:W-:Y:S05]  /*3190*/  BSYNC B0 ;  /* 0x0000000000007941 */ /* 0x000fea0003800000 */
.L_x_658:
        /* <DEDUP_REMOVED lines=9> */
[----:B------:R-:W-:Y:S01]  /*3230*/  IMAD R17, R4, R18, R17 ;  /* 0x0000001204117224 */ /* 0x000fe200078e0211 */
[----:B------:R-:W-:Y:S01]  /*3240*/  SHF.R.S32.HI R19, RZ, 0x1f, R44 ;  /* 0x0000001fff137819 */ /* 0x000fe2000001142c */
[----:B------:R-:W-:-:S02]  /*3250*/  IMAD R4, R15, R44, RZ ;  /* 0x0000002c0f047224 */ /* 0x000fc400078e02ff */
[----:B------:R-:W-:Y:S02]  /*3260*/  IMAD R13, R21, R14, R13 ;  /* 0x0000000e150d7224 */ /* 0x000fe400078e020d */
[----:B------:R-:W-:-:S04]  /*3270*/  IMAD.WIDE.U32 R14, R14, R2, RZ ;  /* 0x000000020e0e7225 */ /* 0x000fc800078e00ff */
[----:B------:R-:W-:Y:S01]  /*3280*/  IMAD R19, R19, R16, R4 ;  /* 0x0000001013137224 */ /* 0x000fe200078e0204 */
[----:B------:R-:W-:Y:S01]  /*3290*/  IADD3 R8, R15, R13, RZ ;  /* 0x0000000d0f087210 */ /* 0x000fe20007ffe0ff */
        /* <DEDUP_REMOVED lines=9> */
[----:B------:R-:W-:Y:S05]  /*3330*/  CALL.REL.NOINC `($__internal_13_$__cuda_sm20_div_s64) ;  /* 0x000019f000007944 */ /* 0x000fea0003c00000 */
        /* <DEDUP_REMOVED lines=12> */
.L_x_662:
        /* <DEDUP_REMOVED lines=23> */
.L_x_663:
[----:B------:R-:W-:Y:S05]  /*3570*/  BSYNC B0 ;  /* 0x0000000000007941 */ /* 0x000fea0003800000 */
.L_x_661:
        /* <DEDUP_REMOVED lines=29> */
.L_x_665:
        /* <DEDUP_REMOVED lines=23> */
.L_x_666:
[----:B------:R-:W-:Y:S05]  /*38c0*/  BSYNC B0 ;  /* 0x0000000000007941 */ /* 0x000fea0003800000 */
.L_x_664:
        /* <DEDUP_REMOVED lines=20> */
.L_x_642:
[----:B------:R-:W-:-:S04]  /*3a10*/  LEA R2, P0, R32, c[0x0][0x200], 0x2 ;  /* 0x0000800020027a11 */ /* 0x000fc800078010ff */
[----:B------:R-:W-:-:S05]  /*3a20*/  LEA.HI.X R3, R32, c[0x0][0x204], R33, 0x2, P0 ;  /* 0x0000810020037a11 */ /* 0x000fca00000f1421 */
[----:B------:R0:W-:Y:S04]  /*3a30*/  STG.E [R2.64], R26 ;  /* 0x0000001a02007986 */ /* 0x0001e8000c10190c */
.L_x_641:
[----:B------:R-:W-:Y:S05]  /*3a40*/  BSYNC B1 ;  /* 0x0000000000017941 */ /* 0x000fea0003800000 */
.L_x_640:
[----:B------:R-:W1:Y:S01]  /*3a50*/  S2R R0, SR_TID.X ;  /* 0x0000000000007919 */ /* 0x000e620000002100 */
[----:B------:R-:W-:Y:S01]  /*3a60*/  IMAD.MOV.U32 R15, RZ, RZ, c[0x0][0x314] ;  /* 0x0000c500ff0f7624 */ /* 0x000fe200078e00ff */
[----:B------:R-:W-:Y:S01]  /*3a70*/  CS2R R6, SRZ ;  /* 0x0000000000067805 */ /* 0x000fe2000001ff00 */
[----:B------:R-:W-:Y:S01]  /*3a80*/  CS2R R10, SRZ ;  /* 0x00000000000a7805 */ /* 0x000fe2000001ff00 */
[----:B------:R-:W-:Y:S01]  /*3a90*/  IMAD.MOV.U32 R12, RZ, RZ, RZ ;  /* 0x000000ffff0c7224 */ /* 0x000fe200078e00ff */
[----:B01----:R-:W-:-:S04]  /*3aa0*/  LEA.HI R3, R0, R0, RZ, 0x1 ;  /* 0x0000000000037211 */ /* 0x003fc800078f08ff */
[----:B------:R-:W-:-:S05]  /*3ab0*/  LOP3.LUT R5, R3, 0xfffffffe, RZ, 0xc0, !PT ;  /* 0xfffffffe03057812 */ /* 0x000fca00078ec0ff */
[----:B------:R-:W-:Y:S01]  /*3ac0*/  IMAD.IADD R2, R0, 0x1, -R5 ;  /* 0x0000000100027824 */ /* 0x000fe200078e0a05 */
[----:B------:R-:W-:-:S04]  /*3ad0*/  SHF.R.S32.HI R5, RZ, 0x1f, R0 ;  /* 0x0000001fff057819 */ /* 0x000fc80000011400 */
[----:B------:R-:W-:Y:S02]  /*3ae0*/  ISETP.GE.AND P0, PT, R2, c[0x0][0x314], PT ;  /* 0x0000c50002007a0c */ /* 0x000fe40003f06270 */
[----:B------:R-:W-:Y:S02]  /*3af0*/  LEA.HI R28, R5, R0, RZ, 0x4 ;  /* 0x00000000051c7211 */ /* 0x000fe400078f20ff */
[----:B------:R-:W-:Y:S01]  /*3b00*/  ISETP.GT.OR P0, PT, R0, 0xf, P0 ;  /* 0x0000000f0000780c */ /* 0x000fe20000704670 */
[----:B------:R-:W-:-:S12]  /*3b10*/  CS2R R4, SRZ ;  /* 0x0000000000047805 */ /* 0x000fd8000001ff00 */
[----:B------:R-:W-:Y:S01]  /*3b20*/  @!P0 FADD.FTZ R8, -R26, R29 ;  /* 0x0000001d1a088221 */ /* 0x000fe20000010100 */
[----:B------:R-:W-:Y:S01]  /*3b30*/  LOP3.LUT R29, R28, 0x3ffffff0, RZ, 0xc0, !PT ;  /* 0x3ffffff01c1d7812 */ /* 0x000fe200078ec0ff */
[----:B------:R-:W-:Y:S01]  /*3b40*/  @!P0 IMAD.SHL.U32 R3, R3, 0x2, RZ ;  /* 0x0000000203038824 */ /* 0x000fe200078e00ff */
[----:B------:R-:W-:Y:S01]  /*3b50*/  SHF.R.S32.HI R28, RZ, 0x4, R28 ;  /* 0x00000004ff1c7819 */ /* 0x000fe2000001141c */
[----:B------:R-:W-:Y:S02]  /*3b60*/  @!P0 FMUL.FTZ R8, R8, 1.4426950216293334961 ;  /* 0x3fb8aa3b08088820 */ /* 0x000fe40000410000 */
[----:B------:R-:W-:Y:S01]  /*3b70*/  IMAD.IADD R29, R0, 0x1, -R29 ;  /* 0x00000001001d7824 */ /* 0x000fe200078e0a1d */
[----:B------:R-:W-:Y:S01]  /*3b80*/  @!P0 LOP3.LUT R3, R3, 0xfffffffc, RZ, 0xc0, !PT ;  /* 0xfffffffc03038812 */ /* 0x000fe200078ec0ff */
[----:B------:R-:W-:Y:S02]  /*3b90*/  IMAD.MOV.U32 R0, RZ, RZ, RZ ;  /* 0x000000ffff007224 */ /* 0x000fe400078e00ff */
[----:B------:R-:W0:Y:S01]  /*3ba0*/  @!P0 MUFU.EX2 R8, R8 ;  /* 0x0000000800088308 */ /* 0x000e220000000800 */
[----:B------:R-:W-:-:S02]  /*3bb0*/  IMAD.SHL.U32 R29, R29, 0x4, RZ ;  /* 0x000000041d1d7824 */ /* 0x000fc400078e00ff */
[----:B------:R-:W-:Y:S02]  /*3bc0*/  @!P0 IMAD R9, R2, 0x24, R3 ;  /* 0x0000002402098824 */ /* 0x000fe400078e0203 */
[----:B------:R-:W-:-:S03]  /*3bd0*/  CS2R R2, SRZ ;  /* 0x0000000000027805 */ /* 0x000fc6000001ff00 */
        /* <DEDUP_REMOVED lines=34> */
.L_x_669:
        /* <DEDUP_REMOVED lines=77> */
.L_x_668:
        /* <DEDUP_REMOVED lines=47> */
.L_x_670:
        /* <DEDUP_REMOVED lines=10> */
.L_x_672:
[----:B------:R-:W-:Y:S05]  /*4660*/  BSYNC B0 ;  /* 0x0000000000007941 */ /* 0x000fea0003800000 */
.L_x_671:
        /* <DEDUP_REMOVED lines=13> */
.L_x_667:
        /* <DEDUP_REMOVED lines=95> */
        .weak           $__internal_13_$__cuda_sm20_div_s64
        .type           $__internal_13_$__cuda_sm20_div_s64,@function
        .size           $__internal_13_$__cuda_sm20_div_s64,(.L_x_4083 - $__internal_13_$__cuda_sm20_div_s64)
$__internal_13_$__cuda_sm20_div_s64:
        /* <DEDUP_REMOVED lines=83> */
[----:B------:R-:W-:Y:S06]  /*5260*/  RET.REL.NODEC R38 `(_ZN5flash32flash_fwd_splitkv_combine_kernelI23Flash_fwd_kernel_traitsILi192ELi64ELi64ELi4ELb0ELb0EN7cutlass6half_tE19Flash_kernel_traitsILi192ELi64ELi64ELi4ES3_EELi8ELi1ELb1EEEvNS_16Flash_fwd_paramsE) ;  /* 0xffffad9026007950 */ /* 0x000fec0003c3ffff */
.L_x_673:
        /* <DEDUP_REMOVED lines=9> */
.L_x_4083:


//--------------------- .text._ZN5flash24flash_fwd_splitkv_kernelI23Flash_fwd_kernel_traitsILi192ELi64ELi64ELi4ELb0ELb0EN7cutlass6half_tE19Flash_kernel_traitsILi192ELi64ELi64ELi4ES3_EELb1ELb0ELb0ELb0ELb0ELb0ELb0ELb0EEEvNS_16Flash_fwd_paramsE --------------------------
	.section	.text._ZN5flash24flash_fwd_splitkv_kernelI23Flash_fwd_kernel_traitsILi192ELi64ELi64ELi4ELb0ELb0EN7cutlass6half_tE19Flash_kernel_traitsILi192ELi64ELi64ELi4ES3_EELb1ELb0ELb0ELb0ELb0ELb0ELb0ELb0EEEvNS_16Flash_fwd_paramsE,"ax",@progbits
	.sectioninfo	@"SHI_REGISTERS=242"
	.align	128
        .global         _ZN5flash24flash_fwd_splitkv_kernelI23Flash_fwd_kernel_traitsILi192ELi64ELi64ELi4ELb0ELb0EN7cutlass6half_tE19Flash_kernel_traitsILi192ELi64ELi64ELi4ES3_EELb1ELb0ELb0ELb0ELb0ELb0ELb0ELb0EEEvNS_16Flash_fwd_paramsE
        .type           _ZN5flash24flash_fwd_splitkv_kernelI23Flash_fwd_kernel_traitsILi192ELi64ELi64ELi4ELb0ELb0EN7cutlass6half_tE19Flash_kernel_traitsILi192ELi64ELi64ELi4ES3_EELb1ELb0ELb0ELb0ELb0ELb0ELb0ELb0EEEvNS_16Flash_fwd_paramsE,@function
        .size           _ZN5flash24flash_fwd_splitkv_kernelI23Flash_fwd_kernel_traitsILi192ELi64ELi64ELi4ELb0ELb0EN7cutlass6half_tE19Flash_kernel_traitsILi192ELi64ELi64ELi4ES3_EELb1ELb0ELb0ELb0ELb0ELb0ELb0ELb0EEEvNS_16Flash_fwd_paramsE,(.L_x_4098 - _ZN5flash24flash_fwd_splitkv_kernelI23Flash_fwd_kernel_traitsILi192ELi64ELi64ELi4ELb0ELb0EN7cutlass6half_tE19Flash_kernel_traitsILi192ELi64ELi64ELi4ES3_EELb1ELb0ELb0ELb0ELb0ELb0ELb0ELb0EEEvNS_16Flash_fwd_paramsE)
        .other          _ZN5flash24flash_fwd_splitkv_kernelI23Flash_fwd_kernel_traitsILi192ELi64ELi64ELi4ELb0ELb0EN7cutlass6half_tE19Flash_kernel_traitsILi192ELi64ELi64ELi4ES3_EELb1ELb0ELb0ELb0ELb0ELb0ELb0ELb0EEEvNS_16Flash_fwd_paramsE,@"STO_CUDA_ENTRY STV_DEFAULT"
_ZN5flash24flash_fwd_splitkv_kernelI23Flash_fwd_kernel_traitsILi192ELi64ELi64ELi4ELb0ELb0EN7cutlass6half_tE19Flash_kernel_traitsILi192ELi64ELi64ELi4ES3_EELb1ELb0ELb0ELb0ELb0ELb0ELb0ELb0EEEvNS_16Flash_fwd_paramsE:
.text._ZN5flash24flash_fwd_splitkv_kernelI23Flash_fwd_kernel_traitsILi192ELi64ELi64ELi4ELb0ELb0EN7cutlass6half_tE19Flash_kernel_traitsILi192ELi64ELi64ELi4ES3_EELb1ELb0ELb0ELb0ELb0ELb0ELb0ELb0EEEvNS_16Flash_fwd_paramsE:
[----:B------:R-:W-:Y:S02]  /*0000*/  MOV R1, c[0x0][0x28] ;  /* 0x00000a0000017a02 */ /* 0x000fe40000000f00 */
[----:B------:R-:W1:Y:S01]  /*0010*/  LDC.U8 R0, c[0x0][0x312] ;  /* 0x0000c480ff007b82 */ /* 0x000e620000000000 */
[----:B------:R-:W2:Y:S01]  /*0020*/  S2R R10, SR_CTAID.Y ;  /* 0x00000000000a7919 */ /* 0x000ea20000002600 */
[----:B------:R-:W-:Y:S01]  /*0030*/  ISETP.NE.U32.AND P2, PT, RZ, c[0x0][0x240], PT ;  /* 0x00009000ff007a0c */ /* 0x000fe20003f45070 */
[----:B------:R-:W-:Y:S01]  /*0040*/  IMAD.MOV.U32 R11, RZ, RZ, 0x4 ;  /* 0x00000004ff0b7424 */ /* 0x000fe200078e00ff */
[----:B------:R-:W-:Y:S01]  /*0050*/  ISETP.EQ.U32.AND P1, PT, RZ, c[0x0][0x248], PT ;  /* 0x00009200ff007a0c */ /* 0x000fe20003f22070 */
[----:B------:R-:W-:Y:S01]  /*0060*/  IMAD.MOV.U32 R206, RZ, RZ, -0x1 ;  /* 0xffffffffffce7424 */ /* 0x000fe200078e00ff */
[----:B------:R-:W-:Y:S01]  /*0070*/  ISETP.NE.AND.EX P2, PT, RZ, c[0x0][0x244], PT, P2 ;  /* 0x00009100ff007a0c */ /* 0x000fe20003f45320 */
[----:B------:R-:W-:Y:S01]  /*0080*/  ULDC.64 UR6, c[0x0][0x118] ;  /* 0x0000460000067ab9 */ /* 0x000fe20000000a00 */
[----:B------:R-:W-:Y:S01]  /*0090*/  IMAD.MOV.U32 R17, RZ, RZ, -0x1 ;  /* 0xffffffffff117424 */ /* 0x000fe200078e00ff */
[----:B------:R-:W-:-:S04]  /*00a0*/  ISETP.NE.U32.AND P0, PT, RZ, c[0x0][0x250], PT ;  /* 0x00009400ff007a0c */ /* 0x000fc80003f05070 */
[----:B------:R-:W-:Y:S02]  /*00b0*/  ISETP.NE.AND.EX P0, PT, RZ, c[0x0][0x254], PT, P0 ;  /* 0x00009500ff007a0c */ /* 0x000fe40003f05300 */
[----:B-1----:R-:W-:Y:S01]  /*00c0*/  ISETP.NE.AND P3, PT, R0, RZ, PT ;  /* 0x000000ff0000720c */ /* 0x002fe20003f65270 */
[----:B--2---:R-:W-:-:S03]  /*00d0*/  IMAD.WIDE R8, R10, R11, c[0x0][0x240] ;  /* 0x000090000a087625 */ /* 0x004fc600078e020b */
[----:B------:R-:W-:Y:S01]  /*00e0*/  ISETP.EQ.OR.EX P1, PT, RZ, c[0x0][0x24c], !P3, P1 ;  /* 0x00009300ff007a0c */ /* 0x000fe20005f22710 */
[CC--:B------:R-:W-:Y:S01]  /*00f0*/  IMAD.WIDE R4, R10.reuse, R11.reuse, c[0x0][0x248] ;  /* 0x000092000a047625 */ /* 0x0c0fe200078e020b */
[----:B------:R-:W2:Y:S04]  /*0100*/  @P2 LDG.E R206, [R8.64] ;  /* 0x0000000608ce2981 */ /* 0x000ea8000c1e1900 */
[----:B------:R-:W2:Y:S01]  /*0110*/  @P2 LDG.E R209, [R8.64+0x4] ;  /* 0x0000040608d12981 */ /* 0x000ea2000c1e1900 */
[----:B------:R-:W-:Y:S02]  /*0120*/  IMAD.MOV.U32 R2, RZ, RZ, RZ ;  /* 0x000000ffff027224 */ /* 0x000fe400078e00ff */
[----:B------:R-:W-:-:S04]  /*0130*/  @P0 IMAD.WIDE R6, R10, R11, c[0x0][0x250] ;  /* 0x000094000a060625 */ /* 0x000fc800078e020b */
[----:B------:R1:W5:Y:S04]  /*0140*/  @!P1 LDG.E R17, [R4.64] ;  /* 0x0000000604119981 */ /* 0x000368000c1e1900 */
[----:B------:R1:W5:Y:S01]  /*0150*/  @P0 LDG.E R2, [R6.64] ;  /* 0x0000000606020981 */ /* 0x000362000c1e1900 */
[----:B------:R-:W-:-:S03]  /*0160*/  ISETP.NE.U32.AND P0, PT, RZ, c[0x0][0x248], PT ;  /* 0x00009200ff007a0c */ /* 0x000fc60003f05070 */
[----:B------:R-:W3:Y:S04]  /*0170*/  S2R R23, SR_CTAID.X ;  /* 0x0000000000177919 */ /* 0x000ee80000002500 */
[----:B------:R-:W4:Y:S01]  /*0180*/  S2R R18, SR_CTAID.Z ;  /* 0x0000000000127919 */ /* 0x000f220000002700 */
[----:B------:R-:W-:Y:S01]  /*0190*/  ISETP.NE.AND.EX P0, PT, RZ, c[0x0][0x24c], PT, P0 ;  /* 0x00009300ff007a0c */ /* 0x000fe20003f05300 */
[----:B--2---:R-:W-:Y:S02]  /*01a0*/  @P2 IMAD.IADD R209, R209, 0x1, -R206 ;  /* 0x00000001d1d12824 */ /* 0x004fe400078e0ace */
[----:B------:R-:W-:-:S10]  /*01b0*/  @!P2 IMAD.MOV.U32 R209, RZ, RZ, c[0x0][0x214] ;  /* 0x00008500ffd1a624 */ /* 0x000fd400078e00ff */
[----:B------:R-:W-:Y:S05]  /*01c0*/  @!P0 BRA `(.L_x_674) ;  /* 0x0000004000008947 */ /* 0x000fea0003800000 */
[----:B-1-34-:R-:W2:Y:S02]  /*01d0*/  @P3 LDG.E R0, [R4.64+0x4] ;  /* 0x0000040604003981 */ /* 0x01aea4000c1e1900 */
[----:B--2--5:R-:W-:-:S06]  /*01e0*/  @P3 IADD3 R0, R0, -R17, RZ ;  /* 0x8000001100003210 */ /* 0x024fcc0007ffe0ff */
[----:B------:R1:W5:Y:S01]  /*01f0*/  @!P3 LDG.E R0, [R4.64] ;  /* 0x000000060400b981 */ /* 0x000362000c1e1900 */
[----:B------:R-:W-:Y:S05]  /*0200*/  BRA `(.L_x_675) ;  /* 0x0000001000007947 */ /* 0x000fea0003800000 */
.L_x_674:
[----:B-1-34-:R-:W-:Y:S02]  /*0210*/  MOV R0, c[0x0][0x218] ;  /* 0x0000860000007a02 */ /* 0x01afe40000000f00 */
.L_x_675:
[----:B------:R-:W-:-:S04]  /*0220*/  ISETP.NE.U32.AND P2, PT, RZ, c[0x0][0x258], PT ;  /* 0x00009600ff007a0c */ /* 0x000fc80003f45070 */
[----:B------:R-:W-:-:S13]  /*0230*/  ISETP.NE.AND.EX P2, PT, RZ, c[0x0][0x25c], PT, P2 ;  /* 0x00009700ff007a0c */ /* 0x000fda0003f45320 */
[----:B-1----:R-:W-:-:S06]  /*0240*/  @P2 IMAD.WIDE R4, R10, R11, c[0x0][0x258] ;  /* 0x000096000a042625 */ /* 0x002fcc00078e020b */
[----:B------:R-:W2:Y:S01]  /*0250*/  @P2 LDG.E R5, [R4.64] ;  /* 0x0000000604052981 */ /* 0x000ea2000c1e1900 */
[----:B------:R-:W-:Y:S01]  /*0260*/  IMAD.SHL.U32 R88, R23, 0x40, RZ ;  /* 0x0000004017587824 */ /* 0x000fe200078e00ff */
[----:B------:R-:W-:-:S04]  /*0270*/  @!P2 ISETP.NE.U32.AND P1, PT, RZ, c[0x0][0x268], PT ;  /* 0x00009a00ff00aa0c */ /* 0x000fc80003f25070 */
[----:B------:R-:W-:Y:S02]  /*0280*/  ISETP.GT.AND P0, PT, R209, R88, PT ;  /* 0x00000058d100720c */ /* 0x000fe40003f04270 */
[----:B------:R-:W-:-:S04]  /*0290*/  @!P2 ISETP.NE.AND.EX P1, PT, RZ, c[0x0][0x26c], PT, P1 ;  /* 0x00009b00ff00aa0c */ /* 0x000fc80003f25310 */
[----:B------:R-:W-:Y:S01]  /*02a0*/  @!P2 SEL R3, RZ, c[0x0][0x21c], !P1 ;  /* 0x00008700ff03aa07 */ /* 0x000fe20004800000 */
[----:B--2--5:R-:W-:-:S03]  /*02b0*/  @P2 IMAD.IADD R86, R5, 0x1, -R2 ;  /* 0x0000000105562824 */ /* 0x024fc600078e0a02 */
[----:B------:R-:W-:-:S03]  /*02c0*/  @!P2 IADD3 R86, R3, R0, -R2 ;  /* 0x000000000356a210 */ /* 0x000fc60007ffe802 */
[----:B------:R-:W-:Y:S05]  /*02d0*/  @!P0 EXIT ;  /* 0x000000000000894d */ /* 0x000fea0003800000 */
[----:B------:R-:W-:Y:S01]  /*02e0*/  IMAD.MOV.U32 R7, RZ, RZ, c[0x0][0x218] ;  /* 0x00008600ff077624 */ /* 0x000fe200078e00ff */
[----:B------:R-:W-:Y:S01]  /*02f0*/  IADD3 R3, -R209, 0x7f, R88 ;  /* 0x0000007fd1037810 */ /* 0x000fe20007ffe158 */
[----:B------:R-:W1:Y:S01]  /*0300*/  S2R R16, SR_TID.X ;  /* 0x0000000000107919 */ /* 0x000e620000002100 */
[----:B------:R-:W-:Y:S02]  /*0310*/  IADD3 R5, R86, 0x3f, RZ ;  /* 0x0000003f56057810 */ /* 0x000fe40007ffe0ff */
[----:B------:R-:W-:Y:S02]  /*0320*/  IADD3 R7, R7, 0x3f, RZ ;  /* 0x0000003f07077810 */ /* 0x000fe40007ffe0ff */
[----:B------:R-:W-:Y:S02]  /*0330*/  IADD3 R3, R3, c[0x0][0x2e8], R86 ;  /* 0x0000ba0003037a10 */ /* 0x000fe40007ffe056 */
[----:B------:R-:W-:Y:S02]  /*0340*/  SHF.R.S32.HI R4, RZ, 0x1f, R5 ;  /* 0x0000001fff047819 */ /* 0x000fe40000011405 */
[----:B------:R-:W-:-:S02]  /*0350*/  SHF.R.S32.HI R6, RZ, 0x1f, R7 ;  /* 0x0000001fff067819 */ /* 0x000fc40000011407 */
[----:B------:R-:W-:Y:S02]  /*0360*/  SHF.R.S32.HI R0, RZ, 0x1f, R3 ;  /* 0x0000001fff007819 */ /* 0x000fe40000011403 */
[----:B------:R-:W-:Y:S02]  /*0370*/  LEA.HI R4, R4, R5, RZ, 0x6 ;  /* 0x0000000504047211 */ /* 0x000fe400078f30ff */
[----:B------:R-:W-:Y:S02]  /*0380*/  LEA.HI R6, R6, R7, RZ, 0x6 ;  /* 0x0000000706067211 */ /* 0x000fe400078f30ff */
[----:B------:R-:W-:Y:S02]  /*0390*/  LEA.HI R0, R0, R3, RZ, 0x6 ;  /* 0x0000000300007211 */ /* 0x000fe400078f30ff */
[----:B------:R-:W-:Y:S02]  /*03a0*/  SHF.R.S32.HI R4, RZ, 0x6, R4 ;  /* 0x00000006ff047819 */ /* 0x000fe40000011404 */
[----:B------:R-:W-:-:S02]  /*03b0*/  SHF.R.S32.HI R3, RZ, 0x6, R6 ;  /* 0x00000006ff037819 */ /* 0x000fc40000011406 */
[----:B------:R-:W-:Y:S02]  /*03c0*/  SHF.R.S32.HI R0, RZ, 0x6, R0 ;  /* 0x00000006ff007819 */ /* 0x000fe40000011400 */
[----:B------:R-:W-:-:S04]  /*03d0*/  IMNMX R3, R3, R4, PT ;  /* 0x0000000403037217 */ /* 0x000fc80003800200 */
[----:B------:R-:W-:-:S04]  /*03e0*/  IMNMX R133, R3, R0, PT ;  /* 0x0000000003857217 */ /* 0x000fc80003800200 */
[----:B------:R-:W-:-:S13]  /*03f0*/  ISETP.GT.AND P0, PT, R133, RZ, PT ;  /* 0x000000ff8500720c */ /* 0x000fda0003f04270 */
[----:B------:R-:W-:Y:S05]  /*0400*/  @P0 BRA `(.L_x_676) ;  /* 0x0000084000000947 */ /* 0x000fea0003800000 */
[----:B-1----:R-:W-:Y:S01]  /*0410*/  SHF.R.S32.HI R3, RZ, 0x1f, R16 ;  /* 0x0000001fff037819 */ /* 0x002fe20000011410 */
[----:B------:R-:W-:Y:S01]  /*0420*/  BSSY B0, `(.L_x_677) ;  /* 0x0000031000007945 */ /* 0x000fe20003800000 */
[----:B------:R-:W-:Y:S02]  /*0430*/  ISETP.NE.AND P0, PT, R206, -0x1, PT ;  /* 0xffffffffce00780c */ /* 0x000fe40003f05270 */
[----:B------:R-:W-:Y:S02]  /*0440*/  LEA.HI R0, R3, R16, RZ, 0x3 ;  /* 0x0000001003007211 */ /* 0x000fe400078f18ff */
[----:B------:R-:W-:Y:S02]  /*0450*/  SHF.R.S32.HI R5, RZ, 0x1f, R88 ;  /* 0x0000001fff057819 */ /* 0x000fe40000011458 */
[----:B------:R-:W-:Y:S02]  /*0460*/  LOP3.LUT R3, R0, 0xfffffff8, RZ, 0xc0, !PT ;  /* 0xfffffff800037812 */ /* 0x000fe400078ec0ff */
[----:B------:R-:W-:Y:S01]  /*0470*/  IADD3 R209, -R88, R209, RZ ;  /* 0x000000d158d17210 */ /* 0x000fe20007ffe1ff */
[----:B------:R-:W-:Y:S01]  /*0480*/  IMAD R5, R5, c[0x0][0x1e8], RZ ;  /* 0x00007a0005057a24 */ /* 0x000fe200078e02ff */
[----:B------:R-:W-:Y:S01]  /*0490*/  SHF.R.S32.HI R0, RZ, 0x3, R0 ;  /* 0x00000003ff007819 */ /* 0x000fe20000011400 */
[----:B------:R-:W-:-:S02]  /*04a0*/  IMAD.IADD R16, R16, 0x1, -R3 ;  /* 0x0000000110107824 */ /* 0x000fc400078e0a03 */
[----:B------:R-:W-:Y:S01]  /*04b0*/  @!P0 SHF.R.S32.HI R7, RZ, 0x1f, R10 ;  /* 0x0000001fff078819 */ /* 0x000fe2000001140a */
[----:B------:R-:W-:Y:S02]  /*04c0*/  @P0 IMAD.WIDE.U32 R8, R206, c[0x0][0x1e8], RZ ;  /* 0x00007a00ce080a25 */ /* 0x000fe400078e00ff */
[----:B------:R-:W-:Y:S02]  /*04d0*/  SHF.L.U32 R2, R16, 0x3, RZ ;  /* 0x0000000310027819 */ /* 0x000fe400000006ff */
[----:B------:R-:W-:Y:S02]  /*04e0*/  @!P0 IMAD R7, R7, c[0x0][0x1e0], RZ ;  /* 0x0000780007078a24 */ /* 0x000fe400078e02ff */
[----:B------:R-:W-:Y:S01]  /*04f0*/  SHF.R.S32.HI R3, RZ, 0x1f, R2 ;  /* 0x0000001fff037819 */ /* 0x000fe20000011402 */
[----:B------:R-:W-:-:S04]  /*0500*/  @!P0 IMAD.WIDE.U32 R12, R10, c[0x0][0x1e0], RZ ;  /* 0x000078000a0c8a25 */ /* 0x000fc800078e00ff */
[----:B------:R-:W-:Y:S01]  /*0510*/  @P0 IMAD.MOV.U32 R4, RZ, RZ, R8 ;  /* 0x000000ffff040224 */ /* 0x000fe200078e0008 */
[----:B------:R-:W-:Y:S01]  /*0520*/  @!P0 MOV R4, R12 ;  /* 0x0000000c00048202 */ /* 0x000fe20000000f00 */
[----:B------:R-:W-:Y:S02]  /*0530*/  @!P0 IMAD R8, R10, c[0x0][0x1e4], R7 ;  /* 0x000079000a088a24 */ /* 0x000fe400078e0207 */
[----:B------:R-:W-:-:S04]  /*0540*/  IMAD.WIDE.U32 R6, R88, c[0x0][0x1e8], R2 ;  /* 0x00007a0058067a25 */ /* 0x000fc800078e0002 */
[----:B------:R-:W-:Y:S01]  /*0550*/  @P0 IMAD R206, R206, c[0x0][0x1ec], R9 ;  /* 0x00007b00cece0a24 */ /* 0x000fe200078e0209 */
[----:B------:R-:W-:Y:S01]  /*0560*/  IADD3 R9, R2, 0x40, RZ ;  /* 0x0000004002097810 */ /* 0x000fe20007ffe0ff */
[----:B------:R-:W-:Y:S01]  /*0570*/  @!P0 IMAD.IADD R206, R13, 0x1, R8 ;  /* 0x000000010dce8824 */ /* 0x000fe200078e0208 */
[----:B------:R-:W-:Y:S01]  /*0580*/  IADD3 R4, P0, R4, R6, RZ ;  /* 0x0000000604047210 */ /* 0x000fe20007f1e0ff */
[----:B------:R-:W-:Y:S01]  /*0590*/  IMAD R5, R88, c[0x0][0x1ec], R5 ;  /* 0x00007b0058057a24 */ /* 0x000fe200078e0205 */
[----:B------:R-:W-:-:S04]  /*05a0*/  SHF.R.S32.HI R13, RZ, 0x1f, R18 ;  /* 0x0000001fff0d7819 */ /* 0x000fc80000011412 */
[----:B------:R-:W-:Y:S01]  /*05b0*/  IADD3.X R5, R206, R7, R5, P0, !PT ;  /* 0x00000007ce057210 */ /* 0x000fe200007fe405 */
[----:B------:R-:W-:Y:S01]  /*05c0*/  IMAD R13, R13, c[0x0][0x1f0], RZ ;  /* 0x00007c000d0d7a24 */ /* 0x000fe200078e02ff */
[----:B------:R-:W-:Y:S01]  /*05d0*/  ISETP.GE.AND P0, PT, R0, R209, PT ;  /* 0x000000d10000720c */ /* 0x000fe20003f06270 */
[----:B------:R-:W-:Y:S02]  /*05e0*/  IMAD R7, R10, c[0x0][0x1c0], R18 ;  /* 0x000070000a077a24 */ /* 0x000fe400078e0212 */
[C---:B------:R-:W-:Y:S02]  /*05f0*/  IMAD R13, R18.reuse, c[0x0][0x1f4], R13 ;  /* 0x00007d00120d7a24 */ /* 0x040fe400078e020d */
[----:B------:R-:W-:Y:S01]  /*0600*/  IMAD.WIDE.U32 R18, R18, c[0x0][0x1f0], R4 ;  /* 0x00007c0012127a25 */ /* 0x000fe200078e0004 */
[----:B------:R-:W-:-:S03]  /*0610*/  SHF.R.S32.HI R5, RZ, 0x1f, R0 ;  /* 0x0000001fff057819 */ /* 0x000fc60000011400 */
[----:B------:R-:W-:Y:S01]  /*0620*/  IMAD R88, R7, c[0x0][0x214], R88 ;  /* 0x0000850007587a24 */ /* 0x000fe200078e0258 */
[----:B------:R-:W-:Y:S01]  /*0630*/  IADD3 R7, R2, 0x80, RZ ;  /* 0x0000008002077810 */ /* 0x000fe20007ffe0ff */
[----:B------:R-:W-:Y:S02]  /*0640*/  IMAD.IADD R13, R19, 0x1, R13 ;  /* 0x00000001130d7824 */ /* 0x000fe400078e020d */
[----:B------:R-:W-:Y:S05]  /*0650*/  @P0 BRA `(.L_x_678) ;  /* 0x000000d000000947 */ /* 0x000fea0003800000 */
[----:B------:R-:W-:Y:S01]  /*0660*/  IMAD R11, R5, c[0x0][0x1e8], RZ ;  /* 0x00007a00050b7a24 */ /* 0x000fe200078e02ff */
[----:B------:R-:W-:Y:S01]  /*0670*/  ISETP.GE.AND P3, PT, R2, c[0x0][0x220], PT ;  /* 0x0000880002007a0c */ /* 0x000fe20003f66270 */
[----:B------:R-:W-:Y:S01]  /*0680*/  IMAD.MOV.U32 R12, RZ, RZ, R18 ;  /* 0x000000ffff0c7224 */ /* 0x000fe200078e0012 */
[----:B------:R-:W-:Y:S01]  /*0690*/  ISETP.GE.AND P2, PT, R9, c[0x0][0x220], PT ;  /* 0x0000880009007a0c */ /* 0x000fe20003f46270 */
[C---:B------:R-:W-:Y:S01]  /*06a0*/  IMAD R4, R0.reuse, c[0x0][0x1ec], R11 ;  /* 0x00007b0000047a24 */ /* 0x040fe200078e020b */
[----:B------:R-:W-:Y:S01]  /*06b0*/  ISETP.GE.AND P1, PT, R7, c[0x0][0x220], PT ;  /* 0x0000880007007a0c */ /* 0x000fe20003f26270 */
[----:B------:R-:W-:-:S04]  /*06c0*/  IMAD.WIDE.U32 R14, R0, c[0x0][0x1e8], R12 ;  /* 0x00007a00000e7a25 */ /* 0x000fc800078e000c */
[----:B------:R-:W-:Y:S01]  /*06d0*/  IMAD.IADD R4, R15, 0x1, R4 ;  /* 0x000000010f047824 */ /* 0x000fe200078e0204 */
[----:B------:R-:W-:-:S04]  /*06e0*/  LEA R10, P0, R14, c[0x0][0x1d0], 0x1 ;  /* 0x000074000e0a7a11 */ /* 0x000fc800078008ff */
[----:B------:R-:W-:-:S05]  /*06f0*/  LEA.HI.X R11, R14, c[0x0][0x1d4], R4, 0x1, P0 ;  /* 0x000075000e0b7a11 */ /* 0x000fca00000f0c04 */
[----:B------:R1:W-:Y:S04]  /*0700*/  @!P3 STG.E.128 [R10.64], RZ ;  /* 0x000000ff0a00b986 */ /* 0x0003e8000c101d06 */
[----:B------:R1:W-:Y:S04]  /*0710*/  @!P2 STG.E.128 [R10.64+0x80], RZ ;  /* 0x000080ff0a00a986 */ /* 0x0003e8000c101d06 */
[----:B------:R1:W-:Y:S02]  /*0720*/  @!P1 STG.E.128 [R10.64+0x100], RZ ;  /* 0x000100ff0a009986 */ /* 0x0003e4000c101d06 */
.L_x_678:
[----:B------:R-:W-:Y:S05]  /*0730*/  BSYNC B0 ;  /* 0x0000000000007941 */ /* 0x000fea0003800000 */
.L_x_677:
[----:B-1----:R-:W-:Y:S01]  /*0740*/  IADD3 R10, R0, 0x10, RZ ;  /* 0x00000010000a7810 */ /* 0x002fe20007ffe0ff */
[----:B------:R-:W-:Y:S03]  /*0750*/  BSSY B0, `(.L_x_679) ;  /* 0x0000013000007945 */ /* 0x000fe60003800000 */
[----:B------:R-:W-:-:S13]  /*0760*/  ISETP.GE.AND P0, PT, R10, R209, PT ;  /* 0x000000d10a00720c */ /* 0x000fda0003f06270 */
[----:B------:R-:W-:Y:S05]  /*0770*/  @P0 BRA `(.L_x_680) ;  /* 0x0000010000000947 */ /* 0x000fea0003800000 */
[----:B------:R-:W-:Y:S01]  /*0780*/  IADD3 R11, P0, R0, 0x10, RZ ;  /* 0x00000010000b7810 */ /* 0x000fe20007f1e0ff */
[----:B------:R-:W-:Y:S01]  /*0790*/  IMAD.MOV.U32 R14, RZ, RZ, R18 ;  /* 0x000000ffff0e7224 */ /* 0x000fe200078e0012 */
[----:B------:R-:W-:Y:S02]  /*07a0*/  MOV R15, R13 ;  /* 0x0000000d000f7202 */ /* 0x000fe40000000f00 */
[----:B------:R-:W-:Y:S01]  /*07b0*/  ISETP.GE.AND P2, PT, R2, c[0x0][0x220], PT ;  /* 0x0000880002007a0c */ /* 0x000fe20003f46270 */
[----:B------:R-:W-:Y:S01]  /*07c0*/  IMAD.X R4, RZ, RZ, R5, P0 ;  /* 0x000000ffff047224 */ /* 0x000fe200000e0605 */
[----:B------:R-:W-:Y:S01]  /*07d0*/  ISETP.GE.AND P1, PT, R9, c[0x0][0x220], PT ;  /* 0x0000880009007a0c */ /* 0x000fe20003f26270 */
[----:B------:R-:W-:Y:S01]  /*07e0*/  IMAD.WIDE.U32 R14, R11, c[0x0][0x1e8], R14 ;  /* 0x00007a000b0e7a25 */ /* 0x000fe200078e000e */
[----:B------:R-:W-:-:S03]  /*07f0*/  ISETP.GE.AND P0, PT, R7, c[0x0][0x220], PT ;  /* 0x0000880007007a0c */ /* 0x000fc60003f06270 */
[----:B------:R-:W-:Y:S01]  /*0800*/  IMAD R4, R4, c[0x0][0x1e8], RZ ;  /* 0x00007a0004047a24 */ /* 0x000fe200078e02ff */
[----:B------:R-:W-:-:S03]  /*0810*/  LEA R20, P3, R14, c[0x0][0x1d0], 0x1 ;  /* 0x000074000e147a11 */ /* 0x000fc600078608ff */
[----:B------:R-:W-:-:S04]  /*0820*/  IMAD R4, R11, c[0x0][0x1ec], R4 ;  /* 0x00007b000b047a24 */ /* 0x000fc800078e0204 */
[----:B------:R-:W-:-:S05]  /*0830*/  IMAD.IADD R4, R15, 0x1, R4 ;  /* 0x000000010f047824 */ /* 0x000fca00078e0204 */
[----:B------:R-:W-:-:S05]  /*0840*/  LEA.HI.X R21, R14, c[0x0][0x1d4], R4, 0x1, P3 ;  /* 0x000075000e157a11 */ /* 0x000fca00018f0c04 */
[----:B------:R1:W-:Y:S04]  /*0850*/  @!P2 STG.E.128 [R20.64], RZ ;  /* 0x000000ff1400a986 */ /* 0x0003e8000c101d06 */
[----:B------:R1:W-:Y:S04]  /*0860*/  @!P1 STG.E.128 [R20.64+0x80], RZ ;  /* 0x000080ff14009986 */ /* 0x0003e8000c101d06 */
[----:B------:R1:W-:Y:S02]  /*0870*/  @!P0 STG.E.128 [R20.64+0x100], RZ ;  /* 0x000100ff14008986 */ /* 0x0003e4000c101d06 */
.L_x_680:
[----:B------:R-:W-:Y:S05]  /*0880*/  BSYNC B0 ;  /* 0x0000000000007941 */ /* 0x000fea0003800000 */
.L_x_679:
[----:B------:R-:W-:Y:S01]  /*0890*/  IADD3 R8, R0, 0x20, RZ ;  /* 0x0000002000087810 */ /* 0x000fe20007ffe0ff */
        /* <DEDUP_REMOVED lines=12> */
[----:B-1----:R-:W-:-:S03]  /*0960*/  LEA R20, P3, R14, c[0x0][0x1d0], 0x1 ;  /* 0x000074000e147a11 */ /* 0x002fc600078608ff */
[----:B------:R-:W-:-:S04]  /*0970*/  IMAD R4, R11, c[0x0][0x1ec], R4 ;  /* 0x00007b000b047a24 */ /* 0x000fc800078e0204 */
[----:B------:R-:W-:-:S05]  /*0980*/  IMAD.IADD R4, R15, 0x1, R4 ;  /* 0x000000010f047824 */ /* 0x000fca00078e0204 */
[----:B------:R-:W-:-:S05]  /*0990*/  LEA.HI.X R21, R14, c[0x0][0x1d4], R4, 0x1, P3 ;  /* 0x000075000e157a11 */ /* 0x000fca00018f0c04 */
[----:B------:R1:W-:Y:S04]  /*09a0*/  @!P2 STG.E.128 [R20.64], RZ ;  /* 0x000000ff1400a986 */ /* 0x0003e8000c101d06 */
[----:B------:R1:W-:Y:S04]  /*09b0*/  @!P1 STG.E.128 [R20.64+0x80], RZ ;  /* 0x000080ff14009986 */ /* 0x0003e8000c101d06 */
[----:B------:R1:W-:Y:S02]  /*09c0*/  @!P0 STG.E.128 [R20.64+0x100], RZ ;  /* 0x000100ff14008986 */ /* 0x0003e4000c101d06 */
.L_x_682:
[----:B------:R-:W-:Y:S05]  /*09d0*/  BSYNC B0 ;  /* 0x0000000000007941 */ /* 0x000fea0003800000 */
.L_x_681:
[----:B------:R-:W-:Y:S01]  /*09e0*/  IADD3 R6, R0, 0x30, RZ ;  /* 0x0000003000067810 */ /* 0x000fe20007ffe0ff */
[----:B------:R-:W-:Y:S03]  /*09f0*/  BSSY B0, `(.L_x_683) ;  /* 0x0000012000007945 */ /* 0x000fe60003800000 */
[----:B------:R-:W-:-:S13]  /*0a00*/  ISETP.GE.AND P0, PT, R6, R209, PT ;  /* 0x000000d10600720c */ /* 0x000fda0003f06270 */
[----:B------:R-:W-:Y:S05]  /*0a10*/  @P0 BRA `(.L_x_684) ;  /* 0x000000f000000947 */ /* 0x000fea0003800000 */
[----:B------:R-:W-:Y:S01]  /*0a20*/  IADD3 R4, P0, R0, 0x30, RZ ;  /* 0x0000003000047810 */ /* 0x000fe20007f1e0ff */
[----:B------:R-:W-:Y:S01]  /*0a30*/  IMAD.MOV.U32 R12, RZ, RZ, R18 ;  /* 0x000000ffff0c7224 */ /* 0x000fe200078e0012 */
[----:B------:R-:W-:Y:S02]  /*0a40*/  ISETP.GE.AND P2, PT, R2, c[0x0][0x220], PT ;  /* 0x0000880002007a0c */ /* 0x000fe40003f46270 */
[----:B------:R-:W-:Y:S01]  /*0a50*/  ISETP.GE.AND P1, PT, R9, c[0x0][0x220], PT ;  /* 0x0000880009007a0c */ /* 0x000fe20003f26270 */
[----:B------:R-:W-:Y:S01]  /*0a60*/  IMAD.X R3, RZ, RZ, R5, P0 ;  /* 0x000000ffff037224 */ /* 0x000fe200000e0605 */
[----:B------:R-:W-:Y:S01]  /*0a70*/  ISETP.GE.AND P0, PT, R7, c[0x0][0x220], PT ;  /* 0x0000880007007a0c */ /* 0x000fe20003f06270 */
[----:B------:R-:W-:-:S04]  /*0a80*/  IMAD.WIDE.U32 R12, R4, c[0x0][0x1e8], R12 ;  /* 0x00007a00040c7a25 */ /* 0x000fc800078e000c */
        /* <DEDUP_REMOVED lines=8> */
.L_x_684:
[----:B------:R-:W-:Y:S05]  /*0b10*/  BSYNC B0 ;  /* 0x0000000000007941 */ /* 0x000fea0003800000 */
.L_x_683:
[----:B------:R-:W-:-:S04]  /*0b20*/  ISETP.NE.AND P4, PT, R16, RZ, PT ;  /* 0x000000ff1000720c */ /* 0x000fc80003f85270 */
[-C--:B------:R-:W-:Y:S02]  /*0b30*/  ISETP.GE.OR P3, PT, R0, R209.reuse, P4 ;  /* 0x000000d10000720c */ /* 0x080fe40002766670 */
[-C--:B------:R-:W-:Y:S02]  /*0b40*/  ISETP.GE.OR P2, PT, R10, R209.reuse, P4 ;  /* 0x000000d10a00720c */ /* 0x080fe40002746670 */
[-C--:B------:R-:W-:Y:S02]  /*0b50*/  ISETP.GE.OR P1, PT, R8, R209.reuse, P4 ;  /* 0x000000d10800720c */ /* 0x080fe40002726670 */
[----:B------:R-:W-:Y:S02]  /*0b60*/  IADD3 R0, P0, R88, R0, RZ ;  /* 0x0000000058007210 */ /* 0x000fe40007f1e0ff */
[----:B------:R-:W-:Y:S02]  /*0b70*/  ISETP.GE.OR P4, PT, R6, R209, P4 ;  /* 0x000000d10600720c */ /* 0x000fe40002786670 */
[----:B------:R-:W-:-:S02]  /*0b80*/  LEA.HI.X.SX32 R5, R88, R5, 0x1, P0 ;  /* 0x0000000558057211 */ /* 0x000fc400000f0eff */
[C---:B------:R-:W-:Y:S01]  /*0b90*/  LEA R4, P0, R0.reuse, c[0x0][0x200], 0x2 ;  /* 0x0000800000047a11 */ /* 0x040fe200078010ff */
[----:B--2---:R-:W-:Y:S02]  /*0ba0*/  @!P3 IMAD.MOV.U32 R3, RZ, RZ, 0x7f800000 ;  /* 0x7f800000ff03b424 */ /* 0x004fe400078e00ff */
[----:B------:R-:W-:Y:S01]  /*0bb0*/  @!P2 IMAD.MOV.U32 R2, RZ, RZ, 0x7f800000 ;  /* 0x7f800000ff02a424 */ /* 0x000fe200078e00ff */
[----:B------:R-:W-:Y:S01]  /*0bc0*/  LEA.HI.X R5, R0, c[0x0][0x204], R5, 0x2, P0 ;  /* 0x0000810000057a11 */ /* 0x000fe200000f1405 */
[----:B------:R-:W-:-:S04]  /*0bd0*/  @!P1 IMAD.MOV.U32 R0, RZ, RZ, 0x7f800000 ;  /* 0x7f800000ff009424 */ /* 0x000fc800078e00ff */
[----:B------:R2:W-:Y:S04]  /*0be0*/  @!P3 STG.E [R4.64], R3 ;  /* 0x000000030400b986 */ /* 0x0005e8000c101906 */
[----:B------:R2:W-:Y:S04]  /*0bf0*/  @!P2 STG.E [R4.64+0x40], R2 ;  /* 0x000040020400a986 */ /* 0x0005e8000c101906 */
[----:B------:R2:W-:Y:S01]  /*0c00*/  @!P1 STG.E [R4.64+0x80], R0 ;  /* 0x0000800004009986 */ /* 0x0005e2000c101906 */
[----:B------:R-:W-:Y:S05]  /*0c10*/  @P4 EXIT ;  /* 0x000000000000494d */ /* 0x000fea0003800000 */
[----:B--2---:R-:W-:-:S05]  /*0c20*/  MOV R3, 0x7f800000 ;  /* 0x7f80000000037802 */ /* 0x004fca0000000f00 */
[----:B------:R-:W-:Y:S01]  /*0c30*/  STG.E [R4.64+0xc0], R3 ;  /* 0x0000c00304007986 */ /* 0x000fe2000c101906 */
[----:B------:R-:W-:Y:S05]  /*0c40*/  EXIT ;  /* 0x000000000000794d */ /* 0x000fea0003800000 */
.L_x_676:
[----:B-1----:R-:W-:Y:S01]  /*0c50*/  ISETP.NE.U32.AND P2, PT, RZ, c[0x0][0x2c0], PT ;  /* 0x0000b000ff007a0c */ /* 0x002fe20003f45070 */
[----:B------:R-:W-:Y:S01]  /*0c60*/  IMAD.MOV.U32 R0, RZ, RZ, R10 ;  /* 0x000000ffff007224 */ /* 0x000fe200078e000a */
[----:B------:R-:W-:Y:S02]  /*0c70*/  ISETP.NE.U32.AND P0, PT, RZ, c[0x0][0x2b8], PT ;  /* 0x0000ae00ff007a0c */ /* 0x000fe40003f05070 */
[----:B------:R-:W-:Y:S02]  /*0c80*/  ISETP.NE.AND.EX P2, PT, RZ, c[0x0][0x2c4], PT, P2 ;  /* 0x0000b100ff007a0c */ /* 0x000fe40003f45320 */
[----:B------:R-:W-:-:S11]  /*0c90*/  ISETP.NE.AND.EX P0, PT, RZ, c[0x0][0x2bc], PT, P0 ;  /* 0x0000af00ff007a0c */ /* 0x000fd60003f05300 */
[----:B------:R-:W-:Y:S01]  /*0ca0*/  @P2 SHF.R.S32.HI R3, RZ, 0x1f, R10 ;  /* 0x0000001fff032819 */ /* 0x000fe2000001140a */
[----:B------:R-:W-:-:S04]  /*0cb0*/  @P2 IMAD.WIDE.U32 R4, R10, c[0x0][0x2c8], RZ ;  /* 0x0000b2000a042a25 */ /* 0x000fc800078e00ff */
[----:B------:R-:W-:Y:S01]  /*0cc0*/  @P2 IMAD R3, R3, c[0x0][0x2c8], RZ ;  /* 0x0000b20003032a24 */ /* 0x000fe200078e02ff */
[----:B------:R-:W-:Y:S01]  /*0cd0*/  CS2R R212, SRZ ;  /* 0x0000000000d47805 */ /* 0x000fe2000001ff00 */
[----:B------:R-:W-:-:S04]  /*0ce0*/  @P0 IMAD.WIDE R6, R10, R11, c[0x0][0x2b8] ;  /* 0x0000ae000a060625 */ /* 0x000fc800078e020b */
[----:B------:R-:W-:Y:S01]  /*0cf0*/  @P2 IMAD R3, R10, c[0x0][0x2cc], R3 ;  /* 0x0000b3000a032a24 */ /* 0x000fe200078e0203 */
[----:B------:R-:W-:Y:S01]  /*0d00*/  @P2 LEA R212, P1, R4, c[0x0][0x2c0], 0x2 ;  /* 0x0000b00004d42a11 */ /* 0x000fe200078210ff */
[----:B------:R1:W5:Y:S01]  /*0d10*/  @P0 LDG.E R0, [R6.64] ;  /* 0x0000000606000981 */ /* 0x000362000c1e1900 */
[----:B------:R-:W-:Y:S01]  /*0d20*/  PLOP3.LUT P0, PT, PT, PT, PT, 0x8, 0x0 ;  /* 0x000000000000781c */ /* 0x000fe20003f0e170 */
[----:B------:R-:W-:-:S05]  /*0d30*/  @P2 IMAD.IADD R3, R5, 0x1, R3 ;  /* 0x0000000105032824 */ /* 0x000fca00078e0203 */
[----:B------:R-:W-:-:S04]  /*0d40*/  @P2 SHF.L.U64.HI R3, R4, 0x2, R3 ;  /* 0x0000000204032819 */ /* 0x000fc80000010203 */
[----:B------:R-:W-:Y:S02]  /*0d50*/  @P2 IADD3.X R213, R3, c[0x0][0x2c4], RZ, P1, !PT ;  /* 0x0000b10003d52a10 */ /* 0x000fe40000ffe4ff */
[----:B------:R-:W-:-:S04]  /*0d60*/  @P2 ISETP.NE.U32.AND P1, PT, R212, RZ, PT ;  /* 0x000000ffd400220c */ /* 0x000fc80003f25070 */
[----:B------:R-:W-:Y:S02]  /*0d70*/  @P2 ISETP.NE.AND.EX P0, PT, R213, RZ, PT, P1 ;  /* 0x000000ffd500220c */ /* 0x000fe40003f05310 */
[----:B-1----:R-:W-:-:S11]  /*0d80*/  IABS R6, c[0x0][0x2d0] ;  /* 0x0000b40000067a13 */ /* 0x002fd60000000000 */
[----:B------:R-:W-:Y:S05]  /*0d90*/  @!P0 BRA `(.L_x_685) ;  /* 0x0000047000008947 */ /* 0x000fea0003800000 */
[----:B------:R-:W1:Y:S01]  /*0da0*/  I2F.RP R8, R6 ;  /* 0x0000000600087306 */ /* 0x000e620000209400 */
[----:B------:R-:W-:-:S04]  /*0db0*/  LEA R7, R133, 0xffffffc0, 0x6 ;  /* 0xffffffc085077811 */ /* 0x000fc800078e30ff */
[----:B-----5:R-:W-:-:S03]  /*0dc0*/  IABS R0, R7 ;  /* 0x0000000700007213 */ /* 0x020fc60000000000 */
        /* <DEDUP_REMOVED lines=9> */
[----:B------:R-:W-:Y:S01]  /*0e60*/  IMAD R3, R6, R3, R0 ;  /* 0x0000000306037224 */ /* 0x000fe200078e0200 */
[----:B------:R-:W-:-:S04]  /*0e70*/  LOP3.LUT R0, R7, c[0x0][0x2d0], RZ, 0x3c, !PT ;  /* 0x0000b40007007a12 */ /* 0x000fc800078e3cff */
[----:B------:R-:W-:Y:S02]  /*0e80*/  ISETP.GT.U32.AND P2, PT, R6, R3, PT ;  /* 0x000000030600720c */ /* 0x000fe40003f44070 */
[----:B------:R-:W-:-:S11]  /*0e90*/  ISETP.GE.AND P1, PT, R0, RZ, PT ;  /* 0x000000ff0000720c */ /* 0x000fd60003f26270 */
[----:B------:R-:W-:Y:S01]  /*0ea0*/  @!P2 IMAD.IADD R3, R3, 0x1, -R6 ;  /* 0x000000010303a824 */ /* 0x000fe200078e0a06 */
[----:B------:R-:W-:Y:S02]  /*0eb0*/  @!P2 IADD3 R2, R2, 0x1, RZ ;  /* 0x000000010202a810 */ /* 0x000fe40007ffe0ff */
[----:B------:R-:W-:Y:S02]  /*0ec0*/  ISETP.NE.AND P2, PT, RZ, c[0x0][0x2d0], PT ;  /* 0x0000b400ff007a0c */ /* 0x000fe40003f45270 */
[----:B------:R-:W-:-:S13]  /*0ed0*/  ISETP.GE.U32.AND P3, PT, R3, R6, PT ;  /* 0x000000060300720c */ /* 0x000fda0003f66070 */
[----:B------:R-:W-:-:S04]  /*0ee0*/  @P3 IADD3 R2, R2, 0x1, RZ ;  /* 0x0000000102023810 */ /* 0x000fc80007ffe0ff */
[----:B------:R-:W-:-:S05]  /*0ef0*/  MOV R3, R2 ;  /* 0x0000000200037202 */ /* 0x000fca0000000f00 */
[----:B------:R-:W-:Y:S01]  /*0f00*/  @!P1 IMAD.MOV R3, RZ, RZ, -R3 ;  /* 0x000000ffff039224 */ /* 0x000fe200078e0a03 */
[----:B------:R-:W-:-:S05]  /*0f10*/  @!P2 LOP3.LUT R3, RZ, c[0x0][0x2d0], RZ, 0x33, !PT ;  /* 0x0000b400ff03aa12 */ /* 0x000fca00078e33ff */
[----:B------:R-:W-:-:S06]  /*0f20*/  IMAD.WIDE R28, R3, 0x4, R212 ;  /* 0x00000004031c7825 */ /* 0x000fcc00078e02d4 */
[----:B------:R-:W2:Y:S01]  /*0f30*/  LDG.E R28, [R28.64] ;  /* 0x000000061c1c7981 */ /* 0x000ea2000c1e1900 */
[----:B------:R-:W-:-:S04]  /*0f40*/  IABS R0, c[0x0][0x1c8] ;  /* 0x0000720000007a13 */ /* 0x000fc80000000000 */
[----:B------:R-:W1:Y:S08]  /*0f50*/  I2F.RP R5, R0 ;  /* 0x0000000000057306 */ /* 0x000e700000209400 */
[----:B-1----:R-:W1:Y:S02]  /*0f60*/  MUFU.RCP R8, R5 ;  /* 0x0000000500087308 */ /* 0x002e640000001000 */
[----:B-1----:R-:W-:-:S06]  /*0f70*/  IADD3 R8, R8, 0xffffffe, RZ ;  /* 0x0ffffffe08087810 */ /* 0x002fcc0007ffe0ff */
[----:B------:R-:W1:Y:S02]  /*0f80*/  F2I.FTZ.U32.TRUNC.NTZ R9, R8 ;  /* 0x0000000800097305 */ /* 0x000e64000021f000 */
[----:B-1----:R-:W-:Y:S01]  /*0f90*/  IADD3 R2, RZ, -R9, RZ ;  /* 0x80000009ff027210 */ /* 0x002fe20007ffe0ff */
[----:B------:R-:W-:-:S04]  /*0fa0*/  IMAD.MOV.U32 R8, RZ, RZ, RZ ;  /* 0x000000ffff087224 */ /* 0x000fc800078e00ff */
[----:B------:R-:W-:Y:S01]  /*0fb0*/  IMAD R4, R2, R0, RZ ;  /* 0x0000000002047224 */ /* 0x000fe200078e02ff */
[----:B------:R-:W-:-:S03]  /*0fc0*/  IABS R2, R18 ;  /* 0x0000001200027213 */ /* 0x000fc60000000000 */
[----:B------:R-:W-:-:S06]  /*0fd0*/  IMAD.HI.U32 R9, R9, R4, R8 ;  /* 0x0000000409097227 */ /* 0x000fcc00078e0008 */
[----:B------:R-:W-:-:S05]  /*0fe0*/  IMAD.HI.U32 R4, R9, R2, RZ ;  /* 0x0000000209047227 */ /* 0x000fca00078e00ff */
[----:B------:R-:W-:-:S05]  /*0ff0*/  IADD3 R5, -R4, RZ, RZ ;  /* 0x000000ff04057210 */ /* 0x000fca0007ffe1ff */
[----:B------:R-:W-:Y:S01]  /*1000*/  IMAD R5, R0, R5, R2 ;  /* 0x0000000500057224 */ /* 0x000fe200078e0202 */
[----:B------:R-:W-:-:S04]  /*1010*/  LOP3.LUT R2, R18, c[0x0][0x1c8], RZ, 0x3c, !PT ;  /* 0x0000720012027a12 */ /* 0x000fc800078e3cff */
[----:B------:R-:W-:-:S13]  /*1020*/  ISETP.GT.U32.AND P1, PT, R0, R5, PT ;  /* 0x000000050000720c */ /* 0x000fda0003f24070 */
[----:B------:R-:W-:Y:S01]  /*1030*/  @!P1 IMAD.IADD R5, R5, 0x1, -R0 ;  /* 0x0000000105059824 */ /* 0x000fe200078e0a00 */
[----:B------:R-:W-:Y:S02]  /*1040*/  @!P1 IADD3 R4, R4, 0x1, RZ ;  /* 0x0000000104049810 */ /* 0x000fe40007ffe0ff */
[----:B------:R-:W-:Y:S02]  /*1050*/  ISETP.GE.AND P1, PT, R2, RZ, PT ;  /* 0x000000ff0200720c */ /* 0x000fe40003f26270 */
[----:B------:R-:W-:Y:S02]  /*1060*/  ISETP.GE.U32.AND P2, PT, R5, R0, PT ;  /* 0x000000000500720c */ /* 0x000fe40003f46070 */
[----:B------:R-:W-:-:S05]  /*1070*/  IADD3 R0, -R3, RZ, RZ ;  /* 0x000000ff03007210 */ /* 0x000fca0007ffe1ff */
[----:B------:R-:W-:-:S05]  /*1080*/  IMAD R7, R0, c[0x0][0x2d0], R7 ;  /* 0x0000b40000077a24 */ /* 0x000fca00078e0207 */
[----:B------:R-:W-:Y:S02]  /*1090*/  SHF.R.S32.HI R5, RZ, 0x1f, R7 ;  /* 0x0000001fff057819 */ /* 0x000fe40000011407 */
[----:B------:R-:W-:Y:S02]  /*10a0*/  @P2 IADD3 R4, R4, 0x1, RZ ;  /* 0x0000000104042810 */ /* 0x000fe40007ffe0ff */
[----:B------:R-:W-:Y:S01]  /*10b0*/  ISETP.NE.AND P2, PT, RZ, c[0x0][0x1c8], PT ;  /* 0x00007200ff007a0c */ /* 0x000fe20003f45270 */
[----:B------:R-:W-:Y:S02]  /*10c0*/  IMAD R0, R5, c[0x0][0x198], RZ ;  /* 0x0000660005007a24 */ /* 0x000fe400078e02ff */
[----:B------:R-:W-:-:S10]  /*10d0*/  @!P1 IMAD.MOV R4, RZ, RZ, -R4 ;  /* 0x000000ffff049224 */ /* 0x000fd400078e0a04 */
[----:B------:R-:W-:Y:S02]  /*10e0*/  @!P2 LOP3.LUT R4, RZ, c[0x0][0x1c8], RZ, 0x33, !PT ;  /* 0x00007200ff04aa12 */ /* 0x000fe400078e33ff */
[----:B--2---:R-:W-:Y:S01]  /*10f0*/  SHF.R.S32.HI R17, RZ, 0x1f, R28 ;  /* 0x0000001fff117819 */ /* 0x004fe2000001141c */
[----:B------:R-:W-:-:S04]  /*1100*/  IMAD.WIDE.U32 R8, R28, c[0x0][0x180], RZ ;  /* 0x000060001c087a25 */ /* 0x000fc800078e00ff */
[C---:B------:R-:W-:Y:S02]  /*1110*/  IMAD R3, R17.reuse, c[0x0][0x180], RZ ;  /* 0x0000600011037a24 */ /* 0x040fe400078e02ff */
[----:B------:R-:W-:Y:S02]  /*1120*/  IMAD R17, R17, c[0x0][0x188], RZ ;  /* 0x0000620011117a24 */ /* 0x000fe400078e02ff */
[C---:B------:R-:W-:Y:S02]  /*1130*/  IMAD R2, R28.reuse, c[0x0][0x184], R3 ;  /* 0x000061001c027a24 */ /* 0x040fe400078e0203 */
[----:B------:R-:W-:Y:S02]  /*1140*/  IMAD R3, R7, c[0x0][0x19c], R0 ;  /* 0x0000670007037a24 */ /* 0x000fe400078e0200 */
[C---:B------:R-:W-:Y:S01]  /*1150*/  IMAD R17, R28.reuse, c[0x0][0x18c], R17 ;  /* 0x000063001c117a24 */ /* 0x040fe200078e0211 */
[----:B------:R-:W-:Y:S01]  /*1160*/  IADD3 R9, R9, R2, RZ ;  /* 0x0000000209097210 */ /* 0x000fe20007ffe0ff */
[----:B------:R-:W-:-:S04]  /*1170*/  IMAD.WIDE.U32 R28, R28, c[0x0][0x188], RZ ;  /* 0x000062001c1c7a25 */ /* 0x000fc800078e00ff */
[----:B------:R-:W-:Y:S01]  /*1180*/  IMAD.WIDE.U32 R24, R7, c[0x0][0x198], R8 ;  /* 0x0000660007187a25 */ /* 0x000fe200078e0008 */
[----:B------:R-:W-:Y:S02]  /*1190*/  SHF.R.S32.HI R9, RZ, 0x1f, R4 ;  /* 0x0000001fff097819 */ /* 0x000fe40000011404 */
[----:B------:R-:W-:Y:S01]  /*11a0*/  IADD3 R17, R29, R17, RZ ;  /* 0x000000111d117210 */ /* 0x000fe20007ffe0ff */
[----:B------:R-:W-:Y:S02]  /*11b0*/  IMAD.IADD R25, R25, 0x1, R3 ;  /* 0x0000000119197824 */ /* 0x000fe400078e0203 */
[----:B------:R-:W-:Y:S02]  /*11c0*/  IMAD R13, R9, c[0x0][0x1b0], RZ ;  /* 0x00006c00090d7a24 */ /* 0x000fe400078e02ff */
[----:B------:R-:W-:-:S04]  /*11d0*/  IMAD.WIDE.U32 R24, R4, c[0x0][0x1b0], R24 ;  /* 0x00006c0004187a25 */ /* 0x000fc800078e0018 */
[----:B------:R-:W-:-:S04]  /*11e0*/  IMAD R13, R4, c[0x0][0x1b4], R13 ;  /* 0x00006d00040d7a24 */ /* 0x000fc800078e020d */
[----:B------:R-:W-:Y:S01]  /*11f0*/  IMAD.IADD R13, R25, 0x1, R13 ;  /* 0x00000001190d7824 */ /* 0x000fe200078e020d */
[----:B------:R-:W-:Y:S05]  /*1200*/  BRA `(.L_x_686) ;  /* 0x0000042000007947 */ /* 0x000fea0003800000 */
.L_x_685:
[----:B------:R-:W-:-:S13]  /*1210*/  ISETP.NE.AND P4, PT, R17, -0x1, PT ;  /* 0xffffffff1100780c */ /* 0x000fda0003f85270 */
[----:B------:R-:W-:-:S05]  /*1220*/  @P4 IADD3 R3, R2, R17, RZ ;  /* 0x0000001102034210 */ /* 0x000fca0007ffe0ff */
[----:B------:R-:W-:-:S04]  /*1230*/  @P4 IMAD.WIDE.U32 R12, R3, c[0x0][0x198], RZ ;  /* 0x00006600030c4a25 */ /* 0x000fc800078e00ff */
[----:B------:R-:W-:Y:S01]  /*1240*/  @P4 IMAD R3, R3, c[0x0][0x19c], R13 ;  /* 0x0000670003034a24 */ /* 0x000fe200078e020d */
[----:B------:R-:W-:Y:S05]  /*1250*/  @P4 BRA `(.L_x_687) ;  /* 0x000000a000004947 */ /* 0x000fea0003800000 */
[----:B------:R-:W-:Y:S01]  /*1260*/  SHF.R.S32.HI R5, RZ, 0x1f, R2 ;  /* 0x0000001fff057819 */ /* 0x000fe20000011402 */
[----:B------:R-:W-:Y:S01]  /*1270*/  IMAD.WIDE.U32 R8, R2, c[0x0][0x198], RZ ;  /* 0x0000660002087a25 */ /* 0x000fe200078e00ff */
[----:B-----5:R-:W-:-:S03]  /*1280*/  SHF.R.S32.HI R3, RZ, 0x1f, R0 ;  /* 0x0000001fff037819 */ /* 0x020fc60000011400 */
[----:B------:R-:W-:Y:S02]  /*1290*/  IMAD R5, R5, c[0x0][0x198], RZ ;  /* 0x0000660005057a24 */ /* 0x000fe400078e02ff */
[----:B------:R-:W-:Y:S02]  /*12a0*/  IMAD R3, R3, c[0x0][0x180], RZ ;  /* 0x0000600003037a24 */ /* 0x000fe400078e02ff */
[----:B------:R-:W-:Y:S02]  /*12b0*/  IMAD R4, R2, c[0x0][0x19c], R5 ;  /* 0x0000670002047a24 */ /* 0x000fe400078e0205 */
[----:B------:R-:W-:-:S03]  /*12c0*/  IMAD R3, R0, c[0x0][0x184], R3 ;  /* 0x0000610000037a24 */ /* 0x000fc600078e0203 */
[----:B------:R-:W-:-:S05]  /*12d0*/  IADD3 R9, R9, R4, RZ ;  /* 0x0000000409097210 */ /* 0x000fca0007ffe0ff */
[----:B------:R-:W-:-:S05]  /*12e0*/  IMAD.WIDE.U32 R12, R0, c[0x0][0x180], R8 ;  /* 0x00006000000c7a25 */ /* 0x000fca00078e0008 */
[----:B------:R-:W-:Y:S02]  /*12f0*/  IADD3 R3, R13, R3, RZ ;  /* 0x000000030d037210 */ /* 0x000fe40007ffe0ff */
.L_x_687:
[----:B------:R-:W-:Y:S02]  /*1300*/  IABS R7, c[0x0][0x1c8] ;  /* 0x0000720000077a13 */ /* 0x000fe40000000000 */
[----:B------:R-:W-:Y:S02]  /*1310*/  MOV R8, RZ ;  /* 0x000000ff00087202 */ /* 0x000fe40000000f00 */
[----:B------:R-:W1:Y:S01]  /*1320*/  I2F.RP R13, R7 ;  /* 0x00000007000d7306 */ /* 0x000e620000209400 */
[----:B------:R-:W-:-:S05]  /*1330*/  @P4 IADD3 R17, R2, R17, RZ ;  /* 0x0000001102114210 */ /* 0x000fca0007ffe0ff */
[----:B------:R-:W-:-:S04]  /*1340*/  @P4 IMAD.WIDE.U32 R28, R17, c[0x0][0x1a0], RZ ;  /* 0x00006800111c4a25 */ /* 0x000fc800078e00ff */
[----:B------:R-:W-:Y:S01]  /*1350*/  @P4 IMAD R17, R17, c[0x0][0x1a4], R29 ;  /* 0x0000690011114a24 */ /* 0x000fe200078e021d */
[----:B-1----:R-:W1:Y:S02]  /*1360*/  MUFU.RCP R9, R13 ;  /* 0x0000000d00097308 */ /* 0x002e640000001000 */
[----:B-1----:R-:W-:Y:S01]  /*1370*/  IADD3 R9, R9, 0xffffffe, RZ ;  /* 0x0ffffffe09097810 */ /* 0x002fe20007ffe0ff */
[----:B------:R-:W-:-:S05]  /*1380*/  IMAD.MOV.U32 R13, RZ, RZ, R3 ;  /* 0x000000ffff0d7224 */ /* 0x000fca00078e0003 */
[----:B------:R-:W1:Y:S02]  /*1390*/  F2I.FTZ.U32.TRUNC.NTZ R9, R9 ;  /* 0x0000000900097305 */ /* 0x000e64000021f000 */
[----:B-1----:R-:W-:-:S04]  /*13a0*/  IMAD.MOV R4, RZ, RZ, -R9 ;  /* 0x000000ffff047224 */ /* 0x002fc800078e0a09 */
[----:B------:R-:W-:Y:S01]  /*13b0*/  IMAD R5, R4, R7, RZ ;  /* 0x0000000704057224 */ /* 0x000fe200078e02ff */
[----:B------:R-:W-:-:S03]  /*13c0*/  IABS R4, R18 ;  /* 0x0000001200047213 */ /* 0x000fc60000000000 */
[----:B------:R-:W-:-:S04]  /*13d0*/  IMAD.HI.U32 R8, R9, R5, R8 ;  /* 0x0000000509087227 */ /* 0x000fc800078e0008 */
[----:B------:R-:W-:-:S04]  /*13e0*/  IMAD.MOV.U32 R5, RZ, RZ, R4 ;  /* 0x000000ffff057224 */ /* 0x000fc800078e0004 */
        /* <DEDUP_REMOVED lines=9> */
[----:B------:R-:W-:Y:S02]  /*1480*/  ISETP.GE.U32.AND P3, PT, R8, R7, PT ;  /* 0x000000070800720c */ /* 0x000fe40003f66070 */
[----:B------:R-:W-:-:S04]  /*1490*/  LEA R7, R133, 0xffffffc0, 0x6 ;  /* 0xffffffc085077811 */ /* 0x000fc800078e30ff */
[----:B------:R-:W-:Y:S01]  /*14a0*/  SHF.R.S32.HI R5, RZ, 0x1f, R7 ;  /* 0x0000001fff057819 */ /* 0x000fe20000011407 */
[----:B------:R-:W-:-:S04]  /*14b0*/  IMAD.WIDE.U32 R12, R7, c[0x0][0x198], R12 ;  /* 0x00006600070c7a25 */ /* 0x000fc800078e000c */
[----:B------:R-:W-:Y:S01]  /*14c0*/  IMAD R8, R5, c[0x0][0x198], RZ ;  /* 0x0000660005087a24 */ /* 0x000fe200078e02ff */
[----:B------:R-:W-:Y:S02]  /*14d0*/  MOV R24, R12 ;  /* 0x0000000c00187202 */ /* 0x000fe40000000f00 */
[----:B------:R-:W-:Y:S01]  /*14e0*/  @P3 IADD3 R4, R4, 0x1, RZ ;  /* 0x0000000104043810 */ /* 0x000fe20007ffe0ff */
[----:B------:R-:W-:-:S03]  /*14f0*/  IMAD R3, R7, c[0x0][0x19c], R8 ;  /* 0x0000670007037a24 */ /* 0x000fc600078e0208 */
[----:B------:R-:W-:Y:S01]  /*1500*/  @!P2 IADD3 R4, -R4, RZ, RZ ;  /* 0x000000ff0404a210 */ /* 0x000fe20007ffe1ff */
[----:B------:R-:W-:Y:S01]  /*1510*/  IMAD.IADD R25, R13, 0x1, R3 ;  /* 0x000000010d197824 */ /* 0x000fe200078e0203 */
[----:B------:R-:W-:-:S04]  /*1520*/  @!P1 LOP3.LUT R4, RZ, c[0x0][0x1c8], RZ, 0x33, !PT ;  /* 0x00007200ff049a12 */ /* 0x000fc800078e33ff */
[----:B------:R-:W-:Y:S01]  /*1530*/  SHF.R.S32.HI R9, RZ, 0x1f, R4 ;  /* 0x0000001fff097819 */ /* 0x000fe20000011404 */
[----:B------:R-:W-:-:S04]  /*1540*/  IMAD.WIDE.U32 R24, R4, c[0x0][0x1b0], R24 ;  /* 0x00006c0004187a25 */ /* 0x000fc800078e0018 */
[----:B------:R-:W-:-:S04]  /*1550*/  IMAD R13, R9, c[0x0][0x1b0], RZ ;  /* 0x00006c00090d7a24 */ /* 0x000fc800078e02ff */
[----:B------:R-:W-:-:S04]  /*1560*/  IMAD R13, R4, c[0x0][0x1b4], R13 ;  /* 0x00006d00040d7a24 */ /* 0x000fc800078e020d */
[----:B------:R-:W-:Y:S01]  /*1570*/  IMAD.IADD R13, R25, 0x1, R13 ;  /* 0x00000001190d7824 */ /* 0x000fe200078e020d */
        /* <DEDUP_REMOVED lines=11> */
.L_x_686:
[----:B------:R-:W-:Y:S01]  /*1630*/  ISETP.NE.AND P1, PT, R206, -0x1, PT ;  /* 0xffffffffce00780c */ /* 0x000fe20003f25270 */
[----:B------:R-:W-:Y:S01]  /*1640*/  BSSY B0, `(.L_x_688) ;  /* 0x0000073000007945 */ /* 0x000fe20003800000 */
[----:B------:R-:W-:Y:S02]  /*1650*/  SHF.R.S32.HI R3, RZ, 0x1f, R16 ;  /* 0x0000001fff037819 */ /* 0x000fe40000011410 */
[----:B------:R-:W-:Y:S02]  /*1660*/  IADD3 R199, -R88, R209, RZ ;  /* 0x000000d158c77210 */ /* 0x000fe40007ffe1ff */
[CC--:B------:R-:W-:Y:S02]  /*1670*/  LEA.HI R21, R3.reuse, R16.reuse, RZ, 0x4 ;  /* 0x0000001003157211 */ /* 0x0c0fe400078f20ff */
[----:B------:R-:W-:Y:S02]  /*1680*/  LEA.HI R25, R3, R16, RZ, 0x3 ;  /* 0x0000001003197211 */ /* 0x000fe400078f18ff */
[----:B------:R-:W-:-:S02]  /*1690*/  SHF.R.S32.HI R8, RZ, 0x4, R21 ;  /* 0x00000004ff087819 */ /* 0x000fc40000011415 */
[----:B------:R-:W-:Y:S01]  /*16a0*/  SHF.R.S32.HI R14, RZ, 0x3, R25 ;  /* 0x00000003ff0e7819 */ /* 0x000fe20000011419 */
[----:B------:R-:W-:Y:S01]  /*16b0*/  @!P1 IMAD.WIDE.U32 R30, R10, c[0x0][0x178], RZ ;  /* 0x00005e000a1e9a25 */ /* 0x000fe200078e00ff */
[----:B-----5:R-:W-:Y:S02]  /*16c0*/  @!P1 SHF.R.S32.HI R0, RZ, 0x1f, R10 ;  /* 0x0000001fff009819 */ /* 0x020fe4000001140a */
[----:B------:R-:W-:Y:S01]  /*16d0*/  LEA.HI R2, R21, R8, RZ, 0x1 ;  /* 0x0000000815027211 */ /* 0x000fe200078f08ff */
[----:B------:R-:W-:Y:S01]  /*16e0*/  @P1 IMAD.WIDE.U32 R26, R206, c[0x0][0x190], RZ ;  /* 0x00006400ce1a1a25 */ /* 0x000fe200078e00ff */
[----:B------:R-:W-:Y:S02]  /*16f0*/  LOP3.LUT R25, R25, 0xfffffff8, RZ, 0xc0, !PT ;  /* 0xfffffff819197812 */ /* 0x000fe400078ec0ff */
[----:B------:R-:W-:Y:S01]  /*1700*/  LOP3.LUT R21, R21, 0xfffffff0, RZ, 0xc0, !PT ;  /* 0xfffffff015157812 */ /* 0x000fe200078ec0ff */
[----:B------:R-:W-:Y:S01]  /*1710*/  @!P1 IMAD R0, R0, c[0x0][0x178], RZ ;  /* 0x00005e0000009a24 */ /* 0x000fe200078e02ff */
[----:B------:R-:W-:Y:S01]  /*1720*/  LOP3.LUT R197, R2, 0xfffffffe, RZ, 0xc0, !PT ;  /* 0xfffffffe02c57812 */ /* 0x000fe200078ec0ff */
[----:B------:R-:W-:Y:S01]  /*1730*/  IMAD.IADD R2, R16, 0x1, -R25 ;  /* 0x0000000110027824 */ /* 0x000fe200078e0a19 */
[----:B------:R-:W-:Y:S01]  /*1740*/  SHF.R.S32.HI R15, RZ, 0x1f, R14 ;  /* 0x0000001fff0f7819 */ /* 0x000fe2000001140e */
[----:B------:R-:W-:Y:S01]  /*1750*/  @!P1 IMAD R0, R10, c[0x0][0x17c], R0 ;  /* 0x00005f000a009a24 */ /* 0x000fe200078e0200 */
[CC--:B------:R-:W-:Y:S01]  /*1760*/  LEA.HI R20, R3.reuse, R16.reuse, RZ, 0x6 ;  /* 0x0000001003147211 */ /* 0x0c0fe200078f30ff */
[----:B------:R-:W-:Y:S01]  /*1770*/  IMAD.IADD R10, R16, 0x1, -R21 ;  /* 0x00000001100a7824 */ /* 0x000fe200078e0a15 */
[----:B------:R-:W-:Y:S01]  /*1780*/  LEA.HI R87, R3, R16, RZ, 0x5 ;  /* 0x0000001003577211 */ /* 0x000fe200078f28ff */
[----:B------:R-:W-:-:S02]  /*1790*/  IMAD.SHL.U32 R210, R2, 0x8, RZ ;  /* 0x0000000802d27824 */ /* 0x000fc400078e00ff */
[----:B------:R-:W-:Y:S01]  /*17a0*/  IMAD.SHL.U32 R25, R14, 0x40, RZ ;  /* 0x000000400e197824 */ /* 0x000fe200078e00ff */
[----:B------:R-:W-:Y:S01]  /*17b0*/  SHF.R.S32.HI R21, RZ, 0x1f, R10 ;  /* 0x0000001fff157819 */ /* 0x000fe2000001140a */
[----:B------:R-:W-:Y:S01]  /*17c0*/  IMAD.IADD R197, R8, 0x1, -R197 ;  /* 0x0000000108c57824 */ /* 0x000fe200078e0ac5 */
[----:B------:R-:W-:Y:S01]  /*17d0*/  IADD3 R28, P2, R210, R28, RZ ;  /* 0x0000001cd21c7210 */ /* 0x000fe20007f5e0ff */
[----:B------:R-:W-:Y:S01]  /*17e0*/  @P1 IMAD R19, R206, c[0x0][0x194], R27 ;  /* 0x00006500ce131a24 */ /* 0x000fe200078e021b */
[----:B------:R-:W-:Y:S01]  /*17f0*/  SHF.R.S32.HI R8, RZ, 0x1f, R210 ;  /* 0x0000001fff087819 */ /* 0x000fe200000114d2 */
[----:B------:R-:W-:Y:S01]  /*1800*/  @!P1 IMAD.IADD R19, R31, 0x1, R0 ;  /* 0x000000011f139824 */ /* 0x000fe200078e0200 */
[----:B------:R-:W-:Y:S01]  /*1810*/  LOP3.LUT R25, R25, 0x1c0, RZ, 0xc0, !PT ;  /* 0x000001c019197812 */ /* 0x000fe200078ec0ff */
[----:B------:R-:W-:Y:S01]  /*1820*/  @!P1 IMAD.MOV.U32 R26, RZ, RZ, R30 ;  /* 0x000000ffff1a9224 */ /* 0x000fe200078e001e */
[----:B------:R-:W-:Y:S01]  /*1830*/  IADD3 R24, P3, R210, R24, RZ ;  /* 0x00000018d2187210 */ /* 0x000fe20007f7e0ff */
[----:B------:R-:W-:Y:S01]  /*1840*/  IMAD.X R29, R8, 0x1, R17, P2 ;  /* 0x00000001081d7824 */ /* 0x000fe200010e0611 */
[----:B------:R-:W-:Y:S01]  /*1850*/  LEA.HI R0, R21, R10, RZ, 0x3 ;  /* 0x0000000a15007211 */ /* 0x000fe200078f18ff */
[----:B------:R-:W-:Y:S01]  /*1860*/  IMAD.WIDE R22, R23, 0x40, R14 ;  /* 0x0000004017167825 */ /* 0x000fe200078e020e */
[----:B------:R-:W-:-:S02]  /*1870*/  LOP3.LUT R21, R25, 0x38, R210, 0xf8, !PT ;  /* 0x0000003819157812 */ /* 0x000fc400078ef8d2 */
[----:B------:R-:W-:Y:S01]  /*1880*/  SHF.R.U32.HI R12, RZ, 0x3, R25 ;  /* 0x00000003ff0c7819 */ /* 0x000fe20000011619 */
[----:B------:R-:W-:Y:S01]  /*1890*/  IMAD.X R25, R8, 0x1, R13, P3 ;  /* 0x0000000108197824 */ /* 0x000fe200018e060d */
[----:B------:R-:W-:Y:S01]  /*18a0*/  LOP3.LUT R17, R0, 0xfffffff8, RZ, 0xc0, !PT ;  /* 0xfffffff800117812 */ /* 0x000fe200078ec0ff */
[----:B------:R-:W-:Y:S01]  /*18b0*/  IMAD R13, R9, c[0x0][0x1b8], RZ ;  /* 0x00006e00090d7a24 */ /* 0x000fe200078e02ff */
[----:B------:R-:W-:Y:S01]  /*18c0*/  IADD3 R26, P1, R210, R26, RZ ;  /* 0x0000001ad21a7210 */ /* 0x000fe20007f3e0ff */
[----:B------:R-:W-:Y:S01]  /*18d0*/  IMAD.WIDE.U32 R28, R4, c[0x0][0x1b8], R28 ;  /* 0x00006e00041c7a25 */ /* 0x000fe200078e001c */
[----:B------:R-:W-:Y:S02]  /*18e0*/  SHF.R.S32.HI R9, RZ, 0x1f, R18 ;  /* 0x0000001fff097819 */ /* 0x000fe40000011412 */
[----:B------:R-:W-:Y:S01]  /*18f0*/  LOP3.LUT R12, R21, R12, RZ, 0x3c, !PT ;  /* 0x0000000c150c7212 */ /* 0x000fe200078e3cff */
[----:B------:R-:W-:Y:S01]  /*1900*/  IMAD.IADD R10, R10, 0x1, -R17 ;  /* 0x000000010a0a7824 */ /* 0x000fe200078e0a11 */
[----:B------:R-:W-:Y:S01]  /*1910*/  IADD3 R201, R210, 0x40, RZ ;  /* 0x00000040d2c97810 */ /* 0x000fe20007ffe0ff */
[----:B------:R-:W-:Y:S01]  /*1920*/  IMAD.X R27, R8, 0x1, R19, P1 ;  /* 0x00000001081b7824 */ /* 0x000fe200008e0613 */
[----:B------:R-:W-:Y:S01]  /*1930*/  IADD3 R7, P1, R14, R7, RZ ;  /* 0x000000070e077210 */ /* 0x000fe20007f3e0ff */
[----:B------:R-:W-:Y:S01]  /*1940*/  IMAD R8, R4, c[0x0][0x1bc], R13 ;  /* 0x00006f0004087a24 */ /* 0x000fe200078e020d */
[----:B------:R-:W-:Y:S01]  /*1950*/  IADD3 R200, R210, 0x80, RZ ;  /* 0x00000080d2c87810 */ /* 0x000fe20007ffe0ff */
[----:B------:R-:W-:Y:S01]  /*1960*/  IMAD R9, R9, c[0x0][0x1a8], RZ ;  /* 0x00006a0009097a24 */ /* 0x000fe200078e02ff */
[----:B------:R-:W-:Y:S01]  /*1970*/  IADD3.X R5, R15, R5, RZ, P1, !PT ;  /* 0x000000050f057210 */ /* 0x000fe20000ffe4ff */
[C---:B------:R-:W-:Y:S01]  /*1980*/  IMAD.SHL.U32 R4, R10.reuse, 0x40, RZ ;  /* 0x000000400a047824 */ /* 0x040fe200078e00ff */
[----:B------:R-:W-:Y:S01]  /*1990*/  R2P PR, R10, 0x6 ;  /* 0x000000060a007804 */ /* 0x000fe20000000000 */
[----:B------:R-:W-:Y:S01]  /*19a0*/  IMAD R21, R18, c[0x0][0x1ac], R9 ;  /* 0x00006b0012157a24 */ /* 0x000fe200078e0209 */
[----:B------:R-:W-:Y:S01]  /*19b0*/  ISETP.GE.AND P3, PT, R14, R199, PT ;  /* 0x000000c70e00720c */ /* 0x000fe20003f66270 */
[----:B------:R-:W-:Y:S01]  /*19c0*/  IMAD.SHL.U32 R9, R197, 0x8, RZ ;  /* 0x00000008c5097824 */ /* 0x000fe200078e00ff */
[----:B------:R-:W-:Y:S01]  /*19d0*/  LOP3.LUT R4, R4, 0x1c0, RZ, 0xc0, !PT ;  /* 0x000001c004047812 */ /* 0x000fe200078ec0ff */
[----:B------:R-:W-:-:S02]  /*19e0*/  IMAD R13, R15, c[0x0][0x198], RZ ;  /* 0x000066000f0d7a24 */ /* 0x000fc400078e02ff */
[----:B------:R-:W-:Y:S01]  /*19f0*/  IMAD.IADD R29, R29, 0x1, R8 ;  /* 0x000000011d1d7824 */ /* 0x000fe200078e0208 */
[----:B------:R-:W-:Y:S01]  /*1a00*/  LOP3.LUT R9, R4, 0x8, R9, 0xf8, !PT ;  /* 0x0000000804097812 */ /* 0x000fe200078ef809 */
[----:B------:R-:W-:Y:S01]  /*1a10*/  IMAD R8, R5, c[0x0][0x1a0], RZ ;  /* 0x0000680005087a24 */ /* 0x000fe200078e02ff */
[----:B------:R-:W-:Y:S01]  /*1a20*/  SHF.R.U32.HI R4, RZ, 0x3, R4 ;  /* 0x00000003ff047819 */ /* 0x000fe20000011604 */
[----:B------:R-:W-:Y:S02]  /*1a30*/  IMAD.SHL.U32 R5, R0, 0x40, RZ ;  /* 0x0000004000057824 */ /* 0x000fe400078e00ff */
[----:B------:R-:W-:Y:S01]  /*1a40*/  IMAD.SHL.U32 R19, R20, 0x8, RZ ;  /* 0x0000000814137824 */ /* 0x000fe200078e00ff */
[----:B------:R-:W-:Y:S01]  /*1a50*/  LOP3.LUT R4, R9, R4, RZ, 0x3c, !PT ;  /* 0x0000000409047212 */ /* 0x000fe200078e3cff */
[C---:B------:R-:W-:Y:S02]  /*1a60*/  IMAD R13, R14.reuse, c[0x0][0x19c], R13 ;  /* 0x000067000e0d7a24 */ /* 0x040fe400078e020d */
[----:B------:R-:W-:Y:S01]  /*1a70*/  IMAD.WIDE.U32 R134, R14, c[0x0][0x198], R24 ;  /* 0x000066000e867a25 */ /* 0x000fe200078e0018 */
[----:B------:R-:W-:-:S02]  /*1a80*/  LOP3.LUT R0, R4, 0xfffffe00, R5, 0xf8, !PT ;  /* 0xfffffe0004007812 */ /* 0x000fc400078ef805 */
[----:B------:R-:W-:Y:S01]  /*1a90*/  LOP3.LUT R208, R12, 0xfffffe00, R19, 0xf8, !PT ;  /* 0xfffffe000cd07812 */ /* 0x000fe200078ef813 */
[----:B------:R-:W-:Y:S01]  /*1aa0*/  IMAD.IADD R135, R135, 0x1, R13 ;  /* 0x0000000187877824 */ /* 0x000fe200078e020d */
[----:B------:R-:W-:Y:S01]  /*1ab0*/  LOP3.LUT R13, R87, 0xffffffe0, RZ, 0xc0, !PT ;  /* 0xffffffe0570d7812 */ /* 0x000fe200078ec0ff */
[C---:B------:R-:W-:Y:S01]  /*1ac0*/  IMAD R3, R7.reuse, c[0x0][0x1a4], R8 ;  /* 0x0000690007037a24 */ /* 0x040fe200078e0208 */
[----:B------:R-:W-:Y:S01]  /*1ad0*/  SHF.R.S32.HI R87, RZ, 0x5, R87 ;  /* 0x00000005ff577819 */ /* 0x000fe20000011457 */
[----:B------:R-:W-:-:S04]  /*1ae0*/  IMAD.WIDE.U32 R146, R7, c[0x0][0x1a0], R28 ;  /* 0x0000680007927a25 */ /* 0x000fc800078e001c */
[----:B------:R-:W-:Y:S02]  /*1af0*/  IMAD.MOV.U32 R7, RZ, RZ, 0x10 ;  /* 0x00000010ff077424 */ /* 0x000fe400078e00ff */
[----:B------:R-:W-:Y:S02]  /*1b00*/  IMAD.MOV.U32 R5, RZ, RZ, 0x20 ;  /* 0x00000020ff057424 */ /* 0x000fe400078e00ff */
[----:B------:R-:W-:Y:S01]  /*1b10*/  IMAD.WIDE.U32 R18, R18, c[0x0][0x1a8], R26 ;  /* 0x00006a0012127a25 */ /* 0x000fe200078e001a */
[----:B------:R-:W-:Y:S02]  /*1b20*/  SEL R7, R7, 0xfffffff0, !P1 ;  /* 0xfffffff007077807 */ /* 0x000fe40004800000 */
[----:B------:R-:W-:Y:S01]  /*1b30*/  SEL R5, R5, 0xffffffe0, !P2 ;  /* 0xffffffe005057807 */ /* 0x000fe20005000000 */
[----:B------:R-:W-:Y:S02]  /*1b40*/  IMAD.IADD R13, R16, 0x1, -R13 ;  /* 0x00000001100d7824 */ /* 0x000fe400078e0a0d */
[----:B------:R-:W-:-:S02]  /*1b50*/  IMAD.SHL.U32 R208, R208, 0x2, RZ ;  /* 0x00000002d0d07824 */ /* 0x000fc400078e00ff */
[----:B------:R-:W-:Y:S02]  /*1b60*/  IMAD.IADD R21, R19, 0x1, R21 ;  /* 0x0000000113157824 */ /* 0x000fe400078e0215 */
[----:B------:R-:W-:Y:S01]  /*1b70*/  IMAD.IADD R144, R147, 0x1, R3 ;  /* 0x0000000193907824 */ /* 0x000fe200078e0203 */
[----:B------:R-:W-:Y:S05]  /*1b80*/  @P3 BRA `(.L_x_689) ;  /* 0x000001e000003947 */ /* 0x000fea0003800000 */
[----:B------:R-:W-:Y:S01]  /*1b90*/  ISETP.GE.AND P5, PT, R210, c[0x0][0x220], PT ;  /* 0x00008800d2007a0c */ /* 0x000fe20003fa6270 */
[----:B------:R-:W-:Y:S01]  /*1ba0*/  IMAD R3, R23, c[0x0][0x190], RZ ;  /* 0x0000640017037a24 */ /* 0x000fe200078e02ff */
[----:B------:R-:W-:Y:S01]  /*1bb0*/  ISETP.GE.AND P4, PT, R201, c[0x0][0x220], PT ;  /* 0x00008800c9007a0c */ /* 0x000fe20003f86270 */
[----:B------:R-:W-:Y:S01]  /*1bc0*/  IMAD.MOV.U32 R20, RZ, RZ, R18 ;  /* 0x000000ffff147224 */ /* 0x000fe200078e0012 */
[----:B------:R-:W-:Y:S01]  /*1bd0*/  ISETP.GE.AND P3, PT, R200, c[0x0][0x220], PT ;  /* 0x00008800c8007a0c */ /* 0x000fe20003f66270 */
[C---:B------:R-:W-:Y:S02]  /*1be0*/  IMAD R3, R22.reuse, c[0x0][0x194], R3 ;  /* 0x0000650016037a24 */ /* 0x040fe400078e0203 */
[----:B------:R-:W-:-:S04]  /*1bf0*/  IMAD.WIDE.U32 R8, R22, c[0x0][0x190], R20 ;  /* 0x0000640016087a25 */ /* 0x000fc800078e0014 */
[----:B------:R-:W-:Y:S02]  /*1c00*/  IMAD.IADD R3, R9, 0x1, R3 ;  /* 0x0000000109037824 */ /* 0x000fe400078e0203 */
[C---:B------:R-:W-:Y:S01]  /*1c10*/  @!P5 LEA R26, P2, R8.reuse, c[0x0][0x160], 0x1 ;  /* 0x00005800081ada11 */ /* 0x040fe200078408ff */
[----:B------:R1:W-:Y:S01]  /*1c20*/  @P5 STS.128 [R208], RZ ;  /* 0x000000ffd0005388 */ /* 0x0003e20000000c00 */
[C---:B------:R-:W-:Y:S02]  /*1c30*/  @!P4 LEA R24, P1, R8.reuse, c[0x0][0x160], 0x1 ;  /* 0x000058000818ca11 */ /* 0x040fe400078208ff */
[C-C-:B------:R-:W-:Y:S02]  /*1c40*/  @!P5 LEA.HI.X R27, R8.reuse, c[0x0][0x164], R3.reuse, 0x1, P2 ;  /* 0x00005900081bda11 */ /* 0x140fe400010f0c03 */
[----:B------:R-:W-:-:S03]  /*1c50*/  @!P4 LEA.HI.X R25, R8, c[0x0][0x164], R3, 0x1, P1 ;  /* 0x000059000819ca11 */ /* 0x000fc600008f0c03 */
[----:B------:R-:W-:Y:S01]  /*1c60*/  @!PT LDS RZ, [RZ] ;  /* 0x00000000fffff984 */ /* 0x000fe20000000800 */
[----:B------:R-:W-:Y:S01]  /*1c70*/  @!PT LDS RZ, [RZ] ;  /* 0x00000000fffff984 */ /* 0x000fe20000000800 */
[----:B------:R-:W-:Y:S01]  /*1c80*/  @!PT LDS RZ, [RZ] ;  /* 0x00000000fffff984 */ /* 0x000fe20000000800 */
[----:B------:R1:W-:Y:S04]  /*1c90*/  @!P5 LDGSTS.E.BYPASS.LTC128B.128 [R208], [R26.64] ;  /* 0x000000001ad0dfae */ /* 0x0003e8000b901d46 */
[----:B------:R1:W-:Y:S04]  /*1ca0*/  @P4 STS.128 [R208+0x2000], RZ ;  /* 0x002000ffd0004388 */ /* 0x0003e80000000c00 */
[----:B------:R-:W-:Y:S01]  /*1cb0*/  @!PT LDS RZ, [RZ] ;  /* 0x00000000fffff984 */ /* 0x000fe20000000800 */
[----:B------:R-:W-:Y:S01]  /*1cc0*/  @!PT LDS RZ, [RZ] ;  /* 0x00000000fffff984 */ /* 0x000fe20000000800 */
[----:B------:R-:W-:Y:S01]  /*1cd0*/  @!PT LDS RZ, [RZ] ;  /* 0x00000000fffff984 */ /* 0x000fe20000000800 */
[----:B------:R1:W-:Y:S04]  /*1ce0*/  @!P4 LDGSTS.E.BYPASS.LTC128B.128 [R208+0x2000], [R24.64+0x80] ;  /* 0x0200008018d0cfae */ /* 0x0003e8000b901d46 */
[----:B------:R1:W-:Y:S01]  /*1cf0*/  @P3 STS.128 [R208+0x4000], RZ ;  /* 0x004000ffd0003388 */ /* 0x0003e20000000c00 */
[----:B------:R-:W-:Y:S05]  /*1d00*/  @P3 BRA `(.L_x_689) ;  /* 0x0000006000003947 */ /* 0x000fea0003800000 */
[----:B-1----:R-:W-:-:S04]  /*1d10*/  LEA R24, P1, R8, c[0x0][0x160], 0x1 ;  /* 0x0000580008187a11 */ /* 0x002fc800078208ff */
[----:B------:R-:W-:-:S05]  /*1d20*/  LEA.HI.X R25, R8, c[0x0][0x164], R3, 0x1, P1 ;  /* 0x0000590008197a11 */ /* 0x000fca00008f0c03 */
[----:B------:R-:W-:Y:S01]  /*1d30*/  @!PT LDS RZ, [RZ] ;  /* 0x00000000fffff984 */ /* 0x000fe20000000800 */
[----:B------:R-:W-:Y:S01]  /*1d40*/  @!PT LDS RZ, [RZ] ;  /* 0x00000000fffff984 */ /* 0x000fe20000000800 */
[----:B------:R-:W-:Y:S01]  /*1d50*/  @!PT LDS RZ, [RZ] ;  /* 0x00000000fffff984 */ /* 0x000fe20000000800 */
[----:B------:R1:W-:Y:S04]  /*1d60*/  LDGSTS.E.BYPASS.LTC128B.128 [R208+0x4000], [R24.64+0x100] ;  /* 0x0400010018d07fae */ /* 0x0003e8000b901d46 */
.L_x_689:
[----:B------:R-:W-:Y:S05]  /*1d70*/  BSYNC B0 ;  /* 0x0000000000007941 */ /* 0x000fea0003800000 */
.L_x_688:
[----:B------:R-:W-:Y:S01]  /*1d80*/  IADD3 R8, R14, 0x10, RZ ;  /* 0x000000100e087810 */ /* 0x000fe20007ffe0ff */
[----:B------:R-:W-:Y:S03]  /*1d90*/  BSSY B0, `(.L_x_690) ;  /* 0x0000024000007945 */ /* 0x000fe60003800000 */
[----:B------:R-:W-:-:S13]  /*1da0*/  ISETP.GE.AND P1, PT, R8, R199, PT ;  /* 0x000000c70800720c */ /* 0x000fda0003f26270 */
[----:B------:R-:W-:Y:S05]  /*1db0*/  @P1 BRA `(.L_x_691) ;  /* 0x0000021000001947 */ /* 0x000fea0003800000 */
[----:B------:R-:W-:Y:S01]  /*1dc0*/  IADD3 R4, P1, R22, 0x10, RZ ;  /* 0x0000001016047810 */ /* 0x000fe20007f3e0ff */
[----:B-1----:R-:W-:Y:S01]  /*1dd0*/  IMAD.MOV.U32 R24, RZ, RZ, R18 ;  /* 0x000000ffff187224 */ /* 0x002fe200078e0012 */
[----:B------:R-:W-:Y:S01]  /*1de0*/  ISETP.GE.AND P4, PT, R210, c[0x0][0x220], PT ;  /* 0x00008800d2007a0c */ /* 0x000fe20003f86270 */
[----:B------:R-:W-:Y:S01]  /*1df0*/  IMAD.MOV.U32 R25, RZ, RZ, R21 ;  /* 0x000000ffff197224 */ /* 0x000fe200078e0015 */
[----:B------:R-:W-:Y:S01]  /*1e00*/  ISETP.GE.AND P3, PT, R201, c[0x0][0x220], PT ;  /* 0x00008800c9007a0c */ /* 0x000fe20003f66270 */
[----:B------:R-:W-:Y:S01]  /*1e10*/  IMAD.X R3, RZ, RZ, R23, P1 ;  /* 0x000000ffff037224 */ /* 0x000fe200008e0617 */
[----:B------:R-:W-:Y:S01]  /*1e20*/  ISETP.GE.AND P1, PT, R200, c[0x0][0x220], PT ;  /* 0x00008800c8007a0c */ /* 0x000fe20003f26270 */
[----:B------:R-:W-:-:S04]  /*1e30*/  IMAD.WIDE.U32 R24, R4, c[0x0][0x190], R24 ;  /* 0x0000640004187a25 */ /* 0x000fc800078e0018 */
[----:B------:R-:W-:-:S04]  /*1e40*/  IMAD R3, R3, c[0x0][0x190], RZ ;  /* 0x0000640003037a24 */ /* 0x000fc800078e02ff */
[----:B------:R-:W-:Y:S01]  /*1e50*/  IMAD R3, R4, c[0x0][0x194], R3 ;  /* 0x0000650004037a24 */ /* 0x000fe200078e0203 */
[C---:B------:R-:W-:Y:S01]  /*1e60*/  @!P4 LEA R26, P5, R24.reuse, c[0x0][0x160], 0x1 ;  /* 0x00005800181aca11 */ /* 0x040fe200078a08ff */
[----:B------:R1:W-:Y:S01]  /*1e70*/  @P4 STS.128 [R208+0x800], RZ ;  /* 0x000800ffd0004388 */ /* 0x0003e20000000c00 */
[----:B------:R-:W-:Y:S01]  /*1e80*/  @!P3 LEA R28, P2, R24, c[0x0][0x160], 0x1 ;  /* 0x00005800181cba11 */ /* 0x000fe200078408ff */
[----:B------:R-:W-:-:S05]  /*1e90*/  IMAD.IADD R3, R25, 0x1, R3 ;  /* 0x0000000119037824 */ /* 0x000fca00078e0203 */
[C-C-:B------:R-:W-:Y:S02]  /*1ea0*/  @!P4 LEA.HI.X R27, R24.reuse, c[0x0][0x164], R3.reuse, 0x1, P5 ;  /* 0x00005900181bca11 */ /* 0x140fe400028f0c03 */
[----:B------:R-:W-:-:S03]  /*1eb0*/  @!P3 LEA.HI.X R29, R24, c[0x0][0x164], R3, 0x1, P2 ;  /* 0x00005900181dba11 */ /* 0x000fc600010f0c03 */
[----:B------:R-:W-:Y:S01]  /*1ec0*/  @!PT LDS RZ, [RZ] ;  /* 0x00000000fffff984 */ /* 0x000fe20000000800 */
[----:B------:R-:W-:Y:S01]  /*1ed0*/  @!PT LDS RZ, [RZ] ;  /* 0x00000000fffff984 */ /* 0x000fe20000000800 */
[----:B------:R-:W-:Y:S01]  /*1ee0*/  @!PT LDS RZ, [RZ] ;  /* 0x00000000fffff984 */ /* 0x000fe20000000800 */
[----:B------:R1:W-:Y:S04]  /*1ef0*/  @!P4 LDGSTS.E.BYPASS.LTC128B.128 [R208+0x800], [R26.64] ;  /* 0x008000001ad0cfae */ /* 0x0003e8000b901d46 */
        /* <DEDUP_REMOVED lines=13> */
.L_x_691:
[----:B------:R-:W-:Y:S05]  /*1fd0*/  BSYNC B0 ;  /* 0x0000000000007941 */ /* 0x000fea0003800000 */
.L_x_690:
        /* <DEDUP_REMOVED lines=37> */
.L_x_693:
[----:B------:R-:W-:Y:S05]  /*2230*/  BSYNC B0 ;  /* 0x0000000000007941 */ /* 0x000fea0003800000 */
.L_x_692:
        /* <DEDUP_REMOVED lines=30> */
[----:B--2---:R-:W-:-:S04]  /*2420*/  LEA R20, P1, R18, c[0x0][0x160], 0x1 ;  /* 0x0000580012147a11 */ /* 0x004fc800078208ff */
[----:B------:R-:W-:-:S05]  /*2430*/  LEA.HI.X R21, R18, c[0x0][0x164], R3, 0x1, P1 ;  /* 0x0000590012157a11 */ /* 0x000fca00008f0c03 */
[----:B------:R-:W-:Y:S01]  /*2440*/  @!PT LDS RZ, [RZ] ;  /* 0x00000000fffff984 */ /* 0x000fe20000000800 */
[----:B------:R-:W-:Y:S01]  /*2450*/  @!PT LDS RZ, [RZ] ;  /* 0x00000000fffff984 */ /* 0x000fe20000000800 */
[----:B------:R-:W-:Y:S01]  /*2460*/  @!PT LDS RZ, [RZ] ;  /* 0x00000000fffff984 */ /* 0x000fe20000000800 */
[----:B------:R2:W-:Y:S04]  /*2470*/  LDGSTS.E.BYPASS.LTC128B.128 [R208+0x5800], [R20.64+0x100] ;  /* 0x0580010014d07fae */ /* 0x0005e8000b901d46 */
.L_x_695:
[----:B------:R-:W-:Y:S05]  /*2480*/  BSYNC B0 ;  /* 0x0000000000007941 */ /* 0x000fea0003800000 */
.L_x_694:
[----:B------:R-:W-:Y:S01]  /*2490*/  IADD3 R207, R133, -0x1, RZ ;  /* 0xffffffff85cf7810 */ /* 0x000fe20007ffe0ff */
[----:B------:R-:W-:Y:S04]  /*24a0*/  BSSY B0, `(.L_x_696) ;  /* 0x000001e000007945 */ /* 0x000fe80003800000 */
[----:B------:R-:W-:-:S04]  /*24b0*/  IMAD.SHL.U32 R3, R207, 0x40, RZ ;  /* 0x00000040cf037824 */ /* 0x000fc800078e00ff */
[----:B------:R-:W-:-:S05]  /*24c0*/  IMAD.IADD R9, R86, 0x1, -R3 ;  /* 0x0000000156097824 */ /* 0x000fca00078e0a03 */
[----:B------:R-:W-:-:S13]  /*24d0*/  ISETP.GE.AND P1, PT, R14, R9, PT ;  /* 0x000000090e00720c */ /* 0x000fda0003f26270 */
[----:B------:R-:W-:Y:S05]  /*24e0*/  @P1 BRA `(.L_x_697) ;  /* 0x0000019000001947 */ /* 0x000fea0003800000 */
[----:B------:R-:W-:Y:S02]  /*24f0*/  ISETP.GE.AND P4, PT, R210, c[0x0][0x220], PT ;  /* 0x00008800d2007a0c */ /* 0x000fe40003f86270 */
[----:B------:R-:W-:Y:S02]  /*2500*/  ISETP.GE.AND P3, PT, R201, c[0x0][0x220], PT ;  /* 0x00008800c9007a0c */ /* 0x000fe40003f66270 */
[----:B------:R-:W-:-:S09]  /*2510*/  ISETP.GE.AND P1, PT, R200, c[0x0][0x220], PT ;  /* 0x00008800c8007a0c */ /* 0x000fd20003f26270 */
[C---:B--2---:R-:W-:Y:S01]  /*2520*/  @!P4 LEA R20, P5, R134.reuse, c[0x0][0x168], 0x1 ;  /* 0x00005a008614ca11 */ /* 0x044fe200078a08ff */
[----:B------:R2:W-:Y:S01]  /*2530*/  @P4 STS.128 [R208+0x6000], RZ ;  /* 0x006000ffd0004388 */ /* 0x0005e20000000c00 */
[C---:B------:R-:W-:Y:S02]  /*2540*/  @!P3 LEA R18, P2, R134.reuse, c[0x0][0x168], 0x1 ;  /* 0x00005a008612ba11 */ /* 0x040fe400078408ff */
        /* <DEDUP_REMOVED lines=19> */
.L_x_697:
[----:B------:R-:W-:Y:S05]  /*2680*/  BSYNC B0 ;  /* 0x0000000000007941 */ /* 0x000fea0003800000 */
.L_x_696:
[----:B------:R-:W-:Y:S01]  /*2690*/  ISETP.GE.AND P1, PT, R8, R9, PT ;  /* 0x000000090800720c */ /* 0x000fe20003f26270 */
[----:B------:R-:W-:Y:S01]  /*26a0*/  IMAD.MOV.U32 R4, RZ, RZ, c[0x0][0x198] ;  /* 0x00006600ff047624 */ /* 0x000fe200078e00ff */
[----:B------:R-:W-:Y:S03]  /*26b0*/  BSSY B0, `(.L_x_698) ;  /* 0x000001f000007945 */ /* 0x000fe60003800000 */
[C---:B------:R-:W-:Y:S01]  /*26c0*/  IMAD.SHL.U32 R203, R4.reuse, 0x10, RZ ;  /* 0x0000001004cb7824 */ /* 0x040fe200078e00ff */
[----:B------:R-:W-:-:S07]  /*26d0*/  SHF.L.U64.HI R202, R4, R11, c[0x0][0x19c] ;  /* 0x0000670004ca7619 */ /* 0x000fce000001020b */
[----:B------:R-:W-:Y:S05]  /*26e0*/  @P1 BRA `(.L_x_699) ;  /* 0x000001b000001947 */ /* 0x000fea0003800000 */
[----:B------:R-:W-:Y:S02]  /*26f0*/  ISETP.GE.AND P4, PT, R210, c[0x0][0x220], PT ;  /* 0x00008800d2007a0c */ /* 0x000fe40003f86270 */
[----:B------:R-:W-:Y:S02]  /*2700*/  ISETP.GE.AND P3, PT, R201, c[0x0][0x220], PT ;  /* 0x00008800c9007a0c */ /* 0x000fe40003f66270 */
[----:B--2---:R-:W-:Y:S02]  /*2710*/  IADD3 R18, P2, R203, R134, RZ ;  /* 0x00000086cb127210 */ /* 0x004fe40007f5e0ff */
[----:B------:R-:W-:-:S03]  /*2720*/  ISETP.GE.AND P1, PT, R200, c[0x0][0x220], PT ;  /* 0x00008800c8007a0c */ /* 0x000fc60003f26270 */
[----:B------:R-:W-:-:S04]  /*2730*/  IMAD.X R17, R202, 0x1, R135, P2 ;  /* 0x00000001ca117824 */ /* 0x000fc800010e0687 */
[C---:B------:R-:W-:Y:S01]  /*2740*/  @!P4 LEA R22, P5, R18.reuse, c[0x0][0x168], 0x1 ;  /* 0x00005a001216ca11 */ /* 0x040fe200078a08ff */
        /* <DEDUP_REMOVED lines=21> */
.L_x_699:
[----:B------:R-:W-:Y:S05]  /*28a0*/  BSYNC B0 ;  /* 0x0000000000007941 */ /* 0x000fea0003800000 */
.L_x_698:
[----:B------:R-:W-:Y:S01]  /*28b0*/  ISETP.GE.AND P1, PT, R12, R9, PT ;  /* 0x000000090c00720c */ /* 0x000fe20003f26270 */
[----:B------:R-:W-:-:S12]  /*28c0*/  BSSY B0, `(.L_x_700) ;  /* 0x000001e000007945 */ /* 0x000fd80003800000 */
[----:B------:R-:W-:Y:S05]  /*28d0*/  @P1 BRA `(.L_x_701) ;  /* 0x000001c000001947 */ /* 0x000fea0003800000 */
[----:B------:R-:W-:Y:S01]  /*28e0*/  ISETP.GE.AND P4, PT, R210, c[0x0][0x220], PT ;  /* 0x00008800d2007a0c */ /* 0x000fe20003f86270 */
[----:B------:R-:W-:Y:S01]  /*28f0*/  IMAD.MOV.U32 R17, RZ, RZ, c[0x0][0x19c] ;  /* 0x00006700ff117624 */ /* 0x000fe200078e00ff */
[----:B------:R-:W-:Y:S02]  /*2900*/  ISETP.GE.AND P3, PT, R201, c[0x0][0x220], PT ;  /* 0x00008800c9007a0c */ /* 0x000fe40003f66270 */
[----:B--2---:R-:W-:Y:S02]  /*2910*/  LEA R18, P2, R4, R134, 0x5 ;  /* 0x0000008604127211 */ /* 0x004fe400078428ff */
[----:B------:R-:W-:Y:S02]  /*2920*/  ISETP.GE.AND P1, PT, R200, c[0x0][0x220], PT ;  /* 0x00008800c8007a0c */ /* 0x000fe40003f26270 */
[----:B------:R-:W-:-:S05]  /*2930*/  LEA.HI.X R17, R4, R135, R17, 0x5, P2 ;  /* 0x0000008704117211 */ /* 0x000fca00010f2c11 */
        /* <DEDUP_REMOVED lines=22> */
.L_x_701:
[----:B------:R-:W-:Y:S05]  /*2aa0*/  BSYNC B0 ;  /* 0x0000000000007941 */ /* 0x000fea0003800000 */
.L_x_700:
[----:B------:R-:W-:Y:S01]  /*2ab0*/  ISETP.GE.AND P1, PT, R10, R9, PT ;  /* 0x000000090a00720c */ /* 0x000fe20003f26270 */
[----:B------:R-:W-:-:S12]  /*2ac0*/  BSSY B0, `(.L_x_702) ;  /* 0x000001f000007945 */ /* 0x000fd80003800000 */
[----:B------:R-:W-:Y:S05]  /*2ad0*/  @P1 BRA `(.L_x_703) ;  /* 0x000001d000001947 */ /* 0x000fea0003800000 */
[----:B------:R-:W-:Y:S01]  /*2ae0*/  ISETP.GE.AND P4, PT, R210, c[0x0][0x220], PT ;  /* 0x00008800d2007a0c */ /* 0x000fe20003f86270 */
[----:B------:R-:W-:Y:S01]  /*2af0*/  ULDC UR4, c[0x0][0x19c] ;  /* 0x0000670000047ab9 */ /* 0x000fe20000000800 */
[----:B------:R-:W-:Y:S01]  /*2b00*/  ISETP.GE.AND P3, PT, R201, c[0x0][0x220], PT ;  /* 0x00008800c9007a0c */ /* 0x000fe20003f66270 */
[----:B------:R-:W-:Y:S01]  /*2b10*/  UIMAD UR4, UR4, 0x30, URZ ;  /* 0x00000030040478a4 */ /* 0x000fe2000f8e023f */
[----:B--2---:R-:W-:Y:S01]  /*2b20*/  IMAD.WIDE.U32 R20, R4, 0x30, R134 ;  /* 0x0000003004147825 */ /* 0x004fe200078e0086 */
[----:B------:R-:W-:-:S04]  /*2b30*/  ISETP.GE.AND P1, PT, R200, c[0x0][0x220], PT ;  /* 0x00008800c8007a0c */ /* 0x000fc80003f26270 */
[----:B------:R-:W-:-:S04]  /*2b40*/  IADD3 R17, R21, UR4, RZ ;  /* 0x0000000415117c10 */ /* 0x000fc8000fffe0ff */
        /* <DEDUP_REMOVED lines=22> */
.L_x_703:
[----:B------:R-:W-:Y:S05]  /*2cb0*/  BSYNC B0 ;  /* 0x0000000000007941 */ /* 0x000fea0003800000 */
.L_x_702:
[----:B------:R-:W0:Y:S01]  /*2cc0*/  LDGDEPBAR ;  /* 0x00000000000079af */ /* 0x000e220000000000 */
[----:B------:R-:W-:Y:S01]  /*2cd0*/  ISETP.GE.AND P2, PT, R14, R9, PT ;  /* 0x000000090e00720c */ /* 0x000fe20003f46270 */
[----:B------:R-:W-:Y:S01]  /*2ce0*/  IMAD.SHL.U32 R84, R16, 0x2, RZ ;  /* 0x0000000210547824 */ /* 0x000fe200078e00ff */
[----:B------:R-:W-:Y:S01]  /*2cf0*/  LEA R222, P1, R146, c[0x0][0x170], 0x1 ;  /* 0x00005c0092de7a11 */ /* 0x000fe200078208ff */
[----:B------:R-:W-:Y:S03]  /*2d00*/  BSSY B0, `(.L_x_704) ;  /* 0x000001e000007945 */ /* 0x000fe60003800000 */
[----:B------:R-:W-:Y:S02]  /*2d10*/  LOP3.LUT R84, R84, 0x6, RZ, 0xc0, !PT ;  /* 0x0000000654547812 */ /* 0x000fe400078ec0ff */
[----:B------:R-:W-:Y:S01]  /*2d20*/  LEA.HI.X R223, R146, c[0x0][0x174], R144, 0x1, P1 ;  /* 0x00005d0092df7a11 */ /* 0x000fe200008f0c90 */
[----:B------:R-:W-:-:S04]  /*2d30*/  DEPBAR.LE SB0, 0x0 ;  /* 0x000080000000791a */ /* 0x000fc80000000000 */
[----:B------:R-:W-:Y:S06]  /*2d40*/  BAR.SYNC.DEFER_BLOCKING 0x0 ;  /* 0x0000000000007b1d */ /* 0x000fec0000010000 */
[----:B------:R3:W-:Y:S04]  /*2d50*/  @P2 STS.128 [R208+0xc000], RZ ;  /* 0x00c000ffd0002388 */ /* 0x0007e80000000c00 */
[----:B------:R3:W-:Y:S04]  /*2d60*/  @P2 STS.128 [R208+0xe000], RZ ;  /* 0x00e000ffd0002388 */ /* 0x0007e80000000c00 */
[----:B------:R3:W-:Y:S01]  /*2d70*/  @P2 STS.128 [R208+0x10000], RZ ;  /* 0x010000ffd0002388 */ /* 0x0007e20000000c00 */
[----:B------:R-:W-:Y:S05]  /*2d80*/  @P2 BRA `(.L_x_705) ;  /* 0x0000015000002947 */ /* 0x000fea0003800000 */
[----:B------:R-:W-:Y:S02]  /*2d90*/  ISETP.GE.AND P3, PT, R210, c[0x0][0x220], PT ;  /* 0x00008800d2007a0c */ /* 0x000fe40003f66270 */
[----:B------:R-:W-:-:S02]  /*2da0*/  ISETP.GE.AND P2, PT, R201, c[0x0][0x220], PT ;  /* 0x00008800c9007a0c */ /* 0x000fc40003f46270 */
[----:B------:R-:W-:-:S09]  /*2db0*/  ISETP.GE.AND P1, PT, R200, c[0x0][0x220], PT ;  /* 0x00008800c8007a0c */ /* 0x000fd20003f26270 */
[----:B------:R-:W-:Y:S01]  /*2dc0*/  @!P3 IMAD.MOV.U32 R16, RZ, RZ, R222 ;  /* 0x000000ffff10b224 */ /* 0x000fe200078e00de */
[----:B------:R4:W-:Y:S01]  /*2dd0*/  @P3 STS.128 [R208+0xc000], RZ ;  /* 0x00c000ffd0003388 */ /* 0x0009e20000000c00 */
[----:B------:R-:W-:-:S05]  /*2de0*/  @!P3 IMAD.MOV.U32 R17, RZ, RZ, R223 ;  /* 0x000000ffff11b224 */ /* 0x000fca00078e00df */
        /* <DEDUP_REMOVED lines=11> */
[----:B------:R-:W-:Y:S01]  /*2ea0*/  @!PT LDS RZ, [RZ] ;  /* 0x00000000fffff984 */ /* 0x000fe20000000800 */
[----:B------:R-:W-:Y:S01]  /*2eb0*/  @!PT LDS RZ, [RZ] ;  /* 0x00000000fffff984 */ /* 0x000fe20000000800 */
[----:B------:R-:W-:Y:S01]  /*2ec0*/  @!PT LDS RZ, [RZ] ;  /* 0x00000000fffff984 */ /* 0x000fe20000000800 */
[----:B------:R1:W-:Y:S02]  /*2ed0*/  LDGSTS.E.BYPASS.LTC128B.128 [R208+0x10000], [R222.64+0x100] ;  /* 0x10000100ded07fae */ /* 0x0003e4000b901d46 */
.L_x_705:
[----:B------:R-:W-:Y:S05]  /*2ee0*/  BSYNC B0 ;  /* 0x0000000000007941 */ /* 0x000fea0003800000 */
.L_x_704:
[----:B------:R-:W-:Y:S01]  /*2ef0*/  ISETP.GE.AND P1, PT, R8, R9, PT ;  /* 0x000000090800720c */ /* 0x000fe20003f26270 */
[----:B------:R-:W-:Y:S01]  /*2f00*/  IMAD.MOV.U32 R8, RZ, RZ, c[0x0][0x1a0] ;  /* 0x00006800ff087624 */ /* 0x000fe200078e00ff */
[----:B------:R-:W-:Y:S03]  /*2f10*/  BSSY B0, `(.L_x_706) ;  /* 0x0000020000007945 */ /* 0x000fe60003800000 */
[C---:B------:R-:W-:Y:S01]  /*2f20*/  IMAD.SHL.U32 R205, R8.reuse, 0x10, RZ ;  /* 0x0000001008cd7824 */ /* 0x040fe200078e00ff */
[----:B------:R-:W-:-:S07]  /*2f30*/  SHF.L.U64.HI R204, R8, R11, c[0x0][0x1a4] ;  /* 0x0000690008cc7619 */ /* 0x000fce000001020b */
[----:B------:R1:W-:Y:S04]  /*2f40*/  @P1 STS.128 [R208+0xc800], RZ ;  /* 0x00c800ffd0001388 */ /* 0x0003e80000000c00 */
[----:B------:R1:W-:Y:S04]  /*2f50*/  @P1 STS.128 [R208+0xe800], RZ ;  /* 0x00e800ffd0001388 */ /* 0x0003e80000000c00 */
[----:B------:R1:W-:Y:S01]  /*2f60*/  @P1 STS.128 [R208+0x10800], RZ ;  /* 0x010800ffd0001388 */ /* 0x0003e20000000c00 */
[----:B------:R-:W-:Y:S05]  /*2f70*/  @P1 BRA `(.L_x_707) ;  /* 0x0000019000001947 */ /* 0x000fea0003800000 */
[----:B------:R-:W-:Y:S02]  /*2f80*/  ISETP.GE.AND P4, PT, R210, c[0x0][0x220], PT ;  /* 0x00008800d2007a0c */ /* 0x000fe40003f86270 */
[----:B------:R-:W-:-:S02]  /*2f90*/  ISETP.GE.AND P3, PT, R201, c[0x0][0x220], PT ;  /* 0x00008800c9007a0c */ /* 0x000fc40003f66270 */
[----:B------:R-:W-:-:S09]  /*2fa0*/  ISETP.GE.AND P1, PT, R200, c[0x0][0x220], PT ;  /* 0x00008800c8007a0c */ /* 0x000fd20003f26270 */
[CC--:B--2---:R-:W-:Y:S01]  /*2fb0*/  @!P4 LEA R18, P5, R205.reuse, R222.reuse, 0x1 ;  /* 0x000000decd12c211 */ /* 0x0c4fe200078a08ff */
[----:B------:R2:W-:Y:S01]  /*2fc0*/  @P4 STS.128 [R208+0xc800], RZ ;  /* 0x00c800ffd0004388 */ /* 0x0005e20000000c00 */
[C---:B----4-:R-:W-:Y:S02]  /*2fd0*/  @!P3 LEA R16, P2, R205.reuse, R222, 0x1 ;  /* 0x000000decd10b211 */ /* 0x050fe400078408ff */
[CCC-:B------:R-:W-:Y:S02]  /*2fe0*/  @!P4 LEA.HI.X R19, R205.reuse, R223.reuse, R204.reuse, 0x1, P5 ;  /* 0x000000dfcd13c211 */ /* 0x1c0fe400028f0ccc */
[----:B------:R-:W-:-:S03]  /*2ff0*/  @!P3 LEA.HI.X R17, R205, R223, R204, 0x1, P2 ;  /* 0x000000dfcd11b211 */ /* 0x000fc600010f0ccc */
        /* <DEDUP_REMOVED lines=11> */
[----:B--2---:R-:W-:-:S04]  /*30b0*/  LEA R16, P1, R205, R222, 0x1 ;  /* 0x000000decd107211 */ /* 0x004fc800078208ff */
[----:B------:R-:W-:-:S05]  /*30c0*/  LEA.HI.X R17, R205, R223, R204, 0x1, P1 ;  /* 0x000000dfcd117211 */ /* 0x000fca00008f0ccc */
[----:B------:R-:W-:Y:S01]  /*30d0*/  @!PT LDS RZ, [RZ] ;  /* 0x00000000fffff984 */ /* 0x000fe20000000800 */
[----:B------:R-:W-:Y:S01]  /*30e0*/  @!PT LDS RZ, [RZ] ;  /* 0x00000000fffff984 */ /* 0x000fe20000000800 */
[----:B------:R-:W-:Y:S01]  /*30f0*/  @!PT LDS RZ, [RZ] ;  /* 0x00000000fffff984 */ /* 0x000fe20000000800 */
[----:B------:R2:W-:Y:S04]  /*3100*/  LDGSTS.E.BYPASS.LTC128B.128 [R208+0x10800], [R16.64+0x100] ;  /* 0x1080010010d07fae */ /* 0x0005e8000b901d46 */
.L_x_707:
[----:B------:R-:W-:Y:S05]  /*3110*/  BSYNC B0 ;  /* 0x0000000000007941 */ /* 0x000fea0003800000 */
.L_x_706:
[----:B------:R-:W-:Y:S01]  /*3120*/  ISETP.GE.AND P1, PT, R12, R9, PT ;  /* 0x000000090c00720c */ /* 0x000fe20003f26270 */
[----:B------:R-:W-:-:S12]  /*3130*/  BSSY B0, `(.L_x_708) ;  /* 0x0000021000007945 */ /* 0x000fd80003800000 */
[----:B------:R1:W-:Y:S04]  /*3140*/  @P1 STS.128 [R208+0xd000], RZ ;  /* 0x00d000ffd0001388 */ /* 0x0003e80000000c00 */
[----:B------:R1:W-:Y:S04]  /*3150*/  @P1 STS.128 [R208+0xf000], RZ ;  /* 0x00f000ffd0001388 */ /* 0x0003e80000000c00 */
[----:B------:R1:W-:Y:S01]  /*3160*/  @P1 STS.128 [R208+0x11000], RZ ;  /* 0x011000ffd0001388 */ /* 0x0003e20000000c00 */
[----:B------:R-:W-:Y:S05]  /*3170*/  @P1 BRA `(.L_x_709) ;  /* 0x000001c000001947 */ /* 0x000fea0003800000 */
[----:B------:R-:W-:Y:S01]  /*3180*/  ISETP.GE.AND P4, PT, R210, c[0x0][0x220], PT ;  /* 0x00008800d2007a0c */ /* 0x000fe20003f86270 */
[----:B------:R-:W-:Y:S01]  /*3190*/  IMAD.MOV.U32 R11, RZ, RZ, 0x5 ;  /* 0x00000005ff0b7424 */ /* 0x000fe200078e00ff */
[----:B------:R-:W-:Y:S01]  /*31a0*/  ISETP.GE.AND P3, PT, R201, c[0x0][0x220], PT ;  /* 0x00008800c9007a0c */ /* 0x000fe20003f66270 */
[----:B------:R-:W-:Y:S01]  /*31b0*/  IMAD.SHL.U32 R12, R8, 0x20, RZ ;  /* 0x00000020080c7824 */ /* 0x000fe200078e00ff */
[----:B------:R-:W-:-:S02]  /*31c0*/  ISETP.GE.AND P1, PT, R200, c[0x0][0x220], PT ;  /* 0x00008800c8007a0c */ /* 0x000fc40003f26270 */
[----:B------:R-:W-:-:S07]  /*31d0*/  SHF.L.U64.HI R11, R8, R11, c[0x0][0x1a4] ;  /* 0x00006900080b7619 */ /* 0x000fce000001020b */
        /* <DEDUP_REMOVED lines=22> */
.L_x_709:
[----:B------:R-:W-:Y:S05]  /*3340*/  BSYNC B0 ;  /* 0x0000000000007941 */ /* 0x000fea0003800000 */
.L_x_708:
[----:B------:R-:W-:Y:S01]  /*3350*/  ISETP.GE.AND P1, PT, R10, R9, PT ;  /* 0x000000090a00720c */ /* 0x000fe20003f26270 */
[----:B------:R-:W-:Y:S01]  /*3360*/  BSSY B0, `(.L_x_710) ;  /* 0x0000029000007945 */ /* 0x000fe20003800000 */
[----:B------:R-:W-:-:S04]  /*3370*/  SHF.R.S32.HI R10, RZ, 0x1f, R13 ;  /* 0x0000001fff0a7819 */ /* 0x000fc8000001140d */
[----:B------:R-:W-:-:S04]  /*3380*/  LEA.HI R10, R10, R13, RZ, 0x2 ;  /* 0x0000000d0a0a7211 */ /* 0x000fc800078f10ff */
[----:B------:R-:W-:-:S03]  /*3390*/  SHF.R.S32.HI R85, RZ, 0x2, R10 ;  /* 0x00000002ff557819 */ /* 0x000fc6000001140a */
[----:B------:R1:W-:Y:S04]  /*33a0*/  @P1 STS.128 [R208+0xd800], RZ ;  /* 0x00d800ffd0001388 */ /* 0x0003e80000000c00 */
[----:B------:R1:W-:Y:S04]  /*33b0*/  @P1 STS.128 [R208+0xf800], RZ ;  /* 0x00f800ffd0001388 */ /* 0x0003e80000000c00 */
[----:B------:R1:W-:Y:S01]  /*33c0*/  @P1 STS.128 [R208+0x11800], RZ ;  /* 0x011800ffd0001388 */ /* 0x0003e20000000c00 */
[----:B------:R-:W-:Y:S05]  /*33d0*/  @P1 BRA `(.L_x_711) ;  /* 0x0000021000001947 */ /* 0x000fea0003800000 */
[----:B------:R-:W-:Y:S02]  /*33e0*/  ISETP.GE.AND P3, PT, R210, c[0x0][0x220], PT ;  /* 0x00008800d2007a0c */ /* 0x000fe40003f66270 */
[----:B------:R-:W-:-:S02]  /*33f0*/  ISETP.GE.AND P2, PT, R201, c[0x0][0x220], PT ;  /* 0x00008800c9007a0c */ /* 0x000fc40003f46270 */
[----:B------:R-:W-:-:S09]  /*3400*/  ISETP.GE.AND P1, PT, R200, c[0x0][0x220], PT ;  /* 0x00008800c8007a0c */ /* 0x000fd20003f26270 */
[----:B------:R-:W-:Y:S01]  /*3410*/  @!P3 MOV R10, c[0x0][0x1a4] ;  /* 0x00006900000aba02 */ /* 0x000fe20000000f00 */
[--C-:B------:R-:W-:Y:S01]  /*3420*/  @!P3 IMAD.MOV.U32 R13, RZ, RZ, R223.reuse ;  /* 0x000000ffff0db224 */ /* 0x100fe200078e00df */
[----:B------:R-:W-:Y:S01]  /*3430*/  @!P3 MOV R12, R222 ;  /* 0x000000de000cb202 */ /* 0x000fe20000000f00 */
[C---:B--2-4-:R-:W-:Y:S01]  /*3440*/  @!P2 IMAD.WIDE.U32 R16, R8.reuse, 0x60, R222 ;  /* 0x000000600810a825 */ /* 0x054fe200078e00de */
[----:B------:R-:W-:Y:S01]  /*3450*/  @!P2 MOV R9, c[0x0][0x1a4] ;  /* 0x000069000009aa02 */ /* 0x000fe20000000f00 */
[----:B------:R2:W-:Y:S02]  /*3460*/  @P3 STS.128 [R208+0xd800], RZ ;  /* 0x00d800ffd0003388 */ /* 0x0005e40000000c00 */
[----:B------:R-:W-:-:S04]  /*3470*/  @!P3 IMAD.WIDE.U32 R12, R8, 0x60, R12 ;  /* 0x00000060080cb825 */ /* 0x000fc800078e000c */
[----:B------:R-:W-:Y:S02]  /*3480*/  @!P3 IMAD R10, R10, 0x60, RZ ;  /* 0x000000600a0ab824 */ /* 0x000fe400078e02ff */
[----:B------:R-:W-:-:S03]  /*3490*/  @!P2 IMAD R9, R9, 0x60, RZ ;  /* 0x000000600909a824 */ /* 0x000fc600078e02ff */
[----:B------:R-:W-:Y:S01]  /*34a0*/  @!P3 IADD3 R13, R13, R10, RZ ;  /* 0x0000000a0d0db210 */ /* 0x000fe20007ffe0ff */
[----:B------:R-:W-:-:S04]  /*34b0*/  @!P2 IMAD.IADD R17, R17, 0x1, R9 ;  /* 0x000000011111a824 */ /* 0x000fc800078e0209 */
        /* <DEDUP_REMOVED lines=11> */
[----:B------:R-:W-:Y:S01]  /*3570*/  ULDC UR4, c[0x0][0x1a4] ;  /* 0x0000690000047ab9 */ /* 0x000fe20000000800 */
[----:B------:R-:W-:Y:S01]  /*3580*/  IMAD.WIDE.U32 R8, R8, 0x60, R222 ;  /* 0x0000006008087825 */ /* 0x000fe200078e00de */
[----:B------:R-:W-:-:S06]  /*3590*/  UIMAD UR4, UR4, 0x60, URZ ;  /* 0x00000060040478a4 */ /* 0x000fcc000f8e023f */
[----:B------:R-:W-:-:S05]  /*35a0*/  IADD3 R9, R9, UR4, RZ ;  /* 0x0000000409097c10 */ /* 0x000fca000fffe0ff */
[----:B------:R-:W-:Y:S01]  /*35b0*/  @!PT LDS RZ, [RZ] ;  /* 0x00000000fffff984 */ /* 0x000fe20000000800 */
[----:B------:R-:W-:Y:S01]  /*35c0*/  @!PT LDS RZ, [RZ] ;  /* 0x00000000fffff984 */ /* 0x000fe20000000800 */
[----:B------:R-:W-:Y:S01]  /*35d0*/  @!PT LDS RZ, [RZ] ;  /* 0x00000000fffff984 */ /* 0x000fe20000000800 */
[----:B------:R4:W-:Y:S02]  /*35e0*/  LDGSTS.E.BYPASS.LTC128B.128 [R208+0x11800], [R8.64+0x100] ;  /* 0x1180010008d07fae */ /* 0x0009e4000b901d46 */
.L_x_711:
[----:B------:R-:W-:Y:S05]  /*35f0*/  BSYNC B0 ;  /* 0x0000000000007941 */ /* 0x000fea0003800000 */
.L_x_710:
[C---:B----4-:R-:W-:Y:S01]  /*3600*/  IMAD.SHL.U32 R8, R2.reuse, 0x40, RZ ;  /* 0x0000004002087824 */ /* 0x050fe200078e00ff */
[----:B------:R-:W-:Y:S01]  /*3610*/  R2P PR, R2, 0x6 ;  /* 0x0000000602007804 */ /* 0x000fe20000000000 */
[----:B------:R-:W-:Y:S01]  /*3620*/  IMAD.SHL.U32 R14, R14, 0x8, RZ ;  /* 0x000000080e0e7824 */ /* 0x000fe200078e00ff */
[----:B------:R-:W0:Y:S01]  /*3630*/  LDGDEPBAR ;  /* 0x00000000000079af */ /* 0x000e220000000000 */
[C---:B------:R-:W-:Y:S01]  /*3640*/  IMAD R198, R87.reuse, 0x400, R0 ;  /* 0x0000040057c67824 */ /* 0x040fe200078e0200 */
[----:B------:R-:W-:Y:S01]  /*3650*/  LOP3.LUT R9, R8, 0x1c0, RZ, 0xc0, !PT ;  /* 0x000001c008097812 */ /* 0x000fe200078ec0ff */
[----:B------:R-:W-:Y:S01]  /*3660*/  IMAD R88, R87, 0x10, R88 ;  /* 0x0000001057587824 */ /* 0x000fe200078e0258 */
[----:B------:R-:W-:Y:S01]  /*3670*/  ISETP.GE.AND P6, PT, R133, 0x2, PT ;  /* 0x000000028500780c */ /* 0x000fe20003fc6270 */
[----:B------:R-:W-:Y:S01]  /*3680*/  IMAD.SHL.U32 R198, R198, 0x2, RZ ;  /* 0x00000002c6c67824 */ /* 0x000fe200078e00ff */
[----:B------:R-:W-:Y:S02]  /*3690*/  LOP3.LUT R8, R9, 0x8, R14, 0xf8, !PT ;  /* 0x0000000809087812 */ /* 0x000fe400078ef80e */
[----:B------:R-:W-:Y:S01]  /*36a0*/  SHF.R.U32.HI R9, RZ, 0x3, R9 ;  /* 0x00000003ff097819 */ /* 0x000fe20000011609 */
[--C-:B------:R-:W-:Y:S01]  /*36b0*/  IMAD R196, R7, 0x2, R198.reuse ;  /* 0x0000000207c47824 */ /* 0x100fe200078e02c6 */
[----:B------:R-:W-:Y:S01]  /*36c0*/  LDSM.16.M88.4 R32, [R198] ;  /* 0x00000000c620783b */ /* 0x000fe20000000200 */
[C---:B------:R-:W-:Y:S01]  /*36d0*/  IMAD R194, R5.reuse, 0x2, R198 ;  /* 0x0000000205c27824 */ /* 0x040fe200078e02c6 */
[----:B------:R-:W-:Y:S01]  /*36e0*/  LOP3.LUT R8, R8, R9, RZ, 0x3c, !PT ;  /* 0x0000000908087212 */ /* 0x000fe200078e3cff */
[----:B------:R-:W-:Y:S01]  /*36f0*/  IMAD R193, R5, 0x2, R196 ;  /* 0x0000000205c17824 */ /* 0x000fe200078e02c4 */
[----:B------:R-:W-:Y:S03]  /*3700*/  LDSM.16.M88.4 R56, [R196] ;  /* 0x00000000c438783b */ /* 0x000fe60000000200 */
[----:B------:R-:W-:Y:S01]  /*3710*/  IMAD R197, R197, 0x200, R8 ;  /* 0x00000200c5c57824 */ /* 0x000fe200078e0208 */
[----:B-1----:R-:W-:Y:S03]  /*3720*/  LDSM.16.M88.4 R28, [R194] ;  /* 0x00000000c21c783b */ /* 0x002fe60000000200 */
[----:B------:R-:W-:-:S05]  /*3730*/  IMAD.SHL.U32 R197, R197, 0x2, RZ ;  /* 0x00000002c5c57824 */ /* 0x000fca00078e00ff */
[----:B--2---:R-:W1:Y:S01]  /*3740*/  LDSM.16.M88.4 R12, [R197+0x6000] ;  /* 0x00600000c50c783b */ /* 0x004e620000000200 */
[C---:B------:R-:W-:Y:S02]  /*3750*/  IADD3 R2, R197.reuse, 0x6000, RZ ;  /* 0x00006000c5027810 */ /* 0x040fe40007ffe0ff */
[----:B------:R-:W-:Y:S01]  /*3760*/  IADD3 R195, R197, 0x6020, RZ ;  /* 0x00006020c5c37810 */ /* 0x000fe20007ffe0ff */
[----:B------:R-:W2:Y:S01]  /*3770*/  LDSM.16.M88.4 R72, [R197+0x6800] ;  /* 0x00680000c548783b */ /* 0x000ea20000000200 */
[----:B------:R-:W-:Y:S01]  /*3780*/  @P1 IADD3 R195, R2, -0x20, RZ ;  /* 0xffffffe002c31810 */ /* 0x000fe20007ffe0ff */
[----:B------:R-:W-:Y:S02]  /*3790*/  IMAD.MOV.U32 R2, RZ, RZ, 0x40 ;  /* 0x00000040ff027424 */ /* 0x000fe400078e00ff */
[----:B------:R-:W4:Y:S01]  /*37a0*/  LDSM.16.M88.4 R40, [R197+0x7000] ;  /* 0x00700000c528783b */ /* 0x000f220000000200 */
[C---:B------:R-:W-:Y:S02]  /*37b0*/  IADD3 R187, R195.reuse, 0x800, RZ ;  /* 0x00000800c3bb7810 */ /* 0x040fe40007ffe0ff */
[----:B------:R-:W-:Y:S01]  /*37c0*/  SEL R2, R2, 0xffffffc0, !P2 ;  /* 0xffffffc002027807 */ /* 0x000fe20005000000 */
[----:B------:R-:W5:Y:S01]  /*37d0*/  LDSM.16.M88.4 R68, [R197+0x7800] ;  /* 0x00780000c544783b */ /* 0x000f620000000200 */
[----:B------:R-:W-:-:S02]  /*37e0*/  IADD3 R186, R195, 0x1000, RZ ;  /* 0x00001000c3ba7810 */ /* 0x000fc40007ffe0ff */
[----:B------:R-:W-:Y:S01]  /*37f0*/  IADD3 R185, R195, 0x1800, RZ ;  /* 0x00001800c3b97810 */ /* 0x000fe20007ffe0ff */
[----:B------:R-:W3:Y:S01]  /*3800*/  LDSM.16.M88.4 R64, [R195] ;  /* 0x00000000c340783b */ /* 0x000ee20000000200 */
[----:B------:R-:W-:Y:S01]  /*3810*/  IMAD.IADD R191, R197, 0x1, R2 ;  /* 0x00000001c5bf7824 */ /* 0x000fe200078e0202 */
[C---:B------:R-:W-:Y:S01]  /*3820*/  IADD3 R183, R195.reuse, 0x2000, RZ ;  /* 0x00002000c3b77810 */ /* 0x040fe20007ffe0ff */
[----:B------:R-:W-:Y:S01]  /*3830*/  IMAD.IADD R184, R2, 0x1, R195 ;  /* 0x0000000102b87824 */ /* 0x000fe200078e02c3 */
[----:B------:R-:W3:Y:S01]  /*3840*/  LDSM.16.M88.4 R60, [R195+0x800] ;  /* 0x00080000c33c783b */ /* 0x000ee20000000200 */
[----:B------:R-:W-:Y:S02]  /*3850*/  IADD3 R2, R88, 0x1, R85 ;  /* 0x0000000158027810 */ /* 0x000fe40007ffe055 */
[----:B------:R-:W-:Y:S01]  /*3860*/  IADD3 R182, R195, 0x2800, RZ ;  /* 0x00002800c3b67810 */ /* 0x000fe20007ffe0ff */
[----:B------:R-:W3:Y:S01]  /*3870*/  LDSM.16.M88.4 R52, [R195+0x1000] ;  /* 0x00100000c334783b */ /* 0x000ee20000000200 */
[----:B------:R-:W-:-:S02]  /*3880*/  IADD3 R2, R86, R2, -R209 ;  /* 0x0000000256027210 */ /* 0x000fc40007ffe8d1 */
[C---:B------:R-:W-:Y:S01]  /*3890*/  IADD3 R181, R195.reuse, 0x3000, RZ ;  /* 0x00003000c3b57810 */ /* 0x040fe20007ffe0ff */
[----:B------:R-:W3:Y:S01]  /*38a0*/  LDSM.16.M88.4 R48, [R195+0x1800] ;  /* 0x00180000c330783b */ /* 0x000ee20000000200 */
[C---:B------:R-:W-:Y:S02]  /*38b0*/  IADD3 R180, R195.reuse, 0x3800, RZ ;  /* 0x00003800c3b47810 */ /* 0x040fe40007ffe0ff */
[C---:B------:R-:W-:Y:S01]  /*38c0*/  IADD3 R179, R195.reuse, 0x4000, RZ ;  /* 0x00004000c3b37810 */ /* 0x040fe20007ffe0ff */
[----:B------:R-:W3:Y:S01]  /*38d0*/  LDSM.16.M88.4 R24, [R191+0x6000] ;  /* 0x00600000bf18783b */ /* 0x000ee20000000200 */
[C---:B------:R-:W-:Y:S02]  /*38e0*/  IADD3 R178, R195.reuse, 0x4800, RZ ;  /* 0x00004800c3b27810 */ /* 0x040fe40007ffe0ff */
[C---:B------:R-:W-:Y:S01]  /*38f0*/  IADD3 R177, R195.reuse, 0x5000, RZ ;  /* 0x00005000c3b17810 */ /* 0x040fe20007ffe0ff */
[----:B------:R-:W3:Y:S01]  /*3900*/  LDSM.16.M88.4 R20, [R191+0x6800] ;  /* 0x00680000bf14783b */ /* 0x000ee20000000200 */
[----:B------:R-:W-:Y:S01]  /*3910*/  IADD3 R176, R195, 0x5800, RZ ;  /* 0x00005800c3b07810 */ /* 0x000fe20007ffe0ff */
[C---:B-1----:R-:W-:Y:S02]  /*3920*/  HMMA.16816.F32 R16, R32.reuse, R12, RZ ;  /* 0x0000000c2010723c */ /* 0x042fe400000018ff */
[----:B------:R-:W1:Y:S04]  /*3930*/  LDSM.16.M88.4 R80, [R191+0x7000] ;  /* 0x00700000bf50783b */ /* 0x000e680000000200 */
[----:B------:R-:W1:Y:S02]  /*3940*/  LDSM.16.M88.4 R76, [R191+0x7800] ;  /* 0x00780000bf4c783b */ /* 0x000e640000000200 */
[C---:B------:R-:W-:Y:S08]  /*3950*/  HMMA.16816.F32 R12, R32.reuse, R14, RZ ;  /* 0x0000000e200c723c */ /* 0x040ff000000018ff */
[C---:B--2---:R-:W-:Y:S08]  /*3960*/  HMMA.16816.F32 R8, R32.reuse, R72, RZ ;  /* 0x000000482008723c */ /* 0x044ff000000018ff */
[C---:B------:R-:W-:Y:S08]  /*3970*/  HMMA.16816.F32 R72, R32.reuse, R74, RZ ;  /* 0x0000004a2048723c */ /* 0x040ff000000018ff */
[C---:B----4-:R-:W-:Y:S08]  /*3980*/  HMMA.16816.F32 R44, R32.reuse, R40, RZ ;  /* 0x00000028202c723c */ /* 0x050ff000000018ff */
[C---:B------:R-:W-:Y:S08]  /*3990*/  HMMA.16816.F32 R40, R32.reuse, R42, RZ ;  /* 0x0000002a2028723c */ /* 0x040ff000000018ff */
[C---:B-----5:R-:W-:Y:S08]  /*39a0*/  HMMA.16816.F32 R36, R32.reuse, R68, RZ ;  /* 0x000000442024723c */ /* 0x060ff000000018ff */
[----:B------:R-:W-:Y:S01]  /*39b0*/  HMMA.16816.F32 R32, R32, R70, RZ ;  /* 0x000000462020723c */ /* 0x000fe200000018ff */
[----:B------:R-:W-:Y:S07]  /*39c0*/  LDSM.16.M88.4 R68, [R193] ;  /* 0x00000000c144783b */ /* 0x000fee0000000200 */
[C---:B---3--:R-:W-:Y:S08]  /*39d0*/  HMMA.16816.F32 R16, R56.reuse, R64, R16 ;  /* 0x000000403810723c */ /* 0x048ff00000001810 */
[C---:B------:R-:W-:Y:S01]  /*39e0*/  HMMA.16816.F32 R12, R56.reuse, R66, R12 ;  /* 0x00000042380c723c */ /* 0x040fe2000000180c */
[----:B------:R-:W2:Y:S07]  /*39f0*/  LDSM.16.M88.4 R64, [R184] ;  /* 0x00000000b840783b */ /* 0x000eae0000000200 */
[C---:B------:R-:W-:Y:S08]  /*3a00*/  HMMA.16816.F32 R8, R56.reuse, R60, R8 ;  /* 0x0000003c3808723c */ /* 0x040ff00000001808 */
[C---:B------:R-:W-:Y:S01]  /*3a10*/  HMMA.16816.F32 R72, R56.reuse, R62, R72 ;  /* 0x0000003e3848723c */ /* 0x040fe20000001848 */
[----:B------:R-:W3:Y:S07]  /*3a20*/  LDSM.16.M88.4 R60, [R184+0x800] ;  /* 0x00080000b83c783b */ /* 0x000eee0000000200 */
[C---:B------:R-:W-:Y:S08]  /*3a30*/  HMMA.16816.F32 R44, R56.reuse, R52, R44 ;  /* 0x00000034382c723c */ /* 0x040ff0000000182c */
[C---:B------:R-:W-:Y:S01]  /*3a40*/  HMMA.16816.F32 R40, R56.reuse, R54, R40 ;  /* 0x000000363828723c */ /* 0x040fe20000001828 */
[----:B------:R-:W-:Y:S07]  /*3a50*/  LDSM.16.M88.4 R52, [R184+0x1800] ;  /* 0x00180000b834783b */ /* 0x000fee0000000200 */
[C---:B------:R-:W-:Y:S08]  /*3a60*/  HMMA.16816.F32 R36, R56.reuse, R48, R36 ;  /* 0x000000303824723c */ /* 0x040ff00000001824 */
[----:B------:R-:W-:Y:S01]  /*3a70*/  HMMA.16816.F32 R32, R56, R50, R32 ;  /* 0x000000323820723c */ /* 0x000fe20000001820 */
[----:B------:R-:W4:Y:S07]  /*3a80*/  LDSM.16.M88.4 R56, [R184+0x1000] ;  /* 0x00100000b838783b */ /* 0x000f2e0000000200 */
[C---:B------:R-:W-:Y:S08]  /*3a90*/  HMMA.16816.F32 R16, R28.reuse, R24, R16 ;  /* 0x000000181c10723c */ /* 0x040ff00000001810 */
[C---:B------:R-:W-:Y:S01]  /*3aa0*/  HMMA.16816.F32 R12, R28.reuse, R26, R12 ;  /* 0x0000001a1c0c723c */ /* 0x040fe2000000180c */
[----:B------:R-:W-:Y:S07]  /*3ab0*/  LDSM.16.M88.4 R24, [R198+0x2000] ;  /* 0x00200000c618783b */ /* 0x000fee0000000200 */
[C---:B------:R-:W-:Y:S01]  /*3ac0*/  HMMA.16816.F32 R48, R28.reuse, R20, R8 ;  /* 0x000000141c30723c */ /* 0x040fe20000001808 */
[----:B------:R-:W5:Y:S07]  /*3ad0*/  LDSM.16.M88.4 R8, [R197+0x8000] ;  /* 0x00800000c508783b */ /* 0x000f6e0000000200 */
[C---:B------:R-:W-:Y:S01]  /*3ae0*/  HMMA.16816.F32 R72, R28.reuse, R22, R72 ;  /* 0x000000161c48723c */ /* 0x040fe20000001848 */
[----:B------:R-:W3:Y:S07]  /*3af0*/  LDSM.16.M88.4 R20, [R197+0x8800] ;  /* 0x00880000c514783b */ /* 0x000eee0000000200 */
[C---:B-1----:R-:W-:Y:S08]  /*3b00*/  HMMA.16816.F32 R44, R28.reuse, R80, R44 ;  /* 0x000000501c2c723c */ /* 0x042ff0000000182c */
[C---:B------:R-:W-:Y:S01]  /*3b10*/  HMMA.16816.F32 R40, R28.reuse, R82, R40 ;  /* 0x000000521c28723c */ /* 0x040fe20000001828 */
[----:B------:R-:W1:Y:S07]  /*3b20*/  LDSM.16.M88.4 R80, [R197+0x9000] ;  /* 0x00900000c550783b */ /* 0x000e6e0000000200 */
[C---:B------:R-:W-:Y:S08]  /*3b30*/  HMMA.16816.F32 R36, R28.reuse, R76, R36 ;  /* 0x0000004c1c24723c */ /* 0x040ff00000001824 */
[----:B------:R-:W-:Y:S01]  /*3b40*/  HMMA.16816.F32 R32, R28, R78, R32 ;  /* 0x0000004e1c20723c */ /* 0x000fe20000001820 */
[----:B------:R-:W1:Y:S04]  /*3b50*/  LDSM.16.M88.4 R76, [R197+0x9800] ;  /* 0x00980000c54c783b */ /* 0x000e680000000200 */
[----:B------:R-:W-:Y:S03]  /*3b60*/  LDSM.16.M88.4 R28, [R195+0x2000] ;  /* 0x00200000c31c783b */ /* 0x000fe60000000200 */
[C---:B--2---:R-:W-:Y:S08]  /*3b70*/  HMMA.16816.F32 R16, R68.reuse, R64, R16 ;  /* 0x000000404410723c */ /* 0x044ff00000001810 */
[C---:B------:R-:W-:Y:S08]  /*3b80*/  HMMA.16816.F32 R12, R68.reuse, R66, R12 ;  /* 0x00000042440c723c */ /* 0x040ff0000000180c */
[C---:B---3--:R-:W-:Y:S01]  /*3b90*/  HMMA.16816.F32 R64, R68.reuse, R60, R48 ;  /* 0x0000003c4440723c */ /* 0x048fe20000001830 */
[----:B------:R-:W2:Y:S07]  /*3ba0*/  LDSM.16.M88.4 R48, [R196+0x2000] ;  /* 0x00200000c430783b */ /* 0x000eae0000000200 */
[C---:B------:R-:W-:Y:S01]  /*3bb0*/  HMMA.16816.F32 R72, R68.reuse, R62, R72 ;  /* 0x0000003e4448723c */ /* 0x040fe20000001848 */
[----:B------:R-:W3:Y:S07]  /*3bc0*/  LDSM.16.M88.4 R60, [R195+0x2800] ;  /* 0x00280000c33c783b */ /* 0x000eee0000000200 */
[C---:B----4-:R-:W-:Y:S08]  /*3bd0*/  HMMA.16816.F32 R44, R68.reuse, R56, R44 ;  /* 0x00000038442c723c */ /* 0x050ff0000000182c */
[C---:B------:R-:W-:Y:S01]  /*3be0*/  HMMA.16816.F32 R40, R68.reuse, R58, R40 ;  /* 0x0000003a4428723c */ /* 0x040fe20000001828 */
[----:B------:R-:W-:Y:S07]  /*3bf0*/  LDSM.16.M88.4 R56, [R195+0x3800] ;  /* 0x00380000c338783b */ /* 0x000fee0000000200 */
[C---:B------:R-:W-:Y:S08]  /*3c00*/  HMMA.16816.F32 R36, R68.reuse, R52, R36 ;  /* 0x000000344424723c */ /* 0x040ff00000001824 */
[----:B------:R-:W-:Y:S01]  /*3c10*/  HMMA.16816.F32 R32, R68, R54, R32 ;  /* 0x000000364420723c */ /* 0x000fe20000001820 */
[----:B------:R-:W4:Y:S04]  /*3c20*/  LDSM.16.M88.4 R68, [R195+0x3000] ;  /* 0x00300000c344783b */ /* 0x000f280000000200 */
[----:B------:R-:W-:Y:S03]  /*3c30*/  LDSM.16.M88.4 R52, [R194+0x2000] ;  /* 0x00200000c234783b */ /* 0x000fe60000000200 */
[C---:B-----5:R-:W-:Y:S08]  /*3c40*/  HMMA.16816.F32 R16, R24.reuse, R8, R16 ;  /* 0x000000081810723c */ /* 0x060ff00000001810 */
[C---:B------:R-:W-:Y:S01]  /*3c50*/  HMMA.16816.F32 R12, R24.reuse, R10, R12 ;  /* 0x0000000a180c723c */ /* 0x040fe2000000180c */
[----:B------:R-:W5:Y:S07]  /*3c60*/  LDSM.16.M88.4 R8, [R191+0x8000] ;  /* 0x00800000bf08783b */ /* 0x000f6e0000000200 */
[C---:B------:R-:W-:Y:S08]  /*3c70*/  HMMA.16816.F32 R64, R24.reuse, R20, R64 ;  /* 0x000000141840723c */ /* 0x040ff00000001840 */
        /* <DEDUP_REMOVED lines=10> */
[C---:B------:R-:W-:Y:S01]  /*3d20*/  HMMA.16816.F32 R12, R48.reuse, R30, R12 ;  /* 0x0000001e300c723c */ /* 0x040fe2000000180c */
[----:B------:R-:W2:Y:S07]  /*3d30*/  LDSM.16.M88.4 R28, [R193+0x2000] ;  /* 0x00200000c11c783b */ /* 0x000eae0000000200 */
[C---:B---3--:R-:W-:Y:S08]  /*3d40*/  HMMA.16816.F32 R64, R48.reuse, R60, R64 ;  /* 0x0000003c3040723c */ /* 0x048ff00000001840 */
[C---:B------:R-:W-:Y:S01]  /*3d50*/  HMMA.16816.F32 R72, R48.reuse, R62, R72 ;  /* 0x0000003e3048723c */ /* 0x040fe20000001848 */
[----:B------:R-:W3:Y:S07]  /*3d60*/  LDSM.16.M88.4 R60, [R184+0x2800] ;  /* 0x00280000b83c783b */ /* 0x000eee0000000200 */
[C---:B----4-:R-:W-:Y:S08]  /*3d70*/  HMMA.16816.F32 R44, R48.reuse, R68, R44 ;  /* 0x00000044302c723c */ /* 0x050ff0000000182c */
[C---:B------:R-:W-:Y:S01]  /*3d80*/  HMMA.16816.F32 R40, R48.reuse, R70, R40 ;  /* 0x000000463028723c */ /* 0x040fe20000001828 */
[----:B------:R-:W4:Y:S07]  /*3d90*/  LDSM.16.M88.4 R68, [R184+0x3000] ;  /* 0x00300000b844783b */ /* 0x000f2e0000000200 */
[C---:B------:R-:W-:Y:S08]  /*3da0*/  HMMA.16816.F32 R36, R48.reuse, R56, R36 ;  /* 0x000000383024723c */ /* 0x040ff00000001824 */
[----:B------:R-:W-:Y:S01]  /*3db0*/  HMMA.16816.F32 R32, R48, R58, R32 ;  /* 0x0000003a3020723c */ /* 0x000fe20000001820 */
[----:B------:R-:W2:Y:S04]  /*3dc0*/  LDSM.16.M88.4 R56, [R184+0x3800] ;  /* 0x00380000b838783b */ /* 0x000ea80000000200 */
        /* <DEDUP_REMOVED lines=19> */
[----:B------:R-:W-:Y:S07]  /*3f00*/  LDSM.16.M88.4 R60, [R194+0x4000] ;  /* 0x00400000c23c783b */ /* 0x000fee0000000200 */
[C---:B----4-:R-:W-:Y:S08]  /*3f10*/  HMMA.16816.F32 R44, R28.reuse, R68, R44 ;  /* 0x000000441c2c723c */ /* 0x050ff0000000182c */
[C---:B------:R-:W-:Y:S01]  /*3f20*/  HMMA.16816.F32 R40, R28.reuse, R70, R40 ;  /* 0x000000461c28723c */ /* 0x040fe20000001828 */
[----:B------:R-:W-:Y:S07]  /*3f30*/  LDSM.16.M88.4 R68, [R193+0x4000] ;  /* 0x00400000c144783b */ /* 0x000fee0000000200 */
[C---:B------:R-:W-:Y:S08]  /*3f40*/  HMMA.16816.F32 R36, R28.reuse, R56, R36 ;  /* 0x000000381c24723c */ /* 0x040ff00000001824 */
[----:B------:R-:W-:Y:S01]  /*3f50*/  HMMA.16816.F32 R32, R28, R58, R32 ;  /* 0x0000003a1c20723c */ /* 0x000fe20000001820 */
[----:B------:R-:W-:Y:S04]  /*3f60*/  LDSM.16.M88.4 R28, [R195+0x5000] ;  /* 0x00500000c31c783b */ /* 0x000fe80000000200 */
[----:B------:R-:W-:Y:S03]  /*3f70*/  LDSM.16.M88.4 R56, [R191+0xa000] ;  /* 0x00a00000bf38783b */ /* 0x000fe60000000200 */
[C---:B-----5:R-:W-:Y:S08]  /*3f80*/  HMMA.16816.F32 R16, R48.reuse, R8, R16 ;  /* 0x000000083010723c */ /* 0x060ff00000001810 */
[C---:B------:R-:W-:Y:S01]  /*3f90*/  HMMA.16816.F32 R12, R48.reuse, R10, R12 ;  /* 0x0000000a300c723c */ /* 0x040fe2000000180c */
[----:B------:R-:W3:Y:S07]  /*3fa0*/  LDSM.16.M88.4 R8, [R195+0x4800] ;  /* 0x00480000c308783b */ /* 0x000eee0000000200 */
[C---:B------:R-:W-:Y:S08]  /*3fb0*/  HMMA.16816.F32 R64, R48.reuse, R20, R64 ;  /* 0x000000143040723c */ /* 0x040ff00000001840 */
[C---:B------:R-:W-:Y:S01]  /*3fc0*/  HMMA.16816.F32 R72, R48.reuse, R22, R72 ;  /* 0x000000163048723c */ /* 0x040fe20000001848 */
[----:B------:R-:W4:Y:S07]  /*3fd0*/  LDSM.16.M88.4 R20, [R195+0x5800] ;  /* 0x00580000c314783b */ /* 0x000f2e0000000200 */
[C---:B-1----:R-:W-:Y:S08]  /*3fe0*/  HMMA.16816.F32 R44, R48.reuse, R80, R44 ;  /* 0x00000050302c723c */ /* 0x042ff0000000182c */
[C---:B------:R-:W-:Y:S08]  /*3ff0*/  HMMA.16816.F32 R40, R48.reuse, R82, R40 ;  /* 0x000000523028723c */ /* 0x040ff00000001828 */
[C---:B------:R-:W-:Y:S08]  /*4000*/  HMMA.16816.F32 R36, R48.reuse, R76, R36 ;  /* 0x0000004c3024723c */ /* 0x040ff00000001824 */
[----:B------:R-:W-:Y:S01]  /*4010*/  HMMA.16816.F32 R32, R48, R78, R32 ;  /* 0x0000004e3020723c */ /* 0x000fe20000001820 */
[----:B------:R-:W1:Y:S07]  /*4020*/  LDSM.16.M88.4 R48, [R191+0xa800] ;  /* 0x00a80000bf30783b */ /* 0x000e6e0000000200 */
[C---:B--2---:R-:W-:Y:S08]  /*4030*/  HMMA.16816.F32 R16, R52.reuse, R24, R16 ;  /* 0x000000183410723c */ /* 0x044ff00000001810 */
[C---:B------:R-:W-:Y:S01]  /*4040*/  HMMA.16816.F32 R12, R52.reuse, R26, R12 ;  /* 0x0000001a340c723c */ /* 0x040fe2000000180c */
[----:B------:R-:W2:Y:S07]  /*4050*/  LDSM.16.M88.4 R24, [R191+0xb000] ;  /* 0x00b00000bf18783b */ /* 0x000eae0000000200 */
[C---:B---3--:R-:W-:Y:S08]  /*4060*/  HMMA.16816.F32 R64, R52.reuse, R8, R64 ;  /* 0x000000083440723c */ /* 0x048ff00000001840 */
[C---:B------:R-:W-:Y:S01]  /*4070*/  HMMA.16816.F32 R72, R52.reuse, R10, R72 ;  /* 0x0000000a3448723c */ /* 0x040fe20000001848 */
[----:B------:R-:W3:Y:S07]  /*4080*/  LDSM.16.M88.4 R8, [R191+0xb800] ;  /* 0x00b80000bf08783b */ /* 0x000eee0000000200 */
[C---:B------:R-:W-:Y:S08]  /*4090*/  HMMA.16816.F32 R44, R52.reuse, R28, R44 ;  /* 0x0000001c342c723c */ /* 0x040ff0000000182c */
[C---:B------:R-:W-:Y:S01]  /*40a0*/  HMMA.16816.F32 R40, R52.reuse, R30, R40 ;  /* 0x0000001e3428723c */ /* 0x040fe20000001828 */
[----:B------:R-:W-:Y:S07]  /*40b0*/  LDSM.16.M88.4 R28, [R184+0x4800] ;  /* 0x00480000b81c783b */ /* 0x000fee0000000200 */
[C---:B----4-:R-:W-:Y:S01]  /*40c0*/  HMMA.16816.F32 R76, R52.reuse, R20, R36 ;  /* 0x00000014344c723c */ /* 0x050fe20000001824 */
[----:B------:R-:W4:Y:S07]  /*40d0*/  LDSM.16.M88.4 R36, [R184+0x4000] ;  /* 0x00400000b824783b */ /* 0x000f2e0000000200 */
[----:B------:R-:W-:Y:S01]  /*40e0*/  HMMA.16816.F32 R32, R52, R22, R32 ;  /* 0x000000163420723c */ /* 0x000fe20000001820 */
[----:B------:R-:W5:Y:S07]  /*40f0*/  LDSM.16.M88.4 R20, [R184+0x5000] ;  /* 0x00500000b814783b */ /* 0x000f6e0000000200 */
[C---:B-1----:R-:W-:Y:S08]  /*4100*/  HMMA.16816.F32 R64, R60.reuse, R48, R64 ;  /* 0x000000303c40723c */ /* 0x042ff00000001840 */
[----:B------:R-:W-:Y:S01]  /*4110*/  HMMA.16816.F32 R72, R60, R50, R72 ;  /* 0x000000323c48723c */ /* 0x000fe20000001848 */
[----:B------:R-:W1:Y:S01]  /*4120*/  LDSM.16.M88.4 R48, [R184+0x5800] ;  /* 0x00580000b830783b */ /* 0x000e620000000200 */
[----:B------:R-:W-:-:S06]  /*4130*/  DEPBAR.LE SB0, 0x0 ;  /* 0x000080000000791a */ /* 0x000fcc0000000000 */
[C---:B------:R-:W-:Y:S08]  /*4140*/  HMMA.16816.F32 R16, R60.reuse, R56, R16 ;  /* 0x000000383c10723c */ /* 0x040ff00000001810 */
[C---:B------:R-:W-:Y:S08]  /*4150*/  HMMA.16816.F32 R12, R60.reuse, R58, R12 ;  /* 0x0000003a3c0c723c */ /* 0x040ff0000000180c */
[C---:B--2---:R-:W-:Y:S08]  /*4160*/  HMMA.16816.F32 R44, R60.reuse, R24, R44 ;  /* 0x000000183c2c723c */ /* 0x044ff0000000182c */
[C---:B------:R-:W-:Y:S08]  /*4170*/  HMMA.16816.F32 R40, R60.reuse, R26, R40 ;  /* 0x0000001a3c28723c */ /* 0x040ff00000001828 */
[C---:B---3--:R-:W-:Y:S08]  /*4180*/  HMMA.16816.F32 R76, R60.reuse, R8, R76 ;  /* 0x000000083c4c723c */ /* 0x048ff0000000184c */
[----:B------:R-:W-:Y:S07]  /*4190*/  HMMA.16816.F32 R32, R60, R10, R32 ;  /* 0x0000000a3c20723c */ /* 0x000fee0000001820 */
[----:B------:R-:W-:Y:S01]  /*41a0*/  IADD3 R11, R2, c[0x0][0x2e8], RZ ;  /* 0x0000ba00020b7a10 */ /* 0x000fe20007ffe0ff */
[----:B----4-:R-:W-:Y:S03]  /*41b0*/  HMMA.16816.F32 R16, R68, R36, R16 ;  /* 0x000000244410723c */ /* 0x010fe60000001810 */
[----:B------:R-:W-:-:S02]  /*41c0*/  IADD3 R9, R11, 0x8, RZ ;  /* 0x000000080b097810 */ /* 0x000fc40007ffe0ff */
[-C--:B------:R-:W-:Y:S02]  /*41d0*/  IMNMX R214, R11, R86.reuse, PT ;  /* 0x000000560bd67217 */ /* 0x080fe40003800200 */
[----:B------:R-:W-:Y:S01]  /*41e0*/  IMNMX R2, R9, R86, PT ;  /* 0x0000005609027217 */ /* 0x000fe20003800200 */
[C---:B------:R-:W-:Y:S08]  /*41f0*/  HMMA.16816.F32 R12, R68.reuse, R38, R12 ;  /* 0x00000026440c723c */ /* 0x040ff0000000180c */
[C---:B------:R-:W-:Y:S08]  /*4200*/  HMMA.16816.F32 R64, R68.reuse, R28, R64 ;  /* 0x0000001c4440723c */ /* 0x040ff00000001840 */
[C---:B------:R-:W-:Y:S08]  /*4210*/  HMMA.16816.F32 R72, R68.reuse, R30, R72 ;  /* 0x0000001e4448723c */ /* 0x040ff00000001848 */
[C---:B-----5:R-:W-:Y:S08]  /*4220*/  HMMA.16816.F32 R44, R68.reuse, R20, R44 ;  /* 0x00000014442c723c */ /* 0x060ff0000000182c */
[C---:B------:R-:W-:Y:S08]  /*4230*/  HMMA.16816.F32 R40, R68.reuse, R22, R40 ;  /* 0x000000164428723c */ /* 0x040ff00000001828 */
[C---:B-1----:R-:W-:Y:S08]  /*4240*/  HMMA.16816.F32 R76, R68.reuse, R48, R76 ;  /* 0x00000030444c723c */ /* 0x042ff0000000184c */
[----:B------:R-:W-:Y:S01]  /*4250*/  HMMA.16816.F32 R32, R68, R50, R32 ;  /* 0x000000324420723c */ /* 0x000fe20000001820 */
[----:B------:R-:W-:Y:S06]  /*4260*/  BAR.SYNC.DEFER_BLOCKING 0x0 ;  /* 0x0000000000007b1d */ /* 0x000fec0000010000 */
[----:B------:R-:W-:Y:S01]  /*4270*/  @!UPT UIADD3 URZ, URZ, URZ, URZ ;  /* 0x0000003f3f3ff290 */ /* 0x000fe2000fffe03f */
[----:B------:R-:W-:Y:S11]  /*4280*/  @!P6 BRA `(.L_x_712) ;  /* 0x00000b700000e947 */ /* 0x000ff60003800000 */
[----:B------:R-:W-:Y:S05]  /*4290*/  @!P0 BRA `(.L_x_713) ;  /* 0x0000039000008947 */ /* 0x000fea0003800000 */
[----:B------:R-:W1:Y:S01]  /*42a0*/  I2F.RP R21, R6 ;  /* 0x0000000600157306 */ /* 0x000e620000209400 */
[----:B------:R-:W-:-:S02]  /*42b0*/  IADD3 R20, R3, -0x40, RZ ;  /* 0xffffffc003147810 */ /* 0x000fc40007ffe0ff */
[----:B------:R-:W-:Y:S02]  /*42c0*/  IABS R8, R3 ;  /* 0x0000000300087213 */ /* 0x000fe40000000000 */
[----:B------:R-:W-:Y:S02]  /*42d0*/  IABS R4, R20 ;  /* 0x0000001400047213 */ /* 0x000fe40000000000 */
[----:B------:R-:W-:Y:S01]  /*42e0*/  LOP3.LUT R20, R20, c[0x0][0x2d0], RZ, 0x3c, !PT ;  /* 0x0000b40014147a12 */ /* 0x000fe200078e3cff */
[----:B-1----:R-:W1:Y:S02]  /*42f0*/  MUFU.RCP R10, R21 ;  /* 0x00000015000a7308 */ /* 0x002e640000001000 */
[----:B-1----:R-:W-:-:S06]  /*4300*/  IADD3 R10, R10, 0xffffffe, RZ ;  /* 0x0ffffffe0a0a7810 */ /* 0x002fcc0007ffe0ff */
[----:B------:R-:W1:Y:S02]  /*4310*/  F2I.FTZ.U32.TRUNC.NTZ R11, R10 ;  /* 0x0000000a000b7305 */ /* 0x000e64000021f000 */
[----:B-1----:R-:W-:Y:S02]  /*4320*/  IMAD.MOV R9, RZ, RZ, -R11 ;  /* 0x000000ffff097224 */ /* 0x002fe400078e0a0b */
[----:B------:R-:W-:Y:S02]  /*4330*/  IMAD.MOV.U32 R10, RZ, RZ, RZ ;  /* 0x000000ffff0a7224 */ /* 0x000fe400078e00ff */
[----:B------:R-:W-:-:S04]  /*4340*/  IMAD R9, R9, R6, RZ ;  /* 0x0000000609097224 */ /* 0x000fc800078e02ff */
[----:B------:R-:W-:-:S06]  /*4350*/  IMAD.HI.U32 R9, R11, R9, R10 ;  /* 0x000000090b097227 */ /* 0x000fcc00078e000a */
[----:B------:R-:W-:-:S04]  /*4360*/  IMAD.HI.U32 R21, R9, R8, RZ ;  /* 0x0000000809157227 */ /* 0x000fc800078e00ff */
[----:B------:R-:W-:Y:S01]  /*4370*/  IMAD.HI.U32 R10, R9, R4, RZ ;  /* 0x00000004090a7227 */ /* 0x000fe200078e00ff */
[----:B------:R-:W-:-:S03]  /*4380*/  IADD3 R11, -R21, RZ, RZ ;  /* 0x000000ff150b7210 */ /* 0x000fc60007ffe1ff */
[----:B------:R-:W-:Y:S02]  /*4390*/  IMAD.MOV R9, RZ, RZ, -R10 ;  /* 0x000000ffff097224 */ /* 0x000fe400078e0a0a */
[C---:B------:R-:W-:Y:S02]  /*43a0*/  IMAD R11, R6.reuse, R11, R8 ;  /* 0x0000000b060b7224 */ /* 0x040fe400078e0208 */
[C---:B------:R-:W-:Y:S01]  /*43b0*/  IMAD R9, R6.reuse, R9, R4 ;  /* 0x0000000906097224 */ /* 0x040fe200078e0204 */
[----:B------:R-:W-:Y:S02]  /*43c0*/  LOP3.LUT R4, R3, c[0x0][0x2d0], RZ, 0x3c, !PT ;  /* 0x0000b40003047a12 */ /* 0x000fe400078e3cff */
[C---:B------:R-:W-:Y:S02]  /*43d0*/  ISETP.GT.U32.AND P1, PT, R6.reuse, R11, PT ;  /* 0x0000000b0600720c */ /* 0x040fe40003f24070 */
[----:B------:R-:W-:Y:S02]  /*43e0*/  ISETP.GT.U32.AND P2, PT, R6, R9, PT ;  /* 0x000000090600720c */ /* 0x000fe40003f44070 */
[----:B------:R-:W-:-:S02]  /*43f0*/  ISETP.GE.AND P3, PT, R4, RZ, PT ;  /* 0x000000ff0400720c */ /* 0x000fc40003f66270 */
[----:B------:R-:W-:-:S07]  /*4400*/  LOP3.LUT R4, RZ, c[0x0][0x2d0], RZ, 0x33, !PT ;  /* 0x0000b400ff047a12 */ /* 0x000fce00078e33ff */
[----:B------:R-:W-:Y:S01]  /*4410*/  @!P1 IMAD.IADD R11, R11, 0x1, -R6 ;  /* 0x000000010b0b9824 */ /* 0x000fe200078e0a06 */
[----:B------:R-:W-:Y:S02]  /*4420*/  @!P1 IADD3 R21, R21, 0x1, RZ ;  /* 0x0000000115159810 */ /* 0x000fe40007ffe0ff */
[-C--:B------:R-:W-:Y:S02]  /*4430*/  @!P2 IADD3 R9, R9, -R6.reuse, RZ ;  /* 0x800000060909a210 */ /* 0x080fe40007ffe0ff */
[-C--:B------:R-:W-:Y:S02]  /*4440*/  ISETP.GE.U32.AND P5, PT, R11, R6.reuse, PT ;  /* 0x000000060b00720c */ /* 0x080fe40003fa6070 */
[----:B------:R-:W-:Y:S02]  /*4450*/  ISETP.GE.U32.AND P4, PT, R9, R6, PT ;  /* 0x000000060900720c */ /* 0x000fe40003f86070 */
[----:B------:R-:W-:Y:S02]  /*4460*/  ISETP.GE.AND P1, PT, R20, RZ, PT ;  /* 0x000000ff1400720c */ /* 0x000fe40003f26270 */
[----:B------:R-:W-:-:S02]  /*4470*/  @!P2 IADD3 R10, R10, 0x1, RZ ;  /* 0x000000010a0aa810 */ /* 0x000fc40007ffe0ff */
[----:B------:R-:W-:-:S05]  /*4480*/  ISETP.NE.AND P2, PT, RZ, c[0x0][0x2d0], PT ;  /* 0x0000b400ff007a0c */ /* 0x000fca0003f45270 */
[----:B------:R-:W-:Y:S02]  /*4490*/  @P5 IADD3 R21, R21, 0x1, RZ ;  /* 0x0000000115155810 */ /* 0x000fe40007ffe0ff */
[----:B------:R-:W-:-:S03]  /*44a0*/  @P4 IADD3 R10, R10, 0x1, RZ ;  /* 0x000000010a0a4810 */ /* 0x000fc60007ffe0ff */
[----:B------:R-:W-:Y:S02]  /*44b0*/  @!P3 IMAD.MOV R21, RZ, RZ, -R21 ;  /* 0x000000ffff15b224 */ /* 0x000fe400078e0a15 */
[----:B------:R-:W-:-:S03]  /*44c0*/  @!P1 IMAD.MOV R10, RZ, RZ, -R10 ;  /* 0x000000ffff0a9224 */ /* 0x000fc600078e0a0a */
[C---:B------:R-:W-:Y:S02]  /*44d0*/  SEL R9, R4.reuse, R21, !P2 ;  /* 0x0000001504097207 */ /* 0x040fe40005000000 */
[----:B------:R-:W-:-:S03]  /*44e0*/  SEL R4, R4, R10, !P2 ;  /* 0x0000000a04047207 */ /* 0x000fc60005000000 */
[----:B------:R-:W-:-:S04]  /*44f0*/  IMAD.WIDE R22, R9, 0x4, R212 ;  /* 0x0000000409167825 */ /* 0x000fc800078e02d4 */
[----:B------:R-:W-:Y:S01]  /*4500*/  IMAD.WIDE R20, R4, 0x4, R212 ;  /* 0x0000000404147825 */ /* 0x000fe200078e02d4 */
[----:B------:R-:W2:Y:S04]  /*4510*/  LDG.E R11, [R22.64] ;  /* 0x00000006160b7981 */ /* 0x000ea8000c1e1900 */
[----:B------:R-:W2:Y:S01]  /*4520*/  LDG.E R8, [R20.64] ;  /* 0x0000000614087981 */ /* 0x000ea2000c1e1900 */
[----:B------:R-:W-:Y:S01]  /*4530*/  IADD3 R4, R9, -R4, RZ ;  /* 0x8000000409047210 */ /* 0x000fe20007ffe0ff */
[----:B------:R-:W-:-:S04]  /*4540*/  IMAD.MOV.U32 R9, RZ, RZ, 0x40 ;  /* 0x00000040ff097424 */ /* 0x000fc800078e00ff */
[----:B------:R-:W-:-:S05]  /*4550*/  IMAD R9, R4, c[0x0][0x2d0], -R9 ;  /* 0x0000b40004097a24 */ /* 0x000fca00078e0a09 */
[----:B------:R-:W-:-:S05]  /*4560*/  SHF.R.S32.HI R4, RZ, 0x1f, R9 ;  /* 0x0000001fff047819 */ /* 0x000fca0000011409 */
[----:B------:R-:W-:-:S04]  /*4570*/  IMAD R4, R4, c[0x0][0x198], RZ ;  /* 0x0000660004047a24 */ /* 0x000fc800078e02ff */
[C---:B------:R-:W-:Y:S02]  /*4580*/  IMAD R4, R9.reuse, c[0x0][0x19c], R4 ;  /* 0x0000670009047a24 */ /* 0x040fe400078e0204 */
[----:B--2---:R-:W-:Y:S02]  /*4590*/  IMAD.IADD R8, R8, 0x1, -R11 ;  /* 0x0000000108087824 */ /* 0x004fe400078e0a0b */
[----:B------:R-:W-:-:S03]  /*45a0*/  IMAD.WIDE.U32 R10, R9, c[0x0][0x198], RZ ;  /* 0x00006600090a7a25 */ /* 0x000fc600078e00ff */
[----:B------:R-:W-:Y:S02]  /*45b0*/  SHF.R.S32.HI R6, RZ, 0x1f, R8 ;  /* 0x0000001fff067819 */ /* 0x000fe40000011408 */
[----:B------:R-:W-:-:S03]  /*45c0*/  IADD3 R11, R11, R4, RZ ;  /* 0x000000040b0b7210 */ /* 0x000fc60007ffe0ff */
[----:B------:R-:W-:Y:S02]  /*45d0*/  IMAD R9, R6, c[0x0][0x180], RZ ;  /* 0x0000600006097a24 */ /* 0x000fe400078e02ff */
[----:B------:R-:W-:-:S04]  /*45e0*/  IMAD.WIDE.U32 R20, R8, c[0x0][0x180], R10 ;  /* 0x0000600008147a25 */ /* 0x000fc800078e000a */
[----:B------:R-:W-:-:S04]  /*45f0*/  IMAD R9, R8, c[0x0][0x184], R9 ;  /* 0x0000610008097a24 */ /* 0x000fc800078e0209 */
[----:B------:R-:W-:Y:S01]  /*4600*/  IMAD.IADD R10, R21, 0x1, R9 ;  /* 0x00000001150a7824 */ /* 0x000fe200078e0209 */
[----:B------:R-:W-:Y:S01]  /*4610*/  MOV R21, R20 ;  /* 0x0000001400157202 */ /* 0x000fe20000000f00 */
[----:B------:R-:W-:Y:S05]  /*4620*/  BRA `(.L_x_714) ;  /* 0x0000002000007947 */ /* 0x000fea0003800000 */
.L_x_713:
[----:B------:R-:W-:-:S04]  /*4630*/  LEA R21, -R4, RZ, 0x6 ;  /* 0x000000ff04157211 */ /* 0x000fc800078e31ff */
[----:B------:R-:W-:Y:S02]  /*4640*/  SHF.R.S32.HI R10, RZ, 0x1f, R21 ;  /* 0x0000001fff0a7819 */ /* 0x000fe40000011415 */
.L_x_714:
[----:B------:R-:W-:Y:S01]  /*4650*/  ISETP.GE.AND P5, PT, R210, c[0x0][0x220], PT ;  /* 0x00008800d2007a0c */ /* 0x000fe20003fa6270 */
[----:B------:R-:W-:Y:S01]  /*4660*/  BSSY B0, `(.L_x_715) ;  /* 0x0000076000007945 */ /* 0x000fe20003800000 */
[----:B------:R-:W-:Y:S02]  /*4670*/  ISETP.GE.AND P4, PT, R201, c[0x0][0x220], PT ;  /* 0x00008800c9007a0c */ /* 0x000fe40003f86270 */
[----:B------:R-:W-:-:S09]  /*4680*/  ISETP.GE.AND P3, PT, R200, c[0x0][0x220], PT ;  /* 0x00008800c8007a0c */ /* 0x000fd20003f66270 */
[CC--:B------:R-:W-:Y:S01]  /*4690*/  @!P5 IADD3 R9, P1, R21.reuse, R134.reuse, RZ ;  /* 0x000000861509d210 */ /* 0x0c0fe20007f3e0ff */
[----:B------:R1:W-:Y:S01]  /*46a0*/  @P5 STS.128 [R208+0x6000], RZ ;  /* 0x006000ffd0005388 */ /* 0x0003e20000000c00 */
[----:B------:R-:W-:-:S03]  /*46b0*/  @!P4 IADD3 R11, P2, R21, R134, RZ ;  /* 0x00000086150bc210 */ /* 0x000fc60007f5e0ff */
[C-C-:B------:R-:W-:Y:S01]  /*46c0*/  @!P5 IMAD.X R4, R10.reuse, 0x1, R135.reuse, P1 ;  /* 0x000000010a04d824 */ /* 0x140fe200008e0687 */
[----:B------:R-:W-:Y:S01]  /*46d0*/  @!P5 LEA R38, P1, R9, c[0x0][0x168], 0x1 ;  /* 0x00005a000926da11 */ /* 0x000fe200078208ff */
[C-C-:B------:R-:W-:Y:S01]  /*46e0*/  @!P4 IMAD.X R6, R10.reuse, 0x1, R135.reuse, P2 ;  /* 0x000000010a06c824 */ /* 0x140fe200010e0687 */
[----:B------:R-:W-:Y:S02]  /*46f0*/  @!P4 LEA R30, P2, R11, c[0x0][0x168], 0x1 ;  /* 0x00005a000b1eca11 */ /* 0x000fe400078408ff */
[----:B------:R-:W-:Y:S02]  /*4700*/  @!P5 LEA.HI.X R39, R9, c[0x0][0x16c], R4, 0x1, P1 ;  /* 0x00005b000927da11 */ /* 0x000fe400008f0c04 */
[-C--:B------:R-:W-:Y:S02]  /*4710*/  @!P3 IADD3 R9, P1, R21, R134.reuse, RZ ;  /* 0x000000861509b210 */ /* 0x080fe40007f3e0ff */
[----:B------:R-:W-:Y:S01]  /*4720*/  @!P4 LEA.HI.X R31, R11, c[0x0][0x16c], R6, 0x1, P2 ;  /* 0x00005b000b1fca11 */ /* 0x000fe200010f0c06 */
[----:B------:R-:W-:Y:S01]  /*4730*/  @!PT LDS RZ, [RZ] ;  /* 0x00000000fffff984 */ /* 0x000fe20000000800 */
[----:B------:R-:W-:Y:S01]  /*4740*/  @!PT LDS RZ, [RZ] ;  /* 0x00000000fffff984 */ /* 0x000fe20000000800 */
[----:B------:R-:W-:Y:S01]  /*4750*/  @!PT LDS RZ, [RZ] ;  /* 0x00000000fffff984 */ /* 0x000fe20000000800 */
[----:B------:R1:W-:Y:S01]  /*4760*/  @!P5 LDGSTS.E.BYPASS.LTC128B.128 [R208+0x6000], [R38.64] ;  /* 0x0600000026d0dfae */ /* 0x0003e2000b901d46 */
[----:B------:R-:W-:Y:S01]  /*4770*/  IADD3 R11, P2, R203, R21, RZ ;  /* 0x00000015cb0b7210 */ /* 0x000fe20007f5e0ff */
[----:B------:R-:W-:Y:S01]  /*4780*/  @!P3 IMAD.X R4, R10, 0x1, R135, P1 ;  /* 0x000000010a04b824 */ /* 0x000fe200008e0687 */
[C---:B------:R-:W-:Y:S01]  /*4790*/  @!P3 LEA R28, P1, R9.reuse, c[0x0][0x168], 0x1 ;  /* 0x00005a00091cba11 */ /* 0x040fe200078208ff */
[----:B------:R1:W-:Y:S02]  /*47a0*/  @P4 STS.128 [R208+0x8000], RZ ;  /* 0x008000ffd0004388 */ /* 0x0003e40000000c00 */
[----:B------:R-:W-:Y:S01]  /*47b0*/  IMAD.X R8, R202, 0x1, R10, P2 ;  /* 0x00000001ca087824 */ /* 0x000fe200010e060a */
[----:B------:R-:W-:Y:S01]  /*47c0*/  @!P3 LEA.HI.X R29, R9, c[0x0][0x16c], R4, 0x1, P1 ;  /* 0x00005b00091dba11 */ /* 0x000fe200008f0c04 */
[----:B------:R-:W-:Y:S01]  /*47d0*/  @!PT LDS RZ, [RZ] ;  /* 0x00000000fffff984 */ /* 0x000fe20000000800 */
[----:B------:R-:W-:Y:S01]  /*47e0*/  @!PT LDS RZ, [RZ] ;  /* 0x00000000fffff984 */ /* 0x000fe20000000800 */
[----:B------:R-:W-:Y:S01]  /*47f0*/  @!PT LDS RZ, [RZ] ;  /* 0x00000000fffff984 */ /* 0x000fe20000000800 */
[----:B------:R1:W-:Y:S01]  /*4800*/  @!P4 LDGSTS.E.BYPASS.LTC128B.128 [R208+0x8000], [R30.64+0x80] ;  /* 0x080000801ed0cfae */ /* 0x0003e2000b901d46 */
[----:B------:R-:W-:-:S03]  /*4810*/  @!P5 IADD3 R9, P1, R11, R134, RZ ;  /* 0x000000860b09d210 */ /* 0x000fc60007f3e0ff */
[----:B------:R1:W-:Y:S01]  /*4820*/  @P3 STS.128 [R208+0xa000], RZ ;  /* 0x00a000ffd0003388 */ /* 0x0003e20000000c00 */
[----:B------:R-:W-:Y:S01]  /*4830*/  @!P5 LEA R36, P2, R9, c[0x0][0x168], 0x1 ;  /* 0x00005a000924da11 */ /* 0x000fe200078408ff */
[C-C-:B------:R-:W-:Y:S01]  /*4840*/  @!P5 IMAD.X R4, R8.reuse, 0x1, R135.reuse, P1 ;  /* 0x000000010804d824 */ /* 0x140fe200008e0687 */
[-C--:B------:R-:W-:Y:S01]  /*4850*/  @!P4 IADD3 R23, P1, R11, R134.reuse, RZ ;  /* 0x000000860b17c210 */ /* 0x080fe20007f3e0ff */
[----:B------:R-:W-:Y:S01]  /*4860*/  @!PT LDS RZ, [RZ] ;  /* 0x00000000fffff984 */ /* 0x000fe20000000800 */
[----:B------:R-:W-:Y:S01]  /*4870*/  @!PT LDS RZ, [RZ] ;  /* 0x00000000fffff984 */ /* 0x000fe20000000800 */
[----:B------:R-:W-:Y:S01]  /*4880*/  @!PT LDS RZ, [RZ] ;  /* 0x00000000fffff984 */ /* 0x000fe20000000800 */
[----:B------:R1:W-:Y:S03]  /*4890*/  @!P3 LDGSTS.E.BYPASS.LTC128B.128 [R208+0xa000], [R28.64+0x100] ;  /* 0x0a0001001cd0bfae */ /* 0x0003e6000b901d46 */
[----:B------:R-:W-:Y:S01]  /*48a0*/  @!P5 LEA.HI.X R37, R9, c[0x0][0x16c], R4, 0x1, P2 ;  /* 0x00005b000925da11 */ /* 0x000fe200010f0c04 */
[----:B------:R-:W-:Y:S01]  /*48b0*/  @!P4 IMAD.X R4, R8, 0x1, R135, P1 ;  /* 0x000000010804c824 */ /* 0x000fe200008e0687 */
[----:B------:R-:W-:Y:S01]  /*48c0*/  @!P4 LEA R26, P2, R23, c[0x0][0x168], 0x1 ;  /* 0x00005a00171aca11 */ /* 0x000fe200078408ff */
[----:B------:R1:W-:Y:S01]  /*48d0*/  @P5 STS.128 [R208+0x6800], RZ ;  /* 0x006800ffd0005388 */ /* 0x0003e20000000c00 */
[----:B------:R-:W-:-:S02]  /*48e0*/  @!P3 IADD3 R9, P1, R11, R134, RZ ;  /* 0x000000860b09b210 */ /* 0x000fc40007f3e0ff */
        /* <DEDUP_REMOVED lines=36> */
[----:B------:R-:W-:Y:S01]  /*4b30*/  @!P3 LEA R50, P1, R4, c[0x0][0x168], 0x1 ;  /* 0x00005a000432ba11 */ /* 0x000fe200078208ff */
        /* <DEDUP_REMOVED lines=11> */
[----:B------:R-:W-:Y:S01]  /*4bf0*/  @!P4 IADD3 R4, P1, R11, R134, RZ ;  /* 0x000000860b04c210 */ /* 0x000fe20007f3e0ff */
[----:B------:R-:W-:Y:S01]  /*4c00*/  @!PT LDS RZ, [RZ] ;  /* 0x00000000fffff984 */ /* 0x000fe20000000800 */
[----:B------:R-:W-:Y:S01]  /*4c10*/  @!PT LDS RZ, [RZ] ;  /* 0x00000000fffff984 */ /* 0x000fe20000000800 */
[----:B------:R-:W-:Y:S01]  /*4c20*/  @!PT LDS RZ, [RZ] ;  /* 0x00000000fffff984 */ /* 0x000fe20000000800 */
[----:B------:R1:W-:Y:S03]  /*4c30*/  @!P3 LDGSTS.E.BYPASS.LTC128B.128 [R208+0xb000], [R50.64+0x100] ;  /* 0x0b00010032d0bfae */ /* 0x0003e6000b901d46 */
[----:B------:R-:W-:Y:S01]  /*4c40*/  @!P5 LEA.HI.X R53, R9, c[0x0][0x16c], R6, 0x1, P2 ;  /* 0x00005b000935da11 */ /* 0x000fe200010f0c06 */
[----:B------:R-:W-:Y:S01]  /*4c50*/  @!P4 IMAD.X R9, R8, 0x1, R135, P1 ;  /* 0x000000010809c824 */ /* 0x000fe200008e0687 */
[C---:B------:R-:W-:Y:S01]  /*4c60*/  @!P4 LEA R54, P1, R4.reuse, c[0x0][0x168], 0x1 ;  /* 0x00005a000436ca11 */ /* 0x040fe200078208ff */
[----:B------:R1:W-:Y:S03]  /*4c70*/  @P5 STS.128 [R208+0x7800], RZ ;  /* 0x007800ffd0005388 */ /* 0x0003e60000000c00 */
[----:B------:R-:W-:Y:S01]  /*4c80*/  @!P4 LEA.HI.X R55, R4, c[0x0][0x16c], R9, 0x1, P1 ;  /* 0x00005b000437ca11 */ /* 0x000fe200008f0c09 */
        /* <DEDUP_REMOVED lines=11> */
[----:B------:R-:W-:-:S05]  /*4d40*/  IADD3 R11, P1, R11, R134, RZ ;  /* 0x000000860b0b7210 */ /* 0x000fca0007f3e0ff */
[----:B------:R-:W-:Y:S01]  /*4d50*/  IMAD.X R8, R8, 0x1, R135, P1 ;  /* 0x0000000108087824 */ /* 0x000fe200008e0687 */
[----:B-1----:R-:W-:-:S04]  /*4d60*/  LEA R22, P1, R11, c[0x0][0x168], 0x1 ;  /* 0x00005a000b167a11 */ /* 0x002fc800078208ff */
[----:B------:R-:W-:-:S05]  /*4d70*/  LEA.HI.X R23, R11, c[0x0][0x16c], R8, 0x1, P1 ;  /* 0x00005b000b177a11 */ /* 0x000fca00008f0c08 */
[----:B------:R-:W-:Y:S01]  /*4d80*/  @!PT LDS RZ, [RZ] ;  /* 0x00000000fffff984 */ /* 0x000fe20000000800 */
[----:B------:R-:W-:Y:S01]  /*4d90*/  @!PT LDS RZ, [RZ] ;  /* 0x00000000fffff984 */ /* 0x000fe20000000800 */
[----:B------:R-:W-:Y:S01]  /*4da0*/  @!PT LDS RZ, [RZ] ;  /* 0x00000000fffff984 */ /* 0x000fe20000000800 */
[----:B------:R1:W-:Y:S04]  /*4db0*/  LDGSTS.E.BYPASS.LTC128B.128 [R208+0xb800], [R22.64+0x100] ;  /* 0x0b80010016d07fae */ /* 0x0003e8000b901d46 */
.L_x_716:
[----:B------:R-:W-:Y:S05]  /*4dc0*/  BSYNC B0 ;  /* 0x0000000000007941 */ /* 0x000fea0003800000 */
.L_x_715:
[----:B------:R-:W0:Y:S01]  /*4dd0*/  LDGDEPBAR ;  /* 0x00000000000079af */ /* 0x000e220000000000 */
[----:B------:R-:W-:-:S04]  /*4de0*/  IADD3 R134, P1, R21, R134, RZ ;  /* 0x0000008615867210 */ /* 0x000fc80007f3e0ff */
[----:B------:R-:W-:Y:S02]  /*4df0*/  IADD3.X R135, R10, R135, RZ, P1, !PT ;  /* 0x000000870a877210 */ /* 0x000fe40000ffe4ff */
.L_x_712:
[----:B------:R-:W-:Y:S02]  /*4e00*/  IMAD.IADD R3, R3, 0x1, R84 ;  /* 0x0000000103037824 */ /* 0x000fe400078e0254 */
[----:B------:R-:W-:-:S03]  /*4e10*/  IMAD.SHL.U32 R192, R0, 0x2, RZ ;  /* 0x0000000200c07824 */ /* 0x000fc600078e00ff */
[----:B------:R-:W-:Y:S01]  /*4e20*/  IADD3 R9, R3, 0x1, RZ ;  /* 0x0000000103097810 */ /* 0x000fe20007ffe0ff */
[--C-:B------:R-:W-:Y:S01]  /*4e30*/  IMAD R190, R7, 0x2, R192.reuse ;  /* 0x0000000207be7824 */ /* 0x100fe200078e02c0 */
[----:B------:R-:W-:Y:S01]  /*4e40*/  IADD3 R11, R3, 0x8, RZ ;  /* 0x00000008030b7810 */ /* 0x000fe20007ffe0ff */
[----:B------:R-:W-:Y:S01]  /*4e50*/  LDSM.16.MT88.4 R68, [R192+0xe000] ;  /* 0x00e00000c044783b */ /* 0x000fe20000004200 */
[----:B------:R-:W-:Y:S01]  /*4e60*/  ISETP.GE.AND P5, PT, R9, R214, PT ;  /* 0x000000d60900720c */ /* 0x000fe20003fa6270 */
[----:B------:R-:W-:Y:S01]  /*4e70*/  IMAD R189, R5, 0x2, R192 ;  /* 0x0000000205bd7824 */ /* 0x000fe200078e02c0 */
[----:B------:R-:W-:Y:S01]  /*4e80*/  ISETP.GE.AND P2, PT, R9, R2, PT ;  /* 0x000000020900720c */ /* 0x000fe20003f46270 */
[----:B------:R-:W-:Y:S01]  /*4e90*/  IMAD R188, R5, 0x2, R190 ;  /* 0x0000000205bc7824 */ /* 0x000fe200078e02be */
[----:B------:R-:W-:Y:S01]  /*4ea0*/  ISETP.GE.AND P1, PT, R11, R214, PT ;  /* 0x000000d60b00720c */ /* 0x000fe20003f26270 */
[----:B------:R-:W-:Y:S01]  /*4eb0*/  LDSM.16.MT88.4 R100, [R192+0x10000] ;  /* 0x01000000c064783b */ /* 0x000fe20000004200 */
[----:B------:R-:W-:-:S02]  /*4ec0*/  IADD3 R9, R3, 0x9, RZ ;  /* 0x0000000903097810 */ /* 0x000fc40007ffe0ff */
[----:B------:R-:W-:Y:S01]  /*4ed0*/  ISETP.GE.AND P3, PT, R11, R2, PT ;  /* 0x000000020b00720c */ /* 0x000fe20003f66270 */
[----:B-1----:R-:W-:Y:S01]  /*4ee0*/  LDSM.16.MT88.4 R52, [R189+0xc000] ;  /* 0x00c00000bd34783b */ /* 0x002fe20000004200 */
[----:B------:R-:W-:Y:S02]  /*4ef0*/  IADD3 R11, R3, 0x10, RZ ;  /* 0x00000010030b7810 */ /* 0x000fe40007ffe0ff */
[----:B------:R-:W-:Y:S01]  /*4f00*/  FSEL R31, R12, -INF , !P1 ;  /* 0xff8000000c1f7808 */ /* 0x000fe20004800000 */
[----:B------:R-:W-:Y:S01]  /*4f10*/  LDSM.16.MT88.4 R60, [R188+0xc000] ;  /* 0x00c00000bc3c783b */ /* 0x000fe20000004200 */
[C---:B------:R-:W-:Y:S02]  /*4f20*/  ISETP.GE.AND P4, PT, R9.reuse, R214, PT ;  /* 0x000000d60900720c */ /* 0x040fe40003f86270 */
[----:B------:R-:W-:Y:S01]  /*4f30*/  ISETP.GE.AND P1, PT, R9, R2, PT ;  /* 0x000000020900720c */ /* 0x000fe20003f26270 */
[----:B------:R-:W-:Y:S01]  /*4f40*/  LDSM.16.MT88.4 R84, [R189+0xe000] ;  /* 0x00e00000bd54783b */ /* 0x000fe20000004200 */
[----:B------:R-:W-:-:S02]  /*4f50*/  IADD3 R9, R3, 0x11, RZ ;  /* 0x0000001103097810 */ /* 0x000fc40007ffe0ff */
[----:B------:R-:W-:Y:S01]  /*4f60*/  FSEL R27, R14, -INF , !P3 ;  /* 0xff8000000e1b7808 */ /* 0x000fe20005800000 */
[----:B------:R-:W-:Y:S01]  /*4f70*/  LDSM.16.MT88.4 R92, [R188+0xe000] ;  /* 0x00e00000bc5c783b */ /* 0x000fe20000004200 */
[----:B------:R-:W-:Y:S02]  /*4f80*/  FSEL R39, R17, -INF , !P5 ;  /* 0xff80000011277808 */ /* 0x000fe40006800000 */
[-C--:B------:R-:W-:Y:S01]  /*4f90*/  ISETP.GE.AND P3, PT, R11, R214.reuse, PT ;  /* 0x000000d60b00720c */ /* 0x080fe20003f66270 */
[----:B------:R-:W-:Y:S01]  /*4fa0*/  LDSM.16.MT88.4 R124, [R190+0x10000] ;  /* 0x01000000be7c783b */ /* 0x000fe20000004200 */
[----:B------:R-:W-:Y:S02]  /*4fb0*/  ISETP.GE.AND P5, PT, R3, R214, PT ;  /* 0x000000d60300720c */ /* 0x000fe40003fa6270 */
[----:B------:R-:W-:Y:S01]  /*4fc0*/  FSEL R29, R13, -INF , !P4 ;  /* 0xff8000000d1d7808 */ /* 0x000fe20006000000 */
[----:B------:R-:W-:Y:S01]  /*4fd0*/  LDSM.16.MT88.4 R112, [R189+0x10000] ;  /* 0x01000000bd70783b */ /* 0x000fe20000004200 */
[----:B------:R-:W-:-:S02]  /*4fe0*/  FSEL R25, R15, -INF , !P1 ;  /* 0xff8000000f197808 */ /* 0x000fc40004800000 */
[----:B------:R-:W-:Y:S01]  /*4ff0*/  ISETP.GE.AND P4, PT, R11, R2, PT ;  /* 0x000000020b00720c */ /* 0x000fe20003f86270 */
[----:B------:R-:W-:Y:S01]  /*5000*/  LDSM.16.MT88.4 R136, [R190+0xc800] ;  /* 0x00c80000be88783b */ /* 0x000fe20000004200 */
[----:B------:R-:W-:Y:S02]  /*5010*/  ISETP.GE.AND P1, PT, R9, R214, PT ;  /* 0x000000d60900720c */ /* 0x000fe40003f26270 */
[----:B------:R-:W-:Y:S02]  /*5020*/  IADD3 R11, R3, 0x18, RZ ;  /* 0x00000018030b7810 */ /* 0x000fe40007ffe0ff */
[----:B------:R-:W-:Y:S02]  /*5030*/  FSEL R23, R64, -INF , !P3 ;  /* 0xff80000040177808 */ /* 0x000fe40005800000 */
[----:B------:R-:W-:Y:S02]  /*5040*/  FSEL R16, R16, -INF , !P5 ;  /* 0xff80000010107808 */ /* 0x000fe40006800000 */
[----:B------:R-:W-:-:S02]  /*5050*/  ISETP.GE.AND P3, PT, R9, R2, PT ;  /* 0x000000020900720c */ /* 0x000fc40003f66270 */
[----:B------:R-:W-:Y:S02]  /*5060*/  IADD3 R9, R3, 0x19, RZ ;  /* 0x0000001903097810 */ /* 0x000fe40007ffe0ff */
[----:B------:R-:W-:Y:S02]  /*5070*/  FSEL R15, R66, -INF , !P4 ;  /* 0xff800000420f7808 */ /* 0x000fe40006000000 */
[----:B------:R-:W-:Y:S02]  /*5080*/  FSEL R21, R65, -INF , !P1 ;  /* 0xff80000041157808 */ /* 0x000fe40004800000 */
[C---:B------:R-:W-:Y:S02]  /*5090*/  ISETP.GE.AND P4, PT, R11.reuse, R214, PT ;  /* 0x000000d60b00720c */ /* 0x040fe40003f86270 */
[----:B------:R-:W-:Y:S02]  /*50a0*/  ISETP.GE.AND P1, PT, R11, R2, PT ;  /* 0x000000020b00720c */ /* 0x000fe40003f26270 */
[----:B------:R-:W-:-:S02]  /*50b0*/  FMNMX.FTZ R4, R16, R39, !PT ;  /* 0x0000002710047209 */ /* 0x000fc40007810000 */
[----:B------:R-:W-:Y:S02]  /*50c0*/  FSEL R13, R67, -INF , !P3 ;  /* 0xff800000430d7808 */ /* 0x000fe40005800000 */
[----:B------:R-:W-:Y:S02]  /*50d0*/  FSEL R37, R19, -INF , !P2 ;  /* 0xff80000013257808 */ /* 0x000fe40005000000 */
[----:B------:R-:W-:Y:S02]  /*50e0*/  IADD3 R17, R3, 0x20, RZ ;  /* 0x0000002003117810 */ /* 0x000fe40007ffe0ff */
[C---:B------:R-:W-:Y:S02]  /*50f0*/  ISETP.GE.AND P2, PT, R9.reuse, R214, PT ;  /* 0x000000d60900720c */ /* 0x040fe40003f46270 */
[----:B------:R-:W-:Y:S02]  /*5100*/  ISETP.GE.AND P3, PT, R9, R2, PT ;  /* 0x000000020900720c */ /* 0x000fe40003f66270 */
[----:B------:R-:W-:-:S02]  /*5110*/  IADD3 R9, R3, 0x21, RZ ;  /* 0x0000002103097810 */ /* 0x000fc40007ffe0ff */
[----:B------:R-:W-:Y:S02]  /*5120*/  FSEL R19, R72, -INF , !P4 ;  /* 0xff80000048137808 */ /* 0x000fe40006000000 */
[----:B------:R-:W-:Y:S02]  /*5130*/  FSEL R11, R74, -INF , !P1 ;  /* 0xff8000004a0b7808 */ /* 0x000fe40004800000 */
[----:B------:R-:W-:Y:S02]  /*5140*/  FMNMX.FTZ R4, R31, R4, !PT ;  /* 0x000000041f047209 */ /* 0x000fe40007810000 */
[C---:B------:R-:W-:Y:S02]  /*5150*/  ISETP.GE.AND P4, PT, R17.reuse, R214, PT ;  /* 0x000000d61100720c */ /* 0x040fe40003f86270 */
[----:B------:R-:W-:Y:S02]  /*5160*/  ISETP.GE.AND P1, PT, R17, R2, PT ;  /* 0x000000021100720c */ /* 0x000fe40003f26270 */
[----:B------:R-:W-:-:S02]  /*5170*/  FSEL R17, R73, -INF , !P2 ;  /* 0xff80000049117808 */ /* 0x000fc40005000000 */
[C---:B------:R-:W-:Y:S02]  /*5180*/  ISETP.GE.AND P5, PT, R9.reuse, R214, PT ;  /* 0x000000d60900720c */ /* 0x040fe40003fa6270 */
[----:B------:R-:W-:Y:S02]  /*5190*/  ISETP.GE.AND P2, PT, R9, R2, PT ;  /* 0x000000020900720c */ /* 0x000fe40003f46270 */
[----:B------:R-:W-:Y:S02]  /*51a0*/  FSEL R9, R75, -INF , !P3 ;  /* 0xff8000004b097808 */ /* 0x000fe40005800000 */
[----:B------:R-:W-:Y:S02]  /*51b0*/  FMNMX.FTZ R4, R29, R4, !PT ;  /* 0x000000041d047209 */ /* 0x000fe40007810000 */
[----:B------:R-:W-:Y:S02]  /*51c0*/  ISETP.GE.AND P3, PT, R3, R2, PT ;  /* 0x000000020300720c */ /* 0x000fe40003f66270 */
[----:B------:R-:W-:-:S02]  /*51d0*/  FMNMX.FTZ R4, R23, R4, !PT ;  /* 0x0000000417047209 */ /* 0x000fc40007810000 */
[----:B------:R-:W-:Y:S02]  /*51e0*/  FSEL R18, R18, -INF , !P3 ;  /* 0xff80000012127808 */ /* 0x000fe40005800000 */
[----:B------:R-:W-:Y:S02]  /*51f0*/  FMNMX.FTZ R6, R21, R4, !PT ;  /* 0x0000000415067209 */ /* 0x000fe40007810000 */
[----:B------:R-:W-:Y:S02]  /*5200*/  FMNMX.FTZ R4, R18, R37, !PT ;  /* 0x0000002512047209 */ /* 0x000fe40007810000 */
[----:B------:R-:W-:Y:S02]  /*5210*/  FMNMX.FTZ R6, R19, R6, !PT ;  /* 0x0000000613067209 */ /* 0x000fe40007810000 */
[----:B------:R-:W-:Y:S02]  /*5220*/  FMNMX.FTZ R4, R27, R4, !PT ;  /* 0x000000041b047209 */ /* 0x000fe40007810000 */
[----:B------:R-:W-:-:S02]  /*5230*/  IADD3 R49, R3, 0x28, RZ ;  /* 0x0000002803317810 */ /* 0x000fc40007ffe0ff */
[----:B------:R-:W-:Y:S02]  /*5240*/  FMNMX.FTZ R4, R25, R4, !PT ;  /* 0x0000000419047209 */ /* 0x000fe40007810000 */
[----:B------:R-:W-:Y:S02]  /*5250*/  FSEL R165, R44, -INF , !P4 ;  /* 0xff8000002ca57808 */ /* 0x000fe40006000000 */
[----:B------:R-:W-:Y:S02]  /*5260*/  FMNMX.FTZ R4, R15, R4, !PT ;  /* 0x000000040f047209 */ /* 0x000fe40007810000 */
[----:B------:R-:W-:Y:S02]  /*5270*/  FSEL R225, R46, -INF , !P1 ;  /* 0xff8000002ee17808 */ /* 0x000fe40004800000 */
[----:B------:R-:W-:Y:S02]  /*5280*/  FMNMX.FTZ R4, R13, R4, !PT ;  /* 0x000000040d047209 */ /* 0x000fe40007810000 */
[----:B------:R-:W-:-:S02]  /*5290*/  FMNMX.FTZ R6, R17, R6, !PT ;  /* 0x0000000611067209 */ /* 0x000fc40007810000 */
[C---:B------:R-:W-:Y:S02]  /*52a0*/  ISETP.GE.AND P4, PT, R49.reuse, R214, PT ;  /* 0x000000d63100720c */ /* 0x040fe40003f86270 */
[----:B------:R-:W-:Y:S02]  /*52b0*/  ISETP.GE.AND P1, PT, R49, R2, PT ;  /* 0x000000023100720c */ /* 0x000fe40003f26270 */
[----:B------:R-:W-:Y:S02]  /*52c0*/  FMNMX.FTZ R4, R11, R4, !PT ;  /* 0x000000040b047209 */ /* 0x000fe40007810000 */
[----:B------:R-:W-:Y:S02]  /*52d0*/  IADD3 R49, R3, 0x29, RZ ;  /* 0x0000002903317810 */ /* 0x000fe40007ffe0ff */
[----:B------:R-:W-:Y:S02]  /*52e0*/  FSEL R229, R45, -INF , !P5 ;  /* 0xff8000002de57808 */ /* 0x000fe40006800000 */
[----:B------:R-:W-:-:S02]  /*52f0*/  FMNMX.FTZ R6, R165, R6, !PT ;  /* 0x00000006a5067209 */ /* 0x000fc40007810000 */
[----:B------:R-:W-:Y:S02]  /*5300*/  FMNMX.FTZ R4, R9, R4, !PT ;  /* 0x0000000409047209 */ /* 0x000fe40007810000 */
[C---:B------:R-:W-:Y:S02]  /*5310*/  ISETP.GE.AND P5, PT, R49.reuse, R214, PT ;  /* 0x000000d63100720c */ /* 0x040fe40003fa6270 */
[----:B------:R-:W-:Y:S02]  /*5320*/  ISETP.GE.AND P3, PT, R49, R2, PT ;  /* 0x000000023100720c */ /* 0x000fe40003f66270 */
[----:B------:R-:W-:Y:S02]  /*5330*/  IADD3 R49, R3, 0x30, RZ ;  /* 0x0000003003317810 */ /* 0x000fe40007ffe0ff */
[----:B------:R-:W-:Y:S02]  /*5340*/  FSEL R163, R40, -INF , !P4 ;  /* 0xff80000028a37808 */ /* 0x000fe40006000000 */
[----:B------:R-:W-:-:S02]  /*5350*/  FMNMX.FTZ R6, R229, R6, !PT ;  /* 0x00000006e5067209 */ /* 0x000fc40007810000 */
[----:B------:R-:W-:Y:S02]  /*5360*/  FSEL R169, R47, -INF , !P2 ;  /* 0xff8000002fa97808 */ /* 0x000fe40005000000 */
[----:B------:R-:W-:Y:S02]  /*5370*/  FMNMX.FTZ R4, R225, R4, !PT ;  /* 0x00000004e1047209 */ /* 0x000fe40007810000 */
[----:B------:R-:W-:Y:S02]  /*5380*/  ISETP.GE.AND P2, PT, R49, R214, PT ;  /* 0x000000d63100720c */ /* 0x000fe40003f46270 */
[C---:B------:R-:W-:Y:S02]  /*5390*/  IADD3 R47, R3.reuse, 0x31, RZ ;  /* 0x00000031032f7810 */ /* 0x040fe40007ffe0ff */
[----:B------:R-:W-:Y:S02]  /*53a0*/  IADD3 R45, R3, 0x38, RZ ;  /* 0x00000038032d7810 */ /* 0x000fe40007ffe0ff */
[----:B------:R-:W-:-:S02]  /*53b0*/  FSEL R227, R41, -INF , !P5 ;  /* 0xff80000029e37808 */ /* 0x000fc40006800000 */
[----:B------:R-:W-:Y:S02]  /*53c0*/  FMNMX.FTZ R6, R163, R6, !PT ;  /* 0x00000006a3067209 */ /* 0x000fe40007810000 */
[----:B------:R-:W-:Y:S02]  /*53d0*/  FSEL R221, R42, -INF , !P1 ;  /* 0xff8000002add7808 */ /* 0x000fe40004800000 */
[----:B------:R-:W-:Y:S02]  /*53e0*/  FMNMX.FTZ R4, R169, R4, !PT ;  /* 0x00000004a9047209 */ /* 0x000fe40007810000 */
[----:B------:R-:W-:Y:S02]  /*53f0*/  FSEL R219, R76, -INF , !P2 ;  /* 0xff8000004cdb7808 */ /* 0x000fe40005000000 */
[----:B------:R-:W-:Y:S02]  /*5400*/  ISETP.GE.AND P4, PT, R47, R214, PT ;  /* 0x000000d62f00720c */ /* 0x000fe40003f86270 */
[----:B------:R-:W-:-:S02]  /*5410*/  FMNMX.FTZ R6, R227, R6, !PT ;  /* 0x00000006e3067209 */ /* 0x000fc40007810000 */
[----:B------:R-:W-:Y:S02]  /*5420*/  ISETP.GE.AND P2, PT, R45, R214, PT ;  /* 0x000000d62d00720c */ /* 0x000fe40003f46270 */
[----:B------:R-:W-:Y:S02]  /*5430*/  ISETP.GE.AND P1, PT, R49, R2, PT ;  /* 0x000000023100720c */ /* 0x000fe40003f26270 */
[----:B------:R-:W-:Y:S02]  /*5440*/  FSEL R175, R43, -INF , !P3 ;  /* 0xff8000002baf7808 */ /* 0x000fe40005800000 */
[----:B------:R-:W-:Y:S02]  /*5450*/  FMNMX.FTZ R8, R221, R4, !PT ;  /* 0x00000004dd087209 */ /* 0x000fe40007810000 */
[----:B------:R-:W-:Y:S02]  /*5460*/  IADD3 R3, R3, 0x39, RZ ;  /* 0x0000003903037810 */ /* 0x000fe40007ffe0ff */
[----:B------:R-:W-:-:S02]  /*5470*/  FSEL R217, R77, -INF , !P4 ;  /* 0xff8000004dd97808 */ /* 0x000fc40006000000 */
[----:B------:R-:W-:Y:S02]  /*5480*/  FMNMX.FTZ R6, R219, R6, !PT ;  /* 0x00000006db067209 */ /* 0x000fe40007810000 */
[----:B------:R-:W-:Y:S02]  /*5490*/  FSEL R215, R32, -INF , !P2 ;  /* 0xff80000020d77808 */ /* 0x000fe40005000000 */
[----:B------:R-:W-:Y:S02]  /*54a0*/  ISETP.GE.AND P2, PT, R47, R2, PT ;  /* 0x000000022f00720c */ /* 0x000fe40003f46270 */
[----:B------:R-:W-:Y:S02]  /*54b0*/  FSEL R171, R78, -INF , !P1 ;  /* 0xff8000004eab7808 */ /* 0x000fe40004800000 */
[----:B------:R-:W-:Y:S02]  /*54c0*/  FMNMX.FTZ R8, R175, R8, !PT ;  /* 0x00000008af087209 */ /* 0x000fe40007810000 */
[----:B------:R-:W-:-:S02]  /*54d0*/  ISETP.GE.AND P4, PT, R3, R214, PT ;  /* 0x000000d60300720c */ /* 0x000fc40003f86270 */
[----:B------:R-:W-:Y:S02]  /*54e0*/  FMNMX.FTZ R6, R217, R6, !PT ;  /* 0x00000006d9067209 */ /* 0x000fe40007810000 */
[----:B------:R-:W-:Y:S02]  /*54f0*/  ISETP.GE.AND P1, PT, R45, R2, PT ;  /* 0x000000022d00720c */ /* 0x000fe40003f26270 */
[----:B------:R-:W-:Y:S01]  /*5500*/  FSEL R143, R79, -INF , !P2 ;  /* 0xff8000004f8f7808 */ /* 0x000fe20005000000 */
[----:B------:R-:W-:Y:S01]  /*5510*/  LDSM.16.MT88.4 R44, [R190+0xc000] ;  /* 0x00c00000be2c783b */ /* 0x000fe20000004200 */
[----:B------:R-:W-:Y:S02]  /*5520*/  FMNMX.FTZ R8, R171, R8, !PT ;  /* 0x00000008ab087209 */ /* 0x000fe40007810000 */
[----:B------:R-:W-:Y:S01]  /*5530*/  FSEL R173, R33, -INF , !P4 ;  /* 0xff80000021ad7808 */ /* 0x000fe20006000000 */
[----:B------:R-:W-:Y:S01]  /*5540*/  LDSM.16.MT88.4 R76, [R190+0xe000] ;  /* 0x00e00000be4c783b */ /* 0x000fe20000004200 */
[----:B------:R-:W-:-:S02]  /*5550*/  FMNMX.FTZ R6, R215, R6, !PT ;  /* 0x00000006d7067209 */ /* 0x000fc40007810000 */
[----:B------:R-:W-:Y:S02]  /*5560*/  ISETP.GE.AND P2, PT, R3, R2, PT ;  /* 0x000000020300720c */ /* 0x000fe40003f46270 */
[----:B------:R-:W-:Y:S02]  /*5570*/  FSEL R141, R34, -INF , !P1 ;  /* 0xff800000228d7808 */ /* 0x000fe40004800000 */
[----:B------:R-:W-:Y:S02]  /*5580*/  FMNMX.FTZ R8, R143, R8, !PT ;  /* 0x000000088f087209 */ /* 0x000fe40007810000 */
[----:B------:R-:W-:Y:S02]  /*5590*/  FMNMX.FTZ R4, R173, R6, !PT ;  /* 0x00000006ad047209 */ /* 0x000fe40007810000 */
[----:B------:R-:W-:Y:S02]  /*55a0*/  FSEL R167, R35, -INF , !P2 ;  /* 0xff80000023a77808 */ /* 0x000fe40005000000 */
[----:B------:R-:W-:Y:S01]  /*55b0*/  FMNMX.FTZ R6, R141, R8, !PT ;  /* 0x000000088d067209 */ /* 0x000fe20007810000 */
[----:B------:R-:W1:Y:S03]  /*55c0*/  SHFL.BFLY PT, R33, R4, 0x2, 0x1f ;  /* 0x0c401f0004217f89 */ /* 0x000e6600000e0000 */
[----:B------:R-:W-:-:S05]  /*55d0*/  FMNMX.FTZ R6, R167, R6, !PT ;  /* 0x00000006a7067209 */ /* 0x000fca0007810000 */
[----:B------:R-:W2:Y:S01]  /*55e0*/  SHFL.BFLY PT, R3, R6, 0x2, 0x1f ;  /* 0x0c401f0006037f89 */ /* 0x000ea200000e0000 */
[----:B-1----:R-:W-:-:S05]  /*55f0*/  FMNMX.FTZ R33, R4, R33, !PT ;  /* 0x0000002104217209 */ /* 0x002fca0007810000 */
[----:B------:R-:W1:Y:S01]  /*5600*/  SHFL.BFLY PT, R132, R33, 0x1, 0x1f ;  /* 0x0c201f0021847f89 */ /* 0x000e6200000e0000 */
[----:B--2---:R-:W-:-:S05]  /*5610*/  FMNMX.FTZ R4, R6, R3, !PT ;  /* 0x0000000306047209 */ /* 0x004fca0007810000 */
[----:B------:R-:W2:Y:S01]  /*5620*/  SHFL.BFLY PT, R3, R4, 0x1, 0x1f ;  /* 0x0c201f0004037f89 */ /* 0x000ea200000e0000 */
[----:B-1----:R-:W-:-:S03]  /*5630*/  FMNMX.FTZ R132, R33, R132, !PT ;  /* 0x0000008421847209 */ /* 0x002fc60007810000 */
[----:B------:R-:W-:Y:S01]  /*5640*/  LDSM.16.MT88.4 R32, [R189+0xc800] ;  /* 0x00c80000bd20783b */ /* 0x000fe20000004200 */
[C---:B------:R-:W-:Y:S01]  /*5650*/  FSETP.NEU.FTZ.AND P1, PT, R132.reuse, -INF , PT ;  /* 0xff8000008400780b */ /* 0x040fe20003f3d000 */
[----:B------:R-:W-:Y:S01]  /*5660*/  FMUL.FTZ R140, R132, c[0x0][0x23c] ;  /* 0x00008f00848c7a20 */ /* 0x000fe20000410000 */
[----:B--2---:R-:W-:-:S04]  /*5670*/  FMNMX.FTZ R3, R4, R3, !PT ;  /* 0x0000000304037209 */ /* 0x004fc80007810000 */
[----:B------:R-:W-:Y:S01]  /*5680*/  FSEL R140, R140, RZ, P1 ;  /* 0x000000ff8c8c7208 */ /* 0x000fe20000800000 */
[----:B------:R-:W-:Y:S01]  /*5690*/  LDSM.16.MT88.4 R4, [R188+0x10000] ;  /* 0x01000000bc04783b */ /* 0x000fe20000004200 */
[C---:B------:R-:W-:Y:S01]  /*56a0*/  FSETP.NEU.FTZ.AND P1, PT, R3.reuse, -INF , PT ;  /* 0xff8000000300780b */ /* 0x040fe20003f3d000 */
[----:B------:R-:W-:Y:S02]  /*56b0*/  FMUL.FTZ R166, R3, c[0x0][0x23c] ;  /* 0x00008f0003a67a20 */ /* 0x000fe40000410000 */
[--C-:B------:R-:W-:Y:S02]  /*56c0*/  FFMA.FTZ R161, R16, c[0x0][0x23c], -R140.reuse ;  /* 0x00008f0010a17a23 */ /* 0x100fe4000001088c */
[--C-:B------:R-:W-:Y:S01]  /*56d0*/  FFMA.FTZ R160, R39, c[0x0][0x23c], -R140.reuse ;  /* 0x00008f0027a07a23 */ /* 0x100fe2000001088c */
[----:B------:R-:W-:Y:S01]  /*56e0*/  FSEL R166, R166, RZ, P1 ;  /* 0x000000ffa6a67208 */ /* 0x000fe20000800000 */
[--C-:B------:R-:W-:Y:S02]  /*56f0*/  FFMA.FTZ R156, R31, c[0x0][0x23c], -R140.reuse ;  /* 0x00008f001f9c7a23 */ /* 0x100fe4000001088c */
[----:B------:R-:W-:Y:S01]  /*5700*/  FFMA.FTZ R155, R29, c[0x0][0x23c], -R140 ;  /* 0x00008f001d9b7a23 */ /* 0x000fe2000001088c */
[----:B------:R-:W-:Y:S01]  /*5710*/  MUFU.EX2 R161, R161 ;  /* 0x000000a100a17308 */ /* 0x000fe20000000800 */
[--C-:B------:R-:W-:Y:S01]  /*5720*/  FFMA.FTZ R157, R18, c[0x0][0x23c], -R166.reuse ;  /* 0x00008f00129d7a23 */ /* 0x100fe200000108a6 */
[----:B------:R-:W-:Y:S01]  /*5730*/  LDSM.16.MT88.4 R28, [R188+0xc800] ;  /* 0x00c80000bc1c783b */ /* 0x000fe20000004200 */
[----:B------:R-:W-:-:S02]  /*5740*/  FFMA.FTZ R158, R37, c[0x0][0x23c], -R166 ;  /* 0x00008f00259e7a23 */ /* 0x000fc400000108a6 */
[--C-:B------:R-:W-:Y:S01]  /*5750*/  FFMA.FTZ R159, R27, c[0x0][0x23c], -R166.reuse ;  /* 0x00008f001b9f7a23 */ /* 0x100fe200000108a6 */
[----:B------:R-:W1:Y:S01]  /*5760*/  LDSM.16.MT88.4 R36, [R192+0xc000] ;  /* 0x00c00000c024783b */ /* 0x000e620000004200 */
[--C-:B------:R-:W-:Y:S01]  /*5770*/  FFMA.FTZ R152, R25, c[0x0][0x23c], -R166.reuse ;  /* 0x00008f0019987a23 */ /* 0x100fe200000108a6 */
[----:B------:R-:W2:Y:S01]  /*5780*/  MUFU.EX2 R160, R160 ;  /* 0x000000a000a07308 */ /* 0x000ea20000000800 */
[--C-:B------:R-:W-:Y:S01]  /*5790*/  FFMA.FTZ R151, R11, c[0x0][0x23c], -R166.reuse ;  /* 0x00008f000b977a23 */ /* 0x100fe200000108a6 */
[----:B------:R-:W-:Y:S01]  /*57a0*/  LDSM.16.MT88.4 R24, [R190+0xe800] ;  /* 0x00e80000be18783b */ /* 0x000fe20000004200 */
[----:B------:R-:W-:Y:S02]  /*57b0*/  FFMA.FTZ R0, R9, c[0x0][0x23c], -R166 ;  /* 0x00008f0009007a23 */ /* 0x000fe400000108a6 */
[--C-:B------:R-:W-:Y:S01]  /*57c0*/  FFMA.FTZ R154, R23, c[0x0][0x23c], -R140.reuse ;  /* 0x00008f00179a7a23 */ /* 0x100fe2000001088c */
[----:B------:R-:W3:Y:S01]  /*57d0*/  LDSM.16.MT88.4 R8, [R192+0xe800] ;  /* 0x00e80000c008783b */ /* 0x000ee20000004200 */
[--C-:B------:R-:W-:Y:S01]  /*57e0*/  FFMA.FTZ R153, R21, c[0x0][0x23c], -R140.reuse ;  /* 0x00008f0015997a23 */ /* 0x100fe2000001088c */
[----:B------:R-:W-:Y:S01]  /*57f0*/  MUFU.EX2 R156, R156 ;  /* 0x0000009c009c7308 */ /* 0x000fe20000000800 */
[--C-:B------:R-:W-:Y:S01]  /*5800*/  FFMA.FTZ R149, R19, c[0x0][0x23c], -R140.reuse ;  /* 0x00008f0013957a23 */ /* 0x100fe2000001088c */
[----:B------:R-:W-:Y:S01]  /*5810*/  LDSM.16.MT88.4 R20, [R192+0xc800] ;  /* 0x00c80000c014783b */ /* 0x000fe20000004200 */
[----:B------:R-:W-:-:S02]  /*5820*/  FFMA.FTZ R148, R17, c[0x0][0x23c], -R140 ;  /* 0x00008f0011947a23 */ /* 0x000fc4000001088c */
[--C-:B------:R-:W-:Y:S01]  /*5830*/  FFMA.FTZ R150, R15, c[0x0][0x23c], -R166.reuse ;  /* 0x00008f000f967a23 */ /* 0x100fe200000108a6 */
[----:B------:R-:W4:Y:S01]  /*5840*/  LDSM.16.MT88.4 R16, [R189+0xe800] ;  /* 0x00e80000bd10783b */ /* 0x000f220000004200 */
[----:B------:R-:W-:Y:S01]  /*5850*/  FFMA.FTZ R145, R13, c[0x0][0x23c], -R166 ;  /* 0x00008f000d917a23 */ /* 0x000fe200000108a6 */
[----:B------:R-:W5:Y:S01]  /*5860*/  MUFU.EX2 R155, R155 ;  /* 0x0000009b009b7308 */ /* 0x000f620000000800 */
[----:B--2---:R-:W-:Y:S01]  /*5870*/  F2FP.PACK_AB R116, R160, R161 ;  /* 0x000000a1a074723e */ /* 0x004fe200000000ff */
[----:B------:R-:W2:Y:S01]  /*5880*/  LDSM.16.MT88.4 R12, [R188+0xe800] ;  /* 0x00e80000bc0c783b */ /* 0x000ea20000004200 */
[--C-:B------:R-:W-:Y:S02]  /*5890*/  FFMA.FTZ R162, R165, c[0x0][0x23c], -R140.reuse ;  /* 0x00008f00a5a27a23 */ /* 0x100fe4000001088c */
[--C-:B------:R-:W-:Y:S02]  /*58a0*/  FFMA.FTZ R165, R229, c[0x0][0x23c], -R140.reuse ;  /* 0x00008f00e5a57a23 */ /* 0x100fe4000001088c */
[--C-:B------:R-:W-:Y:S01]  /*58b0*/  FFMA.FTZ R163, R163, c[0x0][0x23c], -R140.reuse ;  /* 0x00008f00a3a37a23 */ /* 0x100fe2000001088c */
[----:B------:R-:W-:Y:S01]  /*58c0*/  MUFU.EX2 R157, R157 ;  /* 0x0000009d009d7308 */ /* 0x000fe20000000800 */
[----:B------:R-:W-:-:S02]  /*58d0*/  FFMA.FTZ R164, R227, c[0x0][0x23c], -R140 ;  /* 0x00008f00e3a47a23 */ /* 0x000fc4000001088c */
[--C-:B------:R-:W-:Y:S02]  /*58e0*/  FFMA.FTZ R168, R225, c[0x0][0x23c], -R166.reuse ;  /* 0x00008f00e1a87a23 */ /* 0x100fe400000108a6 */
[--C-:B------:R-:W-:Y:S02]  /*58f0*/  FFMA.FTZ R169, R169, c[0x0][0x23c], -R166.reuse ;  /* 0x00008f00a9a97a23 */ /* 0x100fe400000108a6 */
[--C-:B------:R-:W-:Y:S01]  /*5900*/  FFMA.FTZ R170, R221, c[0x0][0x23c], -R166.reuse ;  /* 0x00008f00ddaa7a23 */ /* 0x100fe200000108a6 */
[----:B------:R-:W1:Y:S01]  /*5910*/  MUFU.EX2 R158, R158 ;  /* 0x0000009e009e7308 */ /* 0x000e620000000800 */
[----:B-----5:R-:W-:Y:S01]  /*5920*/  F2FP.PACK_AB R118, R155, R156 ;  /* 0x0000009c9b76723e */ /* 0x020fe200000000ff */
[----:B------:R-:W-:Y:S02]  /*5930*/  FFMA.FTZ R175, R175, c[0x0][0x23c], -R166 ;  /* 0x00008f00afaf7a23 */ /* 0x000fe400000108a6 */
[----:B------:R-:W-:Y:S02]  /*5940*/  FFMA.FTZ R221, R173, c[0x0][0x23c], -R140 ;  /* 0x00008f00addd7a23 */ /* 0x000fe4000001088c */
[----:B------:R-:W-:-:S02]  /*5950*/  FFMA.FTZ R171, R171, c[0x0][0x23c], -R166 ;  /* 0x00008f00abab7a23 */ /* 0x000fc400000108a6 */
[----:B------:R-:W-:Y:S01]  /*5960*/  MUFU.EX2 R159, R159 ;  /* 0x0000009f009f7308 */ /* 0x000fe20000000800 */
[--C-:B------:R-:W-:Y:S02]  /*5970*/  FFMA.FTZ R216, R143, c[0x0][0x23c], -R166.reuse ;  /* 0x00008f008fd87a23 */ /* 0x100fe400000108a6 */
[----:B------:R-:W-:Y:S02]  /*5980*/  FFMA.FTZ R173, R141, c[0x0][0x23c], -R166 ;  /* 0x00008f008dad7a23 */ /* 0x000fe400000108a6 */
[--C-:B------:R-:W-:Y:S02]  /*5990*/  FFMA.FTZ R172, R219, c[0x0][0x23c], -R140.reuse ;  /* 0x00008f00dbac7a23 */ /* 0x100fe4000001088c */
[--C-:B------:R-:W-:Y:S01]  /*59a0*/  FFMA.FTZ R217, R217, c[0x0][0x23c], -R140.reuse ;  /* 0x00008f00d9d97a23 */ /* 0x100fe2000001088c */
[----:B------:R-:W5:Y:S01]  /*59b0*/  MUFU.EX2 R152, R152 ;  /* 0x0000009800987308 */ /* 0x000f620000000800 */
[----:B-1----:R-:W-:Y:S01]  /*59c0*/  F2FP.PACK_AB R117, R158, R157 ;  /* 0x0000009d9e75723e */ /* 0x002fe200000000ff */
[----:B------:R-:W-:-:S02]  /*59d0*/  FFMA.FTZ R174, R215, c[0x0][0x23c], -R140 ;  /* 0x00008f00d7ae7a23 */ /* 0x000fc4000001088c */
[----:B------:R-:W-:Y:S01]  /*59e0*/  FFMA.FTZ R166, R167, c[0x0][0x23c], -R166 ;  /* 0x00008f00a7a67a23 */ /* 0x000fe200000108a6 */
[----:B------:R-:W-:Y:S01]  /*59f0*/  LDSM.16.MT88.4 R140, [R190+0xd800] ;  /* 0x00d80000be8c783b */ /* 0x000fe20000004200 */
[----:B------:R-:W-:Y:S02]  /*5a00*/  FADD.FTZ R161, R161, R160 ;  /* 0x000000a0a1a17221 */ /* 0x000fe40000010000 */
[----:B------:R-:W-:Y:S01]  /*5a10*/  MUFU.EX2 R154, R154 ;  /* 0x0000009a009a7308 */ /* 0x000fe20000000800 */
[----:B------:R-:W-:Y:S02]  /*5a20*/  FADD.FTZ R158, R157, R158 ;  /* 0x0000009e9d9e7221 */ /* 0x000fe40000010000 */
[----:B------:R-:W-:-:S04]  /*5a30*/  FADD.FTZ R156, R156, R161 ;  /* 0x000000a19c9c7221 */ /* 0x000fc80000010000 */
[----:B------:R-:W-:Y:S01]  /*5a40*/  FADD.FTZ R155, R155, R156 ;  /* 0x0000009c9b9b7221 */ /* 0x000fe20000010000 */
[----:B-----5:R-:W-:Y:S01]  /*5a50*/  F2FP.PACK_AB R119, R152, R159 ;  /* 0x0000009f9877723e */ /* 0x020fe200000000ff */
[----:B------:R-:W1:Y:S01]  /*5a60*/  MUFU.EX2 R153, R153 ;  /* 0x0000009900997308 */ /* 0x000e620000000800 */
[----:B------:R-:W-:-:S04]  /*5a70*/  FADD.FTZ R159, R159, R158 ;  /* 0x0000009e9f9f7221 */ /* 0x000fc80000010000 */
[----:B------:R-:W-:Y:S01]  /*5a80*/  FADD.FTZ R159, R152, R159 ;  /* 0x0000009f989f7221 */ /* 0x000fe20000010000 */
[C---:B------:R-:W-:Y:S02]  /*5a90*/  HMMA.16816.F32 R64, R116.reuse, R68, RZ ;  /* 0x000000447440723c */ /* 0x040fe400000018ff */
[----:B------:R-:W-:Y:S06]  /*5aa0*/  MUFU.EX2 R149, R149 ;  /* 0x0000009500957308 */ /* 0x000fec0000000800 */
[C---:B------:R-:W-:Y:S02]  /*5ab0*/  HMMA.16816.F32 R68, R116.reuse, R70, RZ ;  /* 0x000000467444723c */ /* 0x040fe400000018ff */
[----:B------:R-:W-:Y:S06]  /*5ac0*/  MUFU.EX2 R148, R148 ;  /* 0x0000009400947308 */ /* 0x000fec0000000800 */
[C---:B------:R-:W-:Y:S02]  /*5ad0*/  HMMA.16816.F32 R128, R116.reuse, R36, RZ ;  /* 0x000000247480723c */ /* 0x040fe400000018ff */
[----:B------:R-:W-:Y:S06]  /*5ae0*/  MUFU.EX2 R150, R150 ;  /* 0x0000009600967308 */ /* 0x000fec0000000800 */
[C---:B------:R-:W-:Y:S02]  /*5af0*/  HMMA.16816.F32 R40, R116.reuse, R44, RZ ;  /* 0x0000002c7428723c */ /* 0x040fe400000018ff */
[----:B------:R-:W5:Y:S06]  /*5b00*/  MUFU.EX2 R145, R145 ;  /* 0x0000009100917308 */ /* 0x000f6c0000000800 */
[C---:B------:R-:W-:Y:S02]  /*5b10*/  HMMA.16816.F32 R48, R116.reuse, R52, RZ ;  /* 0x000000347430723c */ /* 0x040fe400000018ff */
[----:B------:R-:W-:Y:S06]  /*5b20*/  MUFU.EX2 R151, R151 ;  /* 0x0000009700977308 */ /* 0x000fec0000000800 */
[C---:B------:R-:W-:Y:S02]  /*5b30*/  HMMA.16816.F32 R56, R116.reuse, R60, RZ ;  /* 0x0000003c7438723c */ /* 0x040fe400000018ff */
[----:B------:R-:W1:Y:S06]  /*5b40*/  MUFU.EX2 R0, R0 ;  /* 0x0000000000007308 */ /* 0x000e6c0000000800 */
        /* <DEDUP_REMOVED lines=31> */
[----:B------:R-:W2:Y:S06]  /*5d40*/  MUFU.EX2 R166, R166 ;  /* 0x000000a600a67308 */ /* 0x000eac0000000800 */
[C---:B------:R-:W-:Y:S07]  /*5d50*/  HMMA.16816.F32 R120, R116.reuse, R4, RZ ;  /* 0x000000047478723c */ /* 0x040fee00000018ff */
[----:B-1----:R-:W-:Y:S01]  /*5d60*/  F2FP.PACK_AB R4, R153, R154 ;  /* 0x0000009a9904723e */ /* 0x002fe200000000ff */
[----:B------:R-:W-:Y:S01]  /*5d70*/  HMMA.16816.F32 R116, R116, R6, RZ ;  /* 0x000000067474723c */ /* 0x000fe200000018ff */
[----:B-----5:R-:W-:Y:S01]  /*5d80*/  F2FP.PACK_AB R5, R145, R150 ;  /* 0x000000969105723e */ /* 0x020fe200000000ff */
[----:B------:R-:W-:-:S04]  /*5d90*/  FADD.FTZ R150, R150, R159 ;  /* 0x0000009f96967221 */ /* 0x000fc80000010000 */
[----:B------:R-:W-:Y:S01]  /*5da0*/  FADD.FTZ R150, R145, R150 ;  /* 0x0000009691967221 */ /* 0x000fe20000010000 */
[----:B------:R-:W-:Y:S02]  /*5db0*/  F2FP.PACK_AB R6, R148, R149 ;  /* 0x000000959406723e */ /* 0x000fe400000000ff */
[----:B------:R-:W-:Y:S01]  /*5dc0*/  F2FP.PACK_AB R7, R0, R151 ;  /* 0x000000970007723e */ /* 0x000fe200000000ff */
[----:B------:R-:W-:-:S04]  /*5dd0*/  FADD.FTZ R151, R151, R150 ;  /* 0x0000009697977221 */ /* 0x000fc80000010000 */
[----:B------:R-:W-:Y:S02]  /*5de0*/  FADD.FTZ R151, R0, R151 ;  /* 0x0000009700977221 */ /* 0x000fe40000010000 */
[C---:B---3--:R-:W-:Y:S08]  /*5df0*/  HMMA.16816.F32 R64, R4.reuse, R8, R64 ;  /* 0x000000080440723c */ /* 0x048ff00000001840 */
[C---:B------:R-:W-:Y:S01]  /*5e00*/  HMMA.16816.F32 R68, R4.reuse, R10, R68 ;  /* 0x0000000a0444723c */ /* 0x040fe20000001844 */
[----:B------:R-:W1:Y:S07]  /*5e10*/  LDSM.16.MT88.4 R8, [R190+0x10800] ;  /* 0x01080000be08783b */ /* 0x000e6e0000004200 */
[C---:B----4-:R-:W-:Y:S08]  /*5e20*/  HMMA.16816.F32 R80, R4.reuse, R16, R80 ;  /* 0x000000100450723c */ /* 0x050ff00000001850 */
[C---:B------:R-:W-:Y:S01]  /*5e30*/  HMMA.16816.F32 R84, R4.reuse, R18, R84 ;  /* 0x000000120454723c */ /* 0x040fe20000001854 */
[----:B------:R-:W3:Y:S07]  /*5e40*/  LDSM.16.MT88.4 R16, [R189+0x10800] ;  /* 0x01080000bd10783b */ /* 0x000eee0000004200 */
[C---:B------:R-:W-:Y:S08]  /*5e50*/  HMMA.16816.F32 R128, R4.reuse, R20, R128 ;  /* 0x000000140480723c */ /* 0x040ff00000001880 */
[C---:B------:R-:W-:Y:S01]  /*5e60*/  HMMA.16816.F32 R36, R4.reuse, R22, R36 ;  /* 0x000000160424723c */ /* 0x040fe20000001824 */
[----:B------:R-:W4:Y:S07]  /*5e70*/  LDSM.16.MT88.4 R20, [R192+0x10800] ;  /* 0x01080000c014783b */ /* 0x000f2e0000004200 */
[C---:B--2---:R-:W-:Y:S08]  /*5e80*/  HMMA.16816.F32 R88, R4.reuse, R12, R88 ;  /* 0x0000000c0458723c */ /* 0x044ff00000001858 */
[C---:B------:R-:W-:Y:S01]  /*5e90*/  HMMA.16816.F32 R92, R4.reuse, R14, R92 ;  /* 0x0000000e045c723c */ /* 0x040fe2000000185c */
[----:B------:R-:W2:Y:S07]  /*5ea0*/  LDSM.16.MT88.4 R12, [R188+0x10800] ;  /* 0x01080000bc0c783b */ /* 0x000eae0000004200 */
[C---:B-1----:R-:W-:Y:S08]  /*5eb0*/  HMMA.16816.F32 R104, R4.reuse, R8, R104 ;  /* 0x000000080468723c */ /* 0x042ff00000001868 */
[C---:B------:R-:W-:Y:S01]  /*5ec0*/  HMMA.16816.F32 R124, R4.reuse, R10, R124 ;  /* 0x0000000a047c723c */ /* 0x040fe2000000187c */
[----:B------:R-:W1:Y:S07]  /*5ed0*/  LDSM.16.MT88.4 R8, [R192+0xd000] ;  /* 0x00d00000c008783b */ /* 0x000e6e0000004200 */
[C---:B---3--:R-:W-:Y:S08]  /*5ee0*/  HMMA.16816.F32 R108, R4.reuse, R16, R108 ;  /* 0x00000010046c723c */ /* 0x048ff0000000186c */
[C---:B------:R-:W-:Y:S01]  /*5ef0*/  HMMA.16816.F32 R112, R4.reuse, R18, R112 ;  /* 0x000000120470723c */ /* 0x040fe20000001870 */
[----:B------:R-:W3:Y:S07]  /*5f00*/  LDSM.16.MT88.4 R16, [R190+0xd000] ;  /* 0x00d00000be10783b */ /* 0x000eee0000004200 */
[C---:B------:R-:W-:Y:S08]  /*5f10*/  HMMA.16816.F32 R40, R4.reuse, R136, R40 ;  /* 0x000000880428723c */ /* 0x040ff00000001828 */
[C---:B------:R-:W-:Y:S01]  /*5f20*/  HMMA.16816.F32 R44, R4.reuse, R138, R44 ;  /* 0x0000008a042c723c */ /* 0x040fe2000000182c */
[----:B------:R-:W-:Y:S07]  /*5f30*/  LDSM.16.MT88.4 R136, [R189+0xd800] ;  /* 0x00d80000bd88783b */ /* 0x000fee0000004200 */
        /* <DEDUP_REMOVED lines=9> */
[C---:B----4-:R-:W-:Y:S08]  /*5fd0*/  HMMA.16816.F32 R96, R4.reuse, R20, R96 ;  /* 0x000000140460723c */ /* 0x050ff00000001860 */
[C---:B------:R-:W-:Y:S01]  /*5fe0*/  HMMA.16816.F32 R100, R4.reuse, R22, R100 ;  /* 0x000000160464723c */ /* 0x040fe20000001864 */
[----:B------:R-:W-:Y:S07]  /*5ff0*/  LDSM.16.MT88.4 R20, [R192+0x11000] ;  /* 0x01100000c014783b */ /* 0x000fee0000004200 */
[C---:B--2---:R-:W-:Y:S08]  /*6000*/  HMMA.16816.F32 R120, R4.reuse, R12, R120 ;  /* 0x0000000c0478723c */ /* 0x044ff00000001878 */
[----:B------:R-:W-:Y:S01]  /*6010*/  HMMA.16816.F32 R116, R4, R14, R116 ;  /* 0x0000000e0474723c */ /* 0x000fe20000001874 */
[----:B------:R-:W2:Y:S06]  /*6020*/  LDSM.16.MT88.4 R12, [R192+0xf000] ;  /* 0x00f00000c00c783b */ /* 0x000eac0000004200 */
[----:B------:R-:W-:-:S02]  /*6030*/  F2FP.PACK_AB R4, R165, R162 ;  /* 0x000000a2a504723e */ /* 0x000fc400000000ff */
[----:B------:R-:W-:Y:S02]  /*6040*/  F2FP.PACK_AB R6, R164, R163 ;  /* 0x000000a3a406723e */ /* 0x000fe400000000ff */
[----:B------:R-:W-:Y:S01]  /*6050*/  F2FP.PACK_AB R5, R169, R168 ;  /* 0x000000a8a905723e */ /* 0x000fe200000000ff */
[----:B------:R-:W-:Y:S01]  /*6060*/  FADD.FTZ R168, R168, R151 ;  /* 0x00000097a8a87221 */ /* 0x000fe20000010000 */
[----:B------:R-:W-:-:S03]  /*6070*/  F2FP.PACK_AB R7, R175, R170 ;  /* 0x000000aaaf07723e */ /* 0x000fc600000000ff */
[----:B------:R-:W-:-:S04]  /*6080*/  FADD.FTZ R169, R169, R168 ;  /* 0x000000a8a9a97221 */ /* 0x000fc80000010000 */
[----:B-1----:R-:W-:Y:S01]  /*6090*/  HMMA.16816.F32 R128, R4, R8, R128 ;  /* 0x000000080480723c */ /* 0x002fe20000001880 */
[----:B------:R-:W-:-:S04]  /*60a0*/  FADD.FTZ R170, R170, R169 ;  /* 0x000000a9aaaa7221 */ /* 0x000fc80000010000 */
[----:B------:R-:W-:-:S03]  /*60b0*/  FADD.FTZ R170, R175, R170 ;  /* 0x000000aaafaa7221 */ /* 0x000fc60000010000 */
[C---:B------:R-:W-:Y:S01]  /*60c0*/  HMMA.16816.F32 R36, R4.reuse, R10, R36 ;  /* 0x0000000a0424723c */ /* 0x040fe20000001824 */
[----:B------:R-:W1:Y:S07]  /*60d0*/  LDSM.16.MT88.4 R8, [R189+0xf000] ;  /* 0x00f00000bd08783b */ /* 0x000e6e0000004200 */
[C---:B---3--:R-:W-:Y:S08]  /*60e0*/  HMMA.16816.F32 R40, R4.reuse, R16, R40 ;  /* 0x000000100428723c */ /* 0x048ff00000001828 */
[C---:B------:R-:W-:Y:S01]  /*60f0*/  HMMA.16816.F32 R44, R4.reuse, R18, R44 ;  /* 0x00000012042c723c */ /* 0x040fe2000000182c */
[----:B------:R-:W3:Y:S07]  /*6100*/  LDSM.16.MT88.4 R16, [R188+0xf000] ;  /* 0x00f00000bc10783b */ /* 0x000eee0000004200 */
[C---:B--2---:R-:W-:Y:S08]  /*6110*/  HMMA.16816.F32 R64, R4.reuse, R12, R64 ;  /* 0x0000000c0440723c */ /* 0x044ff00000001840 */
[C---:B------:R-:W-:Y:S01]  /*6120*/  HMMA.16816.F32 R68, R4.reuse, R14, R68 ;  /* 0x0000000e0444723c */ /* 0x040fe20000001844 */
[----:B------:R-:W2:Y:S07]  /*6130*/  LDSM.16.MT88.4 R12, [R190+0x11000] ;  /* 0x01100000be0c783b */ /* 0x000eae0000004200 */
[C---:B------:R-:W-:Y:S08]  /*6140*/  HMMA.16816.F32 R48, R4.reuse, R32, R48 ;  /* 0x000000200430723c */ /* 0x040ff00000001830 */
[C---:B-1----:R-:W-:Y:S08]  /*6150*/  HMMA.16816.F32 R80, R4.reuse, R8, R80 ;  /* 0x000000080450723c */ /* 0x042ff00000001850 */
        /* <DEDUP_REMOVED lines=8> */
[C---:B------:R-:W-:Y:S01]  /*61e0*/  HMMA.16816.F32 R52, R4.reuse, R34, R52 ;  /* 0x000000220434723c */ /* 0x040fe20000001834 */
[----:B------:R-:W-:Y:S07]  /*61f0*/  LDSM.16.MT88.4 R32, [R188+0xd800] ;  /* 0x00d80000bc20783b */ /* 0x000fee0000004200 */
[C---:B-1----:R-:W-:Y:S08]  /*6200*/  HMMA.16816.F32 R108, R4.reuse, R8, R108 ;  /* 0x00000008046c723c */ /* 0x042ff0000000186c */
[C---:B------:R-:W-:Y:S01]  /*6210*/  HMMA.16816.F32 R112, R4.reuse, R10, R112 ;  /* 0x0000000a0470723c */ /* 0x040fe20000001870 */
[----:B------:R-:W1:Y:S07]  /*6220*/  LDSM.16.MT88.4 R8, [R192+0xf800] ;  /* 0x00f80000c008783b */ /* 0x000e6e0000004200 */
        /* <DEDUP_REMOVED lines=9> */
[C---:B---3--:R-:W-:Y:S08]  /*62c0*/  HMMA.16816.F32 R120, R4.reuse, R16, R120 ;  /* 0x000000100478723c */ /* 0x048ff00000001878 */
[----:B------:R-:W-:Y:S01]  /*62d0*/  HMMA.16816.F32 R116, R4, R18, R116 ;  /* 0x000000120474723c */ /* 0x000fe20000001874 */
[----:B------:R-:W3:Y:S06]  /*62e0*/  LDSM.16.MT88.4 R16, [R192+0x11800] ;  /* 0x01180000c010783b */ /* 0x000eec0000004200 */
[----:B------:R-:W-:-:S02]  /*62f0*/  F2FP.PACK_AB R4, R217, R172 ;  /* 0x000000acd904723e */ /* 0x000fc400000000ff */
[----:B------:R-:W-:Y:S02]  /*6300*/  F2FP.PACK_AB R6, R221, R174 ;  /* 0x000000aedd06723e */ /* 0x000fe400000000ff */
[----:B------:R-:W-:Y:S01]  /*6310*/  F2FP.PACK_AB R5, R216, R171 ;  /* 0x000000abd805723e */ /* 0x000fe200000000ff */
[----:B------:R-:W-:Y:S01]  /*6320*/  FADD.FTZ R171, R171, R170 ;  /* 0x000000aaabab7221 */ /* 0x000fe20000010000 */
[----:B------:R-:W-:-:S07]  /*6330*/  F2FP.PACK_AB R7, R166, R173 ;  /* 0x000000ada607723e */ /* 0x000fce00000000ff */
        /* <DEDUP_REMOVED lines=10> */
[C---:B--2---:R-:W-:Y:S07]  /*63e0*/  HMMA.16816.F32 R104, R4.reuse, R12, R104 ;  /* 0x0000000c0468723c */ /* 0x044fee0000001868 */
[----:B------:R-:W-:Y:S01]  /*63f0*/  FADD.FTZ R12, R154, R155 ;  /* 0x0000009b9a0c7221 */ /* 0x000fe20000010000 */
[----:B------:R-:W-:Y:S03]  /*6400*/  HMMA.16816.F32 R44, R4, R142, R44 ;  /* 0x0000008e042c723c */ /* 0x000fe6000000182c */
[----:B------:R-:W-:-:S05]  /*6410*/  FADD.FTZ R12, R153, R12 ;  /* 0x0000000c990c7221 */ /* 0x000fca0000010000 */
[C---:B-1----:R-:W-:Y:S07]  /*6420*/  HMMA.16816.F32 R108, R4.reuse, R8, R108 ;  /* 0x00000008046c723c */ /* 0x042fee000000186c */
[----:B------:R-:W-:Y:S01]  /*6430*/  FADD.FTZ R9, R149, R12 ;  /* 0x0000000c95097221 */ /* 0x000fe20000010000 */
[----:B------:R-:W-:Y:S03]  /*6440*/  HMMA.16816.F32 R48, R4, R136, R48 ;  /* 0x000000880430723c */ /* 0x000fe60000001830 */
[----:B------:R-:W-:-:S04]  /*6450*/  FADD.FTZ R9, R148, R9 ;  /* 0x0000000994097221 */ /* 0x000fc80000010000 */
[----:B------:R-:W-:Y:S01]  /*6460*/  FADD.FTZ R0, R162, R9 ;  /* 0x00000009a2007221 */ /* 0x000fe20000010000 */
[----:B------:R-:W-:Y:S03]  /*6470*/  HMMA.16816.F32 R52, R4, R138, R52 ;  /* 0x0000008a0434723c */ /* 0x000fe60000001834 */
[----:B------:R-:W-:-:S04]  /*6480*/  FADD.FTZ R0, R165, R0 ;  /* 0x00000000a5007221 */ /* 0x000fc80000010000 */
[----:B------:R-:W-:Y:S01]  /*6490*/  FADD.FTZ R9, R163, R0 ;  /* 0x00000000a3097221 */ /* 0x000fe20000010000 */
[C---:B------:R-:W-:Y:S01]  /*64a0*/  HMMA.16816.F32 R56, R4.reuse, R32, R56 ;  /* 0x000000200438723c */ /* 0x040fe20000001838 */
[----:B------:R-:W-:Y:S01]  /*64b0*/  FADD.FTZ R0, R216, R171 ;  /* 0x000000abd8007221 */ /* 0x000fe20000010000 */
[----:B------:R-:W-:Y:S01]  /*64c0*/  LEA R216, P1, R134, c[0x0][0x168], 0x1 ;  /* 0x00005a0086d87a11 */ /* 0x000fe200078208ff */
[----:B------:R-:W-:Y:S02]  /*64d0*/  FADD.FTZ R9, R164, R9 ;  /* 0x00000009a4097221 */ /* 0x000fe40000010000 */
[----:B------:R-:W-:Y:S02]  /*64e0*/  FADD.FTZ R173, R173, R0 ;  /* 0x00000000adad7221 */ /* 0x000fe40000010000 */
[----:B------:R-:W-:Y:S01]  /*64f0*/  FADD.FTZ R172, R172, R9 ;  /* 0x00000009acac7221 */ /* 0x000fe20000010000 */
[----:B------:R-:W-:Y:S01]  /*6500*/  HMMA.16816.F32 R60, R4, R34, R60 ;  /* 0x00000022043c723c */ /* 0x000fe2000000183c */
[----:B------:R-:W-:-:S02]  /*6510*/  FADD.FTZ R219, R166, R173 ;  /* 0x000000ada6db7221 */ /* 0x000fc40000010000 */
[----:B------:R-:W-:-:S04]  /*6520*/  FADD.FTZ R217, R217, R172 ;  /* 0x000000acd9d97221 */ /* 0x000fc80000010000 */
[----:B------:R-:W-:Y:S01]  /*6530*/  FADD.FTZ R174, R174, R217 ;  /* 0x000000d9aeae7221 */ /* 0x000fe20000010000 */
[----:B------:R-:W-:Y:S01]  /*6540*/  HMMA.16816.F32 R72, R4, R28, R72 ;  /* 0x0000001c0448723c */ /* 0x000fe20000001848 */
[----:B------:R-:W-:Y:S02]  /*6550*/  LEA.HI.X R217, R134, c[0x0][0x16c], R135, 0x1, P1 ;  /* 0x00005b0086d97a11 */ /* 0x000fe400008f0c87 */
[----:B------:R-:W-:-:S05]  /*6560*/  FADD.FTZ R221, R221, R174 ;  /* 0x000000aedddd7221 */ /* 0x000fca0000010000 */
[C---:B------:R-:W-:Y:S08]  /*6570*/  HMMA.16816.F32 R76, R4.reuse, R30, R76 ;  /* 0x0000001e044c723c */ /* 0x040ff0000000184c */
[C---:B------:R-:W-:Y:S08]  /*6580*/  HMMA.16816.F32 R80, R4.reuse, R24, R80 ;  /* 0x000000180450723c */ /* 0x040ff00000001850 */
[C---:B------:R-:W-:Y:S08]  /*6590*/  HMMA.16816.F32 R84, R4.reuse, R26, R84 ;  /* 0x0000001a0454723c */ /* 0x040ff00000001854 */
[C---:B------:R-:W-:Y:S08]  /*65a0*/  HMMA.16816.F32 R88, R4.reuse, R20, R88 ;  /* 0x000000140458723c */ /* 0x040ff00000001858 */
[C---:B------:R-:W-:Y:S08]  /*65b0*/  HMMA.16816.F32 R92, R4.reuse, R22, R92 ;  /* 0x00000016045c723c */ /* 0x040ff0000000185c */
[C---:B------:R-:W-:Y:S08]  /*65c0*/  HMMA.16816.F32 R124, R4.reuse, R14, R124 ;  /* 0x0000000e047c723c */ /* 0x040ff0000000187c */
[C---:B------:R-:W-:Y:S08]  /*65d0*/  HMMA.16816.F32 R112, R4.reuse, R10, R112 ;  /* 0x0000000a0470723c */ /* 0x040ff00000001870 */
[C---:B---3--:R-:W-:Y:S08]  /*65e0*/  HMMA.16816.F32 R120, R4.reuse, R16, R120 ;  /* 0x000000100478723c */ /* 0x048ff00000001878 */
[----:B------:R-:W-:Y:S01]  /*65f0*/  HMMA.16816.F32 R116, R4, R18, R116 ;  /* 0x000000120474723c */ /* 0x000fe20000001874 */
[----:B------:R-:W-:Y:S07]  /*6600*/  @!P6 BRA `(.L_x_717) ;  /* 0x00003eb00000e947 */ /* 0x000fee0003800000 */
[----:B------:R-:W-:-:S04]  /*6610*/  DEPBAR.LE SB0, 0x0 ;  /* 0x000080000000791a */ /* 0x000fc80000000000 */
[----:B------:R-:W-:Y:S01]  /*6620*/  ULDC.64 UR4, c[0x0][0x118] ;  /* 0x0000460000047ab9 */ /* 0x000fe20000000a00 */
[----:B------:R-:W-:Y:S02]  /*6630*/  IABS R0, c[0x0][0x2d0] ;  /* 0x0000b40000007a13 */ /* 0x000fe40000000000 */
[----:B------:R-:W-:Y:S01]  /*6640*/  IADD3 R207, R133, -0x2, RZ ;  /* 0xfffffffe85cf7810 */ /* 0x000fe20007ffe0ff */
[----:B------:R-:W-:Y:S06]  /*6650*/  BAR.SYNC.DEFER_BLOCKING 0x0 ;  /* 0x0000000000007b1d */ /* 0x000fec0000010000 */
[----:B------:R-:W-:Y:S05]  /*6660*/  @!P0 BRA `(.L_x_718) ;  /* 0x0000039000008947 */ /* 0x000fea0003800000 */
[----:B------:R-:W1:Y:S01]  /*6670*/  I2F.RP R5, R0 ;  /* 0x0000000000057306 */ /* 0x000e620000209400 */
[----:B------:R-:W-:-:S05]  /*6680*/  IMAD.SHL.U32 R4, R207, 0x40, RZ ;  /* 0x00000040cf047824 */ /* 0x000fca00078e00ff */
[C---:B------:R-:W-:Y:S02]  /*6690*/  IADD3 R11, R4.reuse, 0x40, RZ ;  /* 0x00000040040b7810 */ /* 0x040fe40007ffe0ff */
[----:B------:R-:W-:Y:S02]  /*66a0*/  IABS R6, R4 ;  /* 0x0000000400067213 */ /* 0x000fe40000000000 */
[----:B------:R-:W-:Y:S02]  /*66b0*/  IABS R8, R11 ;  /* 0x0000000b00087213 */ /* 0x000fe40000000000 */
[----:B------:R-:W-:Y:S02]  /*66c0*/  LOP3.LUT R11, R11, c[0x0][0x2d0], RZ, 0x3c, !PT ;  /* 0x0000b4000b0b7a12 */ /* 0x000fe400078e3cff */
[----:B------:R-:W-:Y:S01]  /*66d0*/  LOP3.LUT R4, R4, c[0x0][0x2d0], RZ, 0x3c, !PT ;  /* 0x0000b40004047a12 */ /* 0x000fe200078e3cff */
[----:B-1----:R-:W1:Y:S01]  /*66e0*/  MUFU.RCP R12, R5 ;  /* 0x00000005000c7308 */ /* 0x002e620000001000 */
[----:B------:R-:W-:-:S02]  /*66f0*/  ISETP.GE.AND P3, PT, R11, RZ, PT ;  /* 0x000000ff0b00720c */ /* 0x000fc40003f66270 */
[----:B------:R-:W-:Y:S02]  /*6700*/  ISETP.GE.AND P1, PT, R4, RZ, PT ;  /* 0x000000ff0400720c */ /* 0x000fe40003f26270 */
[----:B------:R-:W-:Y:S02]  /*6710*/  LOP3.LUT R4, RZ, c[0x0][0x2d0], RZ, 0x33, !PT ;  /* 0x0000b400ff047a12 */ /* 0x000fe400078e33ff */
[----:B-1----:R-:W-:-:S04]  /*6720*/  IADD3 R12, R12, 0xffffffe, RZ ;  /* 0x0ffffffe0c0c7810 */ /* 0x002fc80007ffe0ff */
[----:B------:R-:W1:Y:S02]  /*6730*/  F2I.FTZ.U32.TRUNC.NTZ R13, R12 ;  /* 0x0000000c000d7305 */ /* 0x000e64000021f000 */
[----:B-1----:R-:W-:Y:S01]  /*6740*/  IMAD.MOV R9, RZ, RZ, -R13 ;  /* 0x000000ffff097224 */ /* 0x002fe200078e0a0d */
[----:B------:R-:W-:-:S03]  /*6750*/  MOV R12, RZ ;  /* 0x000000ff000c7202 */ /* 0x000fc60000000f00 */
[----:B------:R-:W-:-:S04]  /*6760*/  IMAD R9, R9, R0, RZ ;  /* 0x0000000009097224 */ /* 0x000fc800078e02ff */
[----:B------:R-:W-:-:S06]  /*6770*/  IMAD.HI.U32 R9, R13, R9, R12 ;  /* 0x000000090d097227 */ /* 0x000fcc00078e000c */
[----:B------:R-:W-:-:S04]  /*6780*/  IMAD.HI.U32 R10, R9, R8, RZ ;  /* 0x00000008090a7227 */ /* 0x000fc800078e00ff */
[----:B------:R-:W-:-:S04]  /*6790*/  IMAD.HI.U32 R9, R9, R6, RZ ;  /* 0x0000000609097227 */ /* 0x000fc800078e00ff */
[----:B------:R-:W-:Y:S02]  /*67a0*/  IMAD.MOV R7, RZ, RZ, -R10 ;  /* 0x000000ffff077224 */ /* 0x000fe400078e0a0a */
[----:B------:R-:W-:Y:S02]  /*67b0*/  IMAD.MOV R5, RZ, RZ, -R9 ;  /* 0x000000ffff057224 */ /* 0x000fe400078e0a09 */
[C---:B------:R-:W-:Y:S02]  /*67c0*/  IMAD R7, R0.reuse, R7, R8 ;  /* 0x0000000700077224 */ /* 0x040fe400078e0208 */
[----:B------:R-:W-:-:S03]  /*67d0*/  IMAD R5, R0, R5, R6 ;  /* 0x0000000500057224 */ /* 0x000fc600078e0206 */
[C---:B------:R-:W-:Y:S02]  /*67e0*/  ISETP.GT.U32.AND P4, PT, R0.reuse, R7, PT ;  /* 0x000000070000720c */ /* 0x040fe40003f84070 */
[----:B------:R-:W-:-:S11]  /*67f0*/  ISETP.GT.U32.AND P2, PT, R0, R5, PT ;  /* 0x000000050000720c */ /* 0x000fd60003f44070 */
[-C--:B------:R-:W-:Y:S02]  /*6800*/  @!P4 IADD3 R7, R7, -R0.reuse, RZ ;  /* 0x800000000707c210 */ /* 0x080fe40007ffe0ff */
[----:B------:R-:W-:Y:S01]  /*6810*/  @!P2 IMAD.IADD R5, R5, 0x1, -R0 ;  /* 0x000000010505a824 */ /* 0x000fe200078e0a00 */
[----:B------:R-:W-:Y:S02]  /*6820*/  @!P4 IADD3 R10, R10, 0x1, RZ ;  /* 0x000000010a0ac810 */ /* 0x000fe40007ffe0ff */
[-C--:B------:R-:W-:Y:S02]  /*6830*/  ISETP.GE.U32.AND P6, PT, R7, R0.reuse, PT ;  /* 0x000000000700720c */ /* 0x080fe40003fc6070 */
[----:B------:R-:W-:Y:S02]  /*6840*/  ISETP.GE.U32.AND P5, PT, R5, R0, PT ;  /* 0x000000000500720c */ /* 0x000fe40003fa6070 */
[----:B------:R-:W-:Y:S02]  /*6850*/  @!P2 IADD3 R9, R9, 0x1, RZ ;  /* 0x000000010909a810 */ /* 0x000fe40007ffe0ff */
[----:B------:R-:W-:-:S07]  /*6860*/  ISETP.NE.AND P2, PT, RZ, c[0x0][0x2d0], PT ;  /* 0x0000b400ff007a0c */ /* 0x000fce0003f45270 */
[----:B------:R-:W-:Y:S02]  /*6870*/  @P6 IADD3 R10, R10, 0x1, RZ ;  /* 0x000000010a0a6810 */ /* 0x000fe40007ffe0ff */
[----:B------:R-:W-:-:S03]  /*6880*/  @P5 IADD3 R9, R9, 0x1, RZ ;  /* 0x0000000109095810 */ /* 0x000fc60007ffe0ff */
[----:B------:R-:W-:Y:S01]  /*6890*/  @!P3 IMAD.MOV R10, RZ, RZ, -R10 ;  /* 0x000000ffff0ab224 */ /* 0x000fe200078e0a0a */
[----:B------:R-:W-:-:S04]  /*68a0*/  @!P1 IADD3 R9, -R9, RZ, RZ ;  /* 0x000000ff09099210 */ /* 0x000fc80007ffe1ff */
[C---:B------:R-:W-:Y:S02]  /*68b0*/  SEL R7, R4.reuse, R10, !P2 ;  /* 0x0000000a04077207 */ /* 0x040fe40005000000 */
[----:B------:R-:W-:-:S03]  /*68c0*/  SEL R4, R4, R9, !P2 ;  /* 0x0000000904047207 */ /* 0x000fc60005000000 */
[----:B------:R-:W-:-:S04]  /*68d0*/  IMAD.WIDE R12, R7, 0x4, R212 ;  /* 0x00000004070c7825 */ /* 0x000fc800078e02d4 */
[----:B------:R-:W-:Y:S01]  /*68e0*/  IMAD.WIDE R10, R4, 0x4, R212 ;  /* 0x00000004040a7825 */ /* 0x000fe200078e02d4 */
[----:B------:R-:W2:Y:S04]  /*68f0*/  LDG.E R5, [R12.64] ;  /* 0x000000040c057981 */ /* 0x000ea8000c1e1900 */
[----:B------:R-:W2:Y:S01]  /*6900*/  LDG.E R6, [R10.64] ;  /* 0x000000040a067981 */ /* 0x000ea2000c1e1900 */
[----:B------:R-:W-:Y:S02]  /*6910*/  IMAD.IADD R4, R7, 0x1, -R4 ;  /* 0x0000000107047824 */ /* 0x000fe400078e0a04 */
[----:B------:R-:W-:-:S04]  /*6920*/  IMAD.MOV.U32 R7, RZ, RZ, 0x40 ;  /* 0x00000040ff077424 */ /* 0x000fc800078e00ff */
[----:B------:R-:W-:-:S04]  /*6930*/  IMAD R7, R4, c[0x0][0x2d0], -R7 ;  /* 0x0000b40004077a24 */ /* 0x000fc800078e0a07 */
[----:B------:R-:W-:Y:S01]  /*6940*/  IMAD.WIDE.U32 R8, R7, c[0x0][0x1a0], RZ ;  /* 0x0000680007087a25 */ /* 0x000fe200078e00ff */
[----:B------:R-:W-:-:S05]  /*6950*/  SHF.R.S32.HI R4, RZ, 0x1f, R7 ;  /* 0x0000001fff047819 */ /* 0x000fca0000011407 */
[----:B------:R-:W-:-:S04]  /*6960*/  IMAD R4, R4, c[0x0][0x1a0], RZ ;  /* 0x0000680004047a24 */ /* 0x000fc800078e02ff */
[----:B------:R-:W-:-:S04]  /*6970*/  IMAD R4, R7, c[0x0][0x1a4], R4 ;  /* 0x0000690007047a24 */ /* 0x000fc800078e0204 */
[----:B------:R-:W-:Y:S01]  /*6980*/  IMAD.IADD R9, R9, 0x1, R4 ;  /* 0x0000000109097824 */ /* 0x000fe200078e0204 */
[----:B--2---:R-:W-:-:S04]  /*6990*/  IADD3 R6, -R5, R6, RZ ;  /* 0x0000000605067210 */ /* 0x004fc80007ffe1ff */
[----:B------:R-:W-:Y:S01]  /*69a0*/  SHF.R.S32.HI R5, RZ, 0x1f, R6 ;  /* 0x0000001fff057819 */ /* 0x000fe20000011406 */
[----:B------:R-:W-:-:S04]  /*69b0*/  IMAD.WIDE.U32 R8, R6, c[0x0][0x188], R8 ;  /* 0x0000620006087a25 */ /* 0x000fc800078e0008 */
[----:B------:R-:W-:-:S04]  /*69c0*/  IMAD R5, R5, c[0x0][0x188], RZ ;  /* 0x0000620005057a24 */ /* 0x000fc800078e02ff */
[----:B------:R-:W-:-:S05]  /*69d0*/  IMAD R5, R6, c[0x0][0x18c], R5 ;  /* 0x0000630006057a24 */ /* 0x000fca00078e0205 */
[----:B------:R-:W-:Y:S01]  /*69e0*/  IADD3 R7, R9, R5, RZ ;  /* 0x0000000509077210 */ /* 0x000fe20007ffe0ff */
[----:B------:R-:W-:Y:S05]  /*69f0*/  BRA `(.L_x_719) ;  /* 0x0000003000007947 */ /* 0x000fea0003800000 */
.L_x_718:
[----:B------:R-:W-:-:S05]  /*6a00*/  IMAD.MOV.U32 R8, RZ, RZ, c[0x0][0x1a0] ;  /* 0x00006800ff087624 */ /* 0x000fca00078e00ff */
[----:B------:R-:W-:-:S04]  /*6a10*/  LEA R8, -R8, RZ, 0x6 ;  /* 0x000000ff08087211 */ /* 0x000fc800078e31ff */
[----:B------:R-:W-:Y:S02]  /*6a20*/  SHF.R.S32.HI R7, RZ, 0x1f, R8 ;  /* 0x0000001fff077819 */ /* 0x000fe40000011408 */
.L_x_719:
[----:B------:R-:W-:Y:S02]  /*6a30*/  ISETP.GE.AND P3, PT, R201, c[0x0][0x220], PT ;  /* 0x00008800c9007a0c */ /* 0x000fe40003f66270 */
[----:B------:R-:W-:Y:S02]  /*6a40*/  ISETP.GE.AND P2, PT, R200, c[0x0][0x220], PT ;  /* 0x00008800c8007a0c */ /* 0x000fe40003f46270 */
[----:B------:R-:W-:Y:S02]  /*6a50*/  ISETP.GE.AND P4, PT, R210, c[0x0][0x220], PT ;  /* 0x00008800d2007a0c */ /* 0x000fe40003f86270 */
[----:B------:R-:W-:-:S04]  /*6a60*/  LEA R236, P6, R8, R222, 0x1 ;  /* 0x000000de08ec7211 */ /* 0x000fc800078c08ff */
[----:B------:R-:W-:-:S03]  /*6a70*/  LEA.HI.X R237, R8, R223, R7, 0x1, P6 ;  /* 0x000000df08ed7211 */ /* 0x000fc600030f0c07 */
[CC--:B------:R-:W-:Y:S02]  /*6a80*/  @!P3 IADD3 R9, P5, R8.reuse, R146.reuse, RZ ;  /* 0x000000920809b210 */ /* 0x0c0fe40007fbe0ff */
[----:B------:R-:W-:Y:S02]  /*6a90*/  @!P2 IADD3 R5, P1, R8, R146, RZ ;  /* 0x000000920805a210 */ /* 0x000fe40007f3e0ff */
[----:B------:R-:W-:Y:S01]  /*6aa0*/  @P4 STS.128 [R208+0xc000], RZ ;  /* 0x00c000ffd0004388 */ /* 0x000fe20000000c00 */
[--C-:B------:R-:W-:Y:S01]  /*6ab0*/  @!P3 IMAD.X R6, R7, 0x1, R144.reuse, P5 ;  /* 0x000000010706b824 */ /* 0x100fe200028e0690 */
[----:B------:R-:W-:Y:S01]  /*6ac0*/  @!P3 LEA R18, P5, R9, c[0x0][0x170], 0x1 ;  /* 0x00005c000912ba11 */ /* 0x000fe200078a08ff */
[----:B------:R-:W-:Y:S01]  /*6ad0*/  @!P2 IMAD.X R4, R7, 0x1, R144, P1 ;  /* 0x000000010704a824 */ /* 0x000fe200008e0690 */
[----:B------:R-:W-:Y:S01]  /*6ae0*/  @!P2 LEA R12, P1, R5, c[0x0][0x170], 0x1 ;  /* 0x00005c00050caa11 */ /* 0x000fe200078208ff */
[----:B------:R-:W-:Y:S01]  /*6af0*/  @!PT LDS RZ, [RZ] ;  /* 0x00000000fffff984 */ /* 0x000fe20000000800 */
[----:B------:R-:W-:Y:S01]  /*6b00*/  @!PT LDS RZ, [RZ] ;  /* 0x00000000fffff984 */ /* 0x000fe20000000800 */
[----:B------:R-:W-:Y:S01]  /*6b10*/  @!PT LDS RZ, [RZ] ;  /* 0x00000000fffff984 */ /* 0x000fe20000000800 */
[----:B------:R1:W-:Y:S01]  /*6b20*/  @!P4 LDGSTS.E.BYPASS.LTC128B.128 [R208+0xc000], [R236.64] ;  /* 0x0c000000ecd0cfae */ /* 0x0003e2000b901d44 */
[----:B------:R-:W-:-:S02]  /*6b30*/  @!P3 LEA.HI.X R19, R9, c[0x0][0x174], R6, 0x1, P5 ;  /* 0x00005d000913ba11 */ /* 0x000fc400028f0c06 */
[----:B------:R-:W-:Y:S01]  /*6b40*/  IADD3 R6, P5, R205, R8, RZ ;  /* 0x00000008cd067210 */ /* 0x000fe20007fbe0ff */
[----:B------:R-:W-:Y:S01]  /*6b50*/  @P3 STS.128 [R208+0xe000], RZ ;  /* 0x00e000ffd0003388 */ /* 0x000fe20000000c00 */
[----:B------:R-:W-:Y:S02]  /*6b60*/  @!P2 LEA.HI.X R13, R5, c[0x0][0x174], R4, 0x1, P1 ;  /* 0x00005d00050daa11 */ /* 0x000fe400008f0c04 */
[----:B------:R-:W-:Y:S01]  /*6b70*/  @!P3 IADD3 R9, P1, R6, R146, RZ ;  /* 0x000000920609b210 */ /* 0x000fe20007f3e0ff */
[----:B------:R-:W-:Y:S01]  /*6b80*/  IMAD.X R7, R204, 0x1, R7, P5 ;  /* 0x00000001cc077824 */ /* 0x000fe200028e0607 */
[C---:B------:R-:W-:Y:S01]  /*6b90*/  @!P4 LEA R16, P5, R6.reuse, R222, 0x1 ;  /* 0x000000de0610c211 */ /* 0x040fe200078a08ff */
[----:B------:R-:W-:Y:S01]  /*6ba0*/  @!PT LDS RZ, [RZ] ;  /* 0x00000000fffff984 */ /* 0x000fe20000000800 */
[----:B------:R-:W-:Y:S01]  /*6bb0*/  @!PT LDS RZ, [RZ] ;  /* 0x00000000fffff984 */ /* 0x000fe20000000800 */
[----:B------:R-:W-:Y:S01]  /*6bc0*/  @!PT LDS RZ, [RZ] ;  /* 0x00000000fffff984 */ /* 0x000fe20000000800 */
[----:B------:R2:W-:Y:S01]  /*6bd0*/  @!P3 LDGSTS.E.BYPASS.LTC128B.128 [R208+0xe000], [R18.64+0x80] ;  /* 0x0e00008012d0bfae */ /* 0x0005e2000b901d44 */
[----:B------:R-:W-:Y:S01]  /*6be0*/  @!P3 LEA R14, P6, R9, c[0x0][0x170], 0x1 ;  /* 0x00005c00090eba11 */ /* 0x000fe200078c08ff */
[----:B------:R-:W-:Y:S01]  /*6bf0*/  @!P3 IMAD.X R4, R7, 0x1, R144, P1 ;  /* 0x000000010704b824 */ /* 0x000fe200008e0690 */
[C---:B------:R-:W-:Y:S01]  /*6c00*/  @!P4 LEA.HI.X R17, R6.reuse, R223, R7, 0x1, P5 ;  /* 0x000000df0611c211 */ /* 0x040fe200028f0c07 */
[----:B------:R-:W-:Y:S01]  /*6c10*/  @P2 STS.128 [R208+0x10000], RZ ;  /* 0x010000ffd0002388 */ /* 0x000fe20000000c00 */
[----:B------:R-:W-:-:S02]  /*6c20*/  @!P2 IADD3 R5, P1, R6, R146, RZ ;  /* 0x000000920605a210 */ /* 0x000fc40007f3e0ff */
[----:B------:R-:W-:Y:S01]  /*6c30*/  IADD3 R6, P5, R205, R6, RZ ;  /* 0x00000006cd067210 */ /* 0x000fe20007fbe0ff */
[----:B------:R-:W-:Y:S01]  /*6c40*/  @!PT LDS RZ, [RZ] ;  /* 0x00000000fffff984 */ /* 0x000fe20000000800 */
[----:B------:R-:W-:Y:S01]  /*6c50*/  @!PT LDS RZ, [RZ] ;  /* 0x00000000fffff984 */ /* 0x000fe20000000800 */
[----:B------:R-:W-:Y:S01]  /*6c60*/  @!PT LDS RZ, [RZ] ;  /* 0x00000000fffff984 */ /* 0x000fe20000000800 */
[----:B------:R3:W-:Y:S01]  /*6c70*/  @!P2 LDGSTS.E.BYPASS.LTC128B.128 [R208+0x10000], [R12.64+0x100] ;  /* 0x100001000cd0afae */ /* 0x0007e2000b901d44 */
[----:B------:R-:W-:Y:S01]  /*6c80*/  @!P3 LEA.HI.X R15, R9, c[0x0][0x174], R4, 0x1, P6 ;  /* 0x00005d00090fba11 */ /* 0x000fe200030f0c04 */
[----:B------:R-:W-:Y:S01]  /*6c90*/  @!P2 IMAD.X R4, R7, 0x1, R144, P1 ;  /* 0x000000010704a824 */ /* 0x000fe200008e0690 */
[C---:B------:R-:W-:Y:S01]  /*6ca0*/  @!P2 LEA R10, P1, R5.reuse, c[0x0][0x170], 0x1 ;  /* 0x00005c00050aaa11 */ /* 0x040fe200078208ff */
[----:B------:R-:W-:Y:S01]  /*6cb0*/  IMAD.X R7, R204, 0x1, R7, P5 ;  /* 0x00000001cc077824 */ /* 0x000fe200028e0607 */
[CC--:B------:R-:W-:Y:S01]  /*6cc0*/  @!P3 IADD3 R8, P5, R6.reuse, R146.reuse, RZ ;  /* 0x000000920608b210 */ /* 0x0c0fe20007fbe0ff */
[----:B------:R-:W-:Y:S01]  /*6cd0*/  @P4 STS.128 [R208+0xc800], RZ ;  /* 0x00c800ffd0004388 */ /* 0x000fe20000000c00 */
[----:B------:R-:W-:Y:S02]  /*6ce0*/  @!P2 LEA.HI.X R11, R5, c[0x0][0x174], R4, 0x1, P1 ;  /* 0x00005d00050baa11 */ /* 0x000fe400008f0c04 */
[----:B------:R-:W-:Y:S01]  /*6cf0*/  @!P2 IADD3 R4, P1, R6, R146, RZ ;  /* 0x000000920604a210 */ /* 0x000fe20007f3e0ff */
[----:B------:R-:W-:Y:S01]  /*6d00*/  @!P3 IMAD.X R5, R7, 0x1, R144, P5 ;  /* 0x000000010705b824 */ /* 0x000fe200028e0690 */
[----:B------:R-:W-:Y:S01]  /*6d10*/  @!P3 LEA R20, P5, R8, c[0x0][0x170], 0x1 ;  /* 0x00005c000814ba11 */ /* 0x000fe200078a08ff */
[----:B------:R-:W-:Y:S01]  /*6d20*/  @!PT LDS RZ, [RZ] ;  /* 0x00000000fffff984 */ /* 0x000fe20000000800 */
[----:B------:R-:W-:Y:S01]  /*6d30*/  @!PT LDS RZ, [RZ] ;  /* 0x00000000fffff984 */ /* 0x000fe20000000800 */
[----:B------:R-:W-:Y:S01]  /*6d40*/  @!PT LDS RZ, [RZ] ;  /* 0x00000000fffff984 */ /* 0x000fe20000000800 */
[----:B------:R2:W-:Y:S01]  /*6d50*/  @!P4 LDGSTS.E.BYPASS.LTC128B.128 [R208+0xc800], [R16.64] ;  /* 0x0c80000010d0cfae */ /* 0x0005e2000b901d44 */
[----:B------:R-:W-:-:S02]  /*6d60*/  IADD3 R9, P6, R205, R6, RZ ;  /* 0x00000006cd097210 */ /* 0x000fc40007fde0ff */
[----:B------:R-:W-:Y:S01]  /*6d70*/  @!P3 LEA.HI.X R21, R8, c[0x0][0x174], R5, 0x1, P5 ;  /* 0x00005d000815ba11 */ /* 0x000fe200028f0c05 */
[----:B------:R-:W-:Y:S01]  /*6d80*/  @!P2 IMAD.X R5, R7, 0x1, R144, P1 ;  /* 0x000000010705a824 */ /* 0x000fe200008e0690 */
[----:B------:R-:W-:Y:S01]  /*6d90*/  @!P2 LEA R22, P1, R4, c[0x0][0x170], 0x1 ;  /* 0x00005c000416aa11 */ /* 0x000fe200078208ff */
[----:B------:R-:W-:Y:S01]  /*6da0*/  @P3 STS.128 [R208+0xe800], RZ ;  /* 0x00e800ffd0003388 */ /* 0x000fe20000000c00 */
[----:B------:R-:W-:Y:S02]  /*6db0*/  @!P4 LEA R24, P5, R6, R222, 0x1 ;  /* 0x000000de0618c211 */ /* 0x000fe400078a08ff */
[----:B------:R-:W-:Y:S01]  /*6dc0*/  @!P2 LEA.HI.X R23, R4, c[0x0][0x174], R5, 0x1, P1 ;  /* 0x00005d000417aa11 */ /* 0x000fe200008f0c05 */
[----:B------:R-:W-:Y:S01]  /*6dd0*/  @!PT LDS RZ, [RZ] ;  /* 0x00000000fffff984 */ /* 0x000fe20000000800 */
[----:B------:R-:W-:Y:S01]  /*6de0*/  @!PT LDS RZ, [RZ] ;  /* 0x00000000fffff984 */ /* 0x000fe20000000800 */
[----:B------:R-:W-:Y:S01]  /*6df0*/  @!PT LDS RZ, [RZ] ;  /* 0x00000000fffff984 */ /* 0x000fe20000000800 */
[----:B------:R3:W-:Y:S01]  /*6e00*/  @!P3 LDGSTS.E.BYPASS.LTC128B.128 [R208+0xe800], [R14.64+0x80] ;  /* 0x0e8000800ed0bfae */ /* 0x0007e2000b901d44 */
[--C-:B------:R-:W-:Y:S01]  /*6e10*/  @!P4 LEA.HI.X R25, R6, R223, R7.reuse, 0x1, P5 ;  /* 0x000000df0619c211 */ /* 0x100fe200028f0c07 */
[----:B------:R-:W-:Y:S01]  /*6e20*/  IMAD.X R7, R204, 0x1, R7, P6 ;  /* 0x00000001cc077824 */ /* 0x000fe200030e0607 */
[CC--:B------:R-:W-:Y:S01]  /*6e30*/  @!P3 IADD3 R4, P5, R9.reuse, R146.reuse, RZ ;  /* 0x000000920904b210 */ /* 0x0c0fe20007fbe0ff */
[----:B------:R-:W-:Y:S01]  /*6e40*/  @P2 STS.128 [R208+0x10800], RZ ;  /* 0x010800ffd0002388 */ /* 0x000fe20000000c00 */
[----:B------:R-:W-:-:S02]  /*6e50*/  @!P2 IADD3 R146, P1, R9, R146, RZ ;  /* 0x000000920992a210 */ /* 0x000fc40007f3e0ff */
[----:B------:R-:W-:Y:S01]  /*6e60*/  @!P4 LEA R8, P6, R9, R222, 0x1 ;  /* 0x000000de0908c211 */ /* 0x000fe200078c08ff */
[----:B------:R-:W-:Y:S01]  /*6e70*/  @!P3 IMAD.X R5, R7, 0x1, R144, P5 ;  /* 0x000000010705b824 */ /* 0x000fe200028e0690 */
[----:B------:R-:W-:Y:S01]  /*6e80*/  @!PT LDS RZ, [RZ] ;  /* 0x00000000fffff984 */ /* 0x000fe20000000800 */
[----:B------:R-:W-:Y:S01]  /*6e90*/  @!PT LDS RZ, [RZ] ;  /* 0x00000000fffff984 */ /* 0x000fe20000000800 */
[----:B------:R-:W-:Y:S01]  /*6ea0*/  @!PT LDS RZ, [RZ] ;  /* 0x00000000fffff984 */ /* 0x000fe20000000800 */
[----:B------:R4:W-:Y:S01]  /*6eb0*/  @!P2 LDGSTS.E.BYPASS.LTC128B.128 [R208+0x10800], [R10.64+0x100] ;  /* 0x108001000ad0afae */ /* 0x0009e2000b901d44 */
[----:B------:R-:W-:Y:S01]  /*6ec0*/  @!P3 LEA R28, P5, R4, c[0x0][0x170], 0x1 ;  /* 0x00005c00041cba11 */ /* 0x000fe200078a08ff */
[----:B------:R-:W-:Y:S01]  /*6ed0*/  IMAD.MOV.U32 R222, RZ, RZ, R236 ;  /* 0x000000ffffde7224 */ /* 0x000fe200078e00ec */
[----:B------:R-:W-:Y:S01]  /*6ee0*/  @!P4 LEA.HI.X R9, R9, R223, R7, 0x1, P6 ;  /* 0x000000df0909c211 */ /* 0x000fe200030f0c07 */
[----:B------:R-:W-:Y:S01]  /*6ef0*/  @P4 STS.128 [R208+0xd000], RZ ;  /* 0x00d000ffd0004388 */ /* 0x000fe20000000c00 */
[----:B------:R-:W-:Y:S01]  /*6f00*/  @!P2 IMAD.X R7, R7, 0x1, R144, P1 ;  /* 0x000000010707a824 */ /* 0x000fe200008e0690 */
[----:B------:R-:W-:Y:S01]  /*6f10*/  @!P2 LEA R26, P1, R146, c[0x0][0x170], 0x1 ;  /* 0x00005c00921aaa11 */ /* 0x000fe200078208ff */
[----:B------:R-:W-:Y:S01]  /*6f20*/  IMAD.MOV.U32 R223, RZ, RZ, R237 ;  /* 0x000000ffffdf7224 */ /* 0x000fe200078e00ed */
[----:B------:R-:W-:Y:S01]  /*6f30*/  @!PT LDS RZ, [RZ] ;  /* 0x00000000fffff984 */ /* 0x000fe20000000800 */
[----:B------:R-:W-:Y:S01]  /*6f40*/  @!PT LDS RZ, [RZ] ;  /* 0x00000000fffff984 */ /* 0x000fe20000000800 */
[----:B------:R-:W-:Y:S01]  /*6f50*/  @!PT LDS RZ, [RZ] ;  /* 0x00000000fffff984 */ /* 0x000fe20000000800 */
[----:B------:R5:W-:Y:S01]  /*6f60*/  @!P4 LDGSTS.E.BYPASS.LTC128B.128 [R208+0xd000], [R24.64] ;  /* 0x0d00000018d0cfae */ /* 0x000be2000b901d44 */
[----:B------:R-:W-:-:S02]  /*6f70*/  @!P3 LEA.HI.X R29, R4, c[0x0][0x174], R5, 0x1, P5 ;  /* 0x00005d00041dba11 */ /* 0x000fc400028f0c05 */
[----:B------:R-:W-:Y:S01]  /*6f80*/  @!P2 LEA.HI.X R27, R146, c[0x0][0x174], R7, 0x1, P1 ;  /* 0x00005d00921baa11 */ /* 0x000fe200008f0c07 */
[----:B------:R-:W-:Y:S04]  /*6f90*/  @P3 STS.128 [R208+0xf000], RZ ;  /* 0x00f000ffd0003388 */ /* 0x000fe80000000c00 */
[----:B------:R-:W-:Y:S01]  /*6fa0*/  @!PT LDS RZ, [RZ] ;  /* 0x00000000fffff984 */ /* 0x000fe20000000800 */
[----:B------:R-:W-:Y:S01]  /*6fb0*/  @!PT LDS RZ, [RZ] ;  /* 0x00000000fffff984 */ /* 0x000fe20000000800 */
[----:B------:R-:W-:Y:S01]  /*6fc0*/  @!PT LDS RZ, [RZ] ;  /* 0x00000000fffff984 */ /* 0x000fe20000000800 */
[----:B------:R1:W-:Y:S04]  /*6fd0*/  @!P3 LDGSTS.E.BYPASS.LTC128B.128 [R208+0xf000], [R20.64+0x80] ;  /* 0x0f00008014d0bfae */ /* 0x0003e8000b901d44 */
        /* <DEDUP_REMOVED lines=9> */
[----:B------:R4:W-:Y:S04]  /*7070*/  @!P4 LDGSTS.E.BYPASS.LTC128B.128 [R208+0xd800], [R8.64] ;  /* 0x0d80000008d0cfae */ /* 0x0009e8000b901d44 */
        /* <DEDUP_REMOVED lines=10> */
[----:B------:R-:W-:Y:S04]  /*7120*/  LDSM.16.M88.4 R224, [R198] ;  /* 0x00000000c6e0783b */ /* 0x000fe80000000200 */
[----:B---3--:R-:W2:Y:S04]  /*7130*/  LDSM.16.M88.4 R12, [R197+0x6000] ;  /* 0x00600000c50c783b */ /* 0x008ea80000000200 */
[----:B------:R-:W3:Y:S04]  /*7140*/  LDSM.16.M88.4 R144, [R197+0x7000] ;  /* 0x00700000c590783b */ /* 0x000ee80000000200 */
[----:B------:R-:W3:Y:S04]  /*7150*/  LDSM.16.M88.4 R152, [R197+0x6800] ;  /* 0x00680000c598783b */ /* 0x000ee80000000200 */
[----:B------:R-:W-:Y:S04]  /*7160*/  LDSM.16.M88.4 R172, [R196] ;  /* 0x00000000c4ac783b */ /* 0x000fe80000000200 */
[----:B------:R-:W3:Y:S04]  /*7170*/  LDSM.16.M88.4 R4, [R195] ;  /* 0x00000000c304783b */ /* 0x000ee80000000200 */
[----:B------:R-:W3:Y:S04]  /*7180*/  LDSM.16.M88.4 R136, [R187] ;  /* 0x00000000bb88783b */ /* 0x000ee80000000200 */
[----:B------:R-:W3:Y:S04]  /*7190*/  LDSM.16.M88.4 R32, [R186] ;  /* 0x00000000ba20783b */ /* 0x000ee80000000200 */
[----:B------:R-:W3:Y:S04]  /*71a0*/  LDSM.16.M88.4 R160, [R197+0x7800] ;  /* 0x00780000c5a0783b */ /* 0x000ee80000000200 */
[----:B------:R-:W-:Y:S04]  /*71b0*/  LDSM.16.M88.4 R164, [R194] ;  /* 0x00000000c2a4783b */ /* 0x000fe80000000200 */
[----:B-1----:R-:W1:Y:S01]  /*71c0*/  LDSM.16.M88.4 R28, [R191+0x6000] ;  /* 0x00600000bf1c783b */ /* 0x002e620000000200 */
[C---:B--2---:R-:W-:Y:S03]  /*71d0*/  HMMA.16816.F32 R16, R224.reuse, R12, RZ ;  /* 0x0000000ce010723c */ /* 0x044fe600000018ff */
[----:B------:R-:W2:Y:S04]  /*71e0*/  LDSM.16.M88.4 R20, [R191+0x6800] ;  /* 0x00680000bf14783b */ /* 0x000ea80000000200 */
[----:B----4-:R-:W4:Y:S01]  /*71f0*/  LDSM.16.M88.4 R8, [R191+0x7000] ;  /* 0x00700000bf08783b */ /* 0x010f220000000200 */
[C---:B------:R-:W-:Y:S03]  /*7200*/  HMMA.16816.F32 R12, R224.reuse, R14, RZ ;  /* 0x0000000ee00c723c */ /* 0x040fe600000018ff */
[----:B------:R-:W1:Y:S04]  /*7210*/  LDSM.16.M88.4 R228, [R185] ;  /* 0x00000000b9e4783b */ /* 0x000e680000000200 */
[----:B-----5:R-:W-:Y:S01]  /*7220*/  LDSM.16.M88.4 R24, [R193] ;  /* 0x00000000c118783b */ /* 0x020fe20000000200 */
[C---:B---3--:R-:W-:Y:S03]  /*7230*/  HMMA.16816.F32 R148, R224.reuse, R144, RZ ;  /* 0x00000090e094723c */ /* 0x048fe600000018ff */
[----:B------:R-:W-:Y:S04]  /*7240*/  LDSM.16.M88.4 R232, [R191+0x7800] ;  /* 0x00780000bfe8783b */ /* 0x000fe80000000200 */
[----:B------:R-:W-:Y:S01]  /*7250*/  LDSM.16.M88.4 R168, [R184+0x1800] ;  /* 0x00180000b8a8783b */ /* 0x000fe20000000200 */
[C---:B------:R-:W-:Y:S03]  /*7260*/  HMMA.16816.F32 R156, R224.reuse, R152, RZ ;  /* 0x00000098e09c723c */ /* 0x040fe600000018ff */
[----:B------:R-:W0:Y:S05]  /*7270*/  LDGDEPBAR ;  /* 0x00000000000079af */ /* 0x000e2a0000000000 */
[----:B------:R-:W-:Y:S08]  /*7280*/  HMMA.16816.F32 R144, R224, R146, RZ ;  /* 0x00000092e090723c */ /* 0x000ff000000018ff */
[----:B------:R-:W-:Y:S08]  /*7290*/  HMMA.16816.F32 R16, R172, R4, R16 ;  /* 0x00000004ac10723c */ /* 0x000ff00000001810 */
[----:B------:R-:W-:Y:S08]  /*72a0*/  HMMA.16816.F32 R152, R224, R154, RZ ;  /* 0x0000009ae098723c */ /* 0x000ff000000018ff */
[C---:B------:R-:W-:Y:S01]  /*72b0*/  HMMA.16816.F32 R12, R172.reuse, R6, R12 ;  /* 0x00000006ac0c723c */ /* 0x040fe2000000180c */
[----:B------:R-:W3:Y:S07]  /*72c0*/  LDSM.16.M88.4 R4, [R184] ;  /* 0x00000000b804783b */ /* 0x000eee0000000200 */
[C---:B------:R-:W-:Y:S08]  /*72d0*/  HMMA.16816.F32 R156, R172.reuse, R136, R156 ;  /* 0x00000088ac9c723c */ /* 0x040ff0000000189c */
[C---:B------:R-:W-:Y:S08]  /*72e0*/  HMMA.16816.F32 R148, R172.reuse, R32, R148 ;  /* 0x00000020ac94723c */ /* 0x040ff00000001894 */
[----:B------:R-:W-:Y:S01]  /*72f0*/  HMMA.16816.F32 R144, R172, R34, R144 ;  /* 0x00000022ac90723c */ /* 0x000fe20000001890 */
[----:B------:R-:W-:Y:S07]  /*7300*/  LDSM.16.M88.4 R32, [R184+0x1000] ;  /* 0x00100000b820783b */ /* 0x000fee0000000200 */
[----:B------:R-:W-:Y:S08]  /*7310*/  HMMA.16816.F32 R140, R224, R160, RZ ;  /* 0x000000a0e08c723c */ /* 0x000ff000000018ff */
[----:B-1----:R-:W-:Y:S08]  /*7320*/  HMMA.16816.F32 R16, R164, R28, R16 ;  /* 0x0000001ca410723c */ /* 0x002ff00000001810 */
[----:B------:R-:W-:Y:S01]  /*7330*/  HMMA.16816.F32 R224, R224, R162, RZ ;  /* 0x000000a2e0e0723c */ /* 0x000fe200000018ff */
[----:B------:R-:W-:Y:S07]  /*7340*/  LDSM.16.M88.4 R160, [R198+0x2000] ;  /* 0x00200000c6a0783b */ /* 0x000fee0000000200 */
[----:B------:R-:W-:Y:S01]  /*7350*/  HMMA.16816.F32 R152, R172, R138, R152 ;  /* 0x0000008aac98723c */ /* 0x000fe20000001898 */
[----:B------:R-:W1:Y:S07]  /*7360*/  LDSM.16.M88.4 R136, [R184+0x800] ;  /* 0x00080000b888783b */ /* 0x000e6e0000000200 */
[C---:B------:R-:W-:Y:S01]  /*7370*/  HMMA.16816.F32 R12, R164.reuse, R30, R12 ;  /* 0x0000001ea40c723c */ /* 0x040fe2000000180c */
[----:B------:R-:W5:Y:S07]  /*7380*/  LDSM.16.M88.4 R28, [R197+0x8000] ;  /* 0x00800000c51c783b */ /* 0x000f6e0000000200 */
[C---:B--2---:R-:W-:Y:S08]  /*7390*/  HMMA.16816.F32 R156, R164.reuse, R20, R156 ;  /* 0x00000014a49c723c */ /* 0x044ff0000000189c */
[C---:B----4-:R-:W-:Y:S08]  /*73a0*/  HMMA.16816.F32 R148, R164.reuse, R8, R148 ;  /* 0x00000008a494723c */ /* 0x050ff00000001894 */
[----:B------:R-:W-:Y:S01]  /*73b0*/  HMMA.16816.F32 R144, R164, R10, R144 ;  /* 0x0000000aa490723c */ /* 0x000fe20000001890 */
[----:B------:R-:W-:Y:S07]  /*73c0*/  LDSM.16.M88.4 R8, [R197+0x9000] ;  /* 0x00900000c508783b */ /* 0x000fee0000000200 */
[----:B------:R-:W-:Y:S08]  /*73d0*/  HMMA.16816.F32 R140, R172, R228, R140 ;  /* 0x000000e4ac8c723c */ /* 0x000ff0000000188c */
[----:B---3--:R-:W-:Y:S08]  /*73e0*/  HMMA.16816.F32 R16, R24, R4, R16 ;  /* 0x000000041810723c */ /* 0x008ff00000001810 */
[----:B------:R-:W-:Y:S01]  /*73f0*/  HMMA.16816.F32 R224, R172, R230, R224 ;  /* 0x000000e6ace0723c */ /* 0x000fe200000018e0 */
[----:B------:R-:W-:Y:S04]  /*7400*/  LDSM.16.M88.4 R172, [R196+0x2000] ;  /* 0x00200000c4ac783b */ /* 0x000fe80000000200 */
[----:B------:R-:W-:Y:S03]  /*7410*/  LDSM.16.M88.4 R228, [R197+0x9800] ;  /* 0x00980000c5e4783b */ /* 0x000fe60000000200 */
[----:B------:R-:W-:Y:S01]  /*7420*/  HMMA.16816.F32 R152, R164, R22, R152 ;  /* 0x00000016a498723c */ /* 0x000fe20000001898 */
[----:B------:R-:W2:Y:S07]  /*7430*/  LDSM.16.M88.4 R20, [R197+0x8800] ;  /* 0x00880000c514783b */ /* 0x000eae0000000200 */
[C---:B------:R-:W-:Y:S01]  /*7440*/  HMMA.16816.F32 R12, R24.reuse, R6, R12 ;  /* 0x00000006180c723c */ /* 0x040fe2000000180c */
[----:B------:R-:W3:Y:S07]  /*7450*/  LDSM.16.M88.4 R4, [R183] ;  /* 0x00000000b704783b */ /* 0x000eee0000000200 */
[C---:B-1----:R-:W-:Y:S08]  /*7460*/  HMMA.16816.F32 R156, R24.reuse, R136, R156 ;  /* 0x00000088189c723c */ /* 0x042ff0000000189c */
[C---:B------:R-:W-:Y:S08]  /*7470*/  HMMA.16816.F32 R148, R24.reuse, R32, R148 ;  /* 0x000000201894723c */ /* 0x040ff00000001894 */
[----:B------:R-:W-:Y:S01]  /*7480*/  HMMA.16816.F32 R144, R24, R34, R144 ;  /* 0x000000221890723c */ /* 0x000fe20000001890 */
[----:B------:R-:W-:Y:S07]  /*7490*/  LDSM.16.M88.4 R32, [R181] ;  /* 0x00000000b520783b */ /* 0x000fee0000000200 */
[----:B------:R-:W-:Y:S08]  /*74a0*/  HMMA.16816.F32 R140, R164, R232, R140 ;  /* 0x000000e8a48c723c */ /* 0x000ff0000000188c */
[----:B-----5:R-:W-:Y:S08]  /*74b0*/  HMMA.16816.F32 R16, R160, R28, R16 ;  /* 0x0000001ca010723c */ /* 0x020ff00000001810 */
[----:B------:R-:W-:Y:S01]  /*74c0*/  HMMA.16816.F32 R224, R164, R234, R224 ;  /* 0x000000eaa4e0723c */ /* 0x000fe200000018e0 */
[----:B------:R-:W-:Y:S04]  /*74d0*/  LDSM.16.M88.4 R164, [R194+0x2000] ;  /* 0x00200000c2a4783b */ /* 0x000fe80000000200 */
[----:B------:R-:W-:Y:S03]  /*74e0*/  LDSM.16.M88.4 R232, [R180] ;  /* 0x00000000b4e8783b */ /* 0x000fe60000000200 */
[----:B------:R-:W-:Y:S01]  /*74f0*/  HMMA.16816.F32 R152, R24, R138, R152 ;  /* 0x0000008a1898723c */ /* 0x000fe20000001898 */
[----:B------:R-:W1:Y:S07]  /*7500*/  LDSM.16.M88.4 R136, [R182] ;  /* 0x00000000b688783b */ /* 0x000e6e0000000200 */
[C---:B------:R-:W-:Y:S01]  /*7510*/  HMMA.16816.F32 R12, R160.reuse, R30, R12 ;  /* 0x0000001ea00c723c */ /* 0x040fe2000000180c */
[----:B------:R-:W4:Y:S07]  /*7520*/  LDSM.16.M88.4 R28, [R191+0x8000] ;  /* 0x00800000bf1c783b */ /* 0x000f2e0000000200 */
[C---:B--2---:R-:W-:Y:S08]  /*7530*/  HMMA.16816.F32 R156, R160.reuse, R20, R156 ;  /* 0x00000014a09c723c */ /* 0x044ff0000000189c */
[C---:B------:R-:W-:Y:S08]  /*7540*/  HMMA.16816.F32 R148, R160.reuse, R8, R148 ;  /* 0x00000008a094723c */ /* 0x040ff00000001894 */
        /* <DEDUP_REMOVED lines=10> */
[----:B------:R-:W3:Y:S07]  /*75f0*/  LDSM.16.M88.4 R4, [R184+0x2000] ;  /* 0x00200000b804783b */ /* 0x000eee0000000200 */
[C---:B-1----:R-:W-:Y:S08]  /*7600*/  HMMA.16816.F32 R156, R172.reuse, R136, R156 ;  /* 0x00000088ac9c723c */ /* 0x042ff0000000189c */
[C---:B------:R-:W-:Y:S08]  /*7610*/  HMMA.16816.F32 R148, R172.reuse, R32, R148 ;  /* 0x00000020ac94723c */ /* 0x040ff00000001894 */
[----:B------:R-:W-:Y:S01]  /*7620*/  HMMA.16816.F32 R144, R172, R34, R144 ;  /* 0x00000022ac90723c */ /* 0x000fe20000001890 */
[----:B------:R-:W-:Y:S07]  /*7630*/  LDSM.16.M88.4 R32, [R197+0xa000] ;  /* 0x00a00000c520783b */ /* 0x000fee0000000200 */
[----:B------:R-:W-:Y:S08]  /*7640*/  HMMA.16816.F32 R140, R160, R228, R140 ;  /* 0x000000e4a08c723c */ /* 0x000ff0000000188c */
[----:B----4-:R-:W-:Y:S08]  /*7650*/  HMMA.16816.F32 R16, R164, R28, R16 ;  /* 0x0000001ca410723c */ /* 0x010ff00000001810 */
[----:B------:R-:W-:Y:S01]  /*7660*/  HMMA.16816.F32 R224, R160, R230, R224 ;  /* 0x000000e6a0e0723c */ /* 0x000fe200000018e0 */
[----:B------:R-:W1:Y:S04]  /*7670*/  LDSM.16.M88.4 R160, [R184+0x2800] ;  /* 0x00280000b8a0783b */ /* 0x000e680000000200 */
[----:B------:R-:W-:Y:S03]  /*7680*/  LDSM.16.M88.4 R228, [R198+0x4000] ;  /* 0x00400000c6e4783b */ /* 0x000fe60000000200 */
[----:B------:R-:W-:Y:S01]  /*7690*/  HMMA.16816.F32 R152, R172, R138, R152 ;  /* 0x0000008aac98723c */ /* 0x000fe20000001898 */
[----:B------:R-:W4:Y:S07]  /*76a0*/  LDSM.16.M88.4 R136, [R184+0x3000] ;  /* 0x00300000b888783b */ /* 0x000f2e0000000200 */
[C---:B------:R-:W-:Y:S01]  /*76b0*/  HMMA.16816.F32 R12, R164.reuse, R30, R12 ;  /* 0x0000001ea40c723c */ /* 0x040fe2000000180c */
[----:B------:R-:W-:Y:S07]  /*76c0*/  LDSM.16.M88.4 R28, [R184+0x3800] ;  /* 0x00380000b81c783b */ /* 0x000fee0000000200 */
        /* <DEDUP_REMOVED lines=14> */
[C---:B----4-:R-:W-:Y:S08]  /*77b0*/  HMMA.16816.F32 R148, R24.reuse, R136, R148 ;  /* 0x000000881894723c */ /* 0x050ff00000001894 */
[----:B------:R-:W-:Y:S01]  /*77c0*/  HMMA.16816.F32 R144, R24, R138, R144 ;  /* 0x0000008a1890723c */ /* 0x000fe20000001890 */
[----:B------:R-:W-:Y:S07]  /*77d0*/  LDSM.16.M88.4 R136, [R194+0x4000] ;  /* 0x00400000c288783b */ /* 0x000fee0000000200 */
[----:B------:R-:W-:Y:S08]  /*77e0*/  HMMA.16816.F32 R140, R164, R168, R140 ;  /* 0x000000a8a48c723c */ /* 0x000ff0000000188c */
[----:B------:R-:W-:Y:S08]  /*77f0*/  HMMA.16816.F32 R16, R228, R32, R16 ;  /* 0x00000020e410723c */ /* 0x000ff00000001810 */
[----:B------:R-:W-:Y:S01]  /*7800*/  HMMA.16816.F32 R224, R164, R170, R224 ;  /* 0x000000aaa4e0723c */ /* 0x000fe200000018e0 */
[----:B------:R-:W1:Y:S04]  /*7810*/  LDSM.16.M88.4 R168, [R178] ;  /* 0x00000000b2a8783b */ /* 0x000e680000000200 */
[----:B------:R-:W4:Y:S03]  /*7820*/  LDSM.16.M88.4 R164, [R177] ;  /* 0x00000000b1a4783b */ /* 0x000f260000000200 */
[----:B------:R-:W-:Y:S01]  /*7830*/  HMMA.16816.F32 R152, R24, R162, R152 ;  /* 0x000000a21898723c */ /* 0x000fe20000001898 */
[----:B------:R-:W-:Y:S07]  /*7840*/  LDSM.16.M88.4 R160, [R176] ;  /* 0x00000000b0a0783b */ /* 0x000fee0000000200 */
[C---:B------:R-:W-:Y:S01]  /*7850*/  HMMA.16816.F32 R12, R228.reuse, R34, R12 ;  /* 0x00000022e40c723c */ /* 0x040fe2000000180c */
[----:B------:R-:W5:Y:S07]  /*7860*/  LDSM.16.M88.4 R32, [R191+0xa000] ;  /* 0x00a00000bf20783b */ /* 0x000f6e0000000200 */
[C---:B--2---:R-:W-:Y:S08]  /*7870*/  HMMA.16816.F32 R156, R228.reuse, R20, R156 ;  /* 0x00000014e49c723c */ /* 0x044ff0000000189c */
[C---:B------:R-:W-:Y:S08]  /*7880*/  HMMA.16816.F32 R148, R228.reuse, R8, R148 ;  /* 0x00000008e494723c */ /* 0x040ff00000001894 */
[----:B------:R-:W-:Y:S01]  /*7890*/  HMMA.16816.F32 R144, R228, R10, R144 ;  /* 0x0000000ae490723c */ /* 0x000fe20000001890 */
[----:B------:R-:W-:Y:S07]  /*78a0*/  LDSM.16.M88.4 R8, [R193+0x4000] ;  /* 0x00400000c108783b */ /* 0x000fee0000000200 */
[----:B------:R-:W-:Y:S08]  /*78b0*/  HMMA.16816.F32 R140, R24, R28, R140 ;  /* 0x0000001c188c723c */ /* 0x000ff0000000188c */
[----:B---3--:R-:W-:Y:S08]  /*78c0*/  HMMA.16816.F32 R16, R172, R4, R16 ;  /* 0x00000004ac10723c */ /* 0x008ff00000001810 */
[----:B------:R-:W-:Y:S01]  /*78d0*/  HMMA.16816.F32 R224, R24, R30, R224 ;  /* 0x0000001e18e0723c */ /* 0x000fe200000018e0 */
[----:B------:R-:W2:Y:S04]  /*78e0*/  LDSM.16.M88.4 R28, [R191+0xa800] ;  /* 0x00a80000bf1c783b */ /* 0x000ea80000000200 */
[----:B------:R-:W3:Y:S03]  /*78f0*/  LDSM.16.M88.4 R24, [R191+0xb000] ;  /* 0x00b00000bf18783b */ /* 0x000ee60000000200 */
[----:B------:R-:W-:Y:S01]  /*7900*/  HMMA.16816.F32 R152, R228, R22, R152 ;  /* 0x00000016e498723c */ /* 0x000fe20000001898 */
[----:B------:R-:W-:Y:S07]  /*7910*/  LDSM.16.M88.4 R20, [R191+0xb800] ;  /* 0x00b80000bf14783b */ /* 0x000fee0000000200 */
[C---:B------:R-:W-:Y:S01]  /*7920*/  HMMA.16816.F32 R12, R172.reuse, R6, R12 ;  /* 0x00000006ac0c723c */ /* 0x040fe2000000180c */
[----:B------:R-:W2:Y:S07]  /*7930*/  LDSM.16.M88.4 R4, [R184+0x4000] ;  /* 0x00400000b804783b */ /* 0x000eae0000000200 */
[C---:B-1----:R-:W-:Y:S08]  /*7940*/  HMMA.16816.F32 R156, R172.reuse, R168, R156 ;  /* 0x000000a8ac9c723c */ /* 0x042ff0000000189c */
[C---:B----4-:R-:W-:Y:S08]  /*7950*/  HMMA.16816.F32 R148, R172.reuse, R164, R148 ;  /* 0x000000a4ac94723c */ /* 0x050ff00000001894 */
[----:B------:R-:W-:Y:S01]  /*7960*/  HMMA.16816.F32 R144, R172, R166, R144 ;  /* 0x000000a6ac90723c */ /* 0x000fe20000001890 */
[----:B------:R-:W1:Y:S07]  /*7970*/  LDSM.16.M88.4 R164, [R184+0x4800] ;  /* 0x00480000b8a4783b */ /* 0x000e6e0000000200 */
[----:B------:R-:W-:Y:S08]  /*7980*/  HMMA.16816.F32 R140, R228, R232, R140 ;  /* 0x000000e8e48c723c */ /* 0x000ff0000000188c */
[----:B-----5:R-:W-:Y:S01]  /*7990*/  HMMA.16816.F32 R16, R136, R32, R16 ;  /* 0x000000208810723c */ /* 0x020fe20000001810 */
[----:B------:R-:W4:Y:S07]  /*79a0*/  S2R R32, SR_TID.X ;  /* 0x0000000000207919 */ /* 0x000f2e0000002100 */
[----:B------:R-:W-:Y:S08]  /*79b0*/  HMMA.16816.F32 R152, R172, R170, R152 ;  /* 0x000000aaac98723c */ /* 0x000ff00000001898 */
[----:B------:R-:W-:Y:S08]  /*79c0*/  HMMA.16816.F32 R224, R228, R234, R224 ;  /* 0x000000eae4e0723c */ /* 0x000ff000000018e0 */
[C---:B------:R-:W-:Y:S08]  /*79d0*/  HMMA.16816.F32 R12, R136.reuse, R34, R12 ;  /* 0x00000022880c723c */ /* 0x040ff0000000180c */
[C---:B--2---:R-:W-:Y:S08]  /*79e0*/  HMMA.16816.F32 R156, R136.reuse, R28, R156 ;  /* 0x0000001c889c723c */ /* 0x044ff0000000189c */
[C---:B---3--:R-:W-:Y:S08]  /*79f0*/  HMMA.16816.F32 R148, R136.reuse, R24, R148 ;  /* 0x000000188894723c */ /* 0x048ff00000001894 */
[----:B------:R-:W-:Y:S01]  /*7a00*/  HMMA.16816.F32 R144, R136, R26, R144 ;  /* 0x0000001a8890723c */ /* 0x000fe20000001890 */
[----:B------:R-:W2:Y:S07]  /*7a10*/  LDSM.16.M88.4 R24, [R184+0x5000] ;  /* 0x00500000b818783b */ /* 0x000eae0000000200 */
[----:B------:R-:W-:Y:S08]  /*7a20*/  HMMA.16816.F32 R140, R172, R160, R140 ;  /* 0x000000a0ac8c723c */ /* 0x000ff0000000188c */
[----:B------:R-:W-:Y:S07]  /*7a30*/  HMMA.16816.F32 R16, R8, R4, R16 ;  /* 0x000000040810723c */ /* 0x000fee0000001810 */
[----:B----4-:R-:W-:Y:S01]  /*7a40*/  IMAD.SHL.U32 R4, R32, 0x2, RZ ;  /* 0x0000000220047824 */ /* 0x010fe200078e00ff */
[----:B------:R-:W-:Y:S04]  /*7a50*/  HMMA.16816.F32 R152, R136, R30, R152 ;  /* 0x0000001e8898723c */ /* 0x000fe80000001898 */
[----:B------:R-:W-:-:S04]  /*7a60*/  LOP3.LUT R4, R4, 0x6, RZ, 0xc0, !PT ;  /* 0x0000000604047812 */ /* 0x000fc800078ec0ff */
[----:B------:R-:W-:Y:S01]  /*7a70*/  HMMA.16816.F32 R224, R172, R162, R224 ;  /* 0x000000a2ace0723c */ /* 0x000fe200000018e0 */
[----:B------:R-:W-:-:S07]  /*7a80*/  IMAD R29, R207, 0x40, R4 ;  /* 0x00000040cf1d7824 */ /* 0x000fce00078e0204 */
[----:B------:R-:W-:Y:S01]  /*7a90*/  HMMA.16816.F32 R12, R8, R6, R12 ;  /* 0x00000006080c723c */ /* 0x000fe2000000180c */
[----:B------:R-:W3:Y:S01]  /*7aa0*/  LDSM.16.M88.4 R4, [R184+0x5800] ;  /* 0x00580000b804783b */ /* 0x000ee20000000200 */
[----:B------:R-:W-:-:S06]  /*7ab0*/  DEPBAR.LE SB0, 0x0 ;  /* 0x000080000000791a */ /* 0x000fcc0000000000 */
[----:B-1----:R-:W-:Y:S08]  /*7ac0*/  HMMA.16816.F32 R156, R8, R164, R156 ;  /* 0x000000a4089c723c */ /* 0x002ff0000000189c */
[----:B------:R-:W-:Y:S07]  /*7ad0*/  HMMA.16816.F32 R140, R136, R20, R140 ;  /* 0x00000014888c723c */ /* 0x000fee000000188c */
[----:B------:R-:W-:Y:S01]  /*7ae0*/  IADD3 R21, R29, 0x1, RZ ;  /* 0x000000011d157810 */ /* 0x000fe20007ffe0ff */
[----:B------:R-:W-:Y:S01]  /*7af0*/  HMMA.16816.F32 R152, R8, R166, R152 ;  /* 0x000000a60898723c */ /* 0x000fe20000001898 */
[----:B------:R-:W-:Y:S02]  /*7b00*/  BAR.SYNC.DEFER_BLOCKING 0x0 ;  /* 0x0000000000007b1d */ /* 0x000fe40000010000 */
[----:B------:R-:W-:-:S02]  /*7b10*/  ISETP.GE.AND P1, PT, R21, R214, PT ;  /* 0x000000d61500720c */ /* 0x000fc40003f26270 */
[----:B------:R-:W-:Y:S02]  /*7b20*/  ISETP.GE.AND P6, PT, R21, R2, PT ;  /* 0x000000021500720c */ /* 0x000fe40003fc6270 */
[----:B------:R-:W-:Y:S01]  /*7b30*/  FSEL R28, R17, -INF , !P1 ;  /* 0xff800000111c7808 */ /* 0x000fe20004800000 */
[----:B------:R-:W-:Y:S01]  /*7b40*/  HMMA.16816.F32 R224, R136, R22, R224 ;  /* 0x0000001688e0723c */ /* 0x000fe200000018e0 */
[----:B------:R-:W-:Y:S02]  /*7b50*/  IADD3 R17, R29, 0x9, RZ ;  /* 0x000000091d117810 */ /* 0x000fe40007ffe0ff */
[----:B------:R-:W-:Y:S02]  /*7b60*/  FSEL R19, R19, -INF , !P6 ;  /* 0xff80000013137808 */ /* 0x000fe40007000000 */
[C---:B------:R-:W-:Y:S02]  /*7b70*/  IADD3 R21, R29.reuse, 0x10, RZ ;  /* 0x000000101d157810 */ /* 0x040fe40007ffe0ff */
[----:B------:R-:W-:Y:S01]  /*7b80*/  IADD3 R23, R29, 0x8, RZ ;  /* 0x000000081d177810 */ /* 0x000fe20007ffe0ff */
[----:B--2---:R-:W-:Y:S01]  /*7b90*/  HMMA.16816.F32 R148, R8, R24, R148 ;  /* 0x000000180894723c */ /* 0x004fe20000001894 */
[----:B------:R-:W-:-:S02]  /*7ba0*/  ISETP.GE.AND P6, PT, R17, R214, PT ;  /* 0x000000d61100720c */ /* 0x000fc40003fc6270 */
[C---:B------:R-:W-:Y:S02]  /*7bb0*/  ISETP.GE.AND P5, PT, R23.reuse, R214, PT ;  /* 0x000000d61700720c */ /* 0x040fe40003fa6270 */
[-C--:B------:R-:W-:Y:S02]  /*7bc0*/  ISETP.GE.AND P1, PT, R23, R2.reuse, PT ;  /* 0x000000021700720c */ /* 0x080fe40003f26270 */
[----:B------:R-:W-:Y:S01]  /*7bd0*/  FSEL R30, R12, -INF , !P5 ;  /* 0xff8000000c1e7808 */ /* 0x000fe20006800000 */
[----:B------:R-:W-:Y:S01]  /*7be0*/  HMMA.16816.F32 R144, R8, R26, R144 ;  /* 0x0000001a0890723c */ /* 0x000fe20000001890 */
[----:B------:R-:W-:Y:S02]  /*7bf0*/  ISETP.GE.AND P5, PT, R17, R2, PT ;  /* 0x000000021100720c */ /* 0x000fe40003fa6270 */
[----:B------:R-:W-:Y:S02]  /*7c00*/  FSEL R17, R14, -INF , !P1 ;  /* 0xff8000000e117808 */ /* 0x000fe40004800000 */
[----:B------:R-:W-:-:S02]  /*7c10*/  ISETP.GE.AND P1, PT, R21, R214, PT ;  /* 0x000000d61500720c */ /* 0x000fc40003f26270 */
[----:B------:R-:W-:Y:S01]  /*7c20*/  FSEL R12, R13, -INF , !P6 ;  /* 0xff8000000d0c7808 */ /* 0x000fe20007000000 */
[C---:B---3--:R-:W-:Y:S01]  /*7c30*/  HMMA.16816.F32 R140, R8.reuse, R4, R140 ;  /* 0x00000004088c723c */ /* 0x048fe2000000188c */
[----:B------:R-:W-:Y:S02]  /*7c40*/  IADD3 R13, R29, 0x11, RZ ;  /* 0x000000111d0d7810 */ /* 0x000fe40007ffe0ff */
[----:B------:R-:W-:Y:S02]  /*7c50*/  ISETP.GE.AND P6, PT, R21, R2, PT ;  /* 0x000000021500720c */ /* 0x000fe40003fc6270 */
[----:B------:R-:W-:Y:S02]  /*7c60*/  IADD3 R21, R29, 0x18, RZ ;  /* 0x000000181d157810 */ /* 0x000fe40007ffe0ff */
[----:B------:R-:W-:Y:S01]  /*7c70*/  FSEL R15, R15, -INF , !P5 ;  /* 0xff8000000f0f7808 */ /* 0x000fe20006800000 */
[----:B------:R-:W-:Y:S01]  /*7c80*/  HMMA.16816.F32 R224, R8, R6, R224 ;  /* 0x0000000608e0723c */ /* 0x000fe200000018e0 */
[----:B------:R-:W-:-:S02]  /*7c90*/  FSEL R156, R156, -INF , !P1 ;  /* 0xff8000009c9c7808 */ /* 0x000fc40004800000 */
[C---:B------:R-:W-:Y:S02]  /*7ca0*/  ISETP.GE.AND P5, PT, R13.reuse, R214, PT ;  /* 0x000000d60d00720c */ /* 0x040fe40003fa6270 */
[----:B------:R-:W-:Y:S02]  /*7cb0*/  ISETP.GE.AND P1, PT, R13, R2, PT ;  /* 0x000000020d00720c */ /* 0x000fe40003f26270 */
[----:B------:R-:W-:Y:S02]  /*7cc0*/  FSEL R25, R158, -INF , !P6 ;  /* 0xff8000009e197808 */ /* 0x000fe40007000000 */
[----:B------:R-:W-:Y:S02]  /*7cd0*/  IADD3 R13, R29, 0x19, RZ ;  /* 0x000000191d0d7810 */ /* 0x000fe40007ffe0ff */
[----:B------:R-:W-:Y:S02]  /*7ce0*/  ISETP.GE.AND P6, PT, R21, R214, PT ;  /* 0x000000d61500720c */ /* 0x000fe40003fc6270 */
[----:B------:R-:W-:-:S02]  /*7cf0*/  FSEL R24, R157, -INF , !P5 ;  /* 0xff8000009d187808 */ /* 0x000fc40006800000 */
[----:B------:R-:W-:Y:S02]  /*7d00*/  FSEL R27, R159, -INF , !P1 ;  /* 0xff8000009f1b7808 */ /* 0x000fe40004800000 */
[----:B------:R-:W-:Y:S02]  /*7d10*/  ISETP.GE.AND P5, PT, R21, R2, PT ;  /* 0x000000021500720c */ /* 0x000fe40003fa6270 */
[----:B------:R-:W-:Y:S02]  /*7d20*/  ISETP.GE.AND P1, PT, R13, R214, PT ;  /* 0x000000d60d00720c */ /* 0x000fe40003f26270 */
[----:B------:R-:W-:Y:S02]  /*7d30*/  IADD3 R21, R29, 0x20, RZ ;  /* 0x000000201d157810 */ /* 0x000fe40007ffe0ff */
[----:B------:R-:W-:Y:S02]  /*7d40*/  FSEL R22, R152, -INF , !P6 ;  /* 0xff80000098167808 */ /* 0x000fe40007000000 */
[----:B------:R-:W-:-:S02]  /*7d50*/  ISETP.GE.AND P6, PT, R13, R2, PT ;  /* 0x000000020d00720c */ /* 0x000fc40003fc6270 */
[----:B------:R-:W-:Y:S02]  /*7d60*/  IADD3 R13, R29, 0x21, RZ ;  /* 0x000000211d0d7810 */ /* 0x000fe40007ffe0ff */
[----:B------:R-:W-:Y:S02]  /*7d70*/  FSEL R23, R154, -INF , !P5 ;  /* 0xff8000009a177808 */ /* 0x000fe40006800000 */
[----:B------:R-:W-:Y:S02]  /*7d80*/  FSEL R20, R153, -INF , !P1 ;  /* 0xff80000099147808 */ /* 0x000fe40004800000 */
[C---:B------:R-:W-:Y:S02]  /*7d90*/  ISETP.GE.AND P5, PT, R21.reuse, R214, PT ;  /* 0x000000d61500720c */ /* 0x040fe40003fa6270 */
[----:B------:R-:W-:Y:S02]  /*7da0*/  ISETP.GE.AND P1, PT, R21, R2, PT ;  /* 0x000000021500720c */ /* 0x000fe40003f26270 */
[----:B------:R-:W-:-:S02]  /*7db0*/  FSEL R21, R155, -INF , !P6 ;  /* 0xff8000009b157808 */ /* 0x000fc40007000000 */
[----:B------:R-:W-:Y:S02]  /*7dc0*/  ISETP.GE.AND P6, PT, R13, R214, PT ;  /* 0x000000d60d00720c */ /* 0x000fe40003fc6270 */
[----:B------:R-:W-:Y:S02]  /*7dd0*/  IADD3 R5, R29, 0x28, RZ ;  /* 0x000000281d057810 */ /* 0x000fe40007ffe0ff */
[----:B------:R-:W-:Y:S02]  /*7de0*/  FSEL R164, R148, -INF , !P5 ;  /* 0xff80000094a47808 */ /* 0x000fe40006800000 */
[----:B------:R-:W-:Y:S02]  /*7df0*/  FSEL R165, R150, -INF , !P1 ;  /* 0xff80000096a57808 */ /* 0x000fe40004800000 */
[----:B------:R-:W-:Y:S02]  /*7e00*/  FSEL R166, R149, -INF , !P6 ;  /* 0xff80000095a67808 */ /* 0x000fe40007000000 */
[----:B------:R-:W-:-:S02]  /*7e10*/  ISETP.GE.AND P5, PT, R13, R2, PT ;  /* 0x000000020d00720c */ /* 0x000fc40003fa6270 */
[C---:B------:R-:W-:Y:S02]  /*7e20*/  ISETP.GE.AND P1, PT, R5.reuse, R214, PT ;  /* 0x000000d60500720c */ /* 0x040fe40003f26270 */
[----:B------:R-:W-:Y:S02]  /*7e30*/  ISETP.GE.AND P6, PT, R5, R2, PT ;  /* 0x000000020500720c */ /* 0x000fe40003fc6270 */
[----:B------:R-:W-:Y:S02]  /*7e40*/  IADD3 R5, R29, 0x29, RZ ;  /* 0x000000291d057810 */ /* 0x000fe40007ffe0ff */
[----:B------:R-:W-:Y:S02]  /*7e50*/  FSEL R169, R151, -INF , !P5 ;  /* 0xff80000097a97808 */ /* 0x000fe40006800000 */
[----:B------:R-:W-:Y:S02]  /*7e60*/  FSEL R170, R144, -INF , !P1 ;  /* 0xff80000090aa7808 */ /* 0x000fe40004800000 */
[----:B------:R-:W-:-:S02]  /*7e70*/  ISETP.GE.AND P5, PT, R5, R214, PT ;  /* 0x000000d60500720c */ /* 0x000fc40003fa6270 */
[----:B------:R-:W-:Y:S02]  /*7e80*/  ISETP.GE.AND P1, PT, R5, R2, PT ;  /* 0x000000020500720c */ /* 0x000fe40003f26270 */
[C---:B------:R-:W-:Y:S02]  /*7e90*/  IADD3 R7, R29.reuse, 0x30, RZ ;  /* 0x000000301d077810 */ /* 0x040fe40007ffe0ff */
[----:B------:R-:W-:Y:S02]  /*7ea0*/  IADD3 R5, R29, 0x31, RZ ;  /* 0x000000311d057810 */ /* 0x000fe40007ffe0ff */
[----:B------:R-:W-:Y:S02]  /*7eb0*/  FSEL R167, R146, -INF , !P6 ;  /* 0xff80000092a77808 */ /* 0x000fe40007000000 */
[----:B------:R-:W-:Y:S02]  /*7ec0*/  FSEL R168, R145, -INF , !P5 ;  /* 0xff80000091a87808 */ /* 0x000fe40006800000 */
[----:B------:R-:W-:-:S02]  /*7ed0*/  FSEL R163, R147, -INF , !P1 ;  /* 0xff80000093a37808 */ /* 0x000fc40004800000 */
[C---:B------:R-:W-:Y:S02]  /*7ee0*/  ISETP.GE.AND P6, PT, R7.reuse, R214, PT ;  /* 0x000000d60700720c */ /* 0x040fe40003fc6270 */
[----:B------:R-:W-:Y:S02]  /*7ef0*/  ISETP.GE.AND P5, PT, R7, R2, PT ;  /* 0x000000020700720c */ /* 0x000fe40003fa6270 */
[----:B------:R-:W-:Y:S02]  /*7f00*/  ISETP.GE.AND P1, PT, R5, R214, PT ;  /* 0x000000d60500720c */ /* 0x000fe40003f26270 */
[----:B------:R-:W-:Y:S02]  /*7f10*/  IADD3 R7, R29, 0x38, RZ ;  /* 0x000000381d077810 */ /* 0x000fe40007ffe0ff */
[----:B------:R-:W-:Y:S02]  /*7f20*/  FSEL R152, R141, -INF , !P1 ;  /* 0xff8000008d987808 */ /* 0x000fe40004800000 */
[----:B------:R-:W-:-:S02]  /*7f30*/  ISETP.GE.AND P1, PT, R7, R2, PT ;  /* 0x000000020700720c */ /* 0x000fc40003f26270 */
[----:B------:R-:W-:Y:S02]  /*7f40*/  FSEL R154, R140, -INF , !P6 ;  /* 0xff8000008c9a7808 */ /* 0x000fe40007000000 */
[----:B------:R-:W-:Y:S02]  /*7f50*/  FSEL R139, R226, -INF , !P1 ;  /* 0xff800000e28b7808 */ /* 0x000fe40004800000 */
[----:B------:R-:W-:Y:S02]  /*7f60*/  FSEL R151, R142, -INF , !P5 ;  /* 0xff8000008e977808 */ /* 0x000fe40006800000 */
[----:B------:R-:W-:Y:S02]  /*7f70*/  ISETP.GE.AND P1, PT, R133, 0x3, PT ;  /* 0x000000038500780c */ /* 0x000fe40003f26270 */
[----:B------:R-:W-:Y:S02]  /*7f80*/  ISETP.GE.AND P6, PT, R5, R2, PT ;  /* 0x000000020500720c */ /* 0x000fe40003fc6270 */
[----:B------:R-:W-:-:S02]  /*7f90*/  ISETP.GE.AND P5, PT, R7, R214, PT ;  /* 0x000000d60700720c */ /* 0x000fc40003fa6270 */
[----:B------:R-:W-:Y:S02]  /*7fa0*/  IADD3 R5, R29, 0x39, RZ ;  /* 0x000000391d057810 */ /* 0x000fe40007ffe0ff */
[----:B------:R-:W-:Y:S02]  /*7fb0*/  FSEL R137, R143, -INF , !P6 ;  /* 0xff8000008f897808 */ /* 0x000fe40007000000 */
[----:B------:R-:W-:Y:S02]  /*7fc0*/  FSEL R138, R224, -INF , !P5 ;  /* 0xff800000e08a7808 */ /* 0x000fe40006800000 */
[-C--:B------:R-:W-:Y:S02]  /*7fd0*/  ISETP.GE.AND P6, PT, R29, R214.reuse, PT ;  /* 0x000000d61d00720c */ /* 0x080fe40003fc6270 */
[----:B------:R-:W-:Y:S02]  /*7fe0*/  ISETP.GE.AND P5, PT, R5, R214, PT ;  /* 0x000000d60500720c */ /* 0x000fe40003fa6270 */
[----:B------:R-:W-:-:S02]  /*7ff0*/  FSEL R16, R16, -INF , !P6 ;  /* 0xff80000010107808 */ /* 0x000fc40007000000 */
[----:B------:R-:W-:Y:S02]  /*8000*/  FSEL R136, R225, -INF , !P5 ;  /* 0xff800000e1887808 */ /* 0x000fe40006800000 */
[-C--:B------:R-:W-:Y:S02]  /*8010*/  ISETP.GE.AND P6, PT, R29, R2.reuse, PT ;  /* 0x000000021d00720c */ /* 0x080fe40003fc6270 */
[----:B------:R-:W-:Y:S02]  /*8020*/  ISETP.GE.AND P5, PT, R5, R2, PT ;  /* 0x000000020500720c */ /* 0x000fe40003fa6270 */
[----:B------:R-:W-:Y:S02]  /*8030*/  FSEL R18, R18, -INF , !P6 ;  /* 0xff80000012127808 */ /* 0x000fe40007000000 */
[----:B------:R-:W-:Y:S01]  /*8040*/  FSEL R149, R227, -INF , !P5 ;  /* 0xff800000e3957808 */ /* 0x000fe20006800000 */
[----:B------:R-:W-:Y:S05]  /*8050*/  @!P1 BRA `(.L_x_720) ;  /* 0x00000ae000009947 */ /* 0x000fea0003800000 */
[----:B------:R-:W-:Y:S05]  /*8060*/  @!P0 BRA `(.L_x_721) ;  /* 0x000003a000008947 */ /* 0x000fea0003800000 */
[----:B------:R-:W1:Y:S01]  /*8070*/  I2F.RP R7, R0 ;  /* 0x0000000000077306 */ /* 0x000e620000209400 */
[----:B------:R-:W-:-:S05]  /*8080*/  IMAD.SHL.U32 R4, R207, 0x40, RZ ;  /* 0x00000040cf047824 */ /* 0x000fca00078e00ff */
[----:B------:R-:W-:Y:S02]  /*8090*/  IABS R9, R4 ;  /* 0x0000000400097213 */ /* 0x000fe40000000000 */
[C---:B------:R-:W-:Y:S02]  /*80a0*/  IADD3 R6, R4.reuse, -0x40, RZ ;  /* 0xffffffc004067810 */ /* 0x040fe40007ffe0ff */
[----:B------:R-:W-:Y:S01]  /*80b0*/  LOP3.LUT R4, R4, c[0x0][0x2d0], RZ, 0x3c, !PT ;  /* 0x0000b40004047a12 */ /* 0x000fe200078e3cff */
[----:B-1----:R-:W1:Y:S02]  /*80c0*/  MUFU.RCP R10, R7 ;  /* 0x00000007000a7308 */ /* 0x002e640000001000 */
[----:B-1----:R-:W-:-:S06]  /*80d0*/  IADD3 R10, R10, 0xffffffe, RZ ;  /* 0x0ffffffe0a0a7810 */ /* 0x002fcc0007ffe0ff */
[----:B------:R-:W1:Y:S02]  /*80e0*/  F2I.FTZ.U32.TRUNC.NTZ R11, R10 ;  /* 0x0000000a000b7305 */ /* 0x000e64000021f000 */
[--C-:B-1----:R-:W-:Y:S02]  /*80f0*/  IMAD.MOV R5, RZ, RZ, -R11.reuse ;  /* 0x000000ffff057224 */ /* 0x102fe400078e0a0b */
[----:B------:R-:W-:Y:S02]  /*8100*/  IMAD.MOV.U32 R10, RZ, RZ, RZ ;  /* 0x000000ffff0a7224 */ /* 0x000fe400078e00ff */
[----:B------:R-:W-:Y:S01]  /*8110*/  IMAD R2, R5, R0, RZ ;  /* 0x0000000005027224 */ /* 0x000fe200078e02ff */
[----:B------:R-:W-:Y:S02]  /*8120*/  IABS R5, R6 ;  /* 0x0000000600057213 */ /* 0x000fe40000000000 */
[----:B------:R-:W-:Y:S01]  /*8130*/  LOP3.LUT R6, R6, c[0x0][0x2d0], RZ, 0x3c, !PT ;  /* 0x0000b40006067a12 */ /* 0x000fe200078e3cff */
[----:B------:R-:W-:-:S06]  /*8140*/  IMAD.HI.U32 R2, R11, R2, R10 ;  /* 0x000000020b027227 */ /* 0x000fcc00078e000a */
[----:B------:R-:W-:-:S04]  /*8150*/  IMAD.HI.U32 R8, R2, R9, RZ ;  /* 0x0000000902087227 */ /* 0x000fc800078e00ff */
[----:B------:R-:W-:Y:S01]  /*8160*/  IMAD.HI.U32 R2, R2, R5, RZ ;  /* 0x0000000502027227 */ /* 0x000fe200078e00ff */
[----:B------:R-:W-:-:S05]  /*8170*/  IADD3 R7, -R8, RZ, RZ ;  /* 0x000000ff08077210 */ /* 0x000fca0007ffe1ff */
[----:B------:R-:W-:Y:S02]  /*8180*/  IMAD R9, R0, R7, R9 ;  /* 0x0000000700097224 */ /* 0x000fe400078e0209 */
[----:B------:R-:W-:-:S03]  /*8190*/  IMAD.MOV R7, RZ, RZ, -R2 ;  /* 0x000000ffff077224 */ /* 0x000fc600078e0a02 */
[C---:B------:R-:W-:Y:S01]  /*81a0*/  ISETP.GT.U32.AND P1, PT, R0.reuse, R9, PT ;  /* 0x000000090000720c */ /* 0x040fe20003f24070 */
[----:B------:R-:W-:-:S05]  /*81b0*/  IMAD R5, R0, R7, R5 ;  /* 0x0000000700057224 */ /* 0x000fca00078e0205 */
[----:B------:R-:W-:-:S07]  /*81c0*/  ISETP.GT.U32.AND P5, PT, R0, R5, PT ;  /* 0x000000050000720c */ /* 0x000fce0003fa4070 */
[----:B------:R-:W-:Y:S01]  /*81d0*/  @!P1 IMAD.IADD R9, R9, 0x1, -R0 ;  /* 0x0000000109099824 */ /* 0x000fe200078e0a00 */
[----:B------:R-:W-:-:S04]  /*81e0*/  @!P1 IADD3 R8, R8, 0x1, RZ ;  /* 0x0000000108089810 */ /* 0x000fc80007ffe0ff */
[-C--:B------:R-:W-:Y:S02]  /*81f0*/  ISETP.GE.U32.AND P6, PT, R9, R0.reuse, PT ;  /* 0x000000000900720c */ /* 0x080fe40003fc6070 */
[-C--:B------:R-:W-:Y:S02]  /*8200*/  @!P5 IADD3 R5, R5, -R0.reuse, RZ ;  /* 0x800000000505d210 */ /* 0x080fe40007ffe0ff */
[----:B------:R-:W-:Y:S02]  /*8210*/  @!P5 IADD3 R2, R2, 0x1, RZ ;  /* 0x000000010202d810 */ /* 0x000fe40007ffe0ff */
[----:B------:R-:W-:Y:S02]  /*8220*/  ISETP.GE.U32.AND P1, PT, R5, R0, PT ;  /* 0x000000000500720c */ /* 0x000fe40003f26070 */
[----:B------:R-:W-:Y:S02]  /*8230*/  ISETP.GE.AND P5, PT, R6, RZ, PT ;  /* 0x000000ff0600720c */ /* 0x000fe40003fa6270 */
[----:B------:R-:W-:-:S03]  /*8240*/  LOP3.LUT R0, RZ, c[0x0][0x2d0], RZ, 0x33, !PT ;  /* 0x0000b400ff007a12 */ /* 0x000fc600078e33ff */
[----:B------:R-:W-:Y:S02]  /*8250*/  @P6 IADD3 R8, R8, 0x1, RZ ;  /* 0x0000000108086810 */ /* 0x000fe40007ffe0ff */
[----:B------:R-:W-:-:S04]  /*8260*/  ISETP.GE.AND P6, PT, R4, RZ, PT ;  /* 0x000000ff0400720c */ /* 0x000fc80003fc6270 */
[----:B------:R-:W-:Y:S02]  /*8270*/  @P1 IADD3 R2, R2, 0x1, RZ ;  /* 0x0000000102021810 */ /* 0x000fe40007ffe0ff */
[----:B------:R-:W-:-:S03]  /*8280*/  ISETP.NE.AND P1, PT, RZ, c[0x0][0x2d0], PT ;  /* 0x0000b400ff007a0c */ /* 0x000fc60003f25270 */
[----:B------:R-:W-:-:S04]  /*8290*/  @!P5 IMAD.MOV R2, RZ, RZ, -R2 ;  /* 0x000000ffff02d224 */ /* 0x000fc800078e0a02 */
[----:B------:R-:W-:-:S05]  /*82a0*/  @!P6 IMAD.MOV R8, RZ, RZ, -R8 ;  /* 0x000000ffff08e224 */ /* 0x000fca00078e0a08 */
        /* <DEDUP_REMOVED lines=18> */
[----:B------:R-:W-:Y:S01]  /*83d0*/  IMAD R5, R4, c[0x0][0x184], R5 ;  /* 0x0000610004057a24 */ /* 0x000fe200078e0205 */
[----:B------:R-:W-:-:S03]  /*83e0*/  MOV R9, R6 ;  /* 0x0000000600097202 */ /* 0x000fc60000000f00 */
[----:B------:R-:W-:Y:S01]  /*83f0*/  IMAD.IADD R4, R7, 0x1, R5 ;  /* 0x0000000107047824 */ /* 0x000fe200078e0205 */
[----:B------:R-:W-:Y:S05]  /*8400*/  BRA `(.L_x_722) ;  /* 0x0000003000007947 */ /* 0x000fea0003800000 */
.L_x_721:
[----:B------:R-:W-:-:S05]  /*8410*/  IMAD.MOV.U32 R9, RZ, RZ, c[0x0][0x198] ;  /* 0x00006600ff097624 */ /* 0x000fca00078e00ff */
[----:B------:R-:W-:-:S04]  /*8420*/  LEA R9, -R9, RZ, 0x6 ;  /* 0x000000ff09097211 */ /* 0x000fc800078e31ff */
[----:B------:R-:W-:Y:S02]  /*8430*/  SHF.R.S32.HI R4, RZ, 0x1f, R9 ;  /* 0x0000001fff047819 */ /* 0x000fe40000011409 */
.L_x_722:
[CC--:B------:R-:W-:Y:S01]  /*8440*/  @!P3 IADD3 R5, P1, R134.reuse, R9.reuse, RZ ;  /* 0x000000098605b210 */ /* 0x0c0fe20007f3e0ff */
[----:B------:R1:W-:Y:S01]  /*8450*/  @P4 STS.128 [R208+0x6000], RZ ;  /* 0x006000ffd0004388 */ /* 0x0003e20000000c00 */
[----:B------:R-:W-:Y:S01]  /*8460*/  @!P2 IADD3 R7, P5, R134, R9, RZ ;  /* 0x000000098607a210 */ /* 0x000fe20007fbe0ff */
[----:B------:R-:W-:Y:S02]  /*8470*/  BSSY B0, `(.L_x_723) ;  /* 0x0000069000007945 */ /* 0x000fe40003800000 */
[--C-:B------:R-:W-:Y:S01]  /*8480*/  @!P3 IMAD.X R2, R135, 0x1, R4.reuse, P1 ;  /* 0x000000018702b824 */ /* 0x100fe200008e0604 */
[----:B------:R-:W-:Y:S01]  /*8490*/  @!P3 LEA R144, P1, R5, c[0x0][0x168], 0x1 ;  /* 0x00005a000590ba11 */ /* 0x000fe200078208ff */
[----:B------:R-:W-:Y:S01]  /*84a0*/  @!P2 IMAD.X R0, R135, 0x1, R4, P5 ;  /* 0x000000018700a824 */ /* 0x000fe200028e0604 */
[----:B------:R-:W-:Y:S02]  /*84b0*/  @!P2 LEA R34, P5, R7, c[0x0][0x168], 0x1 ;  /* 0x00005a000722aa11 */ /* 0x000fe400078a08ff */
[----:B------:R-:W-:-:S02]  /*84c0*/  @!P3 LEA.HI.X R145, R5, c[0x0][0x16c], R2, 0x1, P1 ;  /* 0x00005b000591ba11 */ /* 0x000fc400008f0c02 */
[-C--:B------:R-:W-:Y:S02]  /*84d0*/  @!P4 IADD3 R5, P1, R203, R9.reuse, RZ ;  /* 0x00000009cb05c210 */ /* 0x080fe40007f3e0ff */
[----:B------:R-:W-:Y:S02]  /*84e0*/  @!P2 LEA.HI.X R35, R7, c[0x0][0x16c], R0, 0x1, P5 ;  /* 0x00005b000723aa11 */ /* 0x000fe400028f0c00 */
[-CC-:B------:R-:W-:Y:S01]  /*84f0*/  @!P3 IADD3 R11, P6, P5, R134, R9.reuse, R203.reuse ;  /* 0x00000009860bb210 */ /* 0x180fe20007dde0cb */
[----:B------:R-:W-:Y:S01]  /*8500*/  @!P4 IMAD.X R2, R202, 0x1, R4, P1 ;  /* 0x00000001ca02c824 */ /* 0x000fe200008e0604 */
[----:B------:R-:W-:Y:S02]  /*8510*/  @!P4 LEA R142, P1, R5, R216, 0x1 ;  /* 0x000000d8058ec211 */ /* 0x000fe400078208ff */
[----:B------:R-:W-:Y:S02]  /*8520*/  @!P3 IADD3.X R0, R135, R4, R202, P6, P5 ;  /* 0x000000048700b210 */ /* 0x000fe400037ea4ca */
[----:B------:R-:W-:-:S02]  /*8530*/  @!P2 IADD3 R7, P6, P5, R134, R9, R203 ;  /* 0x000000098607a210 */ /* 0x000fc40007dde0cb */
[----:B------:R-:W-:Y:S02]  /*8540*/  @!P4 LEA.HI.X R143, R5, R217, R2, 0x1, P1 ;  /* 0x000000d9058fc211 */ /* 0x000fe400008f0c02 */
[----:B------:R-:W-:Y:S02]  /*8550*/  @!P3 LEA R140, P1, R11, c[0x0][0x168], 0x1 ;  /* 0x00005a000b8cba11 */ /* 0x000fe400078208ff */
[-C--:B------:R-:W-:Y:S02]  /*8560*/  @!P2 IADD3.X R6, R135, R4.reuse, R202, P6, P5 ;  /* 0x000000048706a210 */ /* 0x080fe400037ea4ca */
[----:B------:R-:W-:Y:S02]  /*8570*/  IADD3 R5, P6, P5, R203, R9, R203 ;  /* 0x00000009cb057210 */ /* 0x000fe40007dde0cb */
[----:B------:R-:W-:Y:S02]  /*8580*/  @!P3 LEA.HI.X R141, R11, c[0x0][0x16c], R0, 0x1, P1 ;  /* 0x00005b000b8dba11 */ /* 0x000fe400008f0c00 */
[----:B------:R-:W-:-:S02]  /*8590*/  IADD3.X R0, R202, R4, R202, P6, P5 ;  /* 0x00000004ca007210 */ /* 0x000fc400037ea4ca */
[-C--:B------:R-:W-:Y:S02]  /*85a0*/  @!P3 IADD3 R2, P5, R134, R5.reuse, RZ ;  /* 0x000000058602b210 */ /* 0x080fe40007fbe0ff */
[----:B------:R-:W-:Y:S02]  /*85b0*/  @!P2 LEA R32, P1, R7, c[0x0][0x168], 0x1 ;  /* 0x00005a000720aa11 */ /* 0x000fe400078208ff */
[----:B------:R-:W-:Y:S01]  /*85c0*/  @!P4 LEA R146, P6, R9, R216, 0x1 ;  /* 0x000000d80992c211 */ /* 0x000fe200078c08ff */
[----:B------:R-:W-:Y:S01]  /*85d0*/  @!P3 IMAD.X R11, R135, 0x1, R0, P5 ;  /* 0x00000001870bb824 */ /* 0x000fe200028e0600 */
[----:B------:R-:W-:Y:S02]  /*85e0*/  @!P2 LEA.HI.X R33, R7, c[0x0][0x16c], R6, 0x1, P1 ;  /* 0x00005b000721aa11 */ /* 0x000fe400008f0c06 */
[----:B------:R-:W-:Y:S02]  /*85f0*/  @!P3 LEA R158, P5, R2, c[0x0][0x168], 0x1 ;  /* 0x00005a00029eba11 */ /* 0x000fe400078a08ff */
[----:B------:R-:W-:-:S02]  /*8600*/  IADD3 R7, P1, R203, R5, RZ ;  /* 0x00000005cb077210 */ /* 0x000fc40007f3e0ff */
[----:B------:R-:W-:Y:S02]  /*8610*/  @!P4 LEA.HI.X R147, R9, R217, R4, 0x1, P6 ;  /* 0x000000d90993c211 */ /* 0x000fe400030f0c04 */
[C---:B------:R-:W-:Y:S02]  /*8620*/  @!P4 LEA R160, P6, R5.reuse, R216, 0x1 ;  /* 0x000000d805a0c211 */ /* 0x040fe400078c08ff */
[----:B------:R-:W-:Y:S01]  /*8630*/  @!P3 LEA.HI.X R159, R2, c[0x0][0x16c], R11, 0x1, P5 ;  /* 0x00005b00029fba11 */ /* 0x000fe200028f0c0b */
[--C-:B------:R-:W-:Y:S01]  /*8640*/  IMAD.X R2, R202, 0x1, R0.reuse, P1 ;  /* 0x00000001ca027824 */ /* 0x100fe200008e0600 */
[C---:B------:R-:W-:Y:S01]  /*8650*/  @!P3 IADD3 R11, P1, R134.reuse, R7, RZ ;  /* 0x00000007860bb210 */ /* 0x040fe20007f3e0ff */
[----:B------:R-:W-:Y:S01]  /*8660*/  @!PT LDS RZ, [RZ] ;  /* 0x00000000fffff984 */ /* 0x000fe20000000800 */
[----:B------:R-:W-:Y:S01]  /*8670*/  @!PT LDS RZ, [RZ] ;  /* 0x00000000fffff984 */ /* 0x000fe20000000800 */
[----:B------:R-:W-:Y:S01]  /*8680*/  @!PT LDS RZ, [RZ] ;  /* 0x00000000fffff984 */ /* 0x000fe20000000800 */
[----:B------:R2:W-:Y:S01]  /*8690*/  @!P4 LDGSTS.E.BYPASS.LTC128B.128 [R208+0x6000], [R146.64] ;  /* 0x0600000092d0cfae */ /* 0x0005e2000b901d44 */
[----:B------:R-:W-:Y:S02]  /*86a0*/  @!P4 LEA.HI.X R161, R5, R217, R0, 0x1, P6 ;  /* 0x000000d905a1c211 */ /* 0x000fe400030f0c00 */
[----:B------:R-:W-:Y:S01]  /*86b0*/  @!P2 IADD3 R5, P5, R134, R5, RZ ;  /* 0x000000058605a210 */ /* 0x000fe20007fbe0ff */
[----:B------:R1:W-:Y:S01]  /*86c0*/  @P3 STS.128 [R208+0x8000], RZ ;  /* 0x008000ffd0003388 */ /* 0x0003e20000000c00 */
[----:B------:R-:W-:Y:S01]  /*86d0*/  @!P3 IMAD.X R6, R135, 0x1, R2, P1 ;  /* 0x000000018706b824 */ /* 0x000fe200008e0602 */
[----:B------:R-:W-:-:S02]  /*86e0*/  @!P3 LEA R10, P1, R11, c[0x0][0x168], 0x1 ;  /* 0x00005a000b0aba11 */ /* 0x000fc400078208ff */
[----:B------:R-:W-:Y:S01]  /*86f0*/  @!PT LDS RZ, [RZ] ;  /* 0x00000000fffff984 */ /* 0x000fe20000000800 */
[----:B------:R-:W-:Y:S01]  /*8700*/  @!PT LDS RZ, [RZ] ;  /* 0x00000000fffff984 */ /* 0x000fe20000000800 */
[----:B------:R-:W-:Y:S01]  /*8710*/  @!PT LDS RZ, [RZ] ;  /* 0x00000000fffff984 */ /* 0x000fe20000000800 */
[----:B------:R1:W-:Y:S01]  /*8720*/  @!P3 LDGSTS.E.BYPASS.LTC128B.128 [R208+0x8000], [R144.64+0x80] ;  /* 0x0800008090d0bfae */ /* 0x0003e2000b901d44 */
[----:B------:R-:W-:Y:S01]  /*8730*/  @!P2 IMAD.X R0, R135, 0x1, R0, P5 ;  /* 0x000000018700a824 */ /* 0x000fe200028e0600 */
[----:B------:R-:W-:Y:S02]  /*8740*/  @!P2 LEA R172, P5, R5, c[0x0][0x168], 0x1 ;  /* 0x00005a0005acaa11 */ /* 0x000fe400078a08ff */
[----:B------:R1:W-:Y:S01]  /*8750*/  @P2 STS.128 [R208+0xa000], RZ ;  /* 0x00a000ffd0002388 */ /* 0x0003e20000000c00 */
[----:B------:R-:W-:Y:S02]  /*8760*/  @!P3 LEA.HI.X R11, R11, c[0x0][0x16c], R6, 0x1, P1 ;  /* 0x00005b000b0bba11 */ /* 0x000fe400008f0c06 */
[----:B------:R-:W-:Y:S01]  /*8770*/  @!P2 LEA.HI.X R173, R5, c[0x0][0x16c], R0, 0x1, P5 ;  /* 0x00005b0005adaa11 */ /* 0x000fe200028f0c00 */
[----:B------:R-:W-:Y:S01]  /*8780*/  @!PT LDS RZ, [RZ] ;  /* 0x00000000fffff984 */ /* 0x000fe20000000800 */
[----:B------:R-:W-:Y:S01]  /*8790*/  @!PT LDS RZ, [RZ] ;  /* 0x00000000fffff984 */ /* 0x000fe20000000800 */
[----:B------:R-:W-:Y:S01]  /*87a0*/  @!PT LDS RZ, [RZ] ;  /* 0x00000000fffff984 */ /* 0x000fe20000000800 */
[----:B------:R1:W-:Y:S04]  /*87b0*/  @!P2 LDGSTS.E.BYPASS.LTC128B.128 [R208+0xa000], [R34.64+0x100] ;  /* 0x0a00010022d0afae */ /* 0x0003e8000b901d44 */
[----:B------:R1:W-:Y:S04]  /*87c0*/  @P4 STS.128 [R208+0x6800], RZ ;  /* 0x006800ffd0004388 */ /* 0x0003e80000000c00 */
[----:B------:R-:W-:Y:S01]  /*87d0*/  @!PT LDS RZ, [RZ] ;  /* 0x00000000fffff984 */ /* 0x000fe20000000800 */
[----:B------:R-:W-:Y:S01]  /*87e0*/  @!PT LDS RZ, [RZ] ;  /* 0x00000000fffff984 */ /* 0x000fe20000000800 */
[----:B------:R-:W-:Y:S01]  /*87f0*/  @!PT LDS RZ, [RZ] ;  /* 0x00000000fffff984 */ /* 0x000fe20000000800 */
[----:B------:R1:W-:Y:S01]  /*8800*/  @!P4 LDGSTS.E.BYPASS.LTC128B.128 [R208+0x6800], [R142.64] ;  /* 0x068000008ed0cfae */ /* 0x0003e2000b901d44 */
[----:B--2---:R-:W-:-:S03]  /*8810*/  @!P4 LEA R146, P1, R7, R216, 0x1 ;  /* 0x000000d80792c211 */ /* 0x004fc600078208ff */
[----:B------:R1:W-:Y:S01]  /*8820*/  @P3 STS.128 [R208+0x8800], RZ ;  /* 0x008800ffd0003388 */ /* 0x0003e20000000c00 */
[----:B------:R-:W-:-:S03]  /*8830*/  @!P4 LEA.HI.X R147, R7, R217, R2, 0x1, P1 ;  /* 0x000000d90793c211 */ /* 0x000fc600008f0c02 */
        /* <DEDUP_REMOVED lines=38> */
[----:B------:R-:W-:-:S04]  /*8aa0*/  LEA R6, P1, R7, c[0x0][0x168], 0x1 ;  /* 0x00005a0007067a11 */ /* 0x000fc800078208ff */
[----:B------:R-:W-:-:S05]  /*8ab0*/  LEA.HI.X R7, R7, c[0x0][0x16c], R2, 0x1, P1 ;  /* 0x00005b0007077a11 */ /* 0x000fca00008f0c02 */
[----:B------:R-:W-:Y:S01]  /*8ac0*/  @!PT LDS RZ, [RZ] ;  /* 0x00000000fffff984 */ /* 0x000fe20000000800 */
[----:B------:R-:W-:Y:S01]  /*8ad0*/  @!PT LDS RZ, [RZ] ;  /* 0x00000000fffff984 */ /* 0x000fe20000000800 */
[----:B------:R-:W-:Y:S01]  /*8ae0*/  @!PT LDS RZ, [RZ] ;  /* 0x00000000fffff984 */ /* 0x000fe20000000800 */
[----:B------:R2:W-:Y:S04]  /*8af0*/  LDGSTS.E.BYPASS.LTC128B.128 [R208+0xb800], [R6.64+0x100] ;  /* 0x0b80010006d07fae */ /* 0x0005e8000b901d44 */
.L_x_724:
[----:B------:R-:W-:Y:S05]  /*8b00*/  BSYNC B0 ;  /* 0x0000000000007941 */ /* 0x000fea0003800000 */
.L_x_723:
[----:B------:R-:W0:Y:S01]  /*8b10*/  LDGDEPBAR ;  /* 0x00000000000079af */ /* 0x000e220000000000 */
[----:B------:R-:W-:-:S04]  /*8b20*/  LEA R216, P1, R9, R216, 0x1 ;  /* 0x000000d809d87211 */ /* 0x000fc800078208ff */
[----:B------:R-:W-:Y:S02]  /*8b30*/  LEA.HI.X R217, R9, R217, R4, 0x1, P1 ;  /* 0x000000d909d97211 */ /* 0x000fe400008f0c04 */
.L_x_720:
[----:B------:R-:W-:Y:S01]  /*8b40*/  FMNMX.FTZ R5, R132, R16, !PT ;  /* 0x0000001084057209 */ /* 0x000fe20007810000 */
[----:B-1----:R-:W-:Y:S01]  /*8b50*/  LDSM.16.MT88.4 R8, [R189+0xc000] ;  /* 0x00c00000bd08783b */ /* 0x002fe20000004200 */
[----:B------:R-:W-:Y:S02]  /*8b60*/  FMNMX.FTZ R0, R3, R18, !PT ;  /* 0x0000001203007209 */ /* 0x000fe40007810000 */
[----:B------:R-:W-:Y:S01]  /*8b70*/  FMNMX.FTZ R5, R28, R5, !PT ;  /* 0x000000051c057209 */ /* 0x000fe20007810000 */
[----:B------:R-:W-:Y:S01]  /*8b80*/  LDSM.16.MT88.4 R32, [R189+0xc800] ;  /* 0x00c80000bd20783b */ /* 0x000fe20000004200 */
[----:B------:R-:W-:Y:S02]  /*8b90*/  FMNMX.FTZ R0, R19, R0, !PT ;  /* 0x0000000013007209 */ /* 0x000fe40007810000 */
[----:B------:R-:W-:Y:S02]  /*8ba0*/  FMNMX.FTZ R5, R30, R5, !PT ;  /* 0x000000051e057209 */ /* 0x000fe40007810000 */
[----:B------:R-:W-:-:S02]  /*8bb0*/  FMNMX.FTZ R0, R17, R0, !PT ;  /* 0x0000000011007209 */ /* 0x000fc40007810000 */
[----:B------:R-:W-:Y:S02]  /*8bc0*/  FMNMX.FTZ R5, R12, R5, !PT ;  /* 0x000000050c057209 */ /* 0x000fe40007810000 */
[----:B------:R-:W-:Y:S02]  /*8bd0*/  FMNMX.FTZ R0, R15, R0, !PT ;  /* 0x000000000f007209 */ /* 0x000fe40007810000 */
[----:B------:R-:W-:Y:S02]  /*8be0*/  FMNMX.FTZ R5, R156, R5, !PT ;  /* 0x000000059c057209 */ /* 0x000fe40007810000 */
        /* <DEDUP_REMOVED lines=22> */
[----:B--2---:R-:W-:-:S03]  /*8d50*/  FMNMX.FTZ R7, R149, R0, !PT ;  /* 0x0000000095077209 */ /* 0x004fc60007810000 */
[----:B------:R-:W1:Y:S04]  /*8d60*/  SHFL.BFLY PT, R5, R2, 0x2, 0x1f ;  /* 0x0c401f0002057f89 */ /* 0x000e6800000e0000 */
[----:B------:R-:W2:Y:S01]  /*8d70*/  SHFL.BFLY PT, R0, R7, 0x2, 0x1f ;  /* 0x0c401f0007007f89 */ /* 0x000ea200000e0000 */
[----:B-1----:R-:W-:Y:S02]  /*8d80*/  FMNMX.FTZ R5, R2, R5, !PT ;  /* 0x0000000502057209 */ /* 0x002fe40007810000 */
[----:B--2---:R-:W-:-:S03]  /*8d90*/  FMNMX.FTZ R0, R7, R0, !PT ;  /* 0x0000000007007209 */ /* 0x004fc60007810000 */
[----:B------:R-:W1:Y:S04]  /*8da0*/  SHFL.BFLY PT, R146, R5, 0x1, 0x1f ;  /* 0x0c201f0005927f89 */ /* 0x000e6800000e0000 */
[----:B------:R-:W2:Y:S01]  /*8db0*/  SHFL.BFLY PT, R145, R0, 0x1, 0x1f ;  /* 0x0c201f0000917f89 */ /* 0x000ea200000e0000 */
[----:B-1----:R-:W-:Y:S02]  /*8dc0*/  FMNMX.FTZ R146, R5, R146, !PT ;  /* 0x0000009205927209 */ /* 0x002fe40007810000 */
[----:B--2---:R-:W-:-:S03]  /*8dd0*/  FMNMX.FTZ R145, R0, R145, !PT ;  /* 0x0000009100917209 */ /* 0x004fc60007810000 */
[C---:B------:R-:W-:Y:S01]  /*8de0*/  FMUL.FTZ R153, R146.reuse, c[0x0][0x23c] ;  /* 0x00008f0092997a20 */ /* 0x040fe20000410000 */
[C---:B------:R-:W-:Y:S02]  /*8df0*/  FSETP.NEU.FTZ.AND P2, PT, R146.reuse, -INF , PT ;  /* 0xff8000009200780b */ /* 0x040fe40003f5d000 */
[C---:B------:R-:W-:Y:S01]  /*8e00*/  FSETP.NEU.FTZ.AND P1, PT, R145.reuse, -INF , PT ;  /* 0xff8000009100780b */ /* 0x040fe20003f3d000 */
[----:B------:R-:W-:Y:S01]  /*8e10*/  FMUL.FTZ R150, R145, c[0x0][0x23c] ;  /* 0x00008f0091967a20 */ /* 0x000fe20000410000 */
[----:B------:R-:W-:Y:S02]  /*8e20*/  FSEL R153, R153, RZ, P2 ;  /* 0x000000ff99997208 */ /* 0x000fe40001000000 */
[----:B------:R-:W-:Y:S02]  /*8e30*/  FSEL R5, R146, RZ, P2 ;  /* 0x000000ff92057208 */ /* 0x000fe40001000000 */
[----:B------:R-:W-:Y:S01]  /*8e40*/  FSEL R150, R150, RZ, P1 ;  /* 0x000000ff96967208 */ /* 0x000fe20000800000 */
[----:B------:R-:W-:Y:S01]  /*8e50*/  FFMA.FTZ R141, R12, c[0x0][0x23c], -R153 ;  /* 0x00008f000c8d7a23 */ /* 0x000fe20000010899 */
[----:B------:R-:W-:Y:S01]  /*8e60*/  FSEL R6, R145, RZ, P1 ;  /* 0x000000ff91067208 */ /* 0x000fe20000800000 */
[----:B------:R-:W-:-:S02]  /*8e70*/  FADD.FTZ R4, R132, -R5 ;  /* 0x8000000584047221 */ /* 0x000fc40000010000 */
[----:B------:R-:W-:Y:S01]  /*8e80*/  FFMA.FTZ R147, R15, c[0x0][0x23c], -R150 ;  /* 0x00008f000f937a23 */ /* 0x000fe20000010896 */
[----:B------:R-:W-:Y:S01]  /*8e90*/  LDSM.16.MT88.4 R132, [R190+0xc800] ;  /* 0x00c80000be84783b */ /* 0x000fe20000004200 */
[----:B------:R-:W-:Y:S01]  /*8ea0*/  FADD.FTZ R6, R3, -R6 ;  /* 0x8000000603067221 */ /* 0x000fe20000010000 */
[----:B------:R-:W-:Y:S01]  /*8eb0*/  MUFU.EX2 R141, R141 ;  /* 0x0000008d008d7308 */ /* 0x000fe20000000800 */
[--C-:B------:R-:W-:Y:S01]  /*8ec0*/  FFMA.FTZ R144, R16, c[0x0][0x23c], -R153.reuse ;  /* 0x00008f0010907a23 */ /* 0x100fe20000010899 */
[----:B------:R-:W1:Y:S01]  /*8ed0*/  LDSM.16.MT88.4 R12, [R190+0xc000] ;  /* 0x00c00000be0c783b */ /* 0x000e620000004200 */
[--C-:B------:R-:W-:Y:S02]  /*8ee0*/  FFMA.FTZ R143, R28, c[0x0][0x23c], -R153.reuse ;  /* 0x00008f001c8f7a23 */ /* 0x100fe40000010899 */
[----:B------:R-:W-:Y:S02]  /*8ef0*/  FFMA.FTZ R142, R30, c[0x0][0x23c], -R153 ;  /* 0x00008f001e8e7a23 */ /* 0x000fe40000010899 */
[--C-:B------:R-:W-:Y:S01]  /*8f00*/  FFMA.FTZ R140, R18, c[0x0][0x23c], -R150.reuse ;  /* 0x00008f00128c7a23 */ /* 0x100fe20000010896 */
[----:B------:R-:W-:Y:S01]  /*8f10*/  MUFU.EX2 R144, R144 ;  /* 0x0000009000907308 */ /* 0x000fe20000000800 */
[--C-:B------:R-:W-:Y:S01]  /*8f20*/  FFMA.FTZ R2, R19, c[0x0][0x23c], -R150.reuse ;  /* 0x00008f0013027a23 */ /* 0x100fe20000010896 */
[----:B------:R-:W-:Y:S01]  /*8f30*/  LDSM.16.MT88.4 R28, [R188+0xc800] ;  /* 0x00c80000bc1c783b */ /* 0x000fe20000004200 */
[----:B------:R-:W-:-:S02]  /*8f40*/  FFMA.FTZ R0, R17, c[0x0][0x23c], -R150 ;  /* 0x00008f0011007a23 */ /* 0x000fc40000010896 */
[----:B------:R-:W-:Y:S01]  /*8f50*/  FMUL.FTZ R148, R4, c[0x0][0x23c] ;  /* 0x00008f0004947a20 */ /* 0x000fe20000410000 */
[----:B------:R-:W2:Y:S01]  /*8f60*/  LDSM.16.MT88.4 R16, [R192+0xc000] ;  /* 0x00c00000c010783b */ /* 0x000ea20000004200 */
[----:B------:R-:W-:Y:S01]  /*8f70*/  FMUL.FTZ R3, R6, c[0x0][0x23c] ;  /* 0x00008f0006037a20 */ /* 0x000fe20000410000 */
[----:B------:R-:W3:Y:S01]  /*8f80*/  MUFU.EX2 R143, R143 ;  /* 0x0000008f008f7308 */ /* 0x000ee20000000800 */
[--C-:B------:R-:W-:Y:S02]  /*8f90*/  FFMA.FTZ R155, R156, c[0x0][0x23c], -R153.reuse ;  /* 0x00008f009c9b7a23 */ /* 0x100fe40000010899 */
[--C-:B------:R-:W-:Y:S02]  /*8fa0*/  FFMA.FTZ R156, R24, c[0x0][0x23c], -R153.reuse ;  /* 0x00008f00189c7a23 */ /* 0x100fe40000010899 */
[--C-:B------:R-:W-:Y:S02]  /*8fb0*/  FFMA.FTZ R157, R22, c[0x0][0x23c], -R153.reuse ;  /* 0x00008f00169d7a23 */ /* 0x100fe40000010899 */
[----:B------:R-:W-:Y:S01]  /*8fc0*/  FFMA.FTZ R158, R20, c[0x0][0x23c], -R153 ;  /* 0x00008f00149e7a23 */ /* 0x000fe20000010899 */
[----:B------:R-:W4:Y:S01]  /*8fd0*/  MUFU.EX2 R142, R142 ;  /* 0x0000008e008e7308 */ /* 0x000f220000000800 */
[----:B------:R-:W-:-:S02]  /*8fe0*/  FFMA.FTZ R159, R25, c[0x0][0x23c], -R150 ;  /* 0x00008f00199f7a23 */ /* 0x000fc40000010896 */
[--C-:B------:R-:W-:Y:S02]  /*8ff0*/  FFMA.FTZ R162, R27, c[0x0][0x23c], -R150.reuse ;  /* 0x00008f001ba27a23 */ /* 0x100fe40000010896 */
[--C-:B------:R-:W-:Y:S01]  /*9000*/  FFMA.FTZ R160, R23, c[0x0][0x23c], -R150.reuse ;  /* 0x00008f0017a07a23 */ /* 0x100fe20000010896 */
[----:B------:R-:W-:Y:S01]  /*9010*/  LDSM.16.MT88.4 R24, [R192+0xe800] ;  /* 0x00e80000c018783b */ /* 0x000fe20000004200 */
[----:B------:R-:W-:Y:S01]  /*9020*/  FFMA.FTZ R161, R21, c[0x0][0x23c], -R150 ;  /* 0x00008f0015a17a23 */ /* 0x000fe20000010896 */
[----:B------:R-:W-:Y:S01]  /*9030*/  MUFU.EX2 R140, R140 ;  /* 0x0000008c008c7308 */ /* 0x000fe20000000800 */
[----:B---3--:R-:W-:Y:S01]  /*9040*/  F2FP.PACK_AB R4, R143, R144 ;  /* 0x000000908f04723e */ /* 0x008fe200000000ff */
[----:B------:R-:W-:Y:S01]  /*9050*/  LDSM.16.MT88.4 R20, [R190+0xe800] ;  /* 0x00e80000be14783b */ /* 0x000fe20000004200 */
[--C-:B------:R-:W-:Y:S02]  /*9060*/  FFMA.FTZ R171, R166, c[0x0][0x23c], -R153.reuse ;  /* 0x00008f00a6ab7a23 */ /* 0x100fe40000010899 */
[----:B------:R-:W-:-:S02]  /*9070*/  FFMA.FTZ R166, R170, c[0x0][0x23c], -R153 ;  /* 0x00008f00aaa67a23 */ /* 0x000fc40000010899 */
[--C-:B------:R-:W-:Y:S01]  /*9080*/  FFMA.FTZ R173, R168, c[0x0][0x23c], -R153.reuse ;  /* 0x00008f00a8ad7a23 */ /* 0x100fe20000010899 */
[----:B------:R-:W3:Y:S01]  /*9090*/  MUFU.EX2 R2, R2 ;  /* 0x0000000200027308 */ /* 0x000ee20000000800 */
[----:B----4-:R-:W-:Y:S01]  /*90a0*/  F2FP.PACK_AB R6, R141, R142 ;  /* 0x0000008e8d06723e */ /* 0x010fe200000000ff */
[----:B------:R-:W-:Y:S02]  /*90b0*/  FFMA.FTZ R164, R164, c[0x0][0x23c], -R153 ;  /* 0x00008f00a4a47a23 */ /* 0x000fe40000010899 */
[--C-:B------:R-:W-:Y:S02]  /*90c0*/  FFMA.FTZ R165, R165, c[0x0][0x23c], -R150.reuse ;  /* 0x00008f00a5a57a23 */ /* 0x100fe40000010896 */
[--C-:B------:R-:W-:Y:S02]  /*90d0*/  FFMA.FTZ R168, R169, c[0x0][0x23c], -R150.reuse ;  /* 0x00008f00a9a87a23 */ /* 0x100fe40000010896 */
[----:B------:R-:W-:Y:S01]  /*90e0*/  MUFU.EX2 R0, R0 ;  /* 0x0000000000007308 */ /* 0x000fe20000000800 */
[----:B------:R-:W-:-:S02]  /*90f0*/  FFMA.FTZ R167, R167, c[0x0][0x23c], -R150 ;  /* 0x00008f00a7a77a23 */ /* 0x000fc40000010896 */
[--C-:B------:R-:W-:Y:S02]  /*9100*/  FFMA.FTZ R170, R163, c[0x0][0x23c], -R150.reuse ;  /* 0x00008f00a3aa7a23 */ /* 0x100fe40000010896 */
[--C-:B------:R-:W-:Y:S02]  /*9110*/  FFMA.FTZ R163, R152, c[0x0][0x23c], -R153.reuse ;  /* 0x00008f0098a37a23 */ /* 0x100fe40000010899 */
[--C-:B------:R-:W-:Y:S01]  /*9120*/  FFMA.FTZ R154, R154, c[0x0][0x23c], -R153.reuse ;  /* 0x00008f009a9a7a23 */ /* 0x100fe20000010899 */
[----:B------:R-:W4:Y:S01]  /*9130*/  MUFU.EX2 R147, R147 ;  /* 0x0000009300937308 */ /* 0x000f220000000800 */
[----:B---3--:R-:W-:Y:S01]  /*9140*/  F2FP.PACK_AB R5, R2, R140 ;  /* 0x0000008c0205723e */ /* 0x008fe200000000ff */
[----:B------:R-:W-:Y:S02]  /*9150*/  FFMA.FTZ R152, R138, c[0x0][0x23c], -R153 ;  /* 0x00008f008a987a23 */ /* 0x000fe40000010899 */
[--C-:B------:R-:W-:Y:S02]  /*9160*/  FFMA.FTZ R151, R151, c[0x0][0x23c], -R150.reuse ;  /* 0x00008f0097977a23 */ /* 0x100fe40000010896 */
[----:B------:R-:W-:-:S02]  /*9170*/  FFMA.FTZ R172, R137, c[0x0][0x23c], -R150 ;  /* 0x00008f0089ac7a23 */ /* 0x000fc40000010896 */
[----:B------:R-:W3:Y:S01]  /*9180*/  MUFU.EX2 R148, R148 ;  /* 0x0000009400947308 */ /* 0x000ee20000000800 */
[--C-:B------:R-:W-:Y:S02]  /*9190*/  FFMA.FTZ R169, R139, c[0x0][0x23c], -R150.reuse ;  /* 0x00008f008ba97a23 */ /* 0x100fe40000010896 */
[----:B------:R-:W-:Y:S02]  /*91a0*/  FFMA.FTZ R153, R136, c[0x0][0x23c], -R153 ;  /* 0x00008f0088997a23 */ /* 0x000fe40000010899 */
[----:B------:R-:W-:Y:S01]  /*91b0*/  FFMA.FTZ R150, R149, c[0x0][0x23c], -R150 ;  /* 0x00008f0095967a23 */ /* 0x000fe20000010896 */
[----:B------:R-:W-:Y:S02]  /*91c0*/  LDSM.16.MT88.4 R136, [R190+0xd800] ;  /* 0x00d80000be88783b */ /* 0x000fe40000004200 */
[----:B------:R-:W5:Y:S01]  /*91d0*/  MUFU.EX2 R3, R3 ;  /* 0x0000000300037308 */ /* 0x000f620000000800 */
[----:B----4-:R-:W-:Y:S01]  /*91e0*/  F2FP.PACK_AB R7, R147, R0 ;  /* 0x000000009307723e */ /* 0x010fe200000000ff */
[----:B---3--:R-:W-:-:S06]  /*91f0*/  FMUL.FTZ R40, R40, R148 ;  /* 0x0000009428287220 */ /* 0x008fcc0000410000 */
[----:B------:R-:W-:Y:S01]  /*9200*/  MUFU.EX2 R155, R155 ;  /* 0x0000009b009b7308 */ /* 0x000fe20000000800 */
[-C--:B------:R-:W-:Y:S02]  /*9210*/  FMUL.FTZ R41, R41, R148.reuse ;  /* 0x0000009429297220 */ /* 0x080fe40000410000 */
[-C--:B------:R-:W-:Y:S02]  /*9220*/  FMUL.FTZ R44, R44, R148.reuse ;  /* 0x000000942c2c7220 */ /* 0x080fe40000410000 */
[----:B------:R-:W-:Y:S02]  /*9230*/  FMUL.FTZ R45, R45, R148 ;  /* 0x000000942d2d7220 */ /* 0x000fe40000410000 */
[-C--:B-----5:R-:W-:Y:S01]  /*9240*/  FMUL.FTZ R42, R42, R3.reuse ;  /* 0x000000032a2a7220 */ /* 0x0a0fe20000410000 */
[----:B------:R-:W3:Y:S01]  /*9250*/  MUFU.EX2 R156, R156 ;  /* 0x0000009c009c7308 */ /* 0x000ee20000000800 */
[-C--:B------:R-:W-:Y:S02]  /*9260*/  FMUL.FTZ R43, R43, R3.reuse ;  /* 0x000000032b2b7220 */ /* 0x080fe40000410000 */
[----:B------:R-:W-:-:S02]  /*9270*/  FMUL.FTZ R46, R46, R3 ;  /* 0x000000032e2e7220 */ /* 0x000fc40000410000 */
[-C--:B------:R-:W-:Y:S02]  /*9280*/  FMUL.FTZ R47, R47, R3.reuse ;  /* 0x000000032f2f7220 */ /* 0x080fe40000410000 */
[-C--:B------:R-:W-:Y:S01]  /*9290*/  FMUL.FTZ R128, R128, R148.reuse ;  /* 0x0000009480807220 */ /* 0x080fe20000410000 */
[C---:B-1----:R-:W-:Y:S01]  /*92a0*/  HMMA.16816.F32 R40, R4.reuse, R12, R40 ;  /* 0x0000000c0428723c */ /* 0x042fe20000001828 */
[-C--:B------:R-:W-:Y:S01]  /*92b0*/  FMUL.FTZ R129, R129, R148.reuse ;  /* 0x0000009481817220 */ /* 0x080fe20000410000 */
[----:B------:R-:W-:Y:S01]  /*92c0*/  MUFU.EX2 R157, R157 ;  /* 0x0000009d009d7308 */ /* 0x000fe20000000800 */
[-C--:B------:R-:W-:Y:S02]  /*92d0*/  FMUL.FTZ R130, R130, R3.reuse ;  /* 0x0000000382827220 */ /* 0x080fe40000410000 */
[-C--:B------:R-:W-:Y:S02]  /*92e0*/  FMUL.FTZ R131, R131, R3.reuse ;  /* 0x0000000383837220 */ /* 0x080fe40000410000 */
[-C--:B------:R-:W-:Y:S01]  /*92f0*/  FMUL.FTZ R36, R36, R148.reuse ;  /* 0x0000009424247220 */ /* 0x080fe20000410000 */
[----:B------:R-:W-:Y:S01]  /*9300*/  HMMA.16816.F32 R44, R4, R14, R44 ;  /* 0x0000000e042c723c */ /* 0x000fe2000000182c */
[----:B------:R-:W1:Y:S01]  /*9310*/  LDSM.16.MT88.4 R12, [R192+0xe000] ;  /* 0x00e00000c00c783b */ /* 0x000e620000004200 */
[----:B------:R-:W-:Y:S01]  /*9320*/  FMUL.FTZ R37, R37, R148 ;  /* 0x0000009425257220 */ /* 0x000fe20000410000 */
[----:B------:R-:W-:Y:S01]  /*9330*/  MUFU.EX2 R158, R158 ;  /* 0x0000009e009e7308 */ /* 0x000fe20000000800 */
[----:B------:R-:W-:-:S02]  /*9340*/  FMUL.FTZ R38, R38, R3 ;  /* 0x0000000326267220 */ /* 0x000fc40000410000 */
[-C--:B------:R-:W-:Y:S02]  /*9350*/  FMUL.FTZ R39, R39, R3.reuse ;  /* 0x0000000327277220 */ /* 0x080fe40000410000 */
[-C--:B------:R-:W-:Y:S01]  /*9360*/  FMUL.FTZ R48, R48, R148.reuse ;  /* 0x0000009430307220 */ /* 0x080fe20000410000 */
[C---:B--2---:R-:W-:Y:S01]  /*9370*/  HMMA.16816.F32 R128, R4.reuse, R16, R128 ;  /* 0x000000100480723c */ /* 0x044fe20000001880 */
[-C--:B------:R-:W-:Y:S01]  /*9380*/  FMUL.FTZ R49, R49, R148.reuse ;  /* 0x0000009431317220 */ /* 0x080fe20000410000 */
[----:B------:R-:W-:Y:S01]  /*9390*/  MUFU.EX2 R159, R159 ;  /* 0x0000009f009f7308 */ /* 0x000fe20000000800 */
[-C--:B------:R-:W-:Y:S02]  /*93a0*/  FMUL.FTZ R50, R50, R3.reuse ;  /* 0x0000000332327220 */ /* 0x080fe40000410000 */
[-C--:B------:R-:W-:Y:S02]  /*93b0*/  FMUL.FTZ R51, R51, R3.reuse ;  /* 0x0000000333337220 */ /* 0x080fe40000410000 */
[-C--:B------:R-:W-:Y:S01]  /*93c0*/  FMUL.FTZ R52, R52, R148.reuse ;  /* 0x0000009434347220 */ /* 0x080fe20000410000 */
[----:B------:R-:W-:Y:S01]  /*93d0*/  HMMA.16816.F32 R36, R4, R18, R36 ;  /* 0x000000120424723c */ /* 0x000fe20000001824 */
[----:B------:R-:W-:Y:S01]  /*93e0*/  FMUL.FTZ R53, R53, R148 ;  /* 0x0000009435357220 */ /* 0x000fe20000410000 */
[----:B------:R-:W2:Y:S01]  /*93f0*/  LDSM.16.MT88.4 R16, [R188+0xc000] ;  /* 0x00c00000bc10783b */ /* 0x000ea20000004200 */
[-C--:B------:R-:W-:Y:S01]  /*9400*/  FMUL.FTZ R54, R54, R3.reuse ;  /* 0x0000000336367220 */ /* 0x080fe20000410000 */
[----:B------:R-:W4:Y:S01]  /*9410*/  MUFU.EX2 R162, R162 ;  /* 0x000000a200a27308 */ /* 0x000f220000000800 */
[----:B------:R-:W-:-:S02]  /*9420*/  FMUL.FTZ R55, R55, R3 ;  /* 0x0000000337377220 */ /* 0x000fc40000410000 */
[-C--:B------:R-:W-:Y:S01]  /*9430*/  FMUL.FTZ R64, R64, R148.reuse ;  /* 0x0000009440407220 */ /* 0x080fe20000410000 */
[C---:B------:R-:W-:Y:S01]  /*9440*/  HMMA.16816.F32 R48, R4.reuse, R8, R48 ;  /* 0x000000080430723c */ /* 0x040fe20000001830 */
[-C--:B------:R-:W-:Y:S02]  /*9450*/  FMUL.FTZ R65, R65, R148.reuse ;  /* 0x0000009441417220 */ /* 0x080fe40000410000 */
[-C--:B------:R-:W-:Y:S01]  /*9460*/  FMUL.FTZ R66, R66, R3.reuse ;  /* 0x0000000342427220 */ /* 0x080fe20000410000 */
[----:B------:R-:W-:Y:S01]  /*9470*/  MUFU.EX2 R160, R160 ;  /* 0x000000a000a07308 */ /* 0x000fe20000000800 */
[----:B------:R-:W-:Y:S02]  /*9480*/  FMUL.FTZ R67, R67, R3 ;  /* 0x0000000343437220 */ /* 0x000fe40000410000 */
[-C--:B------:R-:W-:Y:S01]  /*9490*/  FMUL.FTZ R68, R68, R148.reuse ;  /* 0x0000009444447220 */ /* 0x080fe20000410000 */
[----:B------:R-:W-:Y:S01]  /*94a0*/  HMMA.16816.F32 R52, R4, R10, R52 ;  /* 0x0000000a0434723c */ /* 0x000fe20000001834 */
[----:B------:R-:W5:Y:S01]  /*94b0*/  LDSM.16.MT88.4 R8, [R190+0xe000] ;  /* 0x00e00000be08783b */ /* 0x000f620000004200 */
[----:B------:R-:W-:-:S02]  /*94c0*/  FMUL.FTZ R69, R69, R148 ;  /* 0x0000009445457220 */ /* 0x000fc40000410000 */
[-C--:B------:R-:W-:Y:S01]  /*94d0*/  FMUL.FTZ R70, R70, R3.reuse ;  /* 0x0000000346467220 */ /* 0x080fe20000410000 */
[----:B------:R-:W2:Y:S01]  /*94e0*/  MUFU.EX2 R161, R161 ;  /* 0x000000a100a17308 */ /* 0x000ea20000000800 */
[-C--:B------:R-:W-:Y:S02]  /*94f0*/  FMUL.FTZ R71, R71, R3.reuse ;  /* 0x0000000347477220 */ /* 0x080fe40000410000 */
[C---:B-1----:R-:W-:Y:S01]  /*9500*/  HMMA.16816.F32 R64, R4.reuse, R12, R64 ;  /* 0x0000000c0440723c */ /* 0x042fe20000001840 */
[-C--:B------:R-:W-:Y:S02]  /*9510*/  FMUL.FTZ R56, R56, R148.reuse ;  /* 0x0000009438387220 */ /* 0x080fe40000410000 */
[-C--:B------:R-:W-:Y:S02]  /*9520*/  FMUL.FTZ R57, R57, R148.reuse ;  /* 0x0000009439397220 */ /* 0x080fe40000410000 */
[-C--:B------:R-:W-:Y:S01]  /*9530*/  FMUL.FTZ R58, R58, R3.reuse ;  /* 0x000000033a3a7220 */ /* 0x080fe20000410000 */
[----:B------:R-:W-:Y:S01]  /*9540*/  MUFU.EX2 R164, R164 ;  /* 0x000000a400a47308 */ /* 0x000fe20000000800 */
[----:B------:R-:W-:Y:S01]  /*9550*/  FMUL.FTZ R59, R59, R3 ;  /* 0x000000033b3b7220 */ /* 0x000fe20000410000 */
[----:B------:R-:W-:Y:S01]  /*9560*/  HMMA.16816.F32 R68, R4, R14, R68 ;  /* 0x0000000e0444723c */ /* 0x000fe20000001844 */
[----:B------:R-:W1:Y:S01]  /*9570*/  LDSM.16.MT88.4 R12, [R188+0xe000] ;  /* 0x00e00000bc0c783b */ /* 0x000e620000004200 */
[----:B------:R-:W-:-:S02]  /*9580*/  FMUL.FTZ R60, R60, R148 ;  /* 0x000000943c3c7220 */ /* 0x000fc40000410000 */
[-C--:B------:R-:W-:Y:S02]  /*9590*/  FMUL.FTZ R61, R61, R148.reuse ;  /* 0x000000943d3d7220 */ /* 0x080fe40000410000 */
[-C--:B------:R-:W-:Y:S01]  /*95a0*/  FMUL.FTZ R62, R62, R3.reuse ;  /* 0x000000033e3e7220 */ /* 0x080fe20000410000 */
[----:B------:R-:W1:Y:S01]  /*95b0*/  MUFU.EX2 R171, R171 ;  /* 0x000000ab00ab7308 */ /* 0x000e620000000800 */
[-C--:B------:R-:W-:Y:S02]  /*95c0*/  FMUL.FTZ R63, R63, R3.reuse ;  /* 0x000000033f3f7220 */ /* 0x080fe40000410000 */
[-C--:B------:R-:W-:Y:S01]  /*95d0*/  FMUL.FTZ R72, R72, R148.reuse ;  /* 0x0000009448487220 */ /* 0x080fe20000410000 */
[----:B--2---:R-:W-:Y:S01]  /*95e0*/  HMMA.16816.F32 R56, R4, R16, R56 ;  /* 0x000000100438723c */ /* 0x004fe20000001838 */
[----:B------:R-:W-:Y:S02]  /*95f0*/  FMUL.FTZ R73, R73, R148 ;  /* 0x0000009449497220 */ /* 0x000fe40000410000 */
[-C--:B------:R-:W-:Y:S01]  /*9600*/  FMUL.FTZ R74, R74, R3.reuse ;  /* 0x000000034a4a7220 */ /* 0x080fe20000410000 */
[----:B------:R-:W-:Y:S01]  /*9610*/  MUFU.EX2 R166, R166 ;  /* 0x000000a600a67308 */ /* 0x000fe20000000800 */
[----:B------:R-:W-:-:S02]  /*9620*/  FMUL.FTZ R75, R75, R3 ;  /* 0x000000034b4b7220 */ /* 0x000fc40000410000 */
[-C--:B------:R-:W-:Y:S01]  /*9630*/  FMUL.FTZ R76, R76, R148.reuse ;  /* 0x000000944c4c7220 */ /* 0x080fe20000410000 */
[C---:B------:R-:W-:Y:S01]  /*9640*/  HMMA.16816.F32 R60, R4.reuse, R18, R60 ;  /* 0x00000012043c723c */ /* 0x040fe2000000183c */
[-C--:B------:R-:W-:Y:S01]  /*9650*/  FMUL.FTZ R77, R77, R148.reuse ;  /* 0x000000944d4d7220 */ /* 0x080fe20000410000 */
[----:B------:R-:W2:Y:S01]  /*9660*/  LDSM.16.MT88.4 R16, [R189+0xe000] ;  /* 0x00e00000bd10783b */ /* 0x000ea20000004200 */
[-C--:B------:R-:W-:Y:S01]  /*9670*/  FMUL.FTZ R78, R78, R3.reuse ;  /* 0x000000034e4e7220 */ /* 0x080fe20000410000 */
[----:B------:R-:W-:Y:S01]  /*9680*/  MUFU.EX2 R173, R173 ;  /* 0x000000ad00ad7308 */ /* 0x000fe20000000800 */
[----:B------:R-:W-:Y:S02]  /*9690*/  FMUL.FTZ R79, R79, R3 ;  /* 0x000000034f4f7220 */ /* 0x000fe40000410000 */
[-C--:B------:R-:W-:Y:S01]  /*96a0*/  FMUL.FTZ R88, R88, R148.reuse ;  /* 0x0000009458587220 */ /* 0x080fe20000410000 */
[----:B-----5:R-:W-:Y:S01]  /*96b0*/  HMMA.16816.F32 R72, R4, R8, R72 ;  /* 0x000000080448723c */ /* 0x020fe20000001848 */
[----:B------:R-:W-:-:S02]  /*96c0*/  FMUL.FTZ R89, R89, R148 ;  /* 0x0000009459597220 */ /* 0x000fc40000410000 */
[-C--:B------:R-:W-:Y:S01]  /*96d0*/  FMUL.FTZ R90, R90, R3.reuse ;  /* 0x000000035a5a7220 */ /* 0x080fe20000410000 */
[----:B------:R-:W-:Y:S01]  /*96e0*/  MUFU.EX2 R165, R165 ;  /* 0x000000a500a57308 */ /* 0x000fe20000000800 */
[-C--:B------:R-:W-:Y:S02]  /*96f0*/  FMUL.FTZ R91, R91, R3.reuse ;  /* 0x000000035b5b7220 */ /* 0x080fe40000410000 */
[-C--:B------:R-:W-:Y:S01]  /*9700*/  FMUL.FTZ R92, R92, R148.reuse ;  /* 0x000000945c5c7220 */ /* 0x080fe20000410000 */
[----:B------:R-:W-:Y:S01]  /*9710*/  HMMA.16816.F32 R76, R4, R10, R76 ;  /* 0x0000000a044c723c */ /* 0x000fe2000000184c */
[----:B------:R-:W5:Y:S01]  /*9720*/  LDSM.16.MT88.4 R8, [R192+0x10000] ;  /* 0x01000000c008783b */ /* 0x000f620000004200 */
[----:B------:R-:W-:Y:S02]  /*9730*/  FMUL.FTZ R93, R93, R148 ;  /* 0x000000945d5d7220 */ /* 0x000fe40000410000 */
[-C--:B------:R-:W-:Y:S01]  /*9740*/  FMUL.FTZ R94, R94, R3.reuse ;  /* 0x000000035e5e7220 */ /* 0x080fe20000410000 */
[----:B------:R-:W2:Y:S01]  /*9750*/  MUFU.EX2 R168, R168 ;  /* 0x000000a800a87308 */ /* 0x000ea20000000800 */
[----:B------:R-:W-:-:S02]  /*9760*/  FMUL.FTZ R95, R95, R3 ;  /* 0x000000035f5f7220 */ /* 0x000fc40000410000 */
        /* <DEDUP_REMOVED lines=24> */
[----:B------:R-:W1:Y:S01]  /*98f0*/  MUFU.EX2 R163, R163 ;  /* 0x000000a300a37308 */ /* 0x000e620000000800 */
        /* <DEDUP_REMOVED lines=12> */
[----:B------:R-:W-:Y:S01]  /*99c0*/  MUFU.EX2 R153, R153 ;  /* 0x0000009900997308 */ /* 0x000fe20000000800 */
        /* <DEDUP_REMOVED lines=26> */
[-C--:B------:R-:W-:Y:S02]  /*9b70*/  FMUL.FTZ R119, R119, R3.reuse ;  /* 0x0000000377777220 */ /* 0x080fe40000410000 */
[----:B------:R-:W-:Y:S01]  /*9b80*/  FFMA.FTZ R144, R221, R148, R144 ;  /* 0x00000094dd907223 */ /* 0x000fe20000010090 */
[----:B-----5:R-:W-:Y:S01]  /*9b90*/  HMMA.16816.F32 R120, R4, R8, R120 ;  /* 0x000000080478723c */ /* 0x020fe20000001878 */
[----:B------:R-:W-:-:S02]  /*9ba0*/  FFMA.FTZ R3, R219, R3, R140 ;  /* 0x00000003db037223 */ /* 0x000fc4000001008c */
[----:B------:R-:W-:Y:S02]  /*9bb0*/  FADD.FTZ R143, R143, R144 ;  /* 0x000000908f8f7221 */ /* 0x000fe40000010000 */
[----:B------:R-:W-:Y:S02]  /*9bc0*/  FADD.FTZ R3, R2, R3 ;  /* 0x0000000302037221 */ /* 0x000fe40000010000 */
[----:B------:R-:W-:Y:S01]  /*9bd0*/  FADD.FTZ R142, R142, R143 ;  /* 0x0000008f8e8e7221 */ /* 0x000fe20000010000 */
[----:B------:R-:W-:Y:S01]  /*9be0*/  HMMA.16816.F32 R116, R4, R10, R116 ;  /* 0x0000000a0474723c */ /* 0x000fe20000001874 */
[----:B------:R-:W-:Y:S01]  /*9bf0*/  LDSM.16.MT88.4 R8, [R188+0xe800] ;  /* 0x00e80000bc08783b */ /* 0x000fe20000004200 */
[----:B------:R-:W-:Y:S02]  /*9c00*/  FADD.FTZ R2, R0, R3 ;  /* 0x0000000300027221 */ /* 0x000fe40000010000 */
[----:B------:R-:W-:Y:S02]  /*9c10*/  FADD.FTZ R0, R141, R142 ;  /* 0x0000008e8d007221 */ /* 0x000fe40000010000 */
[----:B------:R-:W-:Y:S01]  /*9c20*/  FADD.FTZ R2, R147, R2 ;  /* 0x0000000293027221 */ /* 0x000fe20000010000 */
[----:B---3--:R-:W-:Y:S01]  /*9c30*/  F2FP.PACK_AB R4, R156, R155 ;  /* 0x0000009b9c04723e */ /* 0x008fe200000000ff */
[----:B------:R-:W-:Y:S01]  /*9c40*/  FADD.FTZ R155, R155, R0 ;  /* 0x000000009b9b7221 */ /* 0x000fe20000010000 */
[----:B----4-:R-:W-:Y:S01]  /*9c50*/  F2FP.PACK_AB R5, R162, R159 ;  /* 0x0000009fa205723e */ /* 0x010fe200000000ff */
[----:B------:R-:W-:Y:S01]  /*9c60*/  FADD.FTZ R3, R159, R2 ;  /* 0x000000029f037221 */ /* 0x000fe20000010000 */
[----:B------:R-:W-:Y:S01]  /*9c70*/  F2FP.PACK_AB R6, R158, R157 ;  /* 0x0000009d9e06723e */ /* 0x000fe200000000ff */
[----:B------:R-:W-:Y:S01]  /*9c80*/  FADD.FTZ R156, R156, R155 ;  /* 0x0000009b9c9c7221 */ /* 0x000fe20000010000 */
[----:B------:R-:W-:Y:S01]  /*9c90*/  F2FP.PACK_AB R7, R161, R160 ;  /* 0x000000a0a107723e */ /* 0x000fe200000000ff */
[----:B------:R-:W-:-:S02]  /*9ca0*/  FADD.FTZ R3, R162, R3 ;  /* 0x00000003a2037221 */ /* 0x000fc40000010000 */
[----:B------:R-:W-:Y:S02]  /*9cb0*/  FADD.FTZ R157, R157, R156 ;  /* 0x0000009c9d9d7221 */ /* 0x000fe40000010000 */
[----:B------:R-:W-:Y:S02]  /*9cc0*/  FADD.FTZ R0, R160, R3 ;  /* 0x00000003a0007221 */ /* 0x000fe40000010000 */
[----:B-1----:R-:W-:Y:S01]  /*9cd0*/  HMMA.16816.F32 R128, R4, R12, R128 ;  /* 0x0000000c0480723c */ /* 0x002fe20000001880 */
[----:B------:R-:W-:Y:S02]  /*9ce0*/  FADD.FTZ R3, R158, R157 ;  /* 0x0000009d9e037221 */ /* 0x000fe40000010000 */
[----:B------:R-:W-:-:S05]  /*9cf0*/  FADD.FTZ R0, R161, R0 ;  /* 0x00000000a1007221 */ /* 0x000fca0000010000 */
[C---:B------:R-:W-:Y:S01]  /*9d00*/  HMMA.16816.F32 R36, R4.reuse, R14, R36 ;  /* 0x0000000e0424723c */ /* 0x040fe20000001824 */
[----:B------:R-:W1:Y:S07]  /*9d10*/  LDSM.16.MT88.4 R12, [R192+0x10800] ;  /* 0x01080000c00c783b */ /* 0x000e6e0000004200 */
[C---:B------:R-:W-:Y:S08]  /*9d20*/  HMMA.16816.F32 R64, R4.reuse, R24, R64 ;  /* 0x000000180440723c */ /* 0x040ff00000001840 */
        /* <DEDUP_REMOVED lines=22> */
[----:B------:R-:W5:Y:S07]  /*9e90*/  LDSM.16.MT88.4 R8, [R190+0xd000] ;  /* 0x00d00000be08783b */ /* 0x000f6e0000004200 */
[C---:B---3--:R-:W-:Y:S08]  /*9ea0*/  HMMA.16816.F32 R104, R4.reuse, R24, R104 ;  /* 0x000000180468723c */ /* 0x048ff00000001868 */
[C---:B------:R-:W-:Y:S01]  /*9eb0*/  HMMA.16816.F32 R124, R4.reuse, R26, R124 ;  /* 0x0000001a047c723c */ /* 0x040fe2000000187c */
[----:B------:R-:W3:Y:S07]  /*9ec0*/  LDSM.16.MT88.4 R24, [R192+0xf000] ;  /* 0x00f00000c018783b */ /* 0x000eee0000004200 */
[C---:B----4-:R-:W-:Y:S08]  /*9ed0*/  HMMA.16816.F32 R108, R4.reuse, R20, R108 ;  /* 0x00000014046c723c */ /* 0x050ff0000000186c */
[C---:B------:R-:W-:Y:S01]  /*9ee0*/  HMMA.16816.F32 R112, R4.reuse, R22, R112 ;  /* 0x000000160470723c */ /* 0x040fe20000001870 */
[----:B------:R-:W-:Y:S07]  /*9ef0*/  LDSM.16.MT88.4 R20, [R190+0xf000] ;  /* 0x00f00000be14783b */ /* 0x000fee0000004200 */
[C---:B--2---:R-:W-:Y:S08]  /*9f00*/  HMMA.16816.F32 R120, R4.reuse, R16, R120 ;  /* 0x000000100478723c */ /* 0x044ff00000001878 */
[----:B------:R-:W-:Y:S01]  /*9f10*/  HMMA.16816.F32 R116, R4, R18, R116 ;  /* 0x000000120474723c */ /* 0x000fe20000001874 */
[----:B------:R-:W2:Y:S06]  /*9f20*/  LDSM.16.MT88.4 R16, [R189+0xf000] ;  /* 0x00f00000bd10783b */ /* 0x000eac0000004200 */
[----:B------:R-:W-:Y:S01]  /*9f30*/  F2FP.PACK_AB R4, R171, R164 ;  /* 0x000000a4ab04723e */ /* 0x000fe200000000ff */
[----:B------:R-:W-:Y:S01]  /*9f40*/  FADD.FTZ R164, R164, R3 ;  /* 0x00000003a4a47221 */ /* 0x000fe20000010000 */
[----:B------:R-:W-:Y:S01]  /*9f50*/  F2FP.PACK_AB R5, R168, R165 ;  /* 0x000000a5a805723e */ /* 0x000fe200000000ff */
[----:B------:R-:W-:Y:S01]  /*9f60*/  FADD.FTZ R165, R165, R0 ;  /* 0x00000000a5a57221 */ /* 0x000fe20000010000 */
[----:B------:R-:W-:Y:S01]  /*9f70*/  F2FP.PACK_AB R6, R173, R166 ;  /* 0x000000a6ad06723e */ /* 0x000fe200000000ff */
[----:B------:R-:W-:Y:S01]  /*9f80*/  FADD.FTZ R171, R171, R164 ;  /* 0x000000a4abab7221 */ /* 0x000fe20000010000 */
[----:B------:R-:W-:Y:S01]  /*9f90*/  F2FP.PACK_AB R7, R170, R167 ;  /* 0x000000a7aa07723e */ /* 0x000fe200000000ff */
[----:B------:R-:W-:Y:S01]  /*9fa0*/  FADD.FTZ R168, R168, R165 ;  /* 0x000000a5a8a87221 */ /* 0x000fe20000010000 */
[----:B------:R-:W-:Y:S01]  /*9fb0*/  MOV R3, R145 ;  /* 0x0000009100037202 */ /* 0x000fe20000000f00 */
[----:B------:R-:W-:-:S02]  /*9fc0*/  FADD.FTZ R166, R166, R171 ;  /* 0x000000aba6a67221 */ /* 0x000fc40000010000 */
[----:B------:R-:W-:Y:S02]  /*9fd0*/  FADD.FTZ R167, R167, R168 ;  /* 0x000000a8a7a77221 */ /* 0x000fe40000010000 */
[----:B-1----:R-:W-:Y:S01]  /*9fe0*/  HMMA.16816.F32 R128, R4, R12, R128 ;  /* 0x0000000c0480723c */ /* 0x002fe20000001880 */
[----:B------:R-:W-:Y:S02]  /*9ff0*/  FADD.FTZ R173, R173, R166 ;  /* 0x000000a6adad7221 */ /* 0x000fe40000010000 */
[----:B------:R-:W-:-:S05]  /*a000*/  FADD.FTZ R170, R170, R167 ;  /* 0x000000a7aaaa7221 */ /* 0x000fca0000010000 */
[C---:B------:R-:W-:Y:S01]  /*a010*/  HMMA.16816.F32 R36, R4.reuse, R14, R36 ;  /* 0x0000000e0424723c */ /* 0x040fe20000001824 */
[----:B------:R-:W1:Y:S07]  /*a020*/  LDSM.16.MT88.4 R12, [R188+0xf000] ;  /* 0x00f00000bc0c783b */ /* 0x000e6e0000004200 */
[C---:B-----5:R-:W-:Y:S08]  /*a030*/  HMMA.16816.F32 R40, R4.reuse, R8, R40 ;  /* 0x000000080428723c */ /* 0x060ff00000001828 */
[C---:B------:R-:W-:Y:S01]  /*a040*/  HMMA.16816.F32 R44, R4.reuse, R10, R44 ;  /* 0x0000000a042c723c */ /* 0x040fe2000000182c */
[----:B------:R-:W4:Y:S07]  /*a050*/  LDSM.16.MT88.4 R8, [R192+0x11000] ;  /* 0x01100000c008783b */ /* 0x000f2e0000004200 */
[C---:B---3--:R-:W-:Y:S08]  /*a060*/  HMMA.16816.F32 R64, R4.reuse, R24, R64 ;  /* 0x000000180440723c */ /* 0x048ff00000001840 */
[C---:B------:R-:W-:Y:S01]  /*a070*/  HMMA.16816.F32 R68, R4.reuse, R26, R68 ;  /* 0x0000001a0444723c */ /* 0x040fe20000001844 */
[----:B------:R-:W3:Y:S07]  /*a080*/  LDSM.16.MT88.4 R24, [R190+0x11000] ;  /* 0x01100000be18783b */ /* 0x000eee0000004200 */
[C---:B--2---:R-:W-:Y:S08]  /*a090*/  HMMA.16816.F32 R80, R4.reuse, R16, R80 ;  /* 0x000000100450723c */ /* 0x044ff00000001850 */
[C---:B-1----:R-:W-:Y:S08]  /*a0a0*/  HMMA.16816.F32 R88, R4.reuse, R12, R88 ;  /* 0x0000000c0458723c */ /* 0x042ff00000001858 */
[C---:B------:R-:W-:Y:S01]  /*a0b0*/  HMMA.16816.F32 R92, R4.reuse, R14, R92 ;  /* 0x0000000e045c723c */ /* 0x040fe2000000185c */
[----:B------:R-:W1:Y:S07]  /*a0c0*/  LDSM.16.MT88.4 R12, [R188+0x11000] ;  /* 0x01100000bc0c783b */ /* 0x000e6e0000004200 */
[C---:B------:R-:W-:Y:S01]  /*a0d0*/  HMMA.16816.F32 R84, R4.reuse, R18, R84 ;  /* 0x000000120454723c */ /* 0x040fe20000001854 */
[----:B------:R-:W2:Y:S07]  /*a0e0*/  LDSM.16.MT88.4 R16, [R189+0x11000] ;  /* 0x01100000bd10783b */ /* 0x000eae0000004200 */
[C---:B----4-:R-:W-:Y:S08]  /*a0f0*/  HMMA.16816.F32 R96, R4.reuse, R8, R96 ;  /* 0x000000080460723c */ /* 0x050ff00000001860 */
[C---:B------:R-:W-:Y:S01]  /*a100*/  HMMA.16816.F32 R100, R4.reuse, R10, R100 ;  /* 0x0000000a0464723c */ /* 0x040fe20000001864 */
[----:B------:R-:W4:Y:S07]  /*a110*/  LDSM.16.MT88.4 R8, [R192+0xd800] ;  /* 0x00d80000c008783b */ /* 0x000f2e0000004200 */
[C---:B---3--:R-:W-:Y:S08]  /*a120*/  HMMA.16816.F32 R104, R4.reuse, R24, R104 ;  /* 0x000000180468723c */ /* 0x048ff00000001868 */
[C---:B------:R-:W-:Y:S01]  /*a130*/  HMMA.16816.F32 R124, R4.reuse, R26, R124 ;  /* 0x0000001a047c723c */ /* 0x040fe2000000187c */
[----:B------:R-:W3:Y:S07]  /*a140*/  LDSM.16.MT88.4 R24, [R192+0xf800] ;  /* 0x00f80000c018783b */ /* 0x000eee0000004200 */
[C---:B-1----:R-:W-:Y:S08]  /*a150*/  HMMA.16816.F32 R120, R4.reuse, R12, R120 ;  /* 0x0000000c0478723c */ /* 0x042ff00000001878 */
[C---:B------:R-:W-:Y:S01]  /*a160*/  HMMA.16816.F32 R116, R4.reuse, R14, R116 ;  /* 0x0000000e0474723c */ /* 0x040fe20000001874 */
[----:B------:R-:W1:Y:S07]  /*a170*/  LDSM.16.MT88.4 R12, [R192+0x11800] ;  /* 0x01180000c00c783b */ /* 0x000e6e0000004200 */
[C---:B------:R-:W-:Y:S08]  /*a180*/  HMMA.16816.F32 R48, R4.reuse, R32, R48 ;  /* 0x000000200430723c */ /* 0x040ff00000001830 */
[C---:B------:R-:W-:Y:S01]  /*a190*/  HMMA.16816.F32 R52, R4.reuse, R34, R52 ;  /* 0x000000220434723c */ /* 0x040fe20000001834 */
[----:B------:R-:W5:Y:S07]  /*a1a0*/  LDSM.16.MT88.4 R32, [R188+0xd800] ;  /* 0x00d80000bc20783b */ /* 0x000f6e0000004200 */
[C---:B------:R-:W-:Y:S08]  /*a1b0*/  HMMA.16816.F32 R56, R4.reuse, R28, R56 ;  /* 0x0000001c0438723c */ /* 0x040ff00000001838 */
[C---:B------:R-:W-:Y:S01]  /*a1c0*/  HMMA.16816.F32 R60, R4.reuse, R30, R60 ;  /* 0x0000001e043c723c */ /* 0x040fe2000000183c */
[----:B------:R-:W1:Y:S07]  /*a1d0*/  LDSM.16.MT88.4 R28, [R190+0xf800] ;  /* 0x00f80000be1c783b */ /* 0x000e6e0000004200 */
[C---:B------:R-:W-:Y:S08]  /*a1e0*/  HMMA.16816.F32 R72, R4.reuse, R20, R72 ;  /* 0x000000140448723c */ /* 0x040ff00000001848 */
[C---:B------:R-:W-:Y:S01]  /*a1f0*/  HMMA.16816.F32 R76, R4.reuse, R22, R76 ;  /* 0x00000016044c723c */ /* 0x040fe2000000184c */
[----:B------:R-:W1:Y:S07]  /*a200*/  LDSM.16.MT88.4 R20, [R189+0xf800] ;  /* 0x00f80000bd14783b */ /* 0x000e6e0000004200 */
        /* <DEDUP_REMOVED lines=10> */
[----:B------:R-:W-:-:S02]  /*a2b0*/  FADD.FTZ R172, R172, R151 ;  /* 0x00000097acac7221 */ /* 0x000fc40000010000 */
[----:B------:R-:W-:Y:S02]  /*a2c0*/  FADD.FTZ R152, R152, R163 ;  /* 0x000000a398987221 */ /* 0x000fe40000010000 */
[----:B------:R-:W-:Y:S02]  /*a2d0*/  FADD.FTZ R169, R169, R172 ;  /* 0x000000aca9a97221 */ /* 0x000fe40000010000 */
[----:B----4-:R-:W-:Y:S01]  /*a2e0*/  HMMA.16816.F32 R128, R4, R8, R128 ;  /* 0x000000080480723c */ /* 0x010fe20000001880 */
[----:B------:R-:W-:Y:S02]  /*a2f0*/  FADD.FTZ R221, R153, R152 ;  /* 0x0000009899dd7221 */ /* 0x000fe40000010000 */
[----:B------:R-:W-:-:S05]  /*a300*/  FADD.FTZ R219, R150, R169 ;  /* 0x000000a996db7221 */ /* 0x000fca0000010000 */
        /* <DEDUP_REMOVED lines=9> */
[C---:B------:R-:W-:Y:S08]  /*a3a0*/  HMMA.16816.F32 R44, R4.reuse, R138, R44 ;  /* 0x0000008a042c723c */ /* 0x040ff0000000182c */
[C---:B------:R-:W-:Y:S08]  /*a3b0*/  HMMA.16816.F32 R52, R4.reuse, R134, R52 ;  /* 0x000000860434723c */ /* 0x040ff00000001834 */
[C---:B-----5:R-:W-:Y:S08]  /*a3c0*/  HMMA.16816.F32 R56, R4.reuse, R32, R56 ;  /* 0x000000200438723c */ /* 0x060ff00000001838 */
[C---:B------:R-:W-:Y:S08]  /*a3d0*/  HMMA.16816.F32 R60, R4.reuse, R34, R60 ;  /* 0x00000022043c723c */ /* 0x040ff0000000183c */
[C---:B------:R-:W-:Y:S08]  /*a3e0*/  HMMA.16816.F32 R72, R4.reuse, R28, R72 ;  /* 0x0000001c0448723c */ /* 0x040ff00000001848 */
[C---:B------:R-:W-:Y:S08]  /*a3f0*/  HMMA.16816.F32 R76, R4.reuse, R30, R76 ;  /* 0x0000001e044c723c */ /* 0x040ff0000000184c */
[C---:B------:R-:W-:Y:S08]  /*a400*/  HMMA.16816.F32 R80, R4.reuse, R20, R80 ;  /* 0x000000140450723c */ /* 0x040ff00000001850 */
[C---:B------:R-:W-:Y:S08]  /*a410*/  HMMA.16816.F32 R84, R4.reuse, R22, R84 ;  /* 0x000000160454723c */ /* 0x040ff00000001854 */
[C---:B--2---:R-:W-:Y:S08]  /*a420*/  HMMA.16816.F32 R88, R4.reuse, R16, R88 ;  /* 0x000000100458723c */ /* 0x044ff00000001858 */
[C---:B------:R-:W-:Y:S08]  /*a430*/  HMMA.16816.F32 R92, R4.reuse, R18, R92 ;  /* 0x00000012045c723c */ /* 0x040ff0000000185c */
[C---:B----4-:R-:W-:Y:S08]  /*a440*/  HMMA.16816.F32 R104, R4.reuse, R8, R104 ;  /* 0x000000080468723c */ /* 0x050ff00000001868 */
[C---:B------:R-:W-:Y:S08]  /*a450*/  HMMA.16816.F32 R124, R4.reuse, R10, R124 ;  /* 0x0000000a047c723c */ /* 0x040ff0000000187c */
[C---:B---3--:R-:W-:Y:S08]  /*a460*/  HMMA.16816.F32 R108, R4.reuse, R24, R108 ;  /* 0x00000018046c723c */ /* 0x048ff0000000186c */
[C---:B------:R-:W-:Y:S08]  /*a470*/  HMMA.16816.F32 R112, R4.reuse, R26, R112 ;  /* 0x0000001a0470723c */ /* 0x040ff00000001870 */
[C---:B-1----:R-:W-:Y:S08]  /*a480*/  HMMA.16816.F32 R120, R4.reuse, R12, R120 ;  /* 0x0000000c0478723c */ /* 0x042ff00000001878 */
[C---:B------:R-:W-:Y:S08]  /*a490*/  HMMA.16816.F32 R116, R4.reuse, R14, R116 ;  /* 0x0000000e0474723c */ /* 0x040ff00000001874 */
[----:B------:R-:W-:Y:S07]  /*a4a0*/  HMMA.16816.F32 R48, R4, R132, R48 ;  /* 0x000000840430723c */ /* 0x000fee0000001830 */
[----:B------:R-:W-:-:S02]  /*a4b0*/  MOV R132, R146 ;  /* 0x0000009200847202 */ /* 0x000fc40000000f00 */
.L_x_717:
[----:B------:R-:W-:-:S13]  /*a4c0*/  ISETP.GE.AND P1, PT, R207, 0x1, PT ;  /* 0x00000001cf00780c */ /* 0x000fda0003f26270 */
[----:B------:R-:W-:Y:S05]  /*a4d0*/  @!P1 BRA `(.L_x_725) ;  /* 0x000037b000009947 */ /* 0x000fea0003800000 */
[----:B------:R-:W-:Y:S01]  /*a4e0*/  ULDC UR7, c[0x0][0x1a0] ;  /* 0x0000680000077ab9 */ /* 0x000fe20000000800 */
[----:B------:R-:W-:Y:S01]  /*a4f0*/  IMAD.MOV.U32 R0, RZ, RZ, R3 ;  /* 0x000000ffff007224 */ /* 0x000fe200078e0003 */
[----:B------:R-:W-:Y:S01]  /*a500*/  ULEA UR7, -UR7, URZ, 0x6 ;  /* 0x0000003f07077291 */ /* 0x000fe2000f8e313f */
[----:B------:R-:W-:Y:S01]  /*a510*/  IMAD.MOV.U32 R133, RZ, RZ, R132 ;  /* 0x000000ffff857224 */ /* 0x000fe200078e0084 */
[----:B------:R-:W-:Y:S02]  /*a520*/  ULDC UR6, c[0x0][0x198] ;  /* 0x0000660000067ab9 */ /* 0x000fe40000000800 */
[----:B------:R-:W-:Y:S02]  /*a530*/  USHF.R.S32.HI UR5, URZ, 0x1f, UR7 ;  /* 0x0000001f3f057899 */ /* 0x000fe40008011407 */
[----:B------:R-:W-:Y:S01]  /*a540*/  ULEA UR6, -UR6, URZ, 0x6 ;  /* 0x0000003f06067291 */ /* 0x000fe2000f8e313f */
[----:B------:R-:W-:Y:S01]  /*a550*/  MOV R215, UR7 ;  /* 0x0000000700d77c02 */ /* 0x000fe20008000f00 */
[----:B------:R-:W-:-:S02]  /*a560*/  ULDC.64 UR8, c[0x0][0x118] ;  /* 0x0000460000087ab9 */ /* 0x000fc40000000a00 */
[----:B------:R-:W-:Y:S01]  /*a570*/  MOV R214, UR5 ;  /* 0x0000000500d67c02 */ /* 0x000fe20008000f00 */
[----:B------:R-:W-:Y:S02]  /*a580*/  USHF.R.S32.HI UR4, URZ, 0x1f, UR6 ;  /* 0x0000001f3f047899 */ /* 0x000fe40008011406 */
.L_x_729:
[----:B------:R-:W-:Y:S01]  /*a590*/  MOV R132, R215 ;  /* 0x000000d700847202 */ /* 0x000fe20000000f00 */
[----:B------:R-:W-:Y:S04]  /*a5a0*/  DEPBAR.LE SB0, 0x0 ;  /* 0x000080000000791a */ /* 0x000fe80000000000 */
[----:B------:R-:W-:Y:S01]  /*a5b0*/  BAR.SYNC.DEFER_BLOCKING 0x0 ;  /* 0x0000000000007b1d */ /* 0x000fe20000010000 */
[----:B------:R-:W-:Y:S05]  /*a5c0*/  MOV R3, R214 ;  /* 0x000000d600037202 */ /* 0x000fea0000000f00 */
[----:B------:R-:W-:-:S05]  /*a5d0*/  @!P0 BRA `(.L_x_726) ;  /* 0x000003c000008947 */ /* 0x000fca0003800000 */
[----:B------:R-:W-:Y:S01]  /*a5e0*/  IMAD.SHL.U32 R10, R207, 0x40, RZ ;  /* 0x00000040cf0a7824 */ /* 0x000fe200078e00ff */
[----:B------:R-:W-:Y:S04]  /*a5f0*/  IABS R2, c[0x0][0x2d0] ;  /* 0x0000b40000027a13 */ /* 0x000fe80000000000 */
[----:B------:R-:W1:Y:S01]  /*a600*/  I2F.RP R7, R2 ;  /* 0x0000000200077306 */ /* 0x000e620000209400 */
[----:B------:R-:W-:Y:S09]  /*a610*/  IABS R6, R10 ;  /* 0x0000000a00067213 */ /* 0x000ff20000000000 */
[----:B-1----:R-:W1:Y:S02]  /*a620*/  MUFU.RCP R3, R7 ;  /* 0x0000000700037308 */ /* 0x002e640000001000 */
[----:B-1----:R-:W-:Y:S02]  /*a630*/  IADD3 R8, R3, 0xffffffe, RZ ;  /* 0x0ffffffe03087810 */ /* 0x002fe40007ffe0ff */
[C---:B------:R-:W-:Y:S06]  /*a640*/  IADD3 R3, R10.reuse, -0x40, RZ ;  /* 0xffffffc00a037810 */ /* 0x040fec0007ffe0ff */
[----:B------:R-:W1:Y:S01]  /*a650*/  F2I.FTZ.U32.TRUNC.NTZ R9, R8 ;  /* 0x0000000800097305 */ /* 0x000e62000021f000 */
[----:B------:R-:W-:Y:S02]  /*a660*/  LOP3.LUT R10, R10, c[0x0][0x2d0], RZ, 0x3c, !PT ;  /* 0x0000b4000a0a7a12 */ /* 0x000fe400078e3cff */
[----:B------:R-:W-:Y:S02]  /*a670*/  IABS R4, R3 ;  /* 0x0000000300047213 */ /* 0x000fe40000000000 */
[----:B------:R-:W-:Y:S02]  /*a680*/  ISETP.GE.AND P3, PT, R10, RZ, PT ;  /* 0x000000ff0a00720c */ /* 0x000fe40003f66270 */
[----:B------:R-:W-:Y:S04]  /*a690*/  LOP3.LUT R3, R3, c[0x0][0x2d0], RZ, 0x3c, !PT ;  /* 0x0000b40003037a12 */ /* 0x000fe800078e3cff */
[----:B------:R-:W-:Y:S01]  /*a6a0*/  ISETP.GE.AND P1, PT, R3, RZ, PT ;  /* 0x000000ff0300720c */ /* 0x000fe20003f26270 */
[--C-:B-1----:R-:W-:Y:S02]  /*a6b0*/  IMAD.MOV R5, RZ, RZ, -R9.reuse ;  /* 0x000000ffff057224 */ /* 0x102fe400078e0a09 */
[----:B------:R-:W-:Y:S02]  /*a6c0*/  IMAD.MOV.U32 R8, RZ, RZ, RZ ;  /* 0x000000ffff087224 */ /* 0x000fe400078e00ff */
[----:B------:R-:W-:Y:S04]  /*a6d0*/  IMAD R5, R5, R2, RZ ;  /* 0x0000000205057224 */ /* 0x000fe800078e02ff */
[----:B------:R-:W-:Y:S06]  /*a6e0*/  IMAD.HI.U32 R9, R9, R5, R8 ;  /* 0x0000000509097227 */ /* 0x000fec00078e0008 */
[C---:B------:R-:W-:Y:S04]  /*a6f0*/  IMAD.HI.U32 R8, R9.reuse, R4, RZ ;  /* 0x0000000409087227 */ /* 0x040fe800078e00ff */
[----:B------:R-:W-:Y:S04]  /*a700*/  IMAD.HI.U32 R9, R9, R6, RZ ;  /* 0x0000000609097227 */ /* 0x000fe800078e00ff */
[----:B------:R-:W-:Y:S02]  /*a710*/  IMAD.MOV R7, RZ, RZ, -R9 ;  /* 0x000000ffff077224 */ /* 0x000fe400078e0a09 */
[----:B------:R-:W-:Y:S02]  /*a720*/  IMAD.MOV R5, RZ, RZ, -R8 ;  /* 0x000000ffff057224 */ /* 0x000fe400078e0a08 */
[C---:B------:R-:W-:Y:S02]  /*a730*/  IMAD R6, R2.reuse, R7, R6 ;  /* 0x0000000702067224 */ /* 0x040fe400078e0206 */
[C---:B------:R-:W-:Y:S03]  /*a740*/  IMAD R4, R2.reuse, R5, R4 ;  /* 0x0000000502047224 */ /* 0x040fe600078e0204 */
[C---:B------:R-:W-:Y:S02]  /*a750*/  ISETP.GT.U32.AND P4, PT, R2.reuse, R6, PT ;  /* 0x000000060200720c */ /* 0x040fe40003f84070 */
[----:B------:R-:W-:Y:S11]  /*a760*/  ISETP.GT.U32.AND P2, PT, R2, R4, PT ;  /* 0x000000040200720c */ /* 0x000ff60003f44070 */
[----:B------:R-:W-:Y:S01]  /*a770*/  @!P4 IADD3 R9, R9, 0x1, RZ ;  /* 0x000000010909c810 */ /* 0x000fe20007ffe0ff */
[--C-:B------:R-:W-:Y:S01]  /*a780*/  @!P4 IMAD.IADD R6, R6, 0x1, -R2.reuse ;  /* 0x000000010606c824 */ /* 0x100fe200078e0a02 */
[----:B------:R-:W-:Y:S01]  /*a790*/  @!P2 IADD3 R8, R8, 0x1, RZ ;  /* 0x000000010808a810 */ /* 0x000fe20007ffe0ff */
[----:B------:R-:W-:Y:S01]  /*a7a0*/  @!P2 IMAD.IADD R4, R4, 0x1, -R2 ;  /* 0x000000010404a824 */ /* 0x000fe200078e0a02 */
[----:B------:R-:W-:Y:S02]  /*a7b0*/  ISETP.NE.AND P2, PT, RZ, c[0x0][0x2d0], PT ;  /* 0x0000b400ff007a0c */ /* 0x000fe40003f45270 */
[-C--:B------:R-:W-:Y:S02]  /*a7c0*/  ISETP.GE.U32.AND P6, PT, R6, R2.reuse, PT ;  /* 0x000000020600720c */ /* 0x080fe40003fc6070 */
[----:B------:R-:W-:Y:S02]  /*a7d0*/  ISETP.GE.U32.AND P5, PT, R4, R2, PT ;  /* 0x000000020400720c */ /* 0x000fe40003fa6070 */
[----:B------:R-:W-:Y:S09]  /*a7e0*/  LOP3.LUT R2, RZ, c[0x0][0x2d0], RZ, 0x33, !PT ;  /* 0x0000b400ff027a12 */ /* 0x000ff200078e33ff */
[----:B------:R-:W-:Y:S02]  /*a7f0*/  @P6 IADD3 R9, R9, 0x1, RZ ;  /* 0x0000000109096810 */ /* 0x000fe40007ffe0ff */
[----:B------:R-:W-:Y:S03]  /*a800*/  @P5 IADD3 R8, R8, 0x1, RZ ;  /* 0x0000000108085810 */ /* 0x000fe60007ffe0ff */
[----:B------:R-:W-:Y:S01]  /*a810*/  @!P3 IMAD.MOV R9, RZ, RZ, -R9 ;  /* 0x000000ffff09b224 */ /* 0x000fe200078e0a09 */
[----:B------:R-:W-:Y:S04]  /*a820*/  @!P1 IADD3 R8, -R8, RZ, RZ ;  /* 0x000000ff08089210 */ /* 0x000fe80007ffe1ff */
[C---:B------:R-:W-:Y:S02]  /*a830*/  SEL R3, R2.reuse, R8, !P2 ;  /* 0x0000000802037207 */ /* 0x040fe40005000000 */
[----:B------:R-:W-:Y:S02]  /*a840*/  SEL R9, R2, R9, !P2 ;  /* 0x0000000902097207 */ /* 0x000fe40005000000 */
[-C--:B------:R-:W-:Y:S02]  /*a850*/  LEA R12, P2, R3, R212.reuse, 0x2 ;  /* 0x000000d4030c7211 */ /* 0x080fe400078410ff */
[C---:B------:R-:W-:Y:S01]  /*a860*/  LEA R10, P1, R9.reuse, R212, 0x2 ;  /* 0x000000d4090a7211 */ /* 0x040fe200078210ff */
[----:B------:R-:W-:Y:S01]  /*a870*/  IMAD.IADD R2, R9, 0x1, -R3 ;  /* 0x0000000109027824 */ /* 0x000fe200078e0a03 */
[-C--:B------:R-:W-:Y:S01]  /*a880*/  LEA.HI.X.SX32 R13, R3, R213.reuse, 0x2, P2 ;  /* 0x000000d5030d7211 */ /* 0x080fe200010f16ff */
[----:B------:R-:W-:Y:S01]  /*a890*/  IMAD.MOV.U32 R3, RZ, RZ, 0x40 ;  /* 0x00000040ff037424 */ /* 0x000fe200078e00ff */
[----:B------:R-:W-:Y:S03]  /*a8a0*/  LEA.HI.X.SX32 R11, R9, R213, 0x2, P1 ;  /* 0x000000d5090b7211 */ /* 0x000fe600008f16ff */
[----:B------:R-:W-:Y:S01]  /*a8b0*/  IMAD R3, R2, c[0x0][0x2d0], -R3 ;  /* 0x0000b40002037a24 */ /* 0x000fe200078e0a03 */
[----:B------:R-:W2:Y:S03]  /*a8c0*/  LDG.E R4, [R12.64] ;  /* 0x000000080c047981 */ /* 0x000ea6000c1e1900 */
[C---:B------:R-:W-:Y:S01]  /*a8d0*/  IMAD.WIDE.U32 R6, R3.reuse, c[0x0][0x1a0], RZ ;  /* 0x0000680003067a25 */ /* 0x040fe200078e00ff */
[----:B------:R-:W2:Y:S01]  /*a8e0*/  LDG.E R5, [R10.64] ;  /* 0x000000080a057981 */ /* 0x000ea2000c1e1900 */
[----:B------:R-:W-:Y:S05]  /*a8f0*/  SHF.R.S32.HI R2, RZ, 0x1f, R3 ;  /* 0x0000001fff027819 */ /* 0x000fea0000011403 */
[----:B------:R-:W-:Y:S04]  /*a900*/  IMAD R2, R2, c[0x0][0x1a0], RZ ;  /* 0x0000680002027a24 */ /* 0x000fe800078e02ff */
[----:B------:R-:W-:Y:S05]  /*a910*/  IMAD R2, R3, c[0x0][0x1a4], R2 ;  /* 0x0000690003027a24 */ /* 0x000fea00078e0202 */
[----:B------:R-:W-:Y:S01]  /*a920*/  IADD3 R7, R7, R2, RZ ;  /* 0x0000000207077210 */ /* 0x000fe20007ffe0ff */
[----:B--2---:R-:W-:Y:S04]  /*a930*/  IMAD.IADD R4, R4, 0x1, -R5 ;  /* 0x0000000104047824 */ /* 0x004fe800078e0a05 */
[C---:B------:R-:W-:Y:S01]  /*a940*/  IMAD.WIDE.U32 R6, R4.reuse, c[0x0][0x188], R6 ;  /* 0x0000620004067a25 */ /* 0x040fe200078e0006 */
[----:B------:R-:W-:Y:S03]  /*a950*/  SHF.R.S32.HI R3, RZ, 0x1f, R4 ;  /* 0x0000001fff037819 */ /* 0x000fe60000011404 */
[----:B------:R-:W-:Y:S02]  /*a960*/  IMAD.MOV.U32 R132, RZ, RZ, R6 ;  /* 0x000000ffff847224 */ /* 0x000fe400078e0006 */
[----:B------:R-:W-:Y:S04]  /*a970*/  IMAD R3, R3, c[0x0][0x188], RZ ;  /* 0x0000620003037a24 */ /* 0x000fe800078e02ff */
[----:B------:R-:W-:Y:S04]  /*a980*/  IMAD R3, R4, c[0x0][0x18c], R3 ;  /* 0x0000630004037a24 */ /* 0x000fe800078e0203 */
[----:B------:R-:W-:Y:S02]  /*a990*/  IMAD.IADD R3, R7, 0x1, R3 ;  /* 0x0000000107037824 */ /* 0x000fe400078e0203 */
.L_x_726:
[----:B------:R-:W-:Y:S02]  /*a9a0*/  ISETP.GE.AND P5, PT, R210, c[0x0][0x220], PT ;  /* 0x00008800d2007a0c */ /* 0x000fe40003fa6270 */
[----:B------:R-:W-:Y:S02]  /*a9b0*/  IADD3 R225, P2, R205, R132, RZ ;  /* 0x00000084cde17210 */ /* 0x000fe40007f5e0ff */
[----:B------:R-:W-:Y:S02]  /*a9c0*/  ISETP.GE.AND P4, PT, R201, c[0x0][0x220], PT ;  /* 0x00008800c9007a0c */ /* 0x000fe40003f86270 */
[-C--:B------:R-:W-:Y:S01]  /*a9d0*/  LEA R2, P1, R132, R222.reuse, 0x1 ;  /* 0x000000de84027211 */ /* 0x080fe200078208ff */
[--C-:B------:R-:W-:Y:S01]  /*a9e0*/  IMAD.X R134, R204, 0x1, R3.reuse, P2 ;  /* 0x00000001cc867824 */ /* 0x100fe200010e0603 */
[----:B------:R-:W-:Y:S02]  /*a9f0*/  ISETP.GE.AND P3, PT, R200, c[0x0][0x220], PT ;  /* 0x00008800c8007a0c */ /* 0x000fe40003f66270 */
[-C--:B------:R-:W-:Y:S03]  /*aa00*/  LEA.HI.X R3, R132, R223.reuse, R3, 0x1, P1 ;  /* 0x000000df84037211 */ /* 0x080fe600008f0c03 */
[----:B------:R-:W-:Y:S01]  /*aa10*/  @P5 STS.128 [R208+0xc000], RZ ;  /* 0x00c000ffd0005388 */ /* 0x000fe20000000c00 */
[CC--:B------:R-:W-:Y:S03]  /*aa20*/  @!P5 LEA R228, P6, R225.reuse, R222.reuse, 0x1 ;  /* 0x000000dee1e4d211 */ /* 0x0c0fe600078c08ff */
[----:B------:R-:W-:Y:S01]  /*aa30*/  @!PT LDS RZ, [RZ] ;  /* 0x00000000fffff984 */ /* 0x000fe20000000800 */
[----:B------:R-:W-:Y:S01]  /*aa40*/  @!PT LDS RZ, [RZ] ;  /* 0x00000000fffff984 */ /* 0x000fe20000000800 */
[----:B------:R-:W-:Y:S01]  /*aa50*/  @!PT LDS RZ, [RZ] ;  /* 0x00000000fffff984 */ /* 0x000fe20000000800 */
[----:B------:R1:W-:Y:S01]  /*aa60*/  @!P5 LDGSTS.E.BYPASS.LTC128B.128 [R208+0xc000], [R2.64] ;  /* 0x0c00000002d0dfae */ /* 0x0003e2000b901d48 */
[CCC-:B------:R-:W-:Y:S02]  /*aa70*/  @!P5 LEA.HI.X R229, R225.reuse, R223.reuse, R134.reuse, 0x1, P6 ;  /* 0x000000dfe1e5d211 */ /* 0x1c0fe400030f0c86 */
[CC--:B------:R-:W-:Y:S01]  /*aa80*/  @!P4 LEA R226, P2, R225.reuse, R222.reuse, 0x1 ;  /* 0x000000dee1e2c211 */ /* 0x0c0fe200078408ff */
[----:B------:R-:W-:Y:S01]  /*aa90*/  @P4 STS.128 [R208+0xe000], RZ ;  /* 0x00e000ffd0004388 */ /* 0x000fe20000000c00 */
[CC--:B------:R-:W-:Y:S02]  /*aaa0*/  @!P3 LEA R224, P1, R225.reuse, R222.reuse, 0x1 ;  /* 0x000000dee1e0b211 */ /* 0x0c0fe400078208ff */
[--C-:B------:R-:W-:Y:S01]  /*aab0*/  @!P4 LEA.HI.X R227, R225, R223, R134.reuse, 0x1, P2 ;  /* 0x000000dfe1e3c211 */ /* 0x100fe200010f0c86 */
[----:B------:R-:W-:Y:S01]  /*aac0*/  @!PT LDS RZ, [RZ] ;  /* 0x00000000fffff984 */ /* 0x000fe20000000800 */
[----:B------:R-:W-:Y:S01]  /*aad0*/  @!PT LDS RZ, [RZ] ;  /* 0x00000000fffff984 */ /* 0x000fe20000000800 */
[----:B------:R-:W-:Y:S01]  /*aae0*/  @!PT LDS RZ, [RZ] ;  /* 0x00000000fffff984 */ /* 0x000fe20000000800 */
[----:B------:R1:W-:Y:S01]  /*aaf0*/  @!P4 LDGSTS.E.BYPASS.LTC128B.128 [R208+0xe000], [R2.64+0x80] ;  /* 0x0e00008002d0cfae */ /* 0x0003e2000b901d48 */
[----:B------:R-:W-:Y:S02]  /*ab00*/  IADD3 R135, P6, R205, R225, RZ ;  /* 0x000000e1cd877210 */ /* 0x000fe40007fde0ff */
[-CC-:B------:R-:W-:Y:S01]  /*ab10*/  @!P3 LEA.HI.X R225, R225, R223.reuse, R134.reuse, 0x1, P1 ;  /* 0x000000dfe1e1b211 */ /* 0x180fe200008f0c86 */
[----:B------:R-:W-:Y:S01]  /*ab20*/  @P3 STS.128 [R208+0x10000], RZ ;  /* 0x010000ffd0003388 */ /* 0x000fe20000000c00 */
[CC--:B------:R-:W-:Y:S01]  /*ab30*/  @!P4 LEA R232, P2, R135.reuse, R222.reuse, 0x1 ;  /* 0x000000de87e8c211 */ /* 0x0c0fe200078408ff */
[----:B------:R-:W-:Y:S01]  /*ab40*/  IMAD.X R134, R204, 0x1, R134, P6 ;  /* 0x00000001cc867824 */ /* 0x000fe200030e0686 */
[CC--:B------:R-:W-:Y:S01]  /*ab50*/  @!P5 LEA R234, P6, R135.reuse, R222.reuse, 0x1 ;  /* 0x000000de87ead211 */ /* 0x0c0fe200078c08ff */
[----:B------:R-:W-:Y:S01]  /*ab60*/  @!PT LDS RZ, [RZ] ;  /* 0x00000000fffff984 */ /* 0x000fe20000000800 */
[----:B------:R-:W-:Y:S01]  /*ab70*/  @!PT LDS RZ, [RZ] ;  /* 0x00000000fffff984 */ /* 0x000fe20000000800 */
[----:B------:R-:W-:Y:S01]  /*ab80*/  @!PT LDS RZ, [RZ] ;  /* 0x00000000fffff984 */ /* 0x000fe20000000800 */
[----:B------:R1:W-:Y:S01]  /*ab90*/  @!P3 LDGSTS.E.BYPASS.LTC128B.128 [R208+0x10000], [R2.64+0x100] ;  /* 0x1000010002d0bfae */ /* 0x0003e2000b901d48 */
[CC--:B------:R-:W-:Y:S02]  /*aba0*/  @!P3 LEA R230, P1, R135.reuse, R222.reuse, 0x1 ;  /* 0x000000de87e6b211 */ /* 0x0c0fe400078208ff */
[CCC-:B------:R-:W-:Y:S01]  /*abb0*/  @!P5 LEA.HI.X R235, R135.reuse, R223.reuse, R134.reuse, 0x1, P6 ;  /* 0x000000df87ebd211 */ /* 0x1c0fe200030f0c86 */
[----:B------:R-:W-:Y:S01]  /*abc0*/  @P5 STS.128 [R208+0xc800], RZ ;  /* 0x00c800ffd0005388 */ /* 0x000fe20000000c00 */
[--C-:B------:R-:W-:Y:S02]  /*abd0*/  @!P4 LEA.HI.X R233, R135, R223, R134.reuse, 0x1, P2 ;  /* 0x000000df87e9c211 */ /* 0x100fe400010f0c86 */
[----:B------:R-:W-:Y:S01]  /*abe0*/  IADD3 R132, P6, R205, R135, RZ ;  /* 0x00000087cd847210 */ /* 0x000fe20007fde0ff */
[----:B------:R-:W-:Y:S01]  /*abf0*/  @!PT LDS RZ, [RZ] ;  /* 0x00000000fffff984 */ /* 0x000fe20000000800 */
[----:B------:R-:W-:Y:S01]  /*ac00*/  @!PT LDS RZ, [RZ] ;  /* 0x00000000fffff984 */ /* 0x000fe20000000800 */
[----:B------:R-:W-:Y:S01]  /*ac10*/  @!PT LDS RZ, [RZ] ;  /* 0x00000000fffff984 */ /* 0x000fe20000000800 */
[----:B------:R1:W-:Y:S01]  /*ac20*/  @!P5 LDGSTS.E.BYPASS.LTC128B.128 [R208+0xc800], [R228.64] ;  /* 0x0c800000e4d0dfae */ /* 0x0003e2000b901d48 */
[-CC-:B------:R-:W-:Y:S02]  /*ac30*/  @!P3 LEA.HI.X R231, R135, R223.reuse, R134.reuse, 0x1, P1 ;  /* 0x000000df87e7b211 */ /* 0x180fe400008f0c86 */
[-C--:B------:R-:W-:Y:S01]  /*ac40*/  @!P4 LEA R236, P2, R132, R222.reuse, 0x1 ;  /* 0x000000de84ecc211 */ /* 0x080fe200078408ff */
[----:B------:R-:W-:Y:S01]  /*ac50*/  @P4 STS.128 [R208+0xe800], RZ ;  /* 0x00e800ffd0004388 */ /* 0x000fe20000000c00 */
[----:B------:R-:W-:Y:S01]  /*ac60*/  IMAD.X R134, R204, 0x1, R134, P6 ;  /* 0x00000001cc867824 */ /* 0x000fe200030e0686 */
[CC--:B------:R-:W-:Y:S02]  /*ac70*/  @!P5 LEA R238, P6, R132.reuse, R222.reuse, 0x1 ;  /* 0x000000de84eed211 */ /* 0x0c0fe400078c08ff */
[----:B------:R-:W-:Y:S01]  /*ac80*/  @!PT LDS RZ, [RZ] ;  /* 0x00000000fffff984 */ /* 0x000fe20000000800 */
[----:B------:R-:W-:Y:S01]  /*ac90*/  @!PT LDS RZ, [RZ] ;  /* 0x00000000fffff984 */ /* 0x000fe20000000800 */
[----:B------:R-:W-:Y:S01]  /*aca0*/  @!PT LDS RZ, [RZ] ;  /* 0x00000000fffff984 */ /* 0x000fe20000000800 */
[----:B------:R1:W-:Y:S01]  /*acb0*/  @!P4 LDGSTS.E.BYPASS.LTC128B.128 [R208+0xe800], [R226.64+0x80] ;  /* 0x0e800080e2d0cfae */ /* 0x0003e2000b901d48 */
[C---:B------:R-:W-:Y:S02]  /*acc0*/  @!P3 LEA R222, P1, R132.reuse, R222, 0x1 ;  /* 0x000000de84deb211 */ /* 0x040fe400078208ff */
[CCC-:B------:R-:W-:Y:S01]  /*acd0*/  @!P5 LEA.HI.X R239, R132.reuse, R223.reuse, R134.reuse, 0x1, P6 ;  /* 0x000000df84efd211 */ /* 0x1c0fe200030f0c86 */
[----:B------:R-:W-:Y:S01]  /*ace0*/  @P3 STS.128 [R208+0x10800], RZ ;  /* 0x010800ffd0003388 */ /* 0x000fe20000000c00 */
[CCC-:B------:R-:W-:Y:S02]  /*acf0*/  @!P4 LEA.HI.X R237, R132.reuse, R223.reuse, R134.reuse, 0x1, P2 ;  /* 0x000000df84edc211 */ /* 0x1c0fe400010f0c86 */
[----:B------:R-:W-:Y:S01]  /*ad00*/  @!P3 LEA.HI.X R223, R132, R223, R134, 0x1, P1 ;  /* 0x000000df84dfb211 */ /* 0x000fe200008f0c86 */
[----:B------:R-:W-:Y:S01]  /*ad10*/  @!PT LDS RZ, [RZ] ;  /* 0x00000000fffff984 */ /* 0x000fe20000000800 */
[----:B------:R-:W-:Y:S01]  /*ad20*/  @!PT LDS RZ, [RZ] ;  /* 0x00000000fffff984 */ /* 0x000fe20000000800 */
[----:B------:R-:W-:Y:S01]  /*ad30*/  @!PT LDS RZ, [RZ] ;  /* 0x00000000fffff984 */ /* 0x000fe20000000800 */
[----:B------:R1:W-:Y:S01]  /*ad40*/  @!P3 LDGSTS.E.BYPASS.LTC128B.128 [R208+0x10800], [R224.64+0x100] ;  /* 0x10800100e0d0bfae */ /* 0x0003e2000b901d48 */
[----:B------:R-:W-:Y:S03]  /*ad50*/  ISETP.GE.AND P1, PT, R207, 0x2, PT ;  /* 0x00000002cf00780c */ /* 0x000fe60003f26270 */
        /* <DEDUP_REMOVED lines=31> */
[----:B------:R-:W3:Y:S04]  /*af50*/  LDSM.16.M88.4 R140, [R197+0x6000] ;  /* 0x00600000c58c783b */ /* 0x000ee80000000200 */
[----:B------:R-:W4:Y:S04]  /*af60*/  LDSM.16.M88.4 R144, [R197+0x6800] ;  /* 0x00680000c590783b */ /* 0x000f280000000200 */
[----:B------:R-:W5:Y:S04]  /*af70*/  LDSM.16.M88.4 R148, [R197+0x7000] ;  /* 0x00700000c594783b */ /* 0x000f680000000200 */
[----:B------:R-:W0:Y:S04]  /*af80*/  LDGDEPBAR ;  /* 0x00000000000079af */ /* 0x000e280000000000 */
[----:B------:R-:W1:Y:S01]  /*af90*/  LDSM.16.M88.4 R152, [R197+0x7800] ;  /* 0x00780000c598783b */ /* 0x000e620000000200 */
[----:B--2---:R-:W-:Y:S03]  /*afa0*/  IMAD.MOV.U32 R222, RZ, RZ, R2 ;  /* 0x000000ffffde7224 */ /* 0x004fe600078e0002 */
[----:B------:R-:W-:Y:S01]  /*afb0*/  LDSM.16.M88.4 R156, [R196] ;  /* 0x00000000c49c783b */ /* 0x000fe20000000200 */
[----:B------:R-:W-:Y:S03]  /*afc0*/  IMAD.MOV.U32 R223, RZ, RZ, R3 ;  /* 0x000000ffffdf7224 */ /* 0x000fe600078e0003 */
[----:B------:R-:W2:Y:S04]  /*afd0*/  LDSM.16.M88.4 R160, [R195] ;  /* 0x00000000c3a0783b */ /* 0x000ea80000000200 */
[----:B------:R-:W1:Y:S04]  /*afe0*/  LDSM.16.M88.4 R164, [R187] ;  /* 0x00000000bba4783b */ /* 0x000e680000000200 */
[----:B------:R-:W1:Y:S04]  /*aff0*/  LDSM.16.M88.4 R168, [R186] ;  /* 0x00000000baa8783b */ /* 0x000e680000000200 */
[----:B------:R-:W1:Y:S01]  /*b000*/  LDSM.16.M88.4 R172, [R185] ;  /* 0x00000000b9ac783b */ /* 0x000e620000000200 */
[C---:B---3--:R-:W-:Y:S08]  /*b010*/  HMMA.16816.F32 R4, R136.reuse, R140, RZ ;  /* 0x0000008c8804723c */ /* 0x048ff000000018ff */
[C---:B------:R-:W-:Y:S01]  /*b020*/  HMMA.16816.F32 R8, R136.reuse, R142, RZ ;  /* 0x0000008e8808723c */ /* 0x040fe200000018ff */
[----:B------:R-:W-:Y:S07]  /*b030*/  LDSM.16.M88.4 R140, [R194] ;  /* 0x00000000c28c783b */ /* 0x000fee0000000200 */
[C---:B----4-:R-:W-:Y:S08]  /*b040*/  HMMA.16816.F32 R12, R136.reuse, R144, RZ ;  /* 0x00000090880c723c */ /* 0x050ff000000018ff */
[C---:B------:R-:W-:Y:S01]  /*b050*/  HMMA.16816.F32 R16, R136.reuse, R146, RZ ;  /* 0x000000928810723c */ /* 0x040fe200000018ff */
[----:B------:R-:W3:Y:S07]  /*b060*/  LDSM.16.M88.4 R144, [R191+0x6000] ;  /* 0x00600000bf90783b */ /* 0x000eee0000000200 */
[C---:B-----5:R-:W-:Y:S08]  /*b070*/  HMMA.16816.F32 R20, R136.reuse, R148, RZ ;  /* 0x000000948814723c */ /* 0x060ff000000018ff */
[C---:B------:R-:W-:Y:S01]  /*b080*/  HMMA.16816.F32 R24, R136.reuse, R150, RZ ;  /* 0x000000968818723c */ /* 0x040fe200000018ff */
[----:B------:R-:W4:Y:S07]  /*b090*/  LDSM.16.M88.4 R148, [R191+0x6800] ;  /* 0x00680000bf94783b */ /* 0x000f2e0000000200 */
[C---:B-1----:R-:W-:Y:S08]  /*b0a0*/  HMMA.16816.F32 R28, R136.reuse, R152, RZ ;  /* 0x00000098881c723c */ /* 0x042ff000000018ff */
[----:B------:R-:W-:Y:S01]  /*b0b0*/  HMMA.16816.F32 R32, R136, R154, RZ ;  /* 0x0000009a8820723c */ /* 0x000fe200000018ff */
[----:B------:R-:W1:Y:S04]  /*b0c0*/  LDSM.16.M88.4 R136, [R191+0x7000] ;  /* 0x00700000bf88783b */ /* 0x000e680000000200 */
[----:B------:R-:W5:Y:S03]  /*b0d0*/  LDSM.16.M88.4 R152, [R191+0x7800] ;  /* 0x00780000bf98783b */ /* 0x000f660000000200 */
[C---:B--2---:R-:W-:Y:S08]  /*b0e0*/  HMMA.16816.F32 R4, R156.reuse, R160, R4 ;  /* 0x000000a09c04723c */ /* 0x044ff00000001804 */
[C---:B------:R-:W-:Y:S01]  /*b0f0*/  HMMA.16816.F32 R8, R156.reuse, R162, R8 ;  /* 0x000000a29c08723c */ /* 0x040fe20000001808 */
[----:B------:R-:W-:Y:S07]  /*b100*/  LDSM.16.M88.4 R160, [R193] ;  /* 0x00000000c1a0783b */ /* 0x000fee0000000200 */
[C---:B------:R-:W-:Y:S08]  /*b110*/  HMMA.16816.F32 R12, R156.reuse, R164, R12 ;  /* 0x000000a49c0c723c */ /* 0x040ff0000000180c */
[C---:B------:R-:W-:Y:S01]  /*b120*/  HMMA.16816.F32 R16, R156.reuse, R166, R16 ;  /* 0x000000a69c10723c */ /* 0x040fe20000001810 */
[----:B------:R-:W2:Y:S07]  /*b130*/  LDSM.16.M88.4 R164, [R184] ;  /* 0x00000000b8a4783b */ /* 0x000eae0000000200 */
[C---:B------:R-:W-:Y:S08]  /*b140*/  HMMA.16816.F32 R20, R156.reuse, R168, R20 ;  /* 0x000000a89c14723c */ /* 0x040ff00000001814 */
[C---:B------:R-:W-:Y:S01]  /*b150*/  HMMA.16816.F32 R24, R156.reuse, R170, R24 ;  /* 0x000000aa9c18723c */ /* 0x040fe20000001818 */
[----:B------:R-:W1:Y:S07]  /*b160*/  LDSM.16.M88.4 R168, [R184+0x800] ;  /* 0x00080000b8a8783b */ /* 0x000e6e0000000200 */
[C---:B------:R-:W-:Y:S08]  /*b170*/  HMMA.16816.F32 R28, R156.reuse, R172, R28 ;  /* 0x000000ac9c1c723c */ /* 0x040ff0000000181c */
[----:B------:R-:W-:Y:S01]  /*b180*/  HMMA.16816.F32 R32, R156, R174, R32 ;  /* 0x000000ae9c20723c */ /* 0x000fe20000001820 */
[----:B------:R-:W2:Y:S04]  /*b190*/  LDSM.16.M88.4 R156, [R184+0x1000] ;  /* 0x00100000b89c783b */ /* 0x000ea80000000200 */
[----:B------:R-:W2:Y:S03]  /*b1a0*/  LDSM.16.M88.4 R172, [R184+0x1800] ;  /* 0x00180000b8ac783b */ /* 0x000ea60000000200 */
[C---:B---3--:R-:W-:Y:S08]  /*b1b0*/  HMMA.16816.F32 R4, R140.reuse, R144, R4 ;  /* 0x000000908c04723c */ /* 0x048ff00000001804 */
[C---:B------:R-:W-:Y:S01]  /*b1c0*/  HMMA.16816.F32 R8, R140.reuse, R146, R8 ;  /* 0x000000928c08723c */ /* 0x040fe20000001808 */
[----:B------:R-:W-:Y:S07]  /*b1d0*/  LDSM.16.M88.4 R144, [R197+0x8000] ;  /* 0x00800000c590783b */ /* 0x000fee0000000200 */
[C---:B----4-:R-:W-:Y:S08]  /*b1e0*/  HMMA.16816.F32 R12, R140.reuse, R148, R12 ;  /* 0x000000948c0c723c */ /* 0x050ff0000000180c */
[C---:B------:R-:W-:Y:S01]  /*b1f0*/  HMMA.16816.F32 R16, R140.reuse, R150, R16 ;  /* 0x000000968c10723c */ /* 0x040fe20000001810 */
[----:B------:R-:W-:Y:S07]  /*b200*/  LDSM.16.M88.4 R148, [R197+0x8800] ;  /* 0x00880000c594783b */ /* 0x000fee0000000200 */
[C---:B-1----:R-:W-:Y:S08]  /*b210*/  HMMA.16816.F32 R20, R140.reuse, R136, R20 ;  /* 0x000000888c14723c */ /* 0x042ff00000001814 */
[C---:B------:R-:W-:Y:S01]  /*b220*/  HMMA.16816.F32 R24, R140.reuse, R138, R24 ;  /* 0x0000008a8c18723c */ /* 0x040fe20000001818 */
[----:B------:R-:W1:Y:S07]  /*b230*/  LDSM.16.M88.4 R136, [R198+0x2000] ;  /* 0x00200000c688783b */ /* 0x000e6e0000000200 */
[C---:B-----5:R-:W-:Y:S08]  /*b240*/  HMMA.16816.F32 R28, R140.reuse, R152, R28 ;  /* 0x000000988c1c723c */ /* 0x060ff0000000181c */
[----:B------:R-:W-:Y:S01]  /*b250*/  HMMA.16816.F32 R32, R140, R154, R32 ;  /* 0x0000009a8c20723c */ /* 0x000fe20000001820 */
[----:B------:R-:W3:Y:S04]  /*b260*/  LDSM.16.M88.4 R140, [R197+0x9000] ;  /* 0x00900000c58c783b */ /* 0x000ee80000000200 */
[----:B------:R-:W4:Y:S03]  /*b270*/  LDSM.16.M88.4 R152, [R197+0x9800] ;  /* 0x00980000c598783b */ /* 0x000f260000000200 */
[C---:B--2---:R-:W-:Y:S08]  /*b280*/  HMMA.16816.F32 R4, R160.reuse, R164, R4 ;  /* 0x000000a4a004723c */ /* 0x044ff00000001804 */
[C---:B------:R-:W-:Y:S01]  /*b290*/  HMMA.16816.F32 R8, R160.reuse, R166, R8 ;  /* 0x000000a6a008723c */ /* 0x040fe20000001808 */
[----:B------:R-:W-:Y:S07]  /*b2a0*/  LDSM.16.M88.4 R164, [R183] ;  /* 0x00000000b7a4783b */ /* 0x000fee0000000200 */
[C---:B------:R-:W-:Y:S08]  /*b2b0*/  HMMA.16816.F32 R12, R160.reuse, R168, R12 ;  /* 0x000000a8a00c723c */ /* 0x040ff0000000180c */
[C---:B------:R-:W-:Y:S01]  /*b2c0*/  HMMA.16816.F32 R16, R160.reuse, R170, R16 ;  /* 0x000000aaa010723c */ /* 0x040fe20000001810 */
[----:B------:R-:W-:Y:S07]  /*b2d0*/  LDSM.16.M88.4 R168, [R182] ;  /* 0x00000000b6a8783b */ /* 0x000fee0000000200 */
[C---:B------:R-:W-:Y:S08]  /*b2e0*/  HMMA.16816.F32 R20, R160.reuse, R156, R20 ;  /* 0x0000009ca014723c */ /* 0x040ff00000001814 */
[C---:B------:R-:W-:Y:S01]  /*b2f0*/  HMMA.16816.F32 R24, R160.reuse, R158, R24 ;  /* 0x0000009ea018723c */ /* 0x040fe20000001818 */
[----:B------:R-:W2:Y:S07]  /*b300*/  LDSM.16.M88.4 R156, [R196+0x2000] ;  /* 0x00200000c49c783b */ /* 0x000eae0000000200 */
[C---:B------:R-:W-:Y:S08]  /*b310*/  HMMA.16816.F32 R28, R160.reuse, R172, R28 ;  /* 0x000000aca01c723c */ /* 0x040ff0000000181c */
[----:B------:R-:W-:Y:S01]  /*b320*/  HMMA.16816.F32 R32, R160, R174, R32 ;  /* 0x000000aea020723c */ /* 0x000fe20000001820 */
[----:B------:R-:W5:Y:S04]  /*b330*/  LDSM.16.M88.4 R160, [R181] ;  /* 0x00000000b5a0783b */ /* 0x000f680000000200 */
[----:B------:R-:W2:Y:S03]  /*b340*/  LDSM.16.M88.4 R172, [R180] ;  /* 0x00000000b4ac783b */ /* 0x000ea60000000200 */
[C---:B-1----:R-:W-:Y:S08]  /*b350*/  HMMA.16816.F32 R4, R136.reuse, R144, R4 ;  /* 0x000000908804723c */ /* 0x042ff00000001804 */
[C---:B------:R-:W-:Y:S01]  /*b360*/  HMMA.16816.F32 R8, R136.reuse, R146, R8 ;  /* 0x000000928808723c */ /* 0x040fe20000001808 */
[----:B------:R-:W-:Y:S07]  /*b370*/  LDSM.16.M88.4 R144, [R191+0x8000] ;  /* 0x00800000bf90783b */ /* 0x000fee0000000200 */
[C---:B------:R-:W-:Y:S08]  /*b380*/  HMMA.16816.F32 R12, R136.reuse, R148, R12 ;  /* 0x00000094880c723c */ /* 0x040ff0000000180c */
[C---:B------:R-:W-:Y:S01]  /*b390*/  HMMA.16816.F32 R16, R136.reuse, R150, R16 ;  /* 0x000000968810723c */ /* 0x040fe20000001810 */
[----:B------:R-:W-:Y:S07]  /*b3a0*/  LDSM.16.M88.4 R148, [R191+0x8800] ;  /* 0x00880000bf94783b */ /* 0x000fee0000000200 */
[C---:B---3--:R-:W-:Y:S08]  /*b3b0*/  HMMA.16816.F32 R20, R136.reuse, R140, R20 ;  /* 0x0000008c8814723c */ /* 0x048ff00000001814 */
[C---:B------:R-:W-:Y:S01]  /*b3c0*/  HMMA.16816.F32 R24, R136.reuse, R142, R24 ;  /* 0x0000008e8818723c */ /* 0x040fe20000001818 */
[----:B------:R-:W1:Y:S07]  /*b3d0*/  LDSM.16.M88.4 R140, [R194+0x2000] ;  /* 0x00200000c28c783b */ /* 0x000e6e0000000200 */
[C---:B----4-:R-:W-:Y:S08]  /*b3e0*/  HMMA.16816.F32 R28, R136.reuse, R152, R28 ;  /* 0x00000098881c723c */ /* 0x050ff0000000181c */
[----:B------:R-:W-:Y:S01]  /*b3f0*/  HMMA.16816.F32 R32, R136, R154, R32 ;  /* 0x0000009a8820723c */ /* 0x000fe20000001820 */
[----:B------:R-:W3:Y:S04]  /*b400*/  LDSM.16.M88.4 R136, [R191+0x9000] ;  /* 0x00900000bf88783b */ /* 0x000ee80000000200 */
[----:B------:R-:W4:Y:S03]  /*b410*/  LDSM.16.M88.4 R152, [R191+0x9800] ;  /* 0x00980000bf98783b */ /* 0x000f260000000200 */
[C---:B--2---:R-:W-:Y:S08]  /*b420*/  HMMA.16816.F32 R4, R156.reuse, R164, R4 ;  /* 0x000000a49c04723c */ /* 0x044ff00000001804 */
[C---:B------:R-:W-:Y:S01]  /*b430*/  HMMA.16816.F32 R8, R156.reuse, R166, R8 ;  /* 0x000000a69c08723c */ /* 0x040fe20000001808 */
[----:B------:R-:W-:Y:S07]  /*b440*/  LDSM.16.M88.4 R164, [R184+0x2000] ;  /* 0x00200000b8a4783b */ /* 0x000fee0000000200 */
[C---:B------:R-:W-:Y:S08]  /*b450*/  HMMA.16816.F32 R12, R156.reuse, R168, R12 ;  /* 0x000000a89c0c723c */ /* 0x040ff0000000180c */
[C---:B------:R-:W-:Y:S01]  /*b460*/  HMMA.16816.F32 R16, R156.reuse, R170, R16 ;  /* 0x000000aa9c10723c */ /* 0x040fe20000001810 */
[----:B------:R-:W-:Y:S07]  /*b470*/  LDSM.16.M88.4 R168, [R184+0x2800] ;  /* 0x00280000b8a8783b */ /* 0x000fee0000000200 */
[C---:B-----5:R-:W-:Y:S08]  /*b480*/  HMMA.16816.F32 R20, R156.reuse, R160, R20 ;  /* 0x000000a09c14723c */ /* 0x060ff00000001814 */
[C---:B------:R-:W-:Y:S01]  /*b490*/  HMMA.16816.F32 R24, R156.reuse, R162, R24 ;  /* 0x000000a29c18723c */ /* 0x040fe20000001818 */
[----:B------:R-:W2:Y:S07]  /*b4a0*/  LDSM.16.M88.4 R160, [R193+0x2000] ;  /* 0x00200000c1a0783b */ /* 0x000eae0000000200 */
[C---:B------:R-:W-:Y:S08]  /*b4b0*/  HMMA.16816.F32 R28, R156.reuse, R172, R28 ;  /* 0x000000ac9c1c723c */ /* 0x040ff0000000181c */
[----:B------:R-:W-:Y:S01]  /*b4c0*/  HMMA.16816.F32 R32, R156, R174, R32 ;  /* 0x000000ae9c20723c */ /* 0x000fe20000001820 */
[----:B------:R-:W5:Y:S04]  /*b4d0*/  LDSM.16.M88.4 R156, [R184+0x3000] ;  /* 0x00300000b89c783b */ /* 0x000f680000000200 */
[----:B------:R-:W2:Y:S03]  /*b4e0*/  LDSM.16.M88.4 R172, [R184+0x3800] ;  /* 0x00380000b8ac783b */ /* 0x000ea60000000200 */
        /* <DEDUP_REMOVED lines=19> */
[C---:B-----5:R-:W-:Y:S08]  /*b620*/  HMMA.16816.F32 R20, R160.reuse, R156, R20 ;  /* 0x0000009ca014723c */ /* 0x060ff00000001814 */
        /* <DEDUP_REMOVED lines=32> */
[C---:B-1----:R-:W-:Y:S01]  /*b830*/  HMMA.16816.F32 R4, R140.reuse, R144, R4 ;  /* 0x000000908c04723c */ /* 0x042fe20000001804 */
[----:B------:R-:W-:Y:S04]  /*b840*/  DEPBAR.LE SB0, 0x0 ;  /* 0x000080000000791a */ /* 0x000fe80000000000 */
[----:B------:R-:W-:Y:S03]  /*b850*/  BAR.SYNC.DEFER_BLOCKING 0x0 ;  /* 0x0000000000007b1d */ /* 0x000fe60000010000 */
[C---:B------:R-:W-:Y:S08]  /*b860*/  HMMA.16816.F32 R8, R140.reuse, R146, R8 ;  /* 0x000000928c08723c */ /* 0x040ff00000001808 */
[C---:B------:R-:W-:Y:S08]  /*b870*/  HMMA.16816.F32 R12, R140.reuse, R148, R12 ;  /* 0x000000948c0c723c */ /* 0x040ff0000000180c */
[C---:B------:R-:W-:Y:S08]  /*b880*/  HMMA.16816.F32 R16, R140.reuse, R150, R16 ;  /* 0x000000968c10723c */ /* 0x040ff00000001810 */
[C---:B---3--:R-:W-:Y:S08]  /*b890*/  HMMA.16816.F32 R20, R140.reuse, R136, R20 ;  /* 0x000000888c14723c */ /* 0x048ff00000001814 */
[C---:B------:R-:W-:Y:S08]  /*b8a0*/  HMMA.16816.F32 R24, R140.reuse, R138, R24 ;  /* 0x0000008a8c18723c */ /* 0x040ff00000001818 */
[C---:B----4-:R-:W-:Y:S08]  /*b8b0*/  HMMA.16816.F32 R28, R140.reuse, R152, R28 ;  /* 0x000000988c1c723c */ /* 0x050ff0000000181c */
[----:B------:R-:W-:Y:S08]  /*b8c0*/  HMMA.16816.F32 R32, R140, R154, R32 ;  /* 0x0000009a8c20723c */ /* 0x000ff00000001820 */
[C---:B--2---:R-:W-:Y:S08]  /*b8d0*/  HMMA.16816.F32 R4, R160.reuse, R164, R4 ;  /* 0x000000a4a004723c */ /* 0x044ff00000001804 */
[C---:B------:R-:W-:Y:S08]  /*b8e0*/  HMMA.16816.F32 R8, R160.reuse, R166, R8 ;  /* 0x000000a6a008723c */ /* 0x040ff00000001808 */
[C---:B------:R-:W-:Y:S08]  /*b8f0*/  HMMA.16816.F32 R12, R160.reuse, R168, R12 ;  /* 0x000000a8a00c723c */ /* 0x040ff0000000180c */
[C---:B------:R-:W-:Y:S08]  /*b900*/  HMMA.16816.F32 R16, R160.reuse, R170, R16 ;  /* 0x000000aaa010723c */ /* 0x040ff00000001810 */
[C---:B-----5:R-:W-:Y:S08]  /*b910*/  HMMA.16816.F32 R20, R160.reuse, R156, R20 ;  /* 0x0000009ca014723c */ /* 0x060ff00000001814 */
[C---:B------:R-:W-:Y:S08]  /*b920*/  HMMA.16816.F32 R24, R160.reuse, R158, R24 ;  /* 0x0000009ea018723c */ /* 0x040ff00000001818 */
[C---:B------:R-:W-:Y:S08]  /*b930*/  HMMA.16816.F32 R28, R160.reuse, R172, R28 ;  /* 0x000000aca01c723c */ /* 0x040ff0000000181c */
[----:B------:R-:W-:Y:S01]  /*b940*/  HMMA.16816.F32 R32, R160, R174, R32 ;  /* 0x000000aea020723c */ /* 0x000fe20000001820 */
[----:B------:R-:W-:Y:S03]  /*b950*/  @!UPT UIADD3 URZ, URZ, URZ, URZ ;  /* 0x0000003f3f3ff290 */ /* 0x000fe6000fffe03f */
[----:B------:R-:W-:-:S11]  /*b960*/  @!P1 BRA `(.L_x_727) ;  /* 0x0000098000009947 */ /* 0x000fd60003800000 */
[----:B------:R-:W-:Y:S02]  /*b970*/  MOV R134, UR6 ;  /* 0x0000000600867c02 */ /* 0x000fe40008000f00 */
[----:B------:R-:W-:Y:S01]  /*b980*/  MOV R2, UR4 ;  /* 0x0000000400027c02 */ /* 0x000fe20008000f00 */
[----:B------:R-:W-:-:S06]  /*b990*/  @!P0 BRA `(.L_x_728) ;  /* 0x000003c000008947 */ /* 0x000fcc0003800000 */
[----:B------:R-:W-:Y:S01]  /*b9a0*/  IMAD.SHL.U32 R138, R207, 0x40, RZ ;  /* 0x00000040cf8a7824 */ /* 0x000fe200078e00ff */
[----:B------:R-:W-:Y:S04]  /*b9b0*/  IABS R3, c[0x0][0x2d0] ;  /* 0x0000b40000037a13 */ /* 0x000fe80000000000 */
[----:B------:R-:W1:Y:S01]  /*b9c0*/  I2F.RP R132, R3 ;  /* 0x0000000300847306 */ /* 0x000e620000209400 */
[C---:B------:R-:W-:Y:S02]  /*b9d0*/  IADD3 R137, R138.reuse, -0x80, RZ ;  /* 0xffffff808a897810 */ /* 0x040fe40007ffe0ff */
[----:B------:R-:W-:Y:S02]  /*b9e0*/  IADD3 R138, R138, -0x40, RZ ;  /* 0xffffffc08a8a7810 */ /* 0x000fe40007ffe0ff */
[----:B------:R-:W-:Y:S02]  /*b9f0*/  IABS R135, R137 ;  /* 0x0000008900877213 */ /* 0x000fe40000000000 */
[----:B------:R-:W-:Y:S02]  /*ba00*/  IABS R134, R138 ;  /* 0x0000008a00867213 */ /* 0x000fe40000000000 */
[----:B------:R-:W-:Y:S02]  /*ba10*/  LOP3.LUT R137, R137, c[0x0][0x2d0], RZ, 0x3c, !PT ;  /* 0x0000b40089897a12 */ /* 0x000fe400078e3cff */
[----:B------:R-:W-:Y:S01]  /*ba20*/  LOP3.LUT R138, R138, c[0x0][0x2d0], RZ, 0x3c, !PT ;  /* 0x0000b4008a8a7a12 */ /* 0x000fe200078e3cff */
[----:B-1----:R-:W1:Y:S02]  /*ba30*/  MUFU.RCP R2, R132 ;  /* 0x0000008400027308 */ /* 0x002e640000001000 */
[----:B-1----:R-:W-:Y:S08]  /*ba40*/  IADD3 R140, R2, 0xffffffe, RZ ;  /* 0x0ffffffe028c7810 */ /* 0x002ff00007ffe0ff */
[----:B------:R-:W1:Y:S02]  /*ba50*/  F2I.FTZ.U32.TRUNC.NTZ R141, R140 ;  /* 0x0000008c008d7305 */ /* 0x000e64000021f000 */
[--C-:B-1----:R-:W-:Y:S02]  /*ba60*/  IMAD.MOV R2, RZ, RZ, -R141.reuse ;  /* 0x000000ffff027224 */ /* 0x102fe400078e0a8d */
[----:B------:R-:W-:Y:S02]  /*ba70*/  IMAD.MOV.U32 R140, RZ, RZ, RZ ;  /* 0x000000ffff8c7224 */ /* 0x000fe400078e00ff */
[----:B------:R-:W-:Y:S04]  /*ba80*/  IMAD R2, R2, R3, RZ ;  /* 0x0000000302027224 */ /* 0x000fe800078e02ff */
[----:B------:R-:W-:Y:S06]  /*ba90*/  IMAD.HI.U32 R2, R141, R2, R140 ;  /* 0x000000028d027227 */ /* 0x000fec00078e008c */
[C---:B------:R-:W-:Y:S04]  /*baa0*/  IMAD.HI.U32 R136, R2.reuse, R135, RZ ;  /* 0x0000008702887227 */ /* 0x040fe800078e00ff */
[----:B------:R-:W-:Y:S02]  /*bab0*/  IMAD.MOV R132, RZ, RZ, -R136 ;  /* 0x000000ffff847224 */ /* 0x000fe400078e0a88 */
[----:B------:R-:W-:Y:S04]  /*bac0*/  IMAD.HI.U32 R2, R2, R134, RZ ;  /* 0x0000008602027227 */ /* 0x000fe800078e00ff */
[C---:B------:R-:W-:Y:S02]  /*bad0*/  IMAD R135, R3.reuse, R132, R135 ;  /* 0x0000008403877224 */ /* 0x040fe400078e0287 */
[----:B------:R-:W-:Y:S03]  /*bae0*/  IMAD.MOV R132, RZ, RZ, -R2 ;  /* 0x000000ffff847224 */ /* 0x000fe600078e0a02 */
[C---:B------:R-:W-:Y:S01]  /*baf0*/  ISETP.GT.U32.AND P1, PT, R3.reuse, R135, PT ;  /* 0x000000870300720c */ /* 0x040fe20003f24070 */
[C---:B------:R-:W-:Y:S05]  /*bb00*/  IMAD R134, R3.reuse, R132, R134 ;  /* 0x0000008403867224 */ /* 0x040fea00078e0286 */
[----:B------:R-:W-:Y:S07]  /*bb10*/  ISETP.GT.U32.AND P2, PT, R3, R134, PT ;  /* 0x000000860300720c */ /* 0x000fee0003f44070 */
[----:B------:R-:W-:Y:S01]  /*bb20*/  @!P1 IADD3 R136, R136, 0x1, RZ ;  /* 0x0000000188889810 */ /* 0x000fe20007ffe0ff */
[--C-:B------:R-:W-:Y:S05]  /*bb30*/  @!P1 IMAD.IADD R135, R135, 0x1, -R3.reuse ;  /* 0x0000000187879824 */ /* 0x100fea00078e0a03 */
[-C--:B------:R-:W-:Y:S01]  /*bb40*/  ISETP.GE.U32.AND P6, PT, R135, R3.reuse, PT ;  /* 0x000000038700720c */ /* 0x080fe20003fc6070 */
[----:B------:R-:W-:Y:S01]  /*bb50*/  @!P2 IMAD.IADD R134, R134, 0x1, -R3 ;  /* 0x000000018686a824 */ /* 0x000fe200078e0a03 */
[----:B------:R-:W-:Y:S02]  /*bb60*/  @!P2 IADD3 R2, R2, 0x1, RZ ;  /* 0x000000010202a810 */ /* 0x000fe40007ffe0ff */
[----:B------:R-:W-:Y:S02]  /*bb70*/  ISETP.GE.AND P2, PT, R137, RZ, PT ;  /* 0x000000ff8900720c */ /* 0x000fe40003f46270 */
[----:B------:R-:W-:Y:S02]  /*bb80*/  ISETP.GE.U32.AND P1, PT, R134, R3, PT ;  /* 0x000000038600720c */ /* 0x000fe40003f26070 */
[----:B------:R-:W-:Y:S05]  /*bb90*/  LOP3.LUT R3, RZ, c[0x0][0x2d0], RZ, 0x33, !PT ;  /* 0x0000b400ff037a12 */ /* 0x000fea00078e33ff */
[----:B------:R-:W-:Y:S02]  /*bba0*/  @P6 IADD3 R136, R136, 0x1, RZ ;  /* 0x0000000188886810 */ /* 0x000fe40007ffe0ff */
[----:B------:R-:W-:Y:S03]  /*bbb0*/  ISETP.GE.AND P6, PT, R138, RZ, PT ;  /* 0x000000ff8a00720c */ /* 0x000fe60003fc6270 */
[----:B------:R-:W-:Y:S01]  /*bbc0*/  @!P2 IMAD.MOV R136, RZ, RZ, -R136 ;  /* 0x000000ffff88a224 */ /* 0x000fe200078e0a88 */
[----:B------:R-:W-:Y:S02]  /*bbd0*/  @P1 IADD3 R2, R2, 0x1, RZ ;  /* 0x0000000102021810 */ /* 0x000fe40007ffe0ff */
[----:B------:R-:W-:Y:S04]  /*bbe0*/  ISETP.NE.AND P1, PT, RZ, c[0x0][0x2d0], PT ;  /* 0x0000b400ff007a0c */ /* 0x000fe80003f25270 */
[----:B------:R-:W-:Y:S03]  /*bbf0*/  SEL R135, R3, R136, !P1 ;  /* 0x0000008803877207 */ /* 0x000fe60004800000 */
[----:B------:R-:W-:Y:S01]  /*bc00*/  @!P6 IMAD.MOV R2, RZ, RZ, -R2 ;  /* 0x000000ffff02e224 */ /* 0x000fe200078e0a02 */
[----:B------:R-:W-:Y:S04]  /*bc10*/  LEA R140, P2, R135, R212, 0x2 ;  /* 0x000000d4878c7211 */ /* 0x000fe800078410ff */
[----:B------:R-:W-:Y:S02]  /*bc20*/  SEL R3, R3, R2, !P1 ;  /* 0x0000000203037207 */ /* 0x000fe40004800000 */
[-C--:B------:R-:W-:Y:S02]  /*bc30*/  LEA.HI.X.SX32 R141, R135, R213.reuse, 0x2, P2 ;  /* 0x000000d5878d7211 */ /* 0x080fe400010f16ff */
[C---:B------:R-:W-:Y:S01]  /*bc40*/  LEA R138, P1, R3.reuse, R212, 0x2 ;  /* 0x000000d4038a7211 */ /* 0x040fe200078210ff */
[C---:B------:R-:W-:Y:S02]  /*bc50*/  IMAD.IADD R2, R3.reuse, 0x1, -R135 ;  /* 0x0000000103027824 */ /* 0x040fe400078e0a87 */
[----:B------:R-:W2:Y:S01]  /*bc60*/  LDG.E R132, [R140.64] ;  /* 0x000000088c847981 */ /* 0x000ea2000c1e1900 */
[----:B------:R-:W-:Y:S01]  /*bc70*/  LEA.HI.X.SX32 R139, R3, R213, 0x2, P1 ;  /* 0x000000d5038b7211 */ /* 0x000fe200008f16ff */
[----:B------:R-:W-:Y:S04]  /*bc80*/  IMAD.MOV.U32 R3, RZ, RZ, 0x40 ;  /* 0x00000040ff037424 */ /* 0x000fe800078e00ff */
[----:B------:R-:W-:Y:S01]  /*bc90*/  IMAD R3, R2, c[0x0][0x2d0], -R3 ;  /* 0x0000b40002037a24 */ /* 0x000fe200078e0a03 */
[----:B------:R-:W2:Y:S03]  /*bca0*/  LDG.E R137, [R138.64] ;  /* 0x000000088a897981 */ /* 0x000ea6000c1e1900 */
[C---:B------:R-:W-:Y:S01]  /*bcb0*/  IMAD.WIDE.U32 R134, R3.reuse, c[0x0][0x198], RZ ;  /* 0x0000660003867a25 */ /* 0x040fe200078e00ff */
[----:B------:R-:W-:Y:S05]  /*bcc0*/  SHF.R.S32.HI R2, RZ, 0x1f, R3 ;  /* 0x0000001fff027819 */ /* 0x000fea0000011403 */
[----:B------:R-:W-:Y:S04]  /*bcd0*/  IMAD R2, R2, c[0x0][0x198], RZ ;  /* 0x0000660002027a24 */ /* 0x000fe800078e02ff */
[----:B------:R-:W-:Y:S04]  /*bce0*/  IMAD R2, R3, c[0x0][0x19c], R2 ;  /* 0x0000670003027a24 */ /* 0x000fe800078e0202 */
[----:B------:R-:W-:Y:S02]  /*bcf0*/  IMAD.IADD R135, R135, 0x1, R2 ;  /* 0x0000000187877824 */ /* 0x000fe400078e0202 */
[----:B--2---:R-:W-:Y:S04]  /*bd00*/  IMAD.IADD R137, R132, 0x1, -R137 ;  /* 0x0000000184897824 */ /* 0x004fe800078e0a89 */
[----:B------:R-:W-:Y:S01]  /*bd10*/  IMAD.WIDE.U32 R134, R137, c[0x0][0x180], R134 ;  /* 0x0000600089867a25 */ /* 0x000fe200078e0086 */
[----:B------:R-:W-:Y:S05]  /*bd20*/  SHF.R.S32.HI R3, RZ, 0x1f, R137 ;  /* 0x0000001fff037819 */ /* 0x000fea0000011489 */
[----:B------:R-:W-:Y:S04]  /*bd30*/  IMAD R2, R3, c[0x0][0x180], RZ ;  /* 0x0000600003027a24 */ /* 0x000fe800078e02ff */
[----:B------:R-:W-:Y:S04]  /*bd40*/  IMAD R2, R137, c[0x0][0x184], R2 ;  /* 0x0000610089027a24 */ /* 0x000fe800078e0202 */
[----:B------:R-:W-:Y:S02]  /*bd50*/  IMAD.IADD R2, R135, 0x1, R2 ;  /* 0x0000000187027824 */ /* 0x000fe400078e0202 */
.L_x_728:
[----:B------:R1:W-:Y:S01]  /*bd60*/  @P5 STS.128 [R208+0x6000], RZ ;  /* 0x006000ffd0005388 */ /* 0x0003e20000000c00 */
[C---:B------:R-:W-:Y:S02]  /*bd70*/  LEA R140, P1, R134.reuse, R216, 0x1 ;  /* 0x000000d8868c7211 */ /* 0x040fe400078208ff */
[----:B------:R-:W-:Y:S02]  /*bd80*/  IADD3 R135, P2, R203, R134, RZ ;  /* 0x00000086cb877210 */ /* 0x000fe40007f5e0ff */
[-CC-:B------:R-:W-:Y:S02]  /*bd90*/  LEA.HI.X R141, R134, R217.reuse, R2.reuse, 0x1, P1 ;  /* 0x000000d9868d7211 */ /* 0x180fe400008f0c02 */
[CC--:B------:R-:W-:Y:S01]  /*bda0*/  @!P5 LEA R138, P6, R135.reuse, R216.reuse, 0x1 ;  /* 0x000000d8878ad211 */ /* 0x0c0fe200078c08ff */
[C---:B------:R-:W-:Y:S01]  /*bdb0*/  IMAD.X R132, R202.reuse, 0x1, R2, P2 ;  /* 0x00000001ca847824 */ /* 0x040fe200010e0602 */
[CC--:B------:R-:W-:Y:S01]  /*bdc0*/  @!P4 LEA R136, P2, R135.reuse, R216.reuse, 0x1 ;  /* 0x000000d88788c211 */ /* 0x0c0fe200078408ff */
[----:B------:R-:W-:Y:S01]  /*bdd0*/  @!PT LDS RZ, [RZ] ;  /* 0x00000000fffff984 */ /* 0x000fe20000000800 */
[----:B------:R-:W-:Y:S01]  /*bde0*/  @!PT LDS RZ, [RZ] ;  /* 0x00000000fffff984 */ /* 0x000fe20000000800 */
[----:B------:R-:W-:Y:S01]  /*bdf0*/  @!PT LDS RZ, [RZ] ;  /* 0x00000000fffff984 */ /* 0x000fe20000000800 */
[----:B------:R1:W-:Y:S01]  /*be00*/  @!P5 LDGSTS.E.BYPASS.LTC128B.128 [R208+0x6000], [R140.64] ;  /* 0x060000008cd0dfae */ /* 0x0003e2000b901d48 */
[CC--:B------:R-:W-:Y:S02]  /*be10*/  @!P3 LEA R134, P1, R135.reuse, R216.reuse, 0x1 ;  /* 0x000000d88786b211 */ /* 0x0c0fe400078208ff */
[CCC-:B------:R-:W-:Y:S01]  /*be20*/  @!P5 LEA.HI.X R139, R135.reuse, R217.reuse, R132.reuse, 0x1, P6 ;  /* 0x000000d9878bd211 */ /* 0x1c0fe200030f0c84 */
[----:B------:R1:W-:Y:S01]  /*be30*/  @P4 STS.128 [R208+0x8000], RZ ;  /* 0x008000ffd0004388 */ /* 0x0003e20000000c00 */
[--C-:B------:R-:W-:Y:S02]  /*be40*/  @!P4 LEA.HI.X R137, R135, R217, R132.reuse, 0x1, P2 ;  /* 0x000000d98789c211 */ /* 0x100fe400010f0c84 */
[----:B------:R-:W-:Y:S01]  /*be50*/  IADD3 R3, P6, R203, R135, RZ ;  /* 0x00000087cb037210 */ /* 0x000fe20007fde0ff */
[----:B------:R-:W-:Y:S01]  /*be60*/  @!PT LDS RZ, [RZ] ;  /* 0x00000000fffff984 */ /* 0x000fe20000000800 */
[----:B------:R-:W-:Y:S01]  /*be70*/  @!PT LDS RZ, [RZ] ;  /* 0x00000000fffff984 */ /* 0x000fe20000000800 */
[----:B------:R-:W-:Y:S01]  /*be80*/  @!PT LDS RZ, [RZ] ;  /* 0x00000000fffff984 */ /* 0x000fe20000000800 */
[----:B------:R1:W-:Y:S01]  /*be90*/  @!P4 LDGSTS.E.BYPASS.LTC128B.128 [R208+0x8000], [R140.64+0x80] ;  /* 0x080000808cd0cfae */ /* 0x0003e2000b901d48 */
[-CC-:B------:R-:W-:Y:S02]  /*bea0*/  @!P3 LEA.HI.X R135, R135, R217.reuse, R132.reuse, 0x1, P1 ;  /* 0x000000d98787b211 */ /* 0x180fe400008f0c84 */
[CC--:B------:R-:W-:Y:S01]  /*beb0*/  @!P4 LEA R144, P2, R3.reuse, R216.reuse, 0x1 ;  /* 0x000000d80390c211 */ /* 0x0c0fe200078408ff */
[----:B------:R1:W-:Y:S01]  /*bec0*/  @P3 STS.128 [R208+0xa000], RZ ;  /* 0x00a000ffd0003388 */ /* 0x0003e20000000c00 */
[CC--:B------:R-:W-:Y:S01]  /*bed0*/  @!P3 LEA R142, P1, R3.reuse, R216.reuse, 0x1 ;  /* 0x000000d8038eb211 */ /* 0x0c0fe200078208ff */
[----:B------:R-:W-:Y:S01]  /*bee0*/  IMAD.X R132, R202, 0x1, R132, P6 ;  /* 0x00000001ca847824 */ /* 0x000fe200030e0684 */
[CC--:B------:R-:W-:Y:S01]  /*bef0*/  @!P5 LEA R146, P6, R3.reuse, R216.reuse, 0x1 ;  /* 0x000000d80392d211 */ /* 0x0c0fe200078c08ff */
[----:B------:R-:W-:Y:S01]  /*bf00*/  @!PT LDS RZ, [RZ] ;  /* 0x00000000fffff984 */ /* 0x000fe20000000800 */
[----:B------:R-:W-:Y:S01]  /*bf10*/  @!PT LDS RZ, [RZ] ;  /* 0x00000000fffff984 */ /* 0x000fe20000000800 */
[----:B------:R-:W-:Y:S01]  /*bf20*/  @!PT LDS RZ, [RZ] ;  /* 0x00000000fffff984 */ /* 0x000fe20000000800 */
[----:B------:R1:W-:Y:S03]  /*bf30*/  @!P3 LDGSTS.E.BYPASS.LTC128B.128 [R208+0xa000], [R140.64+0x100] ;  /* 0x0a0001008cd0bfae */ /* 0x0003e6000b901d48 */
[CCC-:B------:R-:W-:Y:S01]  /*bf40*/  @!P5 LEA.HI.X R147, R3.reuse, R217.reuse, R132.reuse, 0x1, P6 ;  /* 0x000000d90393d211 */ /* 0x1c0fe200030f0c84 */
[----:B------:R1:W-:Y:S01]  /*bf50*/  @P5 STS.128 [R208+0x6800], RZ ;  /* 0x006800ffd0005388 */ /* 0x0003e20000000c00 */
[CCC-:B------:R-:W-:Y:S02]  /*bf60*/  @!P4 LEA.HI.X R145, R3.reuse, R217.reuse, R132.reuse, 0x1, P2 ;  /* 0x000000d90391c211 */ /* 0x1c0fe400010f0c84 */
[--C-:B------:R-:W-:Y:S01]  /*bf70*/  @!P3 LEA.HI.X R143, R3, R217, R132.reuse, 0x1, P1 ;  /* 0x000000d9038fb211 */ /* 0x100fe200008f0c84 */
[----:B------:R-:W-:Y:S01]  /*bf80*/  @!PT LDS RZ, [RZ] ;  /* 0x00000000fffff984 */ /* 0x000fe20000000800 */
[----:B------:R-:W-:Y:S01]  /*bf90*/  @!PT LDS RZ, [RZ] ;  /* 0x00000000fffff984 */ /* 0x000fe20000000800 */
[----:B------:R-:W-:Y:S01]  /*bfa0*/  @!PT LDS RZ, [RZ] ;  /* 0x00000000fffff984 */ /* 0x000fe20000000800 */
[----:B------:R1:W-:Y:S01]  /*bfb0*/  @!P5 LDGSTS.E.BYPASS.LTC128B.128 [R208+0x6800], [R138.64] ;  /* 0x068000008ad0dfae */ /* 0x0003e2000b901d48 */
[----:B------:R-:W-:Y:S03]  /*bfc0*/  IADD3 R2, P6, R203, R3, RZ ;  /* 0x00000003cb027210 */ /* 0x000fe60007fde0ff */
[----:B------:R1:W-:Y:S01]  /*bfd0*/  @P4 STS.128 [R208+0x8800], RZ ;  /* 0x008800ffd0004388 */ /* 0x0003e20000000c00 */
[-C--:B------:R-:W-:Y:S01]  /*bfe0*/  @!P4 LEA R148, P2, R2, R216.reuse, 0x1 ;  /* 0x000000d80294c211 */ /* 0x080fe200078408ff */
[----:B------:R-:W-:Y:S01]  /*bff0*/  IMAD.X R132, R202, 0x1, R132, P6 ;  /* 0x00000001ca847824 */ /* 0x000fe200030e0684 */
[CC--:B------:R-:W-:Y:S01]  /*c000*/  @!P5 LEA R150, P6, R2.reuse, R216.reuse, 0x1 ;  /* 0x000000d80296d211 */ /* 0x0c0fe200078c08ff */
[----:B------:R-:W-:Y:S01]  /*c010*/  @!PT LDS RZ, [RZ] ;  /* 0x00000000fffff984 */ /* 0x000fe20000000800 */
[----:B------:R-:W-:Y:S01]  /*c020*/  @!PT LDS RZ, [RZ] ;  /* 0x00000000fffff984 */ /* 0x000fe20000000800 */
[----:B------:R-:W-:Y:S01]  /*c030*/  @!PT LDS RZ, [RZ] ;  /* 0x00000000fffff984 */ /* 0x000fe20000000800 */
[----:B------:R1:W-:Y:S01]  /*c040*/  @!P4 LDGSTS.E.BYPASS.LTC128B.128 [R208+0x8800], [R136.64+0x80] ;  /* 0x0880008088d0cfae */ /* 0x0003e2000b901d48 */
[C---:B------:R-:W-:Y:S01]  /*c050*/  @!P3 LEA R152, P1, R2.reuse, R216, 0x1 ;  /* 0x000000d80298b211 */ /* 0x040fe200078208ff */
[----:B------:R-:W-:Y:S01]  /*c060*/  IMAD.MOV.U32 R216, RZ, RZ, R140 ;  /* 0x000000ffffd87224 */ /* 0x000fe200078e008c */
[CCC-:B------:R-:W-:Y:S01]  /*c070*/  @!P5 LEA.HI.X R151, R2.reuse, R217.reuse, R132.reuse, 0x1, P6 ;  /* 0x000000d90297d211 */ /* 0x1c0fe200030f0c84 */
[----:B------:R1:W-:Y:S01]  /*c080*/  @P3 STS.128 [R208+0xa800], RZ ;  /* 0x00a800ffd0003388 */ /* 0x0003e20000000c00 */
[CCC-:B------:R-:W-:Y:S02]  /*c090*/  @!P4 LEA.HI.X R149, R2.reuse, R217.reuse, R132.reuse, 0x1, P2 ;  /* 0x000000d90295c211 */ /* 0x1c0fe400010f0c84 */
[----:B------:R-:W-:Y:S01]  /*c0a0*/  @!P3 LEA.HI.X R153, R2, R217, R132, 0x1, P1 ;  /* 0x000000d90299b211 */ /* 0x000fe200008f0c84 */
[----:B------:R-:W-:Y:S01]  /*c0b0*/  @!PT LDS RZ, [RZ] ;  /* 0x00000000fffff984 */ /* 0x000fe20000000800 */
[----:B------:R-:W-:Y:S01]  /*c0c0*/  @!PT LDS RZ, [RZ] ;  /* 0x00000000fffff984 */ /* 0x000fe20000000800 */
[----:B------:R-:W-:Y:S01]  /*c0d0*/  @!PT LDS RZ, [RZ] ;  /* 0x00000000fffff984 */ /* 0x000fe20000000800 */
[----:B------:R1:W-:Y:S01]  /*c0e0*/  @!P3 LDGSTS.E.BYPASS.LTC128B.128 [R208+0xa800], [R134.64+0x100] ;  /* 0x0a80010086d0bfae */ /* 0x0003e2000b901d48 */
[----:B------:R-:W-:Y:S03]  /*c0f0*/  IMAD.MOV.U32 R217, RZ, RZ, R141 ;  /* 0x000000ffffd97224 */ /* 0x000fe600078e008d */
        /* <DEDUP_REMOVED lines=30> */
[----:B------:R-:W0:Y:S02]  /*c2e0*/  LDGDEPBAR ;  /* 0x00000000000079af */ /* 0x000e240000000000 */
.L_x_727:
[----:B------:R-:W-:Y:S01]  /*c2f0*/  FMNMX.FTZ R2, R4, R133, !PT ;  /* 0x0000008504027209 */ /* 0x000fe20007810000 */
[----:B-1----:R-:W-:Y:S01]  /*c300*/  LDSM.16.MT88.4 R140, [R190+0xc000] ;  /* 0x00c00000be8c783b */ /* 0x002fe20000004200 */
[----:B------:R-:W-:Y:S02]  /*c310*/  FMNMX.FTZ R132, R6, R0, !PT ;  /* 0x0000000006847209 */ /* 0x000fe40007810000 */
[----:B------:R-:W-:Y:S02]  /*c320*/  FMNMX.FTZ R3, R5, R2, !PT ;  /* 0x0000000205037209 */ /* 0x000fe40007810000 */
[----:B------:R-:W-:Y:S02]  /*c330*/  FMNMX.FTZ R135, R7, R132, !PT ;  /* 0x0000008407877209 */ /* 0x000fe40007810000 */
[----:B------:R-:W-:Y:S01]  /*c340*/  FMNMX.FTZ R2, R8, R3, !PT ;  /* 0x0000000308027209 */ /* 0x000fe20007810000 */
[----:B------:R-:W-:Y:S01]  /*c350*/  LDSM.16.MT88.4 R144, [R189+0xc000] ;  /* 0x00c00000bd90783b */ /* 0x000fe20000004200 */
        /* <DEDUP_REMOVED lines=23> */
[----:B------:R-:W-:Y:S02]  /*c4d0*/  FMNMX.FTZ R2, R28, R3, !PT ;  /* 0x000000031c027209 */ /* 0x000fe40007810000 */
[----:B------:R-:W-:Y:S02]  /*c4e0*/  FMNMX.FTZ R132, R30, R135, !PT ;  /* 0x000000871e847209 */ /* 0x000fe40007810000 */
[----:B------:R-:W-:Y:S04]  /*c4f0*/  FMNMX.FTZ R3, R29, R2, !PT ;  /* 0x000000021d037209 */ /* 0x000fe80007810000 */
[----:B------:R-:W-:Y:S02]  /*c500*/  FMNMX.FTZ R2, R32, R3, !PT ;  /* 0x0000000320027209 */ /* 0x000fe40007810000 */
[----:B------:R-:W-:Y:S02]  /*c510*/  FMNMX.FTZ R3, R31, R132, !PT ;  /* 0x000000841f037209 */ /* 0x000fe40007810000 */
[----:B------:R-:W-:Y:S02]  /*c520*/  FMNMX.FTZ R136, R33, R2, !PT ;  /* 0x0000000221887209 */ /* 0x000fe40007810000 */
[----:B------:R-:W-:Y:S03]  /*c530*/  FMNMX.FTZ R2, R34, R3, !PT ;  /* 0x0000000322027209 */ /* 0x000fe60007810000 */
[----:B------:R-:W-:Y:S01]  /*c540*/  SHFL.BFLY PT, R3, R136, 0x2, 0x1f ;  /* 0x0c401f0088037f89 */ /* 0x000fe200000e0000 */
[----:B------:R-:W-:Y:S07]  /*c550*/  FMNMX.FTZ R137, R35, R2, !PT ;  /* 0x0000000223897209 */ /* 0x000fee0007810000 */
[----:B------:R-:W1:Y:S02]  /*c560*/  SHFL.BFLY PT, R2, R137, 0x2, 0x1f ;  /* 0x0c401f0089027f89 */ /* 0x000e6400000e0000 */
[----:B-1----:R-:W-:Y:S02]  /*c570*/  FMNMX.FTZ R134, R137, R2, !PT ;  /* 0x0000000289867209 */ /* 0x002fe40007810000 */
[----:B------:R-:W-:Y:S04]  /*c580*/  FMNMX.FTZ R139, R136, R3, !PT ;  /* 0x00000003888b7209 */ /* 0x000fe80007810000 */
[----:B------:R-:W1:Y:S08]  /*c590*/  SHFL.BFLY PT, R3, R134, 0x1, 0x1f ;  /* 0x0c201f0086037f89 */ /* 0x000e7000000e0000 */
[----:B------:R-:W2:Y:S01]  /*c5a0*/  SHFL.BFLY PT, R132, R139, 0x1, 0x1f ;  /* 0x0c201f008b847f89 */ /* 0x000ea200000e0000 */
[----:B-1----:R-:W-:Y:S05]  /*c5b0*/  FMNMX.FTZ R3, R134, R3, !PT ;  /* 0x0000000386037209 */ /* 0x002fea0007810000 */
[----:B------:R-:W-:Y:S01]  /*c5c0*/  FMUL.FTZ R167, R3, c[0x0][0x23c] ;  /* 0x00008f0003a77a20 */ /* 0x000fe20000410000 */
[----:B--2---:R-:W-:Y:S02]  /*c5d0*/  FMNMX.FTZ R132, R139, R132, !PT ;  /* 0x000000848b847209 */ /* 0x004fe40007810000 */
[----:B------:R-:W1:Y:S02]  /*c5e0*/  LDSM.16.MT88.4 R136, [R192+0xc000] ;  /* 0x00c00000c088783b */ /* 0x000e640000004200 */
[C---:B------:R-:W-:Y:S01]  /*c5f0*/  FSETP.NEU.FTZ.AND P1, PT, R132.reuse, -INF , PT ;  /* 0xff8000008400780b */ /* 0x040fe20003f3d000 */
[C---:B------:R-:W-:Y:S02]  /*c600*/  FADD.FTZ R2, -R132.reuse, R133 ;  /* 0x0000008584027221 */ /* 0x040fe40000010100 */
[----:B------:R-:W-:Y:S02]  /*c610*/  FMUL.FTZ R168, R132, c[0x0][0x23c] ;  /* 0x00008f0084a87a20 */ /* 0x000fe40000410000 */
[----:B------:R-:W-:Y:S02]  /*c620*/  FMUL.FTZ R135, R2, c[0x0][0x23c] ;  /* 0x00008f0002877a20 */ /* 0x000fe40000410000 */
[C---:B------:R-:W-:Y:S01]  /*c630*/  FADD.FTZ R133, -R3.reuse, R0 ;  /* 0x0000000003857221 */ /* 0x040fe20000010100 */
[----:B------:R-:W-:Y:S01]  /*c640*/  FSEL R168, R168, RZ, P1 ;  /* 0x000000ffa8a87208 */ /* 0x000fe20000800000 */
[----:B------:R2:W3:Y:S01]  /*c650*/  MUFU.EX2 R2, R135 ;  /* 0x0000008700027308 */ /* 0x0004e20000000800 */
[----:B------:R-:W-:Y:S01]  /*c660*/  FSETP.NEU.FTZ.AND P1, PT, R3, -INF , PT ;  /* 0xff8000000300780b */ /* 0x000fe20003f3d000 */
[----:B------:R-:W-:Y:S01]  /*c670*/  FMUL.FTZ R0, R133, c[0x0][0x23c] ;  /* 0x00008f0085007a20 */ /* 0x000fe20000410000 */
[----:B------:R-:W-:Y:S01]  /*c680*/  MOV R133, R132 ;  /* 0x0000008400857202 */ /* 0x000fe20000000f00 */
[--C-:B------:R-:W-:Y:S01]  /*c690*/  FFMA.FTZ R164, R4, c[0x0][0x23c], -R168.reuse ;  /* 0x00008f0004a47a23 */ /* 0x100fe200000108a8 */
[----:B------:R-:W-:Y:S01]  /*c6a0*/  FSEL R167, R167, RZ, P1 ;  /* 0x000000ffa7a77208 */ /* 0x000fe20000800000 */
[--C-:B------:R-:W-:Y:S01]  /*c6b0*/  FFMA.FTZ R5, R5, c[0x0][0x23c], -R168.reuse ;  /* 0x00008f0005057a23 */ /* 0x100fe200000108a8 */
[----:B------:R-:W-:Y:S01]  /*c6c0*/  ISETP.GT.AND P1, PT, R207, 0x1, PT ;  /* 0x00000001cf00780c */ /* 0x000fe20003f24270 */
[--C-:B------:R-:W-:Y:S02]  /*c6d0*/  FFMA.FTZ R134, R8, c[0x0][0x23c], -R168.reuse ;  /* 0x00008f0008867a23 */ /* 0x100fe400000108a8 */
[--C-:B------:R-:W-:Y:S01]  /*c6e0*/  FFMA.FTZ R6, R6, c[0x0][0x23c], -R167.reuse ;  /* 0x00008f0006067a23 */ /* 0x100fe200000108a7 */
[----:B------:R-:W4:Y:S01]  /*c6f0*/  MUFU.EX2 R0, R0 ;  /* 0x0000000000007308 */ /* 0x000f220000000800 */
[--C-:B------:R-:W-:Y:S02]  /*c700*/  FFMA.FTZ R7, R7, c[0x0][0x23c], -R167.reuse ;  /* 0x00008f0007077a23 */ /* 0x100fe400000108a7 */
[--C-:B------:R-:W-:Y:S02]  /*c710*/  FFMA.FTZ R165, R10, c[0x0][0x23c], -R167.reuse ;  /* 0x00008f000aa57a23 */ /* 0x100fe400000108a7 */
[--C-:B------:R-:W-:Y:S02]  /*c720*/  FFMA.FTZ R166, R11, c[0x0][0x23c], -R167.reuse ;  /* 0x00008f000ba67a23 */ /* 0x100fe400000108a7 */
[--C-:B------:R-:W-:Y:S02]  /*c730*/  FFMA.FTZ R220, R32, c[0x0][0x23c], -R168.reuse ;  /* 0x00008f0020dc7a23 */ /* 0x100fe400000108a8 */
[--C-:B------:R-:W-:Y:S01]  /*c740*/  FFMA.FTZ R224, R34, c[0x0][0x23c], -R167.reuse ;  /* 0x00008f0022e07a23 */ /* 0x100fe200000108a7 */
[----:B------:R-:W-:Y:S01]  /*c750*/  MUFU.EX2 R164, R164 ;  /* 0x000000a400a47308 */ /* 0x000fe20000000800 */
[--C-:B------:R-:W-:Y:S02]  /*c760*/  FFMA.FTZ R169, R12, c[0x0][0x23c], -R168.reuse ;  /* 0x00008f000ca97a23 */ /* 0x100fe400000108a8 */
[--C-:B--2---:R-:W-:Y:S02]  /*c770*/  FFMA.FTZ R135, R9, c[0x0][0x23c], -R168.reuse ;  /* 0x00008f0009877a23 */ /* 0x104fe400000108a8 */
[C---:B---3--:R-:W-:Y:S02]  /*c780*/  FMUL.FTZ R8, R2.reuse, R128 ;  /* 0x0000008002087220 */ /* 0x048fe40000410000 */
[C---:B------:R-:W-:Y:S02]  /*c790*/  FMUL.FTZ R9, R2.reuse, R129 ;  /* 0x0000008102097220 */ /* 0x040fe40000410000 */
[C---:B------:R-:W-:Y:S01]  /*c7a0*/  FMUL.FTZ R36, R2.reuse, R36 ;  /* 0x0000002402247220 */ /* 0x040fe20000410000 */
[----:B------:R-:W2:Y:S01]  /*c7b0*/  MUFU.EX2 R5, R5 ;  /* 0x0000000500057308 */ /* 0x000ea20000000800 */
[C---:B------:R-:W-:Y:S02]  /*c7c0*/  FMUL.FTZ R37, R2.reuse, R37 ;  /* 0x0000002502257220 */ /* 0x040fe40000410000 */
[----:B------:R-:W-:Y:S02]  /*c7d0*/  FMUL.FTZ R40, R2, R40 ;  /* 0x0000002802287220 */ /* 0x000fe40000410000 */
[C---:B----4-:R-:W-:Y:S02]  /*c7e0*/  FMUL.FTZ R10, R0.reuse, R130 ;  /* 0x00000082000a7220 */ /* 0x050fe40000410000 */
[C---:B------:R-:W-:Y:S02]  /*c7f0*/  FMUL.FTZ R11, R0.reuse, R131 ;  /* 0x00000083000b7220 */ /* 0x040fe40000410000 */
[C---:B------:R-:W-:Y:S01]  /*c800*/  FMUL.FTZ R38, R0.reuse, R38 ;  /* 0x0000002600267220 */ /* 0x040fe20000410000 */
[----:B------:R-:W-:Y:S01]  /*c810*/  MUFU.EX2 R6, R6 ;  /* 0x0000000600067308 */ /* 0x000fe20000000800 */
[----:B------:R-:W-:Y:S02]  /*c820*/  FMUL.FTZ R39, R0, R39 ;  /* 0x0000002700277220 */ /* 0x000fe40000410000 */
[----:B------:R-:W-:Y:S02]  /*c830*/  FMUL.FTZ R41, R2, R41 ;  /* 0x0000002902297220 */ /* 0x000fe40000410000 */
[C---:B------:R-:W-:Y:S02]  /*c840*/  FMUL.FTZ R42, R0.reuse, R42 ;  /* 0x0000002a002a7220 */ /* 0x040fe40000410000 */
[----:B------:R-:W-:Y:S02]  /*c850*/  FMUL.FTZ R43, R0, R43 ;  /* 0x0000002b002b7220 */ /* 0x000fe40000410000 */
[C---:B------:R-:W-:Y:S01]  /*c860*/  FMUL.FTZ R44, R2.reuse, R44 ;  /* 0x0000002c022c7220 */ /* 0x040fe20000410000 */
[----:B------:R-:W3:Y:S01]  /*c870*/  MUFU.EX2 R7, R7 ;  /* 0x0000000700077308 */ /* 0x000ee20000000800 */
[----:B------:R-:W-:Y:S02]  /*c880*/  FMUL.FTZ R45, R2, R45 ;  /* 0x0000002d022d7220 */ /* 0x000fe40000410000 */
[C---:B------:R-:W-:Y:S01]  /*c890*/  FMUL.FTZ R46, R0.reuse, R46 ;  /* 0x0000002e002e7220 */ /* 0x040fe20000410000 */
[----:B--2---:R-:W-:Y:S01]  /*c8a0*/  F2FP.PACK_AB R128, R5, R164 ;  /* 0x000000a40580723e */ /* 0x004fe200000000ff */
[----:B------:R-:W-:Y:S02]  /*c8b0*/  FMUL.FTZ R47, R0, R47 ;  /* 0x0000002f002f7220 */ /* 0x000fe40000410000 */
[C---:B------:R-:W-:Y:S02]  /*c8c0*/  FMUL.FTZ R48, R2.reuse, R48 ;  /* 0x0000003002307220 */ /* 0x040fe40000410000 */
[----:B------:R-:W-:Y:S01]  /*c8d0*/  FMUL.FTZ R49, R2, R49 ;  /* 0x0000003102317220 */ /* 0x000fe20000410000 */
[----:B------:R-:W-:Y:S01]  /*c8e0*/  MUFU.EX2 R134, R134 ;  /* 0x0000008600867308 */ /* 0x000fe20000000800 */
[C---:B------:R-:W-:Y:S02]  /*c8f0*/  FMUL.FTZ R50, R0.reuse, R50 ;  /* 0x0000003200327220 */ /* 0x040fe40000410000 */
[----:B------:R-:W-:Y:S02]  /*c900*/  FMUL.FTZ R51, R0, R51 ;  /* 0x0000003300337220 */ /* 0x000fe40000410000 */
[C---:B------:R-:W-:Y:S02]  /*c910*/  FMUL.FTZ R12, R2.reuse, R124 ;  /* 0x0000007c020c7220 */ /* 0x040fe40000410000 */
[C---:B------:R-:W-:Y:S02]  /*c920*/  FMUL.FTZ R52, R2.reuse, R52 ;  /* 0x0000003402347220 */ /* 0x040fe40000410000 */
[----:B------:R-:W-:Y:S01]  /*c930*/  FMUL.FTZ R53, R2, R53 ;  /* 0x0000003502357220 */ /* 0x000fe20000410000 */
[----:B------:R-:W2:Y:S01]  /*c940*/  MUFU.EX2 R135, R135 ;  /* 0x0000008700877308 */ /* 0x000ea20000000800 */
[C---:B------:R-:W-:Y:S02]  /*c950*/  FMUL.FTZ R54, R0.reuse, R54 ;  /* 0x0000003600367220 */ /* 0x040fe40000410000 */
[----:B------:R-:W-:Y:S01]  /*c960*/  FMUL.FTZ R55, R0, R55 ;  /* 0x0000003700377220 */ /* 0x000fe20000410000 */
[----:B---3--:R-:W-:Y:S01]  /*c970*/  F2FP.PACK_AB R129, R7, R6 ;  /* 0x000000060781723e */ /* 0x008fe200000000ff */
[C---:B------:R-:W-:Y:S02]  /*c980*/  FMUL.FTZ R56, R2.reuse, R56 ;  /* 0x0000003802387220 */ /* 0x040fe40000410000 */
[----:B------:R-:W-:Y:S02]  /*c990*/  FMUL.FTZ R57, R2, R57 ;  /* 0x0000003902397220 */ /* 0x000fe40000410000 */
[C---:B------:R-:W-:Y:S01]  /*c9a0*/  FMUL.FTZ R58, R0.reuse, R58 ;  /* 0x0000003a003a7220 */ /* 0x040fe20000410000 */
[----:B------:R-:W-:Y:S01]  /*c9b0*/  MUFU.EX2 R165, R165 ;  /* 0x000000a500a57308 */ /* 0x000fe20000000800 */
[----:B------:R-:W-:Y:S02]  /*c9c0*/  FMUL.FTZ R59, R0, R59 ;  /* 0x0000003b003b7220 */ /* 0x000fe40000410000 */
[C---:B------:R-:W-:Y:S02]  /*c9d0*/  FMUL.FTZ R60, R2.reuse, R60 ;  /* 0x0000003c023c7220 */ /* 0x040fe40000410000 */
[----:B------:R-:W-:Y:S02]  /*c9e0*/  FMUL.FTZ R61, R2, R61 ;  /* 0x0000003d023d7220 */ /* 0x000fe40000410000 */
[C---:B------:R-:W-:Y:S02]  /*c9f0*/  FMUL.FTZ R62, R0.reuse, R62 ;  /* 0x0000003e003e7220 */ /* 0x040fe40000410000 */
[----:B------:R-:W-:Y:S01]  /*ca00*/  FMUL.FTZ R63, R0, R63 ;  /* 0x0000003f003f7220 */ /* 0x000fe20000410000 */
[----:B------:R-:W3:Y:S01]  /*ca10*/  MUFU.EX2 R166, R166 ;  /* 0x000000a600a67308 */ /* 0x000ee20000000800 */
[C---:B------:R-:W-:Y:S02]  /*ca20*/  FMUL.FTZ R64, R2.reuse, R64 ;  /* 0x0000004002407220 */ /* 0x040fe40000410000 */
[----:B------:R-:W-:Y:S01]  /*ca30*/  FMUL.FTZ R65, R2, R65 ;  /* 0x0000004102417220 */ /* 0x000fe20000410000 */
[----:B--2---:R-:W-:Y:S01]  /*ca40*/  F2FP.PACK_AB R130, R135, R134 ;  /* 0x000000868782723e */ /* 0x004fe200000000ff */
        /* <DEDUP_REMOVED lines=9> */
[----:B------:R-:W-:Y:S01]  /*cae0*/  MUFU.EX2 R220, R220 ;  /* 0x000000dc00dc7308 */ /* 0x000fe20000000800 */
[C---:B------:R-:W-:Y:S02]  /*caf0*/  FMUL.FTZ R74, R0.reuse, R74 ;  /* 0x0000004a004a7220 */ /* 0x040fe40000410000 */
[----:B------:R-:W-:Y:S01]  /*cb00*/  FMUL.FTZ R75, R0, R75 ;  /* 0x0000004b004b7220 */ /* 0x000fe20000410000 */
[----:B---3--:R-:W-:Y:S01]  /*cb10*/  F2FP.PACK_AB R131, R166, R165 ;  /* 0x000000a5a683723e */ /* 0x008fe200000000ff */
[C---:B------:R-:W-:Y:S02]  /*cb20*/  FMUL.FTZ R76, R2.reuse, R76 ;  /* 0x0000004c024c7220 */ /* 0x040fe40000410000 */
[----:B------:R-:W-:Y:S02]  /*cb30*/  FMUL.FTZ R77, R2, R77 ;  /* 0x0000004d024d7220 */ /* 0x000fe40000410000 */
[C---:B------:R-:W-:Y:S01]  /*cb40*/  FMUL.FTZ R78, R0.reuse, R78 ;  /* 0x0000004e004e7220 */ /* 0x040fe20000410000 */
[----:B------:R-:W-:Y:S01]  /*cb50*/  MUFU.EX2 R224, R224 ;  /* 0x000000e000e07308 */ /* 0x000fe20000000800 */
[C---:B-1----:R-:W-:Y:S05]  /*cb60*/  HMMA.16816.F32 R8, R128.reuse, R136, R8 ;  /* 0x000000888008723c */ /* 0x042fea0000001808 */
[----:B------:R-:W-:Y:S02]  /*cb70*/  FMUL.FTZ R79, R0, R79 ;  /* 0x0000004f004f7220 */ /* 0x000fe40000410000 */
[C---:B------:R-:W-:Y:S01]  /*cb80*/  FMUL.FTZ R80, R2.reuse, R80 ;  /* 0x0000005002507220 */ /* 0x040fe20000410000 */
[C---:B------:R-:W-:Y:S01]  /*cb90*/  HMMA.16816.F32 R36, R128.reuse, R138, R36 ;  /* 0x0000008a8024723c */ /* 0x040fe20000001824 */
[----:B------:R-:W1:Y:S03]  /*cba0*/  LDSM.16.MT88.4 R136, [R188+0xc000] ;  /* 0x00c00000bc88783b */ /* 0x000e660000004200 */
[----:B------:R-:W-:Y:S02]  /*cbb0*/  FMUL.FTZ R81, R2, R81 ;  /* 0x0000005102517220 */ /* 0x000fe40000410000 */
[C---:B------:R-:W-:Y:S02]  /*cbc0*/  FMUL.FTZ R82, R0.reuse, R82 ;  /* 0x0000005200527220 */ /* 0x040fe40000410000 */
[C---:B------:R-:W-:Y:S04]  /*cbd0*/  HMMA.16816.F32 R40, R128.reuse, R140, R40 ;  /* 0x0000008c8028723c */ /* 0x040fe80000001828 */
[----:B------:R-:W-:Y:S02]  /*cbe0*/  FMUL.FTZ R83, R0, R83 ;  /* 0x0000005300537220 */ /* 0x000fe40000410000 */
[C---:B------:R-:W-:Y:S02]  /*cbf0*/  FMUL.FTZ R84, R2.reuse, R84 ;  /* 0x0000005402547220 */ /* 0x040fe40000410000 */
[C---:B------:R-:W-:Y:S01]  /*cc00*/  HMMA.16816.F32 R44, R128.reuse, R142, R44 ;  /* 0x0000008e802c723c */ /* 0x040fe2000000182c */
[----:B------:R-:W2:Y:S03]  /*cc10*/  LDSM.16.MT88.4 R140, [R192+0xe000] ;  /* 0x00e00000c08c783b */ /* 0x000ea60000004200 */
[----:B------:R-:W-:Y:S02]  /*cc20*/  FMUL.FTZ R85, R2, R85 ;  /* 0x0000005502557220 */ /* 0x000fe40000410000 */
[C---:B------:R-:W-:Y:S02]  /*cc30*/  FMUL.FTZ R86, R0.reuse, R86 ;  /* 0x0000005600567220 */ /* 0x040fe40000410000 */
[C---:B------:R-:W-:Y:S04]  /*cc40*/  HMMA.16816.F32 R48, R128.reuse, R144, R48 ;  /* 0x000000908030723c */ /* 0x040fe80000001830 */
[----:B------:R-:W-:Y:S02]  /*cc50*/  FMUL.FTZ R87, R0, R87 ;  /* 0x0000005700577220 */ /* 0x000fe40000410000 */
[C---:B------:R-:W-:Y:S02]  /*cc60*/  FMUL.FTZ R88, R2.reuse, R88 ;  /* 0x0000005802587220 */ /* 0x040fe40000410000 */
[C---:B------:R-:W-:Y:S01]  /*cc70*/  HMMA.16816.F32 R52, R128.reuse, R146, R52 ;  /* 0x000000928034723c */ /* 0x040fe20000001834 */
[----:B------:R-:W3:Y:S03]  /*cc80*/  LDSM.16.MT88.4 R144, [R190+0xe000] ;  /* 0x00e00000be90783b */ /* 0x000ee60000004200 */
[----:B------:R-:W-:Y:S02]  /*cc90*/  FMUL.FTZ R89, R2, R89 ;  /* 0x0000005902597220 */ /* 0x000fe40000410000 */
[C---:B------:R-:W-:Y:S02]  /*cca0*/  FMUL.FTZ R90, R0.reuse, R90 ;  /* 0x0000005a005a7220 */ /* 0x040fe40000410000 */
[----:B------:R-:W-:Y:S01]  /*ccb0*/  FMUL.FTZ R91, R0, R91 ;  /* 0x0000005b005b7220 */ /* 0x000fe20000410000 */
[C---:B-1----:R-:W-:Y:S03]  /*ccc0*/  HMMA.16816.F32 R56, R128.reuse, R136, R56 ;  /* 0x000000888038723c */ /* 0x042fe60000001838 */
[C---:B------:R-:W-:Y:S02]  /*ccd0*/  FMUL.FTZ R92, R2.reuse, R92 ;  /* 0x0000005c025c7220 */ /* 0x040fe40000410000 */
[----:B------:R-:W-:Y:S02]  /*cce0*/  FMUL.FTZ R93, R2, R93 ;  /* 0x0000005d025d7220 */ /* 0x000fe40000410000 */
[C---:B------:R-:W-:Y:S01]  /*ccf0*/  FMUL.FTZ R94, R0.reuse, R94 ;  /* 0x0000005e005e7220 */ /* 0x040fe20000410000 */
[C---:B------:R-:W-:Y:S01]  /*cd00*/  HMMA.16816.F32 R60, R128.reuse, R138, R60 ;  /* 0x0000008a803c723c */ /* 0x040fe2000000183c */
[----:B------:R-:W1:Y:S03]  /*cd10*/  LDSM.16.MT88.4 R136, [R189+0xe000] ;  /* 0x00e00000bd88783b */ /* 0x000e660000004200 */
[----:B------:R-:W-:Y:S02]  /*cd20*/  FMUL.FTZ R95, R0, R95 ;  /* 0x0000005f005f7220 */ /* 0x000fe40000410000 */
[C---:B------:R-:W-:Y:S02]  /*cd30*/  FMUL.FTZ R96, R2.reuse, R96 ;  /* 0x0000006002607220 */ /* 0x040fe40000410000 */
[C---:B--2---:R-:W-:Y:S04]  /*cd40*/  HMMA.16816.F32 R64, R128.reuse, R140, R64 ;  /* 0x0000008c8040723c */ /* 0x044fe80000001840 */
[----:B------:R-:W-:Y:S02]  /*cd50*/  FMUL.FTZ R97, R2, R97 ;  /* 0x0000006102617220 */ /* 0x000fe40000410000 */
[C---:B------:R-:W-:Y:S02]  /*cd60*/  FMUL.FTZ R98, R0.reuse, R98 ;  /* 0x0000006200627220 */ /* 0x040fe40000410000 */
[C---:B------:R-:W-:Y:S01]  /*cd70*/  HMMA.16816.F32 R68, R128.reuse, R142, R68 ;  /* 0x0000008e8044723c */ /* 0x040fe20000001844 */
[----:B------:R-:W2:Y:S03]  /*cd80*/  LDSM.16.MT88.4 R140, [R188+0xe000] ;  /* 0x00e00000bc8c783b */ /* 0x000ea60000004200 */
[----:B------:R-:W-:Y:S02]  /*cd90*/  FMUL.FTZ R99, R0, R99 ;  /* 0x0000006300637220 */ /* 0x000fe40000410000 */
[C---:B------:R-:W-:Y:S02]  /*cda0*/  FMUL.FTZ R100, R2.reuse, R100 ;  /* 0x0000006402647220 */ /* 0x040fe40000410000 */
[C---:B---3--:R-:W-:Y:S04]  /*cdb0*/  HMMA.16816.F32 R72, R128.reuse, R144, R72 ;  /* 0x000000908048723c */ /* 0x048fe80000001848 */
[----:B------:R-:W-:Y:S02]  /*cdc0*/  FMUL.FTZ R101, R2, R101 ;  /* 0x0000006502657220 */ /* 0x000fe40000410000 */
[C---:B------:R-:W-:Y:S02]  /*cdd0*/  FMUL.FTZ R102, R0.reuse, R102 ;  /* 0x0000006600667220 */ /* 0x040fe40000410000 */
[C---:B------:R-:W-:Y:S01]  /*cde0*/  HMMA.16816.F32 R76, R128.reuse, R146, R76 ;  /* 0x00000092804c723c */ /* 0x040fe2000000184c */
[----:B------:R-:W3:Y:S03]  /*cdf0*/  LDSM.16.MT88.4 R144, [R192+0x10000] ;  /* 0x01000000c090783b */ /* 0x000ee60000004200 */
[----:B------:R-:W-:Y:S02]  /*ce00*/  FMUL.FTZ R103, R0, R103 ;  /* 0x0000006700677220 */ /* 0x000fe40000410000 */
[--C-:B------:R-:W-:Y:S02]  /*ce10*/  FFMA.FTZ R170, R13, c[0x0][0x23c], -R168.reuse ;  /* 0x00008f000daa7a23 */ /* 0x100fe400000108a8 */
[----:B------:R-:W-:Y:S01]  /*ce20*/  FMUL.FTZ R13, R2, R125 ;  /* 0x0000007d020d7220 */ /* 0x000fe20000410000 */
[C---:B-1----:R-:W-:Y:S03]  /*ce30*/  HMMA.16816.F32 R80, R128.reuse, R136, R80 ;  /* 0x000000888050723c */ /* 0x042fe60000001850 */
[--C-:B------:R-:W-:Y:S01]  /*ce40*/  FFMA.FTZ R171, R14, c[0x0][0x23c], -R167.reuse ;  /* 0x00008f000eab7a23 */ /* 0x100fe200000108a7 */
[----:B------:R-:W1:Y:S01]  /*ce50*/  MUFU.EX2 R170, R170 ;  /* 0x000000aa00aa7308 */ /* 0x000e620000000800 */
[C---:B------:R-:W-:Y:S02]  /*ce60*/  FMUL.FTZ R14, R0.reuse, R126 ;  /* 0x0000007e000e7220 */ /* 0x040fe40000410000 */
[--C-:B------:R-:W-:Y:S01]  /*ce70*/  FFMA.FTZ R172, R15, c[0x0][0x23c], -R167.reuse ;  /* 0x00008f000fac7a23 */ /* 0x100fe200000108a7 */
[C---:B------:R-:W-:Y:S01]  /*ce80*/  HMMA.16816.F32 R84, R128.reuse, R138, R84 ;  /* 0x0000008a8054723c */ /* 0x040fe20000001854 */
[----:B------:R-:W4:Y:S03]  /*ce90*/  LDSM.16.MT88.4 R136, [R190+0x10000] ;  /* 0x01000000be88783b */ /* 0x000f260000004200 */
[----:B------:R-:W-:Y:S02]  /*cea0*/  FMUL.FTZ R15, R0, R127 ;  /* 0x0000007f000f7220 */ /* 0x000fe40000410000 */
[C---:B------:R-:W-:Y:S01]  /*ceb0*/  FMUL.FTZ R104, R2.reuse, R104 ;  /* 0x0000006802687220 */ /* 0x040fe20000410000 */
[----:B------:R-:W-:Y:S01]  /*cec0*/  MUFU.EX2 R171, R171 ;  /* 0x000000ab00ab7308 */ /* 0x000fe20000000800 */
[C---:B--2---:R-:W-:Y:S01]  /*ced0*/  HMMA.16816.F32 R88, R128.reuse, R140, R88 ;  /* 0x0000008c8058723c */ /* 0x044fe20000001858 */
[----:B------:R-:W-:Y:S03]  /*cee0*/  LDSM.16.MT88.4 R124, [R188+0x10000] ;  /* 0x01000000bc7c783b */ /* 0x000fe60000004200 */
[----:B------:R-:W-:Y:S02]  /*cef0*/  FMUL.FTZ R105, R2, R105 ;  /* 0x0000006902697220 */ /* 0x000fe40000410000 */
[C---:B------:R-:W-:Y:S02]  /*cf00*/  FMUL.FTZ R106, R0.reuse, R106 ;  /* 0x0000006a006a7220 */ /* 0x040fe40000410000 */
[C---:B------:R-:W-:Y:S01]  /*cf10*/  HMMA.16816.F32 R92, R128.reuse, R142, R92 ;  /* 0x0000008e805c723c */ /* 0x040fe2000000185c */
[----:B------:R-:W2:Y:S01]  /*cf20*/  LDSM.16.MT88.4 R140, [R189+0x10000] ;  /* 0x01000000bd8c783b */ /* 0x000ea20000004200 */
[----:B------:R-:W5:Y:S02]  /*cf30*/  MUFU.EX2 R172, R172 ;  /* 0x000000ac00ac7308 */ /* 0x000f640000000800 */
[----:B------:R-:W-:Y:S02]  /*cf40*/  FMUL.FTZ R107, R0, R107 ;  /* 0x0000006b006b7220 */ /* 0x000fe40000410000 */
[C---:B------:R-:W-:Y:S02]  /*cf50*/  FMUL.FTZ R108, R2.reuse, R108 ;  /* 0x0000006c026c7220 */ /* 0x040fe40000410000 */
[C---:B---3--:R-:W-:Y:S04]  /*cf60*/  HMMA.16816.F32 R96, R128.reuse, R144, R96 ;  /* 0x000000908060723c */ /* 0x048fe80000001860 */
[----:B------:R-:W-:Y:S02]  /*cf70*/  FMUL.FTZ R109, R2, R109 ;  /* 0x0000006d026d7220 */ /* 0x000fe40000410000 */
[C---:B------:R-:W-:Y:S02]  /*cf80*/  FMUL.FTZ R110, R0.reuse, R110 ;  /* 0x0000006e006e7220 */ /* 0x040fe40000410000 */
[C---:B------:R-:W-:Y:S01]  /*cf90*/  HMMA.16816.F32 R100, R128.reuse, R146, R100 ;  /* 0x000000928064723c */ /* 0x040fe20000001864 */
[----:B------:R-:W-:Y:S03]  /*cfa0*/  LDSM.16.MT88.4 R144, [R190+0xc800] ;  /* 0x00c80000be90783b */ /* 0x000fe60000004200 */
[----:B------:R-:W-:Y:S02]  /*cfb0*/  FMUL.FTZ R111, R0, R111 ;  /* 0x0000006f006f7220 */ /* 0x000fe40000410000 */
[--C-:B------:R-:W-:Y:S02]  /*cfc0*/  FFMA.FTZ R173, R16, c[0x0][0x23c], -R168.reuse ;  /* 0x00008f0010ad7a23 */ /* 0x100fe400000108a8 */
[----:B------:R-:W-:Y:S01]  /*cfd0*/  FFMA.FTZ R174, R17, c[0x0][0x23c], -R168 ;  /* 0x00008f0011ae7a23 */ /* 0x000fe200000108a8 */
[C---:B----4-:R-:W-:Y:S03]  /*cfe0*/  HMMA.16816.F32 R104, R128.reuse, R136, R104 ;  /* 0x000000888068723c */ /* 0x050fe60000001868 */
[--C-:B------:R-:W-:Y:S01]  /*cff0*/  FFMA.FTZ R175, R18, c[0x0][0x23c], -R167.reuse ;  /* 0x00008f0012af7a23 */ /* 0x100fe200000108a7 */
[----:B------:R-:W-:Y:S01]  /*d000*/  MUFU.EX2 R173, R173 ;  /* 0x000000ad00ad7308 */ /* 0x000fe20000000800 */
[----:B------:R-:W-:Y:S02]  /*d010*/  FFMA.FTZ R218, R19, c[0x0][0x23c], -R167 ;  /* 0x00008f0013da7a23 */ /* 0x000fe400000108a7 */
[C---:B------:R-:W-:Y:S01]  /*d020*/  FMUL.FTZ R112, R2.reuse, R112 ;  /* 0x0000007002707220 */ /* 0x040fe20000410000 */
[C---:B------:R-:W-:Y:S01]  /*d030*/  HMMA.16816.F32 R12, R128.reuse, R138, R12 ;  /* 0x0000008a800c723c */ /* 0x040fe2000000180c */
[----:B------:R-:W3:Y:S03]  /*d040*/  LDSM.16.MT88.4 R136, [R192+0xc800] ;  /* 0x00c80000c088783b */ /* 0x000ee60000004200 */
[----:B------:R-:W-:Y:S02]  /*d050*/  FMUL.FTZ R113, R2, R113 ;  /* 0x0000007102717220 */ /* 0x000fe40000410000 */
[----:B------:R-:W4:Y:S01]  /*d060*/  MUFU.EX2 R174, R174 ;  /* 0x000000ae00ae7308 */ /* 0x000f220000000800 */
[C---:B------:R-:W-:Y:S01]  /*d070*/  FMUL.FTZ R114, R0.reuse, R114 ;  /* 0x0000007200727220 */ /* 0x040fe20000410000 */
[C---:B--2---:R-:W-:Y:S04]  /*d080*/  HMMA.16816.F32 R108, R128.reuse, R140, R108 ;  /* 0x0000008c806c723c */ /* 0x044fe8000000186c */
[----:B------:R-:W-:Y:S02]  /*d090*/  FMUL.FTZ R115, R0, R115 ;  /* 0x0000007300737220 */ /* 0x000fe40000410000 */
[----:B------:R-:W-:Y:S01]  /*d0a0*/  FMUL.FTZ R16, R2, R120 ;  /* 0x0000007802107220 */ /* 0x000fe20000410000 */
[----:B-1----:R-:W-:Y:S01]  /*d0b0*/  F2FP.PACK_AB R120, R170, R169 ;  /* 0x000000a9aa78723e */ /* 0x002fe200000000ff */
[----:B------:R-:W-:Y:S01]  /*d0c0*/  MUFU.EX2 R175, R175 ;  /* 0x000000af00af7308 */ /* 0x000fe20000000800 */
[----:B------:R-:W-:Y:S02]  /*d0d0*/  FMUL.FTZ R17, R2, R121 ;  /* 0x0000007902117220 */ /* 0x000fe40000410000 */
[C---:B------:R-:W-:Y:S01]  /*d0e0*/  HMMA.16816.F32 R112, R128.reuse, R142, R112 ;  /* 0x0000008e8070723c */ /* 0x040fe20000001870 */
[----:B------:R-:W1:Y:S02]  /*d0f0*/  LDSM.16.MT88.4 R140, [R189+0xc800] ;  /* 0x00c80000bd8c783b */ /* 0x000e640000004200 */
[----:B------:R-:W-:Y:S01]  /*d100*/  FMUL.FTZ R18, R0, R122 ;  /* 0x0000007a00127220 */ /* 0x000fe20000410000 */
[----:B-----5:R-:W-:Y:S01]  /*d110*/  F2FP.PACK_AB R121, R172, R171 ;  /* 0x000000abac79723e */ /* 0x020fe200000000ff */
[----:B------:R-:W-:Y:S02]  /*d120*/  FMUL.FTZ R19, R0, R123 ;  /* 0x0000007b00137220 */ /* 0x000fe40000410000 */
[----:B------:R-:W2:Y:S01]  /*d130*/  MUFU.EX2 R218, R218 ;  /* 0x000000da00da7308 */ /* 0x000ea20000000800 */
[C---:B------:R-:W-:Y:S04]  /*d140*/  FMUL.FTZ R116, R2.reuse, R116 ;  /* 0x0000007402747220 */ /* 0x040fe80000410000 */
[C---:B------:R-:W-:Y:S03]  /*d150*/  HMMA.16816.F32 R16, R128.reuse, R124, R16 ;  /* 0x0000007c8010723c */ /* 0x040fe60000001810 */
[----:B------:R-:W-:Y:S01]  /*d160*/  FMUL.FTZ R117, R2, R117 ;  /* 0x0000007502757220 */ /* 0x000fe20000410000 */
[----:B----4-:R-:W-:Y:S01]  /*d170*/  F2FP.PACK_AB R122, R174, R173 ;  /* 0x000000adae7a723e */ /* 0x010fe200000000ff */
[C---:B------:R-:W-:Y:S02]  /*d180*/  FMUL.FTZ R118, R0.reuse, R118 ;  /* 0x0000007600767220 */ /* 0x040fe40000410000 */
[----:B------:R-:W-:Y:S02]  /*d190*/  FMUL.FTZ R119, R0, R119 ;  /* 0x0000007700777220 */ /* 0x000fe40000410000 */
[----:B------:R-:W-:Y:S03]  /*d1a0*/  FFMA.FTZ R164, R2, R221, R164 ;  /* 0x000000dd02a47223 */ /* 0x000fe600000100a4 */
[----:B------:R-:W-:Y:S01]  /*d1b0*/  FFMA.FTZ R6, R0, R219, R6 ;  /* 0x000000db00067223 */ /* 0x000fe20000010006 */
[----:B------:R-:W-:Y:S01]  /*d1c0*/  IADD3 R0, R207, -0x1, RZ ;  /* 0xffffffffcf007810 */ /* 0x000fe20007ffe0ff */
[----:B------:R-:W-:Y:S01]  /*d1d0*/  HMMA.16816.F32 R116, R128, R126, R116 ;  /* 0x0000007e8074723c */ /* 0x000fe20000001874 */
[----:B------:R-:W4:Y:S02]  /*d1e0*/  LDSM.16.MT88.4 R124, [R188+0xe800] ;  /* 0x00e80000bc7c783b */ /* 0x000f240000004200 */
[----:B------:R-:W-:Y:S01]  /*d1f0*/  FADD.FTZ R5, R5, R164 ;  /* 0x000000a405057221 */ /* 0x000fe20000010000 */
[----:B------:R-:W-:Y:S01]  /*d200*/  MOV R207, R0 ;  /* 0x0000000000cf7202 */ /* 0x000fe20000000f00 */
[----:B------:R-:W-:Y:S01]  /*d210*/  FADD.FTZ R6, R7, R6 ;  /* 0x0000000607067221 */ /* 0x000fe20000010000 */
[----:B--2---:R-:W-:Y:S01]  /*d220*/  F2FP.PACK_AB R123, R218, R175 ;  /* 0x000000afda7b723e */ /* 0x004fe200000000ff */
[----:B------:R-:W-:Y:S01]  /*d230*/  FADD.FTZ R134, R134, R5 ;  /* 0x0000000586867221 */ /* 0x000fe20000010000 */
[----:B------:R-:W-:Y:S01]  /*d240*/  MOV R0, R3 ;  /* 0x0000000300007202 */ /* 0x000fe20000000f00 */
[----:B------:R-:W2:Y:S03]  /*d250*/  LDSM.16.MT88.4 R128, [R192+0x10800] ;  /* 0x01080000c080783b */ /* 0x000ea60000004200 */
[----:B------:R-:W-:Y:S01]  /*d260*/  FADD.FTZ R165, R165, R6 ;  /* 0x00000006a5a57221 */ /* 0x000fe20000010000 */
[C---:B---3--:R-:W-:Y:S05]  /*d270*/  HMMA.16816.F32 R8, R120.reuse, R136, R8 ;  /* 0x000000887808723c */ /* 0x048fea0000001808 */
[----:B------:R-:W-:Y:S02]  /*d280*/  FADD.FTZ R134, R135, R134 ;  /* 0x0000008687867221 */ /* 0x000fe40000010000 */
[----:B------:R-:W-:Y:S01]  /*d290*/  FADD.FTZ R166, R166, R165 ;  /* 0x000000a5a6a67221 */ /* 0x000fe20000010000 */
[C---:B------:R-:W-:Y:S01]  /*d2a0*/  HMMA.16816.F32 R36, R120.reuse, R138, R36 ;  /* 0x0000008a7824723c */ /* 0x040fe20000001824 */
[----:B------:R-:W3:Y:S03]  /*d2b0*/  LDSM.16.MT88.4 R136, [R190+0x10800] ;  /* 0x01080000be88783b */ /* 0x000ee60000004200 */
[----:B------:R-:W-:Y:S02]  /*d2c0*/  FADD.FTZ R169, R169, R134 ;  /* 0x00000086a9a97221 */ /* 0x000fe40000010000 */
[----:B------:R-:W-:Y:S02]  /*d2d0*/  FADD.FTZ R171, R171, R166 ;  /* 0x000000a6abab7221 */ /* 0x000fe40000010000 */
[C---:B------:R-:W-:Y:S04]  /*d2e0*/  HMMA.16816.F32 R40, R120.reuse, R144, R40 ;  /* 0x000000907828723c */ /* 0x040fe80000001828 */
[----:B------:R-:W-:Y:S02]  /*d2f0*/  FADD.FTZ R170, R170, R169 ;  /* 0x000000a9aaaa7221 */ /* 0x000fe40000010000 */
[----:B------:R-:W-:Y:S02]  /*d300*/  FADD.FTZ R172, R172, R171 ;  /* 0x000000abacac7221 */ /* 0x000fe40000010000 */
[C---:B------:R-:W-:Y:S01]  /*d310*/  HMMA.16816.F32 R44, R120.reuse, R146, R44 ;  /* 0x00000092782c723c */ /* 0x040fe2000000182c */
[----:B------:R-:W-:Y:S03]  /*d320*/  LDSM.16.MT88.4 R144, [R190+0xf000] ;  /* 0x00f00000be90783b */ /* 0x000fe60000004200 */
[----:B------:R-:W-:Y:S02]  /*d330*/  FADD.FTZ R173, R173, R170 ;  /* 0x000000aaadad7221 */ /* 0x000fe40000010000 */
[----:B------:R-:W-:Y:S02]  /*d340*/  FADD.FTZ R5, R175, R172 ;  /* 0x000000acaf057221 */ /* 0x000fe40000010000 */
[C---:B-1----:R-:W-:Y:S04]  /*d350*/  HMMA.16816.F32 R48, R120.reuse, R140, R48 ;  /* 0x0000008c7830723c */ /* 0x042fe80000001830 */
[----:B------:R-:W-:Y:S02]  /*d360*/  FADD.FTZ R173, R174, R173 ;  /* 0x000000adaead7221 */ /* 0x000fe40000010000 */
[----:B------:R-:W-:Y:S02]  /*d370*/  FADD.FTZ R5, R218, R5 ;  /* 0x00000005da057221 */ /* 0x000fe40000010000 */
[C---:B------:R-:W-:Y:S01]  /*d380*/  HMMA.16816.F32 R52, R120.reuse, R142, R52 ;  /* 0x0000008e7834723c */ /* 0x040fe20000001834 */
[----:B------:R-:W1:Y:S07]  /*d390*/  LDSM.16.MT88.4 R140, [R189+0x10800] ;  /* 0x01080000bd8c783b */ /* 0x000e6e0000004200 */
[C---:B------:R-:W-:Y:S08]  /*d3a0*/  HMMA.16816.F32 R56, R120.reuse, R148, R56 ;  /* 0x000000947838723c */ /* 0x040ff00000001838 */
[C---:B------:R-:W-:Y:S01]  /*d3b0*/  HMMA.16816.F32 R60, R120.reuse, R150, R60 ;  /* 0x00000096783c723c */ /* 0x040fe2000000183c */
[----:B------:R-:W-:Y:S07]  /*d3c0*/  LDSM.16.MT88.4 R148, [R189+0xf000] ;  /* 0x00f00000bd94783b */ /* 0x000fee0000004200 */
[C---:B------:R-:W-:Y:S07]  /*d3d0*/  HMMA.16816.F32 R64, R120.reuse, R152, R64 ;  /* 0x000000987840723c */ /* 0x040fee0000001840 */
[--C-:B------:R-:W-:Y:S01]  /*d3e0*/  FFMA.FTZ R152, R20, c[0x0][0x23c], -R168.reuse ;  /* 0x00008f0014987a23 */ /* 0x100fe200000108a8 */
[C---:B------:R-:W-:Y:S04]  /*d3f0*/  HMMA.16816.F32 R68, R120.reuse, R154, R68 ;  /* 0x0000009a7844723c */ /* 0x040fe80000001844 */
[--C-:B------:R-:W-:Y:S01]  /*d400*/  FFMA.FTZ R153, R21, c[0x0][0x23c], -R168.reuse ;  /* 0x00008f0015997a23 */ /* 0x100fe200000108a8 */
[----:B------:R-:W-:Y:S02]  /*d410*/  MUFU.EX2 R152, R152 ;  /* 0x0000009800987308 */ /* 0x000fe40000000800 */
[--C-:B------:R-:W-:Y:S01]  /*d420*/  FFMA.FTZ R154, R22, c[0x0][0x23c], -R167.reuse ;  /* 0x00008f00169a7a23 */ /* 0x100fe200000108a7 */
[C---:B------:R-:W-:Y:S04]  /*d430*/  HMMA.16816.F32 R72, R120.reuse, R156, R72 ;  /* 0x0000009c7848723c */ /* 0x040fe80000001848 */
[--C-:B------:R-:W-:Y:S02]  /*d440*/  FFMA.FTZ R155, R23, c[0x0][0x23c], -R167.reuse ;  /* 0x00008f00179b7a23 */ /* 0x100fe400000108a7 */
[----:B------:R-:W5:Y:S01]  /*d450*/  LDSM.16.MT88.4 R20, [R188+0x10800] ;  /* 0x01080000bc14783b */ /* 0x000f620000004200 */
[--C-:B------:R-:W-:Y:S01]  /*d460*/  FFMA.FTZ R156, R24, c[0x0][0x23c], -R168.reuse ;  /* 0x00008f00189c7a23 */ /* 0x100fe200000108a8 */
[C---:B------:R-:W-:Y:S01]  /*d470*/  HMMA.16816.F32 R76, R120.reuse, R158, R76 ;  /* 0x0000009e784c723c */ /* 0x040fe2000000184c */
[----:B------:R-:W1:Y:S03]  /*d480*/  MUFU.EX2 R153, R153 ;  /* 0x0000009900997308 */ /* 0x000e660000000800 */
[--C-:B------:R-:W-:Y:S03]  /*d490*/  FFMA.FTZ R157, R25, c[0x0][0x23c], -R168.reuse ;  /* 0x00008f00199d7a23 */ /* 0x100fe600000108a8 */
[--C-:B------:R-:W-:Y:S01]  /*d4a0*/  FFMA.FTZ R158, R26, c[0x0][0x23c], -R167.reuse ;  /* 0x00008f001a9e7a23 */ /* 0x100fe200000108a7 */
[C---:B------:R-:W-:Y:S03]  /*d4b0*/  HMMA.16816.F32 R80, R120.reuse, R160, R80 ;  /* 0x000000a07850723c */ /* 0x040fe60000001850 */
[----:B------:R-:W-:Y:S01]  /*d4c0*/  MUFU.EX2 R154, R154 ;  /* 0x0000009a009a7308 */ /* 0x000fe20000000800 */
[--C-:B------:R-:W-:Y:S02]  /*d4d0*/  FFMA.FTZ R159, R27, c[0x0][0x23c], -R167.reuse ;  /* 0x00008f001b9f7a23 */ /* 0x100fe400000108a7 */
[----:B------:R-:W-:Y:S01]  /*d4e0*/  LDSM.16.MT88.4 R24, [R189+0xd000] ;  /* 0x00d00000bd18783b */ /* 0x000fe20000004200 */
[--C-:B------:R-:W-:Y:S01]  /*d4f0*/  FFMA.FTZ R160, R28, c[0x0][0x23c], -R168.reuse ;  /* 0x00008f001ca07a23 */ /* 0x100fe200000108a8 */
[C---:B------:R-:W-:Y:S04]  /*d500*/  HMMA.16816.F32 R84, R120.reuse, R162, R84 ;  /* 0x000000a27854723c */ /* 0x040fe80000001854 */
[--C-:B------:R-:W-:Y:S01]  /*d510*/  FFMA.FTZ R161, R29, c[0x0][0x23c], -R168.reuse ;  /* 0x00008f001da17a23 */ /* 0x100fe200000108a8 */
[----:B------:R-:W1:Y:S01]  /*d520*/  MUFU.EX2 R155, R155 ;  /* 0x0000009b009b7308 */ /* 0x000e620000000800 */
[----:B------:R-:W-:Y:S02]  /*d530*/  FFMA.FTZ R168, R33, c[0x0][0x23c], -R168 ;  /* 0x00008f0021a87a23 */ /* 0x000fe400000108a8 */
[C---:B----4-:R-:W-:Y:S04]  /*d540*/  HMMA.16816.F32 R88, R120.reuse, R124, R88 ;  /* 0x0000007c7858723c */ /* 0x050fe80000001858 */
[--C-:B------:R-:W-:Y:S02]  /*d550*/  FFMA.FTZ R162, R30, c[0x0][0x23c], -R167.reuse ;  /* 0x00008f001ea27a23 */ /* 0x100fe400000108a7 */
[--C-:B------:R-:W-:Y:S01]  /*d560*/  FFMA.FTZ R163, R31, c[0x0][0x23c], -R167.reuse ;  /* 0x00008f001fa37a23 */ /* 0x100fe200000108a7 */
[----:B------:R-:W-:Y:S01]  /*d570*/  MUFU.EX2 R156, R156 ;  /* 0x0000009c009c7308 */ /* 0x000fe20000000800 */
[C---:B------:R-:W-:Y:S01]  /*d580*/  HMMA.16816.F32 R92, R120.reuse, R126, R92 ;  /* 0x0000007e785c723c */ /* 0x040fe2000000185c */
[----:B------:R-:W4:Y:S03]  /*d590*/  LDSM.16.MT88.4 R124, [R192+0xd000] ;  /* 0x00d00000c07c783b */ /* 0x000f260000004200 */
[----:B------:R-:W-:Y:S04]  /*d5a0*/  FFMA.FTZ R167, R35, c[0x0][0x23c], -R167 ;  /* 0x00008f0023a77a23 */ /* 0x000fe800000108a7 */
[C---:B--2---:R-:W-:Y:S01]  /*d5b0*/  HMMA.16816.F32 R96, R120.reuse, R128, R96 ;  /* 0x000000807860723c */ /* 0x044fe20000001860 */
[----:B------:R-:W-:Y:S01]  /*d5c0*/  LDSM.16.MT88.4 R28, [R188+0x11000] ;  /* 0x01100000bc1c783b */ /* 0x000fe20000004200 */
[----:B------:R-:W2:Y:S06]  /*d5d0*/  MUFU.EX2 R157, R157 ;  /* 0x0000009d009d7308 */ /* 0x000eac0000000800 */
[C---:B------:R-:W-:Y:S01]  /*d5e0*/  HMMA.16816.F32 R100, R120.reuse, R130, R100 ;  /* 0x000000827864723c */ /* 0x040fe20000001864 */
[----:B------:R-:W2:Y:S03]  /*d5f0*/  LDSM.16.MT88.4 R128, [R190+0xd000] ;  /* 0x00d00000be80783b */ /* 0x000ea60000004200 */
[----:B------:R-:W-:Y:S04]  /*d600*/  MUFU.EX2 R158, R158 ;  /* 0x0000009e009e7308 */ /* 0x000fe80000000800 */
[C---:B---3--:R-:W-:Y:S01]  /*d610*/  HMMA.16816.F32 R104, R120.reuse, R136, R104 ;  /* 0x000000887868723c */ /* 0x048fe20000001868 */
[----:B------:R-:W-:Y:S05]  /*d620*/  LDSM.16.MT88.4 R32, [R189+0xd800] ;  /* 0x00d80000bd20783b */ /* 0x000fea0000004200 */
[----:B------:R-:W3:Y:S02]  /*d630*/  MUFU.EX2 R159, R159 ;  /* 0x0000009f009f7308 */ /* 0x000ee40000000800 */
[C---:B------:R-:W-:Y:S01]  /*d640*/  HMMA.16816.F32 R12, R120.reuse, R138, R12 ;  /* 0x0000008a780c723c */ /* 0x040fe2000000180c */
[----:B------:R-:W3:Y:S07]  /*d650*/  LDSM.16.MT88.4 R136, [R188+0xd000] ;  /* 0x00d00000bc88783b */ /* 0x000eee0000004200 */
[C---:B-1----:R-:W-:Y:S01]  /*d660*/  HMMA.16816.F32 R108, R120.reuse, R140, R108 ;  /* 0x0000008c786c723c */ /* 0x042fe2000000186c */
[----:B------:R-:W-:Y:S07]  /*d670*/  MUFU.EX2 R160, R160 ;  /* 0x000000a000a07308 */ /* 0x000fee0000000800 */
[C---:B------:R-:W-:Y:S01]  /*d680*/  HMMA.16816.F32 R112, R120.reuse, R142, R112 ;  /* 0x0000008e7870723c */ /* 0x040fe20000001870 */
[----:B------:R-:W1:Y:S02]  /*d690*/  LDSM.16.MT88.4 R140, [R192+0xf000] ;  /* 0x00f00000c08c783b */ /* 0x000e640000004200 */
[----:B------:R-:W1:Y:S05]  /*d6a0*/  MUFU.EX2 R161, R161 ;  /* 0x000000a100a17308 */ /* 0x000e6a0000000800 */
[C---:B-----5:R-:W-:Y:S05]  /*d6b0*/  HMMA.16816.F32 R16, R120.reuse, R20, R16 ;  /* 0x000000147810723c */ /* 0x060fea0000001810 */
[----:B------:R-:W-:Y:S02]  /*d6c0*/  MUFU.EX2 R162, R162 ;  /* 0x000000a200a27308 */ /* 0x000fe40000000800 */
[----:B------:R-:W-:Y:S01]  /*d6d0*/  F2FP.PACK_AB R20, R153, R152 ;  /* 0x000000989914723e */ /* 0x000fe200000000ff */
[----:B------:R-:W-:Y:S01]  /*d6e0*/  HMMA.16816.F32 R116, R120, R22, R116 ;  /* 0x000000167874723c */ /* 0x000fe20000001874 */
[----:B------:R-:W5:Y:S03]  /*d6f0*/  LDSM.16.MT88.4 R120, [R188+0xf000] ;  /* 0x00f00000bc78783b */ /* 0x000f660000004200 */
[----:B------:R-:W-:Y:S01]  /*d700*/  F2FP.PACK_AB R21, R155, R154 ;  /* 0x0000009a9b15723e */ /* 0x000fe200000000ff */
[----:B------:R-:W-:Y:S02]  /*d710*/  FADD.FTZ R152, R152, R173 ;  /* 0x000000ad98987221 */ /* 0x000fe40000010000 */
[----:B--2---:R-:W-:Y:S01]  /*d720*/  F2FP.PACK_AB R22, R157, R156 ;  /* 0x0000009c9d16723e */ /* 0x004fe200000000ff */
[----:B------:R-:W2:Y:S01]  /*d730*/  MUFU.EX2 R163, R163 ;  /* 0x000000a300a37308 */ /* 0x000ea20000000800 */
[----:B---3--:R-:W-:Y:S03]  /*d740*/  F2FP.PACK_AB R23, R159, R158 ;  /* 0x0000009e9f17723e */ /* 0x008fe600000000ff */
[----:B------:R-:W-:Y:S02]  /*d750*/  FADD.FTZ R154, R154, R5 ;  /* 0x000000059a9a7221 */ /* 0x000fe40000010000 */
[----:B------:R-:W-:Y:S02]  /*d760*/  FADD.FTZ R153, R153, R152 ;  /* 0x0000009899997221 */ /* 0x000fe40000010000 */
[C---:B----4-:R-:W-:Y:S02]  /*d770*/  HMMA.16816.F32 R8, R20.reuse, R124, R8 ;  /* 0x0000007c1408723c */ /* 0x050fe40000001808 */
[----:B------:R-:W3:Y:S03]  /*d780*/  MUFU.EX2 R225, R168 ;  /* 0x000000a800e17308 */ /* 0x000ee60000000800 */
[----:B------:R-:W-:Y:S02]  /*d790*/  FADD.FTZ R155, R155, R154 ;  /* 0x0000009a9b9b7221 */ /* 0x000fe40000010000 */
[----:B------:R-:W-:Y:S01]  /*d7a0*/  FADD.FTZ R156, R156, R153 ;  /* 0x000000999c9c7221 */ /* 0x000fe20000010000 */
[C---:B------:R-:W-:Y:S01]  /*d7b0*/  HMMA.16816.F32 R36, R20.reuse, R126, R36 ;  /* 0x0000007e1424723c */ /* 0x040fe20000001824 */
[----:B------:R-:W-:Y:S03]  /*d7c0*/  LDSM.16.MT88.4 R124, [R190+0x11000] ;  /* 0x01100000be7c783b */ /* 0x000fe60000004200 */
[----:B------:R-:W4:Y:S01]  /*d7d0*/  MUFU.EX2 R167, R167 ;  /* 0x000000a700a77308 */ /* 0x000f220000000800 */
[----:B------:R-:W-:Y:S02]  /*d7e0*/  FADD.FTZ R158, R158, R155 ;  /* 0x0000009b9e9e7221 */ /* 0x000fe40000010000 */
[----:B------:R-:W-:Y:S01]  /*d7f0*/  FADD.FTZ R157, R157, R156 ;  /* 0x0000009c9d9d7221 */ /* 0x000fe20000010000 */
[C---:B------:R-:W-:Y:S04]  /*d800*/  HMMA.16816.F32 R40, R20.reuse, R128, R40 ;  /* 0x000000801428723c */ /* 0x040fe80000001828 */
[----:B------:R-:W-:Y:S04]  /*d810*/  FADD.FTZ R159, R159, R158 ;  /* 0x0000009e9f9f7221 */ /* 0x000fe80000010000 */
[C---:B------:R-:W-:Y:S01]  /*d820*/  HMMA.16816.F32 R44, R20.reuse, R130, R44 ;  /* 0x00000082142c723c */ /* 0x040fe2000000182c */
[----:B------:R-:W-:Y:S07]  /*d830*/  LDSM.16.MT88.4 R128, [R189+0x11000] ;  /* 0x01100000bd80783b */ /* 0x000fee0000004200 */
[C---:B------:R-:W-:Y:S08]  /*d840*/  HMMA.16816.F32 R48, R20.reuse, R24, R48 ;  /* 0x000000181430723c */ /* 0x040ff00000001830 */
[C---:B------:R-:W-:Y:S01]  /*d850*/  HMMA.16816.F32 R52, R20.reuse, R26, R52 ;  /* 0x0000001a1434723c */ /* 0x040fe20000001834 */
[----:B------:R-:W2:Y:S07]  /*d860*/  LDSM.16.MT88.4 R24, [R192+0x11000] ;  /* 0x01100000c018783b */ /* 0x000eae0000004200 */
[C---:B------:R-:W-:Y:S08]  /*d870*/  HMMA.16816.F32 R56, R20.reuse, R136, R56 ;  /* 0x000000881438723c */ /* 0x040ff00000001838 */
[C---:B------:R-:W-:Y:S01]  /*d880*/  HMMA.16816.F32 R60, R20.reuse, R138, R60 ;  /* 0x0000008a143c723c */ /* 0x040fe2000000183c */
[----:B------:R-:W-:Y:S07]  /*d890*/  LDSM.16.MT88.4 R136, [R192+0xf800] ;  /* 0x00f80000c088783b */ /* 0x000fee0000004200 */
[C---:B-1----:R-:W-:Y:S08]  /*d8a0*/  HMMA.16816.F32 R64, R20.reuse, R140, R64 ;  /* 0x0000008c1440723c */ /* 0x042ff00000001840 */
        /* <DEDUP_REMOVED lines=8> */
[C---:B-----5:R-:W-:Y:S08]  /*d930*/  HMMA.16816.F32 R88, R20.reuse, R120, R88 ;  /* 0x000000781458723c */ /* 0x060ff00000001858 */
[C---:B------:R-:W-:Y:S01]  /*d940*/  HMMA.16816.F32 R92, R20.reuse, R122, R92 ;  /* 0x0000007a145c723c */ /* 0x040fe2000000185c */
[----:B------:R-:W-:Y:S07]  /*d950*/  LDSM.16.MT88.4 R120, [R190+0xd800] ;  /* 0x00d80000be78783b */ /* 0x000fee0000004200 */
[C---:B--2---:R-:W-:Y:S08]  /*d960*/  HMMA.16816.F32 R96, R20.reuse, R24, R96 ;  /* 0x000000181460723c */ /* 0x044ff00000001860 */
[C---:B------:R-:W-:Y:S01]  /*d970*/  HMMA.16816.F32 R100, R20.reuse, R26, R100 ;  /* 0x0000001a1464723c */ /* 0x040fe20000001864 */
[----:B------:R-:W1:Y:S07]  /*d980*/  LDSM.16.MT88.4 R24, [R192+0xd800] ;  /* 0x00d80000c018783b */ /* 0x000e6e0000004200 */
[C---:B------:R-:W-:Y:S08]  /*d990*/  HMMA.16816.F32 R104, R20.reuse, R124, R104 ;  /* 0x0000007c1468723c */ /* 0x040ff00000001868 */
[C---:B------:R-:W-:Y:S01]  /*d9a0*/  HMMA.16816.F32 R12, R20.reuse, R126, R12 ;  /* 0x0000007e140c723c */ /* 0x040fe2000000180c */
[----:B------:R-:W2:Y:S07]  /*d9b0*/  LDSM.16.MT88.4 R124, [R188+0xd800] ;  /* 0x00d80000bc7c783b */ /* 0x000eae0000004200 */
[C---:B------:R-:W-:Y:S08]  /*d9c0*/  HMMA.16816.F32 R108, R20.reuse, R128, R108 ;  /* 0x00000080146c723c */ /* 0x040ff0000000186c */
[C---:B------:R-:W-:Y:S08]  /*d9d0*/  HMMA.16816.F32 R112, R20.reuse, R130, R112 ;  /* 0x000000821470723c */ /* 0x040ff00000001870 */
[C---:B------:R-:W-:Y:S08]  /*d9e0*/  HMMA.16816.F32 R16, R20.reuse, R28, R16 ;  /* 0x0000001c1410723c */ /* 0x040ff00000001810 */
[----:B------:R-:W-:Y:S01]  /*d9f0*/  HMMA.16816.F32 R116, R20, R30, R116 ;  /* 0x0000001e1474723c */ /* 0x000fe20000001874 */
[----:B------:R-:W5:Y:S06]  /*da00*/  LDSM.16.MT88.4 R28, [R189+0xf800] ;  /* 0x00f80000bd1c783b */ /* 0x000f6c0000004200 */
[----:B------:R-:W-:Y:S01]  /*da10*/  F2FP.PACK_AB R20, R161, R160 ;  /* 0x000000a0a114723e */ /* 0x000fe200000000ff */
[----:B------:R-:W-:Y:S01]  /*da20*/  FADD.FTZ R160, R160, R157 ;  /* 0x0000009da0a07221 */ /* 0x000fe20000010000 */
[----:B------:R-:W-:Y:S03]  /*da30*/  F2FP.PACK_AB R21, R163, R162 ;  /* 0x000000a2a315723e */ /* 0x000fe600000000ff */
[----:B---3--:R-:W-:Y:S01]  /*da40*/  F2FP.PACK_AB R22, R225, R220 ;  /* 0x000000dce116723e */ /* 0x008fe200000000ff */
[----:B------:R-:W-:Y:S01]  /*da50*/  FADD.FTZ R162, R162, R159 ;  /* 0x0000009fa2a27221 */ /* 0x000fe20000010000 */
[----:B----4-:R-:W-:Y:S01]  /*da60*/  F2FP.PACK_AB R23, R167, R224 ;  /* 0x000000e0a717723e */ /* 0x010fe200000000ff */
[----:B------:R-:W-:Y:S02]  /*da70*/  FADD.FTZ R161, R161, R160 ;  /* 0x000000a0a1a17221 */ /* 0x000fe40000010000 */
[----:B------:R-:W-:Y:S02]  /*da80*/  FADD.FTZ R163, R163, R162 ;  /* 0x000000a2a3a37221 */ /* 0x000fe40000010000 */
[----:B------:R-:W-:Y:S02]  /*da90*/  FADD.FTZ R220, R220, R161 ;  /* 0x000000a1dcdc7221 */ /* 0x000fe40000010000 */
[C---:B-1----:R-:W-:Y:S01]  /*daa0*/  HMMA.16816.F32 R128, R20.reuse, R24, R8 ;  /* 0x000000181480723c */ /* 0x042fe20000001808 */
[----:B------:R-:W1:Y:S02]  /*dab0*/  LDSM.16.MT88.4 R8, [R190+0x11800] ;  /* 0x01180000be08783b */ /* 0x000e640000004200 */
[----:B------:R-:W-:Y:S02]  /*dac0*/  FADD.FTZ R224, R224, R163 ;  /* 0x000000a3e0e07221 */ /* 0x000fe40000010000 */
[----:B------:R-:W-:Y:S02]  /*dad0*/  FADD.FTZ R221, R225, R220 ;  /* 0x000000dce1dd7221 */ /* 0x000fe40000010000 */
[----:B------:R-:W-:Y:S01]  /*dae0*/  FADD.FTZ R219, R167, R224 ;  /* 0x000000e0a7db7221 */ /* 0x000fe20000010000 */
[C---:B------:R-:W-:Y:S01]  /*daf0*/  HMMA.16816.F32 R36, R20.reuse, R26, R36 ;  /* 0x0000001a1424723c */ /* 0x040fe20000001824 */
[----:B------:R-:W3:Y:S07]  /*db00*/  LDSM.16.MT88.4 R24, [R189+0x11800] ;  /* 0x01180000bd18783b */ /* 0x000eee0000004200 */
[C---:B------:R-:W-:Y:S08]  /*db10*/  HMMA.16816.F32 R40, R20.reuse, R120, R40 ;  /* 0x000000781428723c */ /* 0x040ff00000001828 */
[C---:B------:R-:W-:Y:S08]  /*db20*/  HMMA.16816.F32 R44, R20.reuse, R122, R44 ;  /* 0x0000007a142c723c */ /* 0x040ff0000000182c */
[C---:B------:R-:W-:Y:S08]  /*db30*/  HMMA.16816.F32 R48, R20.reuse, R32, R48 ;  /* 0x000000201430723c */ /* 0x040ff00000001830 */
[C---:B------:R-:W-:Y:S08]  /*db40*/  HMMA.16816.F32 R52, R20.reuse, R34, R52 ;  /* 0x000000221434723c */ /* 0x040ff00000001834 */
[C---:B--2---:R-:W-:Y:S08]  /*db50*/  HMMA.16816.F32 R56, R20.reuse, R124, R56 ;  /* 0x0000007c1438723c */ /* 0x044ff00000001838 */
[C---:B------:R-:W-:Y:S08]  /*db60*/  HMMA.16816.F32 R60, R20.reuse, R126, R60 ;  /* 0x0000007e143c723c */ /* 0x040ff0000000183c */
[C---:B------:R-:W-:Y:S08]  /*db70*/  HMMA.16816.F32 R64, R20.reuse, R136, R64 ;  /* 0x000000881440723c */ /* 0x040ff00000001840 */
[C---:B------:R-:W-:Y:S08]  /*db80*/  HMMA.16816.F32 R68, R20.reuse, R138, R68 ;  /* 0x0000008a1444723c */ /* 0x040ff00000001844 */
[C---:B------:R-:W-:Y:S08]  /*db90*/  HMMA.16816.F32 R72, R20.reuse, R140, R72 ;  /* 0x0000008c1448723c */ /* 0x040ff00000001848 */
[C---:B------:R-:W-:Y:S08]  /*dba0*/  HMMA.16816.F32 R76, R20.reuse, R142, R76 ;  /* 0x0000008e144c723c */ /* 0x040ff0000000184c */
[C---:B-----5:R-:W-:Y:S08]  /*dbb0*/  HMMA.16816.F32 R80, R20.reuse, R28, R80 ;  /* 0x0000001c1450723c */ /* 0x060ff00000001850 */
[C---:B------:R-:W-:Y:S01]  /*dbc0*/  HMMA.16816.F32 R84, R20.reuse, R30, R84 ;  /* 0x0000001e1454723c */ /* 0x040fe20000001854 */
[----:B------:R-:W2:Y:S07]  /*dbd0*/  LDSM.16.MT88.4 R28, [R188+0x11800] ;  /* 0x01180000bc1c783b */ /* 0x000eae0000004200 */
[C---:B------:R-:W-:Y:S08]  /*dbe0*/  HMMA.16816.F32 R88, R20.reuse, R144, R88 ;  /* 0x000000901458723c */ /* 0x040ff00000001858 */
[C---:B------:R-:W-:Y:S08]  /*dbf0*/  HMMA.16816.F32 R92, R20.reuse, R146, R92 ;  /* 0x00000092145c723c */ /* 0x040ff0000000185c */
[C---:B------:R-:W-:Y:S08]  /*dc00*/  HMMA.16816.F32 R96, R20.reuse, R148, R96 ;  /* 0x000000941460723c */ /* 0x040ff00000001860 */
[C---:B------:R-:W-:Y:S08]  /*dc10*/  HMMA.16816.F32 R100, R20.reuse, R150, R100 ;  /* 0x000000961464723c */ /* 0x040ff00000001864 */
[C---:B-1----:R-:W-:Y:S08]  /*dc20*/  HMMA.16816.F32 R104, R20.reuse, R8, R104 ;  /* 0x000000081468723c */ /* 0x042ff00000001868 */
[C---:B------:R-:W-:Y:S08]  /*dc30*/  HMMA.16816.F32 R124, R20.reuse, R10, R12 ;  /* 0x0000000a147c723c */ /* 0x040ff0000000180c */
[C---:B---3--:R-:W-:Y:S08]  /*dc40*/  HMMA.16816.F32 R108, R20.reuse, R24, R108 ;  /* 0x00000018146c723c */ /* 0x048ff0000000186c */
[C---:B------:R-:W-:Y:S08]  /*dc50*/  HMMA.16816.F32 R112, R20.reuse, R26, R112 ;  /* 0x0000001a1470723c */ /* 0x040ff00000001870 */
[C---:B--2---:R-:W-:Y:S08]  /*dc60*/  HMMA.16816.F32 R120, R20.reuse, R28, R16 ;  /* 0x0000001c1478723c */ /* 0x044ff00000001810 */
[----:B------:R-:W-:Y:S01]  /*dc70*/  HMMA.16816.F32 R116, R20, R30, R116 ;  /* 0x0000001e1474723c */ /* 0x000fe20000001874 */
[----:B------:R-:W-:-:S07]  /*dc80*/  @P1 BRA `(.L_x_729) ;  /* 0xffffc90000001947 */ /* 0x000fce000383ffff */
.L_x_725:
[----:B------:R-:W1:Y:S01]  /*dc90*/  SHFL.BFLY PT, R0, R219, 0x2, 0x1f ;  /* 0x0c401f00db007f89 */ /* 0x000e6200000e0000 */
[C---:B------:R-:W-:Y:S01]  /*dca0*/  ISETP.NE.AND P0, PT, R206.reuse, -0x1, PT ;  /* 0xffffffffce00780c */ /* 0x040fe20003f05270 */
[----:B------:R-:W-:Y:S01]  /*dcb0*/  ULDC.64 UR4, c[0x0][0x118] ;  /* 0x0000460000047ab9 */ /* 0x000fe20000000a00 */
[----:B------:R-:W-:Y:S01]  /*dcc0*/  MOV R5, 0x3f800000 ;  /* 0x3f80000000057802 */ /* 0x000fe20000000f00 */
[----:B------:R-:W2:Y:S01]  /*dcd0*/  SHFL.BFLY PT, R2, R221, 0x2, 0x1f ;  /* 0x0c401f00dd027f89 */ /* 0x000ea200000e0000 */
[----:B------:R-:W-:Y:S09]  /*dce0*/  BSSY B0, `(.L_x_730) ;  /* 0x0000131000007945 */ /* 0x000ff20003800000 */
[----:B------:R-:W-:-:S04]  /*dcf0*/  @P0 IMAD.WIDE.U32 R8, R206, c[0x0][0x1e8], RZ ;  /* 0x00007a00ce080a25 */ /* 0x000fc800078e00ff */
[----:B------:R-:W-:Y:S01]  /*dd00*/  @P0 IMAD R4, R206, c[0x0][0x1ec], R9 ;  /* 0x00007b00ce040a24 */ /* 0x000fe200078e0209 */
[----:B------:R-:W-:Y:S02]  /*dd10*/  @P0 MOV R6, R8 ;  /* 0x0000000800060202 */ /* 0x000fe40000000f00 */
[----:B------:R-:W3:Y:S01]  /*dd20*/  S2R R8, SR_TID.X ;  /* 0x0000000000087919 */ /* 0x000ee20000002100 */
[----:B-1----:R-:W-:Y:S02]  /*dd30*/  FADD.FTZ R11, R0, R219 ;  /* 0x000000db000b7221 */ /* 0x002fe40000010000 */
[----:B--2---:R-:W-:-:S03]  /*dd40*/  FADD.FTZ R7, R2, R221 ;  /* 0x000000dd02077221 */ /* 0x004fc60000010000 */
[----:B------:R-:W1:Y:S04]  /*dd50*/  SHFL.BFLY PT, R0, R11, 0x1, 0x1f ;  /* 0x0c201f000b007f89 */ /* 0x000e6800000e0000 */
[----:B------:R-:W2:Y:S01]  /*dd60*/  SHFL.BFLY PT, R2, R7, 0x1, 0x1f ;  /* 0x0c201f0007027f89 */ /* 0x000ea200000e0000 */
[----:B---3--:R-:W-:-:S04]  /*dd70*/  SHF.R.S32.HI R9, RZ, 0x1f, R8 ;  /* 0x0000001fff097819 */ /* 0x008fc80000011408 */
[----:B------:R-:W-:Y:S01]  /*dd80*/  LEA.HI R10, R9, R8, RZ, 0x2 ;  /* 0x00000008090a7211 */ /* 0x000fe200078f10ff */
[----:B-1----:R-:W-:-:S03]  /*dd90*/  FADD.FTZ R0, R11, R0 ;  /* 0x000000000b007221 */ /* 0x002fc60000010000 */
[--C-:B------:R-:W-:Y:S02]  /*dda0*/  SHF.R.S32.HI R12, RZ, 0x2, R10.reuse ;  /* 0x00000002ff0c7819 */ /* 0x100fe4000001140a */
[----:B------:R-:W-:Y:S01]  /*ddb0*/  SHF.R.S32.HI R11, RZ, 0x1f, R10 ;  /* 0x0000001fff0b7819 */ /* 0x000fe2000001140a */
[----:B--2---:R-:W-:Y:S01]  /*ddc0*/  FADD.FTZ R2, R7, R2 ;  /* 0x0000000207027221 */ /* 0x004fe20000010000 */
[----:B------:R-:W-:Y:S02]  /*ddd0*/  FSETP.NE.FTZ.AND P4, PT, R0, RZ, PT ;  /* 0x000000ff0000720b */ /* 0x000fe40003f95000 */
[----:B------:R-:W-:Y:S02]  /*dde0*/  MOV R7, 0x3f800000 ;  /* 0x3f80000000077802 */ /* 0x000fe40000000f00 */
[----:B------:R-:W-:Y:S02]  /*ddf0*/  FSETP.NE.FTZ.AND P5, PT, R2, RZ, PT ;  /* 0x000000ff0200720b */ /* 0x000fe40003fb5000 */
[----:B------:R-:W-:-:S02]  /*de00*/  LEA.HI R11, R11, R12, RZ, 0x3 ;  /* 0x0000000c0b0b7211 */ /* 0x000fc400078f18ff */
[----:B------:R-:W-:Y:S02]  /*de10*/  LOP3.LUT R13, R10, 0x3ffffffc, RZ, 0xc0, !PT ;  /* 0x3ffffffc0a0d7812 */ /* 0x000fe400078ec0ff */
[----:B------:R-:W-:Y:S02]  /*de20*/  LOP3.LUT R11, R11, 0xfffffff8, RZ, 0xc0, !PT ;  /* 0xfffffff80b0b7812 */ /* 0x000fe400078ec0ff */
[----:B------:R-:W-:Y:S01]  /*de30*/  IADD3 R13, -R13, R8, RZ ;  /* 0x000000080d0d7210 */ /* 0x000fe20007ffe1ff */
[----:B------:R-:W1:Y:S01]  /*de40*/  @P4 MUFU.RCP R7, R0 ;  /* 0x0000000000074308 */ /* 0x000e620000001000 */
[----:B------:R-:W-:-:S04]  /*de50*/  IADD3 R11, R12, -R11, RZ ;  /* 0x8000000b0c0b7210 */ /* 0x000fc80007ffe0ff */
[C---:B------:R-:W-:Y:S02]  /*de60*/  SHF.L.U32 R12, R11.reuse, 0x6, RZ ;  /* 0x000000060b0c7819 */ /* 0x040fe400000006ff */
[C---:B------:R-:W-:Y:S01]  /*de70*/  LOP3.LUT R14, R11.reuse, 0x1, RZ, 0xc0, !PT ;  /* 0x000000010b0e7812 */ /* 0x040fe200078ec0ff */
[----:B------:R-:W2:Y:S01]  /*de80*/  @P5 MUFU.RCP R5, R2 ;  /* 0x0000000200055308 */ /* 0x000ea20000001000 */
[----:B------:R-:W-:Y:S02]  /*de90*/  LOP3.LUT R12, R12, 0x1c0, RZ, 0xc0, !PT ;  /* 0x000001c00c0c7812 */ /* 0x000fe400078ec0ff */
[----:B------:R-:W-:Y:S02]  /*dea0*/  ISETP.NE.U32.AND P3, PT, R14, 0x1, PT ;  /* 0x000000010e00780c */ /* 0x000fe40003f65070 */
[----:B------:R-:W-:Y:S02]  /*deb0*/  LEA.HI R12, R12, R12, RZ, 0x1d ;  /* 0x0000000c0c0c7211 */ /* 0x000fe400078fe8ff */
[----:B------:R-:W-:Y:S01]  /*dec0*/  R2P PR, R11, 0x6 ;  /* 0x000000060b007804 */ /* 0x000fe20000000000 */
[C---:B-1----:R-:W-:Y:S01]  /*ded0*/  FMUL.FTZ R131, R7.reuse, R131 ;  /* 0x0000008307837220 */ /* 0x042fe20000410000 */
[----:B------:R-:W-:Y:S01]  /*dee0*/  MOV R11, 0x20 ;  /* 0x00000020000b7802 */ /* 0x000fe20000000f00 */
[C---:B------:R-:W-:Y:S01]  /*def0*/  FMUL.FTZ R130, R7.reuse, R130 ;  /* 0x0000008207827220 */ /* 0x040fe20000410000 */
[----:B------:R-:W-:Y:S01]  /*df00*/  @P5 MUFU.LG2 R2, R2 ;  /* 0x0000000200025308 */ /* 0x000fe20000000c00 */
[----:B------:R-:W-:-:S02]  /*df10*/  FMUL.FTZ R39, R7, R39 ;  /* 0x0000002707277220 */ /* 0x000fc40000410000 */
[----:B------:R-:W-:Y:S01]  /*df20*/  FMUL.FTZ R38, R7, R38 ;  /* 0x0000002607267220 */ /* 0x000fe20000410000 */
[----:B------:R-:W-:Y:S01]  /*df30*/  F2FP.PACK_AB R130, R131, R130 ;  /* 0x000000828382723e */ /* 0x000fe200000000ff */
[C---:B------:R-:W-:Y:S02]  /*df40*/  FMUL.FTZ R43, R7.reuse, R43 ;  /* 0x0000002b072b7220 */ /* 0x040fe40000410000 */
[----:B------:R-:W-:Y:S01]  /*df50*/  FMUL.FTZ R42, R7, R42 ;  /* 0x0000002a072a7220 */ /* 0x000fe20000410000 */
[----:B------:R-:W-:Y:S01]  /*df60*/  F2FP.PACK_AB R38, R39, R38 ;  /* 0x000000262726723e */ /* 0x000fe200000000ff */
[C---:B------:R-:W-:Y:S01]  /*df70*/  FMUL.FTZ R47, R7.reuse, R47 ;  /* 0x0000002f072f7220 */ /* 0x040fe20000410000 */
[----:B------:R-:W1:Y:S01]  /*df80*/  @P4 MUFU.LG2 R0, R0 ;  /* 0x0000000000004308 */ /* 0x000e620000000c00 */
[----:B------:R-:W-:Y:S01]  /*df90*/  FMUL.FTZ R46, R7, R46 ;  /* 0x0000002e072e7220 */ /* 0x000fe20000410000 */
[----:B------:R-:W-:Y:S01]  /*dfa0*/  F2FP.PACK_AB R42, R43, R42 ;  /* 0x0000002a2b2a723e */ /* 0x000fe200000000ff */
[----:B------:R-:W-:-:S02]  /*dfb0*/  FMUL.FTZ R51, R7, R51 ;  /* 0x0000003307337220 */ /* 0x000fc40000410000 */
[----:B------:R-:W-:Y:S01]  /*dfc0*/  FMUL.FTZ R50, R7, R50 ;  /* 0x0000003207327220 */ /* 0x000fe20000410000 */
[----:B------:R-:W-:Y:S01]  /*dfd0*/  F2FP.PACK_AB R46, R47, R46 ;  /* 0x0000002e2f2e723e */ /* 0x000fe200000000ff */
[C---:B------:R-:W-:Y:S02]  /*dfe0*/  FMUL.FTZ R55, R7.reuse, R55 ;  /* 0x0000003707377220 */ /* 0x040fe40000410000 */
[----:B------:R-:W-:Y:S01]  /*dff0*/  FMUL.FTZ R54, R7, R54 ;  /* 0x0000003607367220 */ /* 0x000fe20000410000 */
[----:B------:R-:W-:Y:S01]  /*e000*/  F2FP.PACK_AB R50, R51, R50 ;  /* 0x000000323332723e */ /* 0x000fe200000000ff */
[C---:B------:R-:W-:Y:S02]  /*e010*/  FMUL.FTZ R59, R7.reuse, R59 ;  /* 0x0000003b073b7220 */ /* 0x040fe40000410000 */
        /* <DEDUP_REMOVED lines=52> */
[----:B------:R-:W-:Y:S01]  /*e360*/  LEA.HI R7, R9, R8, RZ, 0x5 ;  /* 0x0000000809077211 */ /* 0x000fe200078f28ff */
[----:B--2---:R-:W-:Y:S01]  /*e370*/  FMUL.FTZ R128, R5, R128 ;  /* 0x0000008005807220 */ /* 0x004fe20000410000 */
[----:B------:R-:W-:Y:S01]  /*e380*/  F2FP.PACK_AB R122, R123, R122 ;  /* 0x0000007a7b7a723e */ /* 0x000fe200000000ff */
[C---:B------:R-:W-:Y:S01]  /*e390*/  FMUL.FTZ R129, R5.reuse, R129 ;  /* 0x0000008105817220 */ /* 0x040fe20000410000 */
[----:B------:R-:W-:Y:S01]  /*e3a0*/  SHF.R.S32.HI R10, RZ, 0x5, R7 ;  /* 0x00000005ff0a7819 */ /* 0x000fe20000011407 */
[----:B------:R-:W-:Y:S01]  /*e3b0*/  FMUL.FTZ R36, R5, R36 ;  /* 0x0000002405247220 */ /* 0x000fe20000410000 */
[----:B------:R-:W-:Y:S01]  /*e3c0*/  F2FP.PACK_AB R118, R119, R118 ;  /* 0x000000767776723e */ /* 0x000fe200000000ff */
[C---:B------:R-:W-:Y:S01]  /*e3d0*/  FMUL.FTZ R37, R5.reuse, R37 ;  /* 0x0000002505257220 */ /* 0x040fe20000410000 */
[----:B------:R-:W-:Y:S01]  /*e3e0*/  LEA R13, R10, R13, 0x9 ;  /* 0x0000000d0a0d7211 */ /* 0x000fe200078e48ff */
[----:B------:R-:W-:Y:S01]  /*e3f0*/  FMUL.FTZ R40, R5, R40 ;  /* 0x0000002805287220 */ /* 0x000fe20000410000 */
[----:B------:R-:W-:Y:S01]  /*e400*/  F2FP.PACK_AB R128, R129, R128 ;  /* 0x000000808180723e */ /* 0x000fe200000000ff */
[----:B------:R-:W-:Y:S01]  /*e410*/  FMUL.FTZ R41, R5, R41 ;  /* 0x0000002905297220 */ /* 0x000fe20000410000 */
[----:B------:R-:W-:Y:S01]  /*e420*/  LEA R12, R13, R12, 0x1 ;  /* 0x0000000c0d0c7211 */ /* 0x000fe200078e08ff */
[----:B------:R-:W-:Y:S01]  /*e430*/  FMUL.FTZ R44, R5, R44 ;  /* 0x0000002c052c7220 */ /* 0x000fe20000410000 */
[----:B------:R-:W-:Y:S01]  /*e440*/  F2FP.PACK_AB R36, R37, R36 ;  /* 0x000000242524723e */ /* 0x000fe200000000ff */
[C---:B------:R-:W-:Y:S01]  /*e450*/  FMUL.FTZ R45, R5.reuse, R45 ;  /* 0x0000002d052d7220 */ /* 0x040fe20000410000 */
[----:B------:R-:W-:Y:S01]  /*e460*/  SHF.L.U32 R13, R12, 0x1, RZ ;  /* 0x000000010c0d7819 */ /* 0x000fe200000006ff */
[----:B------:R-:W-:Y:S01]  /*e470*/  FMUL.FTZ R48, R5, R48 ;  /* 0x0000003005307220 */ /* 0x000fe20000410000 */
[----:B------:R-:W-:Y:S01]  /*e480*/  SEL R12, R11, 0xffffffe0, !P1 ;  /* 0xffffffe00b0c7807 */ /* 0x000fe20004800000 */
[----:B------:R-:W-:Y:S01]  /*e490*/  FMUL.FTZ R49, R5, R49 ;  /* 0x0000003105317220 */ /* 0x000fe20000410000 */
[----:B------:R-:W-:Y:S01]  /*e4a0*/  IADD3 R15, R13, -0x10, RZ ;  /* 0xfffffff00d0f7810 */ /* 0x000fe20007ffe0ff */
[----:B------:R-:W-:Y:S01]  /*e4b0*/  FMUL.FTZ R52, R5, R52 ;  /* 0x0000003405347220 */ /* 0x000fe20000410000 */
[----:B------:R-:W-:Y:S01]  /*e4c0*/  @P3 IADD3 R15, R13, 0x10, RZ ;  /* 0x000000100d0f3810 */ /* 0x000fe20007ffe0ff */
[----:B------:R-:W-:Y:S01]  /*e4d0*/  FMUL.FTZ R53, R5, R53 ;  /* 0x0000003505357220 */ /* 0x000fe20000410000 */
[----:B------:R-:W-:Y:S01]  /*e4e0*/  F2FP.PACK_AB R40, R41, R40 ;  /* 0x000000282928723e */ /* 0x000fe200000000ff */
[----:B------:R-:W-:Y:S01]  /*e4f0*/  FMUL.FTZ R56, R5, R56 ;  /* 0x0000003805387220 */ /* 0x000fe20000410000 */
[----:B------:R-:W-:Y:S01]  /*e500*/  IADD3 R17, R13, R12, RZ ;  /* 0x0000000c0d117210 */ /* 0x000fe20007ffe0ff */
[----:B------:R-:W-:Y:S01]  /*e510*/  FMUL.FTZ R57, R5, R57 ;  /* 0x0000003905397220 */ /* 0x000fe20000410000 */
[----:B------:R-:W-:Y:S01]  /*e520*/  F2FP.PACK_AB R44, R45, R44 ;  /* 0x0000002c2d2c723e */ /* 0x000fe200000000ff */
[C---:B------:R-:W-:Y:S01]  /*e530*/  FMUL.FTZ R60, R5.reuse, R60 ;  /* 0x0000003c053c7220 */ /* 0x040fe20000410000 */
[----:B------:R-:W-:Y:S01]  /*e540*/  IADD3 R19, R12, R15, RZ ;  /* 0x0000000f0c137210 */ /* 0x000fe20007ffe0ff */
[----:B------:R-:W-:Y:S01]  /*e550*/  FMUL.FTZ R61, R5, R61 ;  /* 0x0000003d053d7220 */ /* 0x000fe20000410000 */
[----:B------:R-:W-:Y:S01]  /*e560*/  F2FP.PACK_AB R48, R49, R48 ;  /* 0x000000303130723e */ /* 0x000fe200000000ff */
[----:B------:R-:W-:Y:S01]  /*e570*/  FMUL.FTZ R64, R5, R64 ;  /* 0x0000004005407220 */ /* 0x000fe20000410000 */
[----:B------:R-:W-:Y:S01]  /*e580*/  F2FP.PACK_AB R52, R53, R52 ;  /* 0x000000343534723e */ /* 0x000fe200000000ff */
[C---:B------:R-:W-:Y:S01]  /*e590*/  FMUL.FTZ R65, R5.reuse, R65 ;  /* 0x0000004105417220 */ /* 0x040fe20000410000 */
[----:B------:R-:W-:Y:S01]  /*e5a0*/  STS [R13], R128 ;  /* 0x000000800d007388 */ /* 0x000fe20000000800 */
[----:B------:R-:W-:Y:S01]  /*e5b0*/  FMUL.FTZ R68, R5, R68 ;  /* 0x0000004405447220 */ /* 0x000fe20000410000 */
[----:B------:R-:W-:Y:S01]  /*e5c0*/  F2FP.PACK_AB R56, R57, R56 ;  /* 0x000000383938723e */ /* 0x000fe200000000ff */
[C---:B------:R-:W-:Y:S01]  /*e5d0*/  FMUL.FTZ R69, R5.reuse, R69 ;  /* 0x0000004505457220 */ /* 0x040fe20000410000 */
[----:B------:R-:W-:Y:S01]  /*e5e0*/  STS [R13+0x400], R130 ;  /* 0x000400820d007388 */ /* 0x000fe20000000800 */
        /* <DEDUP_REMOVED lines=26> */
[----:B------:R-:W-:Y:S01]  /*e790*/  FMUL.FTZ R97, R5, R97 ;  /* 0x0000006105617220 */ /* 0x000fe20000410000 */
[----:B------:R-:W-:Y:S01]  /*e7a0*/  F2FP.PACK_AB R88, R89, R88 ;  /* 0x000000585958723e */ /* 0x000fe200000000ff */
[----:B------:R-:W-:Y:S01]  /*e7b0*/  FMUL.FTZ R100, R5, R100 ;  /* 0x0000006405647220 */ /* 0x000fe20000410000 */
[----:B------:R-:W-:Y:S01]  /*e7c0*/  F2FP.PACK_AB R92, R93, R92 ;  /* 0x0000005c5d5c723e */ /* 0x000fe200000000ff */
[----:B------:R-:W-:Y:S01]  /*e7d0*/  FMUL.FTZ R101, R5, R101 ;  /* 0x0000006505657220 */ /* 0x000fe20000410000 */
[----:B------:R-:W-:Y:S01]  /*e7e0*/  F2FP.PACK_AB R96, R97, R96 ;  /* 0x000000606160723e */ /* 0x000fe200000000ff */
[C---:B------:R-:W-:Y:S01]  /*e7f0*/  FMUL.FTZ R104, R5.reuse, R104 ;  /* 0x0000006805687220 */ /* 0x040fe20000410000 */
[----:B------:R-:W2:Y:S01]  /*e800*/  LDC.U8 R12, c[0x0][0x328] ;  /* 0x0000ca00ff0c7b82 */ /* 0x000ea20000000000 */
[----:B------:R-:W-:Y:S01]  /*e810*/  FMUL.FTZ R105, R5, R105 ;  /* 0x0000006905697220 */ /* 0x000fe20000410000 */
[----:B------:R-:W-:Y:S01]  /*e820*/  F2FP.PACK_AB R100, R101, R100 ;  /* 0x000000646564723e */ /* 0x000fe200000000ff */
[C---:B------:R-:W-:Y:S01]  /*e830*/  FMUL.FTZ R124, R5.reuse, R124 ;  /* 0x0000007c057c7220 */ /* 0x040fe20000410000 */
[----:B------:R-:W3:Y:S01]  /*e840*/  S2R R11, SR_TID.X ;  /* 0x00000000000b7919 */ /* 0x000ee20000002100 */
[----:B------:R-:W-:Y:S01]  /*e850*/  FMUL.FTZ R125, R5, R125 ;  /* 0x0000007d057d7220 */ /* 0x000fe20000410000 */
[----:B------:R-:W-:Y:S01]  /*e860*/  F2FP.PACK_AB R104, R105, R104 ;  /* 0x000000686968723e */ /* 0x000fe200000000ff */
[C---:B------:R-:W-:Y:S01]  /*e870*/  FMUL.FTZ R108, R5.reuse, R108 ;  /* 0x0000006c056c7220 */ /* 0x040fe20000410000 */
[----:B------:R-:W4:Y:S01]  /*e880*/  S2R R61, SR_CTAID.Z ;  /* 0x00000000003d7919 */ /* 0x000f220000002700 */
[----:B------:R-:W-:Y:S01]  /*e890*/  FMUL.FTZ R109, R5, R109 ;  /* 0x0000006d056d7220 */ /* 0x000fe20000410000 */
[----:B------:R-:W-:Y:S01]  /*e8a0*/  F2FP.PACK_AB R124, R125, R124 ;  /* 0x0000007c7d7c723e */ /* 0x000fe200000000ff */
[----:B------:R-:W-:Y:S01]  /*e8b0*/  FMUL.FTZ R112, R5, R112 ;  /* 0x0000007005707220 */ /* 0x000fe20000410000 */
[----:B------:R-:W-:Y:S01]  /*e8c0*/  LOP3.LUT R7, R7, 0xffffffe0, RZ, 0xc0, !PT ;  /* 0xffffffe007077812 */ /* 0x000fe200078ec0ff */
        /* <DEDUP_REMOVED lines=8> */
[----:B-1----:R-:W-:-:S03]  /*e950*/  @P4 FMUL.FTZ R0, R0, 0.69314718246459960938 ;  /* 0x3f31721800004820 */ /* 0x002fc60000410000 */
[----:B------:R-:W-:Y:S02]  /*e960*/  F2FP.PACK_AB R116, R5, R116 ;  /* 0x000000740574723e */ /* 0x000fe400000000ff */
[----:B------:R-:W-:-:S04]  /*e970*/  MOV R5, 0x40 ;  /* 0x0000004000057802 */ /* 0x000fc80000000f00 */
[----:B------:R-:W-:Y:S02]  /*e980*/  SEL R14, R5, 0xffffffc0, !P2 ;  /* 0xffffffc0050e7807 */ /* 0x000fe40005000000 */
[----:B------:R-:W1:Y:S01]  /*e990*/  S2R R5, SR_CTAID.Y ;  /* 0x0000000000057919 */ /* 0x000e620000002600 */
[----:B--2---:R-:W-:Y:S02]  /*e9a0*/  ISETP.NE.AND P2, PT, R12, RZ, PT ;  /* 0x000000ff0c00720c */ /* 0x004fe40003f45270 */
[-C--:B------:R-:W-:Y:S02]  /*e9b0*/  IADD3 R21, R13, R14.reuse, RZ ;  /* 0x0000000e0d157210 */ /* 0x080fe40007ffe0ff */
[----:B------:R-:W-:Y:S02]  /*e9c0*/  IADD3 R23, R14, R15, RZ ;  /* 0x0000000f0e177210 */ /* 0x000fe40007ffe0ff */
[-C--:B------:R-:W-:Y:S01]  /*e9d0*/  IADD3 R25, R17, R14.reuse, RZ ;  /* 0x0000000e11197210 */ /* 0x080fe20007ffe0ff */
[----:B------:R-:W-:Y:S01]  /*e9e0*/  STS [R21], R48 ;  /* 0x0000003015007388 */ /* 0x000fe20000000800 */
[----:B------:R-:W-:-:S02]  /*e9f0*/  IADD3 R27, R19, R14, RZ ;  /* 0x0000000e131b7210 */ /* 0x000fc40007ffe0ff */
[----:B------:R-:W-:Y:S01]  /*ea00*/  ISETP.NE.OR P1, PT, R206, -0x1, !P2 ;  /* 0xffffffffce00780c */ /* 0x000fe20005725670 */
[----:B------:R-:W-:Y:S04]  /*ea10*/  STS [R21+0x400], R50 ;  /* 0x0004003215007388 */ /* 0x000fe80000000800 */
[----:B------:R-:W-:Y:S04]  /*ea20*/  STS [R23], R52 ;  /* 0x0000003417007388 */ /* 0x000fe80000000800 */
[----:B------:R-:W-:Y:S04]  /*ea30*/  STS [R23+0x400], R54 ;  /* 0x0004003617007388 */ /* 0x000fe80000000800 */
[----:B------:R-:W-:Y:S01]  /*ea40*/  STS [R25], R56 ;  /* 0x0000003819007388 */ /* 0x000fe20000000800 */
[----:B-1----:R-:W-:-:S03]  /*ea50*/  @!P1 IMAD R206, R5, c[0x0][0x214], RZ ;  /* 0x0000850005ce9a24 */ /* 0x002fc600078e02ff */
[----:B------:R-:W-:Y:S01]  /*ea60*/  STS [R25+0x400], R58 ;  /* 0x0004003a19007388 */ /* 0x000fe20000000800 */
[----:B----4-:R-:W-:-:S03]  /*ea70*/  @P2 IMAD R206, R61, c[0x0][0x234], R206 ;  /* 0x00008d003dce2a24 */ /* 0x010fc600078e02ce */
[----:B------:R3:W-:Y:S04]  /*ea80*/  STS [R27], R60 ;  /* 0x0000003c1b007388 */ /* 0x0007e80000000800 */
[----:B------:R1:W-:Y:S04]  /*ea90*/  STS [R27+0x400], R62 ;  /* 0x0004003e1b007388 */ /* 0x0003e80000000800 */
[----:B------:R2:W-:Y:S04]  /*eaa0*/  STS [R13+0x2000], R64 ;  /* 0x002000400d007388 */ /* 0x0005e80000000800 */
[----:B------:R4:W-:Y:S04]  /*eab0*/  STS [R13+0x2400], R66 ;  /* 0x002400420d007388 */ /* 0x0009e80000000800 */
[----:B------:R4:W-:Y:S04]  /*eac0*/  STS [R15+0x2000], R68 ;  /* 0x002000440f007388 */ /* 0x0009e80000000800 */
[----:B------:R4:W-:Y:S04]  /*ead0*/  STS [R15+0x2400], R70 ;  /* 0x002400460f007388 */ /* 0x0009e80000000800 */
[----:B------:R4:W-:Y:S01]  /*eae0*/  STS [R17+0x2000], R72 ;  /* 0x0020004811007388 */ /* 0x0009e20000000800 */
[----:B---3--:R-:W-:-:S03]  /*eaf0*/  SHF.R.S32.HI R60, RZ, 0x1f, R11 ;  /* 0x0000001fff3c7819 */ /* 0x008fc6000001140b */
[----:B------:R4:W-:Y:S01]  /*eb00*/  STS [R17+0x2400], R74 ;  /* 0x0024004a11007388 */ /* 0x0009e20000000800 */
[----:B-1----:R-:W-:Y:S02]  /*eb10*/  @!P0 SHF.R.S32.HI R62, RZ, 0x1f, R5 ;  /* 0x0000001fff3e8819 */ /* 0x002fe40000011405 */
[----:B------:R-:W-:Y:S01]  /*eb20*/  LEA.HI R63, R60, R11, RZ, 0x5 ;  /* 0x0000000b3c3f7211 */ /* 0x000fe200078f28ff */
[----:B------:R4:W-:Y:S01]  /*eb30*/  STS [R19+0x2000], R76 ;  /* 0x0020004c13007388 */ /* 0x0009e20000000800 */
[----:B--2---:R-:W-:-:S03]  /*eb40*/  @!P0 IMAD.WIDE.U32 R64, R5, c[0x0][0x1e0], RZ ;  /* 0x0000780005408a25 */ /* 0x004fc600078e00ff */
[----:B------:R4:W-:Y:S01]  /*eb50*/  STS [R19+0x2400], R78 ;  /* 0x0024004e13007388 */ /* 0x0009e20000000800 */
[----:B------:R-:W-:Y:S01]  /*eb60*/  @!P0 IMAD R62, R62, c[0x0][0x1e0], RZ ;  /* 0x000078003e3e8a24 */ /* 0x000fe200078e02ff */
[----:B------:R-:W-:Y:S02]  /*eb70*/  @!P0 MOV R6, R64 ;  /* 0x0000004000068202 */ /* 0x000fe40000000f00 */
[----:B------:R4:W-:Y:S01]  /*eb80*/  STS [R21+0x2000], R80 ;  /* 0x0020005015007388 */ /* 0x0009e20000000800 */
[----:B------:R-:W-:Y:S01]  /*eb90*/  @!P0 IMAD R62, R5, c[0x0][0x1e4], R62 ;  /* 0x00007900053e8a24 */ /* 0x000fe200078e023e */
[----:B------:R-:W-:Y:S01]  /*eba0*/  IADD3 R64, -R7, R8, RZ ;  /* 0x0000000807407210 */ /* 0x000fe20007ffe1ff */
[----:B------:R-:W-:Y:S01]  /*ebb0*/  @!P2 IMAD R5, R5, c[0x0][0x1c0], R61 ;  /* 0x000070000505aa24 */ /* 0x000fe200078e023d */
[----:B------:R4:W-:Y:S02]  /*ebc0*/  STS [R21+0x2400], R82 ;  /* 0x0024005215007388 */ /* 0x0009e40000000800 */
[----:B------:R-:W-:Y:S01]  /*ebd0*/  @!P0 IADD3 R4, R65, R62, RZ ;  /* 0x0000003e41048210 */ /* 0x000fe20007ffe0ff */
[----:B------:R-:W-:Y:S01]  /*ebe0*/  @P5 FMUL.FTZ R65, R2, 0.69314718246459960938 ;  /* 0x3f31721802415820 */ /* 0x000fe20000410000 */
[----:B------:R4:W-:Y:S01]  /*ebf0*/  STS [R23+0x2000], R84 ;  /* 0x0020005417007388 */ /* 0x0009e20000000800 */
[----:B------:R-:W-:Y:S01]  /*ec00*/  LOP3.LUT R62, R63, 0xffffffe0, RZ, 0xc0, !PT ;  /* 0xffffffe03f3e7812 */ /* 0x000fe200078ec0ff */
[----:B------:R-:W-:Y:S01]  /*ec10*/  @!P2 IMAD R206, R5, c[0x0][0x214], RZ ;  /* 0x0000850005ceaa24 */ /* 0x000fe200078e02ff */
[----:B------:R-:W-:Y:S01]  /*ec20*/  SHF.R.S32.HI R63, RZ, 0x1f, R10 ;  /* 0x0000001fff3f7819 */ /* 0x000fe2000001140a */
[----:B------:R4:W-:Y:S01]  /*ec30*/  STS [R23+0x2400], R86 ;  /* 0x0024005617007388 */ /* 0x0009e20000000800 */
[----:B------:R-:W-:-:S02]  /*ec40*/  IADD3 R62, -R62, R11, RZ ;  /* 0x0000000b3e3e7210 */ /* 0x000fc40007ffe1ff */
[----:B------:R-:W-:Y:S01]  /*ec50*/  LOP3.LUT P0, RZ, R64, 0x3, RZ, 0xc0, !PT ;  /* 0x0000000340ff7812 */ /* 0x000fe2000780c0ff */
[----:B------:R4:W-:Y:S01]  /*ec60*/  STS [R25+0x2000], R88 ;  /* 0x0020005819007388 */ /* 0x0009e20000000800 */
[----:B------:R-:W-:Y:S02]  /*ec70*/  LEA.HI R63, R63, R10, RZ, 0x2 ;  /* 0x0000000a3f3f7211 */ /* 0x000fe400078f10ff */
[----:B------:R-:W-:Y:S01]  /*ec80*/  SHF.R.S32.HI R7, RZ, 0x1f, R62 ;  /* 0x0000001fff077819 */ /* 0x000fe2000001143e */
[----:B------:R4:W-:Y:S01]  /*ec90*/  STS [R25+0x2400], R90 ;  /* 0x0024005a19007388 */ /* 0x0009e20000000800 */
[----:B------:R-:W-:Y:S02]  /*eca0*/  LOP3.LUT R63, R63, 0xffffffc, RZ, 0xc0, !PT ;  /* 0x0ffffffc3f3f7812 */ /* 0x000fe400078ec0ff */
[----:B------:R-:W-:Y:S01]  /*ecb0*/  LEA.HI R7, R7, R62, RZ, 0x2 ;  /* 0x0000003e07077211 */ /* 0x000fe200078f10ff */
[----:B------:R4:W-:Y:S01]  /*ecc0*/  STS [R27+0x2000], R92 ;  /* 0x0020005c1b007388 */ /* 0x0009e20000000800 */
[----:B------:R-:W-:-:S02]  /*ecd0*/  IADD3 R63, R10, -R63, RZ ;  /* 0x8000003f0a3f7210 */ /* 0x000fc40007ffe0ff */
[----:B------:R-:W-:Y:S01]  /*ece0*/  SHF.R.S32.HI R2, RZ, 0x2, R7 ;  /* 0x00000002ff027819 */ /* 0x000fe20000011407 */
[----:B------:R4:W-:Y:S01]  /*ecf0*/  STS [R27+0x2400], R94 ;  /* 0x0024005e1b007388 */ /* 0x0009e20000000800 */
[----:B------:R-:W-:Y:S01]  /*ed00*/  MOV R10, 0x7f800000 ;  /* 0x7f800000000a7802 */ /* 0x000fe20000000f00 */
[----:B------:R-:W-:Y:S01]  /*ed10*/  @P5 FFMA.FTZ R10, R132, c[0x0][0x238], R65 ;  /* 0x00008e00840a5a23 */ /* 0x000fe20000010041 */
[----:B------:R-:W-:Y:S01]  /*ed20*/  MOV R62, 0x7f800000 ;  /* 0x7f800000003e7802 */ /* 0x000fe20000000f00 */
[----:B------:R4:W-:Y:S01]  /*ed30*/  STS [R13+0x4000], R96 ;  /* 0x004000600d007388 */ /* 0x0009e20000000800 */
[----:B------:R-:W-:Y:S01]  /*ed40*/  @P4 FFMA.FTZ R62, R3, c[0x0][0x238], R0 ;  /* 0x00008e00033e4a23 */ /* 0x000fe20000010000 */
[----:B------:R-:W-:Y:S02]  /*ed50*/  LEA R2, R63, R2, 0x4 ;  /* 0x000000023f027211 */ /* 0x000fe400078e20ff */
[----:B------:R4:W-:Y:S04]  /*ed60*/  STS [R13+0x4400], R98 ;  /* 0x004400620d007388 */ /* 0x0009e80000000800 */
        /* <DEDUP_REMOVED lines=14> */
[----:B------:R-:W-:Y:S06]  /*ee50*/  BAR.SYNC.DEFER_BLOCKING 0x0 ;  /* 0x0000000000007b1d */ /* 0x000fec0000010000 */
[----:B------:R4:W1:Y:S04]  /*ee60*/  LDS.128 R52, [R208] ;  /* 0x00000000d0347984 */ /* 0x0008680000000c00 */
[----:B------:R4:W2:Y:S04]  /*ee70*/  LDS.128 R48, [R208+0x800] ;  /* 0x00080000d0307984 */ /* 0x0008a80000000c00 */
[----:B------:R4:W3:Y:S04]  /*ee80*/  LDS.128 R44, [R208+0x1000] ;  /* 0x00100000d02c7984 */ /* 0x0008e80000000c00 */
[----:B------:R4:W1:Y:S04]  /*ee90*/  LDS.128 R40, [R208+0x1800] ;  /* 0x00180000d0287984 */ /* 0x0008680000000c00 */
[----:B------:R4:W1:Y:S04]  /*eea0*/  LDS.128 R36, [R208+0x2000] ;  /* 0x00200000d0247984 */ /* 0x0008680000000c00 */
[----:B------:R4:W1:Y:S04]  /*eeb0*/  LDS.128 R32, [R208+0x2800] ;  /* 0x00280000d0207984 */ /* 0x0008680000000c00 */
[----:B------:R4:W1:Y:S04]  /*eec0*/  LDS.128 R28, [R208+0x3000] ;  /* 0x00300000d01c7984 */ /* 0x0008680000000c00 */
[----:B------:R4:W1:Y:S04]  /*eed0*/  LDS.128 R24, [R208+0x3800] ;  /* 0x00380000d0187984 */ /* 0x0008680000000c00 */
[----:B------:R4:W1:Y:S04]  /*eee0*/  LDS.128 R20, [R208+0x4000] ;  /* 0x00400000d0147984 */ /* 0x0008680000000c00 */
[----:B------:R4:W1:Y:S04]  /*eef0*/  LDS.128 R16, [R208+0x4800] ;  /* 0x00480000d0107984 */ /* 0x0008680000000c00 */
[----:B------:R4:W1:Y:S04]  /*ef00*/  LDS.128 R12, [R208+0x5000] ;  /* 0x00500000d00c7984 */ /* 0x0008680000000c00 */
[----:B------:R4:W1:Y:S01]  /*ef10*/  LDS.128 R56, [R208+0x5800] ;  /* 0x00580000d0387984 */ /* 0x0008620000000c00 */
[----:B------:R-:W-:Y:S05]  /*ef20*/  @P0 BRA `(.L_x_731) ;  /* 0x000000c000000947 */ /* 0x000fea0003800000 */
[----:B--2---:R-:W2:Y:S01]  /*ef30*/  S2R R5, SR_CTAID.X ;  /* 0x0000000000057919 */ /* 0x004ea20000002500 */
[----:B------:R-:W-:-:S02]  /*ef40*/  IADD3 R64, R2, 0x8, RZ ;  /* 0x0000000802407810 */ /* 0x000fc40007ffe0ff */
[-C--:B------:R-:W-:Y:S02]  /*ef50*/  ISETP.GE.AND P2, PT, R2, R199.reuse, PT ;  /* 0x000000c70200720c */ /* 0x080fe40003f46270 */
[----:B------:R-:W-:Y:S01]  /*ef60*/  ISETP.GE.AND P1, PT, R64, R199, PT ;  /* 0x000000c74000720c */ /* 0x000fe20003f26270 */
[----:B--2---:R-:W-:-:S05]  /*ef70*/  IMAD R5, R5, 0x40, R206 ;  /* 0x0000004005057824 */ /* 0x004fca00078e02ce */
[----:B------:R-:W-:Y:S02]  /*ef80*/  SHF.R.S32.HI R3, RZ, 0x1f, R5 ;  /* 0x0000001fff037819 */ /* 0x000fe40000011405 */
[----:B------:R-:W-:-:S04]  /*ef90*/  IADD3 R0, P0, R2, R5, RZ ;  /* 0x0000000502007210 */ /* 0x000fc80007f1e0ff */
[----:B------:R-:W-:Y:S02]  /*efa0*/  LEA.HI.X.SX32 R3, R2, R3, 0x1, P0 ;  /* 0x0000000302037211 */ /* 0x000fe400000f0eff */
[----:B------:R-:W-:-:S04]  /*efb0*/  LEA R2, P0, R0, c[0x0][0x200], 0x2 ;  /* 0x0000800000027a11 */ /* 0x000fc800078010ff */
[----:B------:R-:W-:-:S05]  /*efc0*/  LEA.HI.X R3, R0, c[0x0][0x204], R3, 0x2, P0 ;  /* 0x0000810000037a11 */ /* 0x000fca00000f1403 */
[----:B------:R2:W-:Y:S04]  /*efd0*/  @!P2 STG.E [R2.64], R10 ;  /* 0x0000000a0200a986 */ /* 0x0005e8000c101904 */
[----:B------:R2:W-:Y:S02]  /*efe0*/  @!P1 STG.E [R2.64+0x20], R62 ;  /* 0x0000203e02009986 */ /* 0x0005e4000c101904 */
.L_x_731:
[----:B--2---:R-:W-:Y:S05]  /*eff0*/  BSYNC B0 ;  /* 0x0000000000007941 */ /* 0x004fea0003800000 */
.L_x_730:
[----:B------:R-:W2:Y:S01]  /*f000*/  S2R R3, SR_CTAID.X ;  /* 0x0000000000037919 */ /* 0x000ea20000002500 */
[----:B------:R-:W-:Y:S01]  /*f010*/  SHF.R.S32.HI R211, RZ, 0x1f, R210 ;  /* 0x0000001fffd37819 */ /* 0x000fe200000114d2 */
[----:B------:R-:W-:Y:S01]  /*f020*/  BSSY B0, `(.L_x_732) ;  /* 0x0000022000007945 */ /* 0x000fe20003800000 */
[----:B------:R-:W-:Y:S02]  /*f030*/  LEA.HI R8, R9, R8, RZ, 0x3 ;  /* 0x0000000809087211 */ /* 0x000fe400078f18ff */
[----:B------:R-:W-:Y:S02]  /*f040*/  LEA.HI R11, R60, R11, RZ, 0x3 ;  /* 0x0000000b3c0b7211 */ /* 0x000fe400078f18ff */
[----:B------:R-:W-:-:S02]  /*f050*/  SHF.R.S32.HI R8, RZ, 0x3, R8 ;  /* 0x00000003ff087819 */ /* 0x000fc40000011408 */
[----:B------:R-:W-:-:S04]  /*f060*/  SHF.R.S32.HI R2, RZ, 0x3, R11 ;  /* 0x00000003ff027819 */ /* 0x000fc8000001140b */
[----:B------:R-:W-:Y:S01]  /*f070*/  SHF.R.S32.HI R2, RZ, 0x1f, R2 ;  /* 0x0000001fff027819 */ /* 0x000fe20000011402 */
[----:B--2---:R-:W-:-:S04]  /*f080*/  IMAD.SHL.U32 R3, R3, 0x40, RZ ;  /* 0x0000004003037824 */ /* 0x004fc800078e00ff */
[----:B------:R-:W-:Y:S01]  /*f090*/  IMAD.WIDE.U32 R62, R3, c[0x0][0x1e8], R210 ;  /* 0x00007a00033e7a25 */ /* 0x000fe200078e00d2 */
[----:B------:R-:W-:-:S04]  /*f0a0*/  SHF.R.S32.HI R0, RZ, 0x1f, R3 ;  /* 0x0000001fff007819 */ /* 0x000fc80000011403 */
[----:B------:R-:W-:Y:S01]  /*f0b0*/  IADD3 R6, P0, R6, R62, RZ ;  /* 0x0000003e06067210 */ /* 0x000fe20007f1e0ff */
[----:B------:R-:W-:-:S04]  /*f0c0*/  IMAD R0, R0, c[0x0][0x1e8], RZ ;  /* 0x00007a0000007a24 */ /* 0x000fc800078e02ff */
[----:B------:R-:W-:Y:S01]  /*f0d0*/  IMAD R5, R3, c[0x0][0x1ec], R0 ;  /* 0x00007b0003057a24 */ /* 0x000fe200078e0200 */
[----:B------:R-:W-:Y:S01]  /*f0e0*/  SHF.R.S32.HI R0, RZ, 0x1f, R61 ;  /* 0x0000001fff007819 */ /* 0x000fe2000001143d */
[----:B------:R-:W-:-:S03]  /*f0f0*/  IMAD.IADD R3, R209, 0x1, -R3 ;  /* 0x00000001d1037824 */ /* 0x000fc600078e0a03 */
[----:B------:R-:W-:Y:S01]  /*f100*/  IADD3.X R7, R4, R63, R5, P0, !PT ;  /* 0x0000003f04077210 */ /* 0x000fe200007fe405 */
[----:B------:R-:W-:Y:S01]  /*f110*/  IMAD R0, R0, c[0x0][0x1f0], RZ ;  /* 0x00007c0000007a24 */ /* 0x000fe200078e02ff */
[----:B------:R-:W-:-:S03]  /*f120*/  ISETP.GE.AND P0, PT, R8, R3, PT ;  /* 0x000000030800720c */ /* 0x000fc60003f06270 */
[C---:B------:R-:W-:Y:S02]  /*f130*/  IMAD R0, R61.reuse, c[0x0][0x1f4], R0 ;  /* 0x00007d003d007a24 */ /* 0x040fe400078e0200 */
[----:B------:R-:W-:-:S04]  /*f140*/  IMAD.WIDE.U32 R4, R61, c[0x0][0x1f0], R6 ;  /* 0x00007c003d047a25 */ /* 0x000fc800078e0006 */
[----:B------:R-:W-:-:S04]  /*f150*/  IMAD.IADD R7, R0, 0x1, R5 ;  /* 0x0000000100077824 */ /* 0x000fc800078e0205 */
[----:B------:R-:W-:Y:S05]  /*f160*/  @P0 BRA `(.L_x_733) ;  /* 0x000000d000000947 */ /* 0x000fea0003800000 */
[----:B------:R-:W-:Y:S01]  /*f170*/  IMAD R3, R2, c[0x0][0x1e8], RZ ;  /* 0x00007a0002037a24 */ /* 0x000fe200078e02ff */
[----:B------:R-:W-:Y:S01]  /*f180*/  ISETP.GE.AND P2, PT, R210, c[0x0][0x220], PT ;  /* 0x00008800d2007a0c */ /* 0x000fe20003f46270 */
[----:B------:R-:W-:Y:S01]  /*f190*/  IMAD.MOV.U32 R6, RZ, RZ, R4 ;  /* 0x000000ffff067224 */ /* 0x000fe200078e0004 */
[----:B------:R-:W-:Y:S01]  /*f1a0*/  ISETP.GE.AND P1, PT, R201, c[0x0][0x220], PT ;  /* 0x00008800c9007a0c */ /* 0x000fe20003f26270 */
[----:B------:R-:W-:Y:S01]  /*f1b0*/  IMAD R0, R8, c[0x0][0x1ec], R3 ;  /* 0x00007b0008007a24 */ /* 0x000fe200078e0203 */
[----:B------:R-:W-:Y:S01]  /*f1c0*/  ISETP.GE.AND P0, PT, R200, c[0x0][0x220], PT ;  /* 0x00008800c8007a0c */ /* 0x000fe20003f06270 */
[----:B------:R-:W-:-:S04]  /*f1d0*/  IMAD.WIDE.U32 R10, R8, c[0x0][0x1e8], R6 ;  /* 0x00007a00080a7a25 */ /* 0x000fc800078e0006 */
[----:B------:R-:W-:Y:S01]  /*f1e0*/  IMAD.IADD R0, R0, 0x1, R11 ;  /* 0x0000000100007824 */ /* 0x000fe200078e020b */
[----:B------:R-:W-:-:S04]  /*f1f0*/  LEA R60, P3, R10, c[0x0][0x1d0], 0x1 ;  /* 0x000074000a3c7a11 */ /* 0x000fc800078608ff */
[----:B------:R-:W-:-:S05]  /*f200*/  LEA.HI.X R61, R10, c[0x0][0x1d4], R0, 0x1, P3 ;  /* 0x000075000a3d7a11 */ /* 0x000fca00018f0c00 */
[----:B-1----:R1:W-:Y:S04]  /*f210*/  @!P2 STG.E.128 [R60.64], R52 ;  /* 0x000000343c00a986 */ /* 0x0023e8000c101d04 */
[----:B------:R1:W-:Y:S04]  /*f220*/  @!P1 STG.E.128 [R60.64+0x80], R36 ;  /* 0x000080243c009986 */ /* 0x0003e8000c101d04 */
[----:B------:R1:W-:Y:S02]  /*f230*/  @!P0 STG.E.128 [R60.64+0x100], R20 ;  /* 0x000100143c008986 */ /* 0x0003e4000c101d04 */
.L_x_733:
[----:B------:R-:W-:Y:S05]  /*f240*/  BSYNC B0 ;  /* 0x0000000000007941 */ /* 0x000fea0003800000 */
.L_x_732:
        /* <DEDUP_REMOVED lines=16> */
[----:B----4-:R-:W-:-:S05]  /*f350*/  LEA.HI.X R21, R10, c[0x0][0x1d4], R0, 0x1, P3 ;  /* 0x000075000a157a11 */ /* 0x010fca00018f0c00 */
[----:B------:R1:W-:Y:S04]  /*f360*/  @!P2 STG.E.128 [R20.64], R48 ;  /* 0x000000301400a986 */ /* 0x0003e8000c101d04 */
[----:B------:R1:W-:Y:S04]  /*f370*/  @!P1 STG.E.128 [R20.64+0x80], R32 ;  /* 0x0000802014009986 */ /* 0x0003e8000c101d04 */
[----:B------:R1:W-:Y:S02]  /*f380*/  @!P0 STG.E.128 [R20.64+0x100], R16 ;  /* 0x0001001014008986 */ /* 0x0003e4000c101d04 */
.L_x_735:
[----:B------:R-:W-:Y:S05]  /*f390*/  BSYNC B0 ;  /* 0x0000000000007941 */ /* 0x000fea0003800000 */
.L_x_734:
        /* <DEDUP_REMOVED lines=17> */
[----:B---3--:R1:W-:Y:S04]  /*f4b0*/  @!P2 STG.E.128 [R16.64], R44 ;  /* 0x0000002c1000a986 */ /* 0x0083e8000c101d04 */
[----:B------:R1:W-:Y:S04]  /*f4c0*/  @!P1 STG.E.128 [R16.64+0x80], R28 ;  /* 0x0000801c10009986 */ /* 0x0003e8000c101d04 */
[----:B------:R1:W-:Y:S02]  /*f4d0*/  @!P0 STG.E.128 [R16.64+0x100], R12 ;  /* 0x0001000c10008986 */ /* 0x0003e4000c101d04 */
.L_x_737:
[----:B------:R-:W-:Y:S05]  /*f4e0*/  BSYNC B0 ;  /* 0x0000000000007941 */ /* 0x000fea0003800000 */
.L_x_736:
[----:B------:R-:W-:-:S04]  /*f4f0*/  IADD3 R0, R8, 0x30, RZ ;  /* 0x0000003008007810 */ /* 0x000fc80007ffe0ff */
[----:B------:R-:W-:-:S13]  /*f500*/  ISETP.GE.AND P0, PT, R0, R199, PT ;  /* 0x000000c70000720c */ /* 0x000fda0003f06270 */
[----:B------:R-:W-:Y:S05]  /*f510*/  @P0 EXIT ;  /* 0x000000000000094d */ /* 0x000fea0003800000 */
[----:B------:R-:W-:Y:S01]  /*f520*/  IADD3 R8, P0, R8, 0x30, RZ ;  /* 0x0000003008087810 */ /* 0x000fe20007f1e0ff */
[----:B------:R-:W-:Y:S01]  /*f530*/  IMAD.MOV.U32 R5, RZ, RZ, R7 ;  /* 0x000000ffff057224 */ /* 0x000fe200078e0007 */
[----:B------:R-:W-:-:S03]  /*f540*/  ISETP.GE.AND P1, PT, R210, c[0x0][0x220], PT ;  /* 0x00008800d2007a0c */ /* 0x000fc60003f26270 */
        /* <DEDUP_REMOVED lines=8> */
[----:B-1----:R1:W-:Y:S01]  /*f5d0*/  @!P0 STG.E.128 [R2.64+0x80], R24 ;  /* 0x0000801802008986 */ /* 0x0023e2000c101d04 */
[----:B------:R-:W-:-:S03]  /*f5e0*/  ISETP.GE.AND P0, PT, R200, c[0x0][0x220], PT ;  /* 0x00008800c8007a0c */ /* 0x000fc60003f06270 */
[----:B------:R1:W-:Y:S10]  /*f5f0*/  @!P1 STG.E.128 [R2.64], R40 ;  /* 0x0000002802009986 */ /* 0x0003f4000c101d04 */
[----:B------:R-:W-:Y:S05]  /*f600*/  @P0 EXIT ;  /* 0x000000000000094d */ /* 0x000fea0003800000 */
[----:B------:R-:W-:Y:S01]  /*f610*/  STG.E.128 [R2.64+0x100], R56 ;  /* 0x0001003802007986 */ /* 0x000fe2000c101d04 */
[----:B------:R-:W-:Y:S05]  /*f620*/  EXIT ;  /* 0x000000000000794d */ /* 0x000fea0003800000 */
.L_x_738:
        /* <DEDUP_REMOVED lines=13> */
.L_x_4098:


//--------------------- .text._ZN5flash24flash_fwd_splitkv_kernelI23Flash_fwd_kernel_traitsILi192ELi64ELi64ELi4ELb0ELb0EN7cutlass6half_tE19Flash_kernel_traitsILi192ELi64ELi64ELi4ES3_EELb1ELb0ELb0ELb0ELb0ELb1ELb0ELb0EEEvNS_16Flash_fwd_paramsE --------------------------
	.section	.text._ZN5flash24flash_fwd_splitkv_kernelI23Flash_fwd_kernel_traitsILi192ELi64ELi64ELi4ELb0ELb0EN7cutlass6half_tE19Flash_kernel_traitsILi192ELi64ELi64ELi4ES3_EELb1ELb0ELb0ELb0ELb0ELb1ELb0ELb0EEEvNS_16Flash_fwd_paramsE,"ax",@progbits
	.sectioninfo	@"SHI_REGISTERS=255"
	.align	128
        .global         _ZN5flash24flash_fwd_splitkv_kernelI23Flash_fwd_kernel_traitsILi192ELi64ELi64ELi4ELb0ELb0EN7cutlass6half_tE19Flash_kernel_traitsILi192ELi64ELi64ELi4ES3_EELb1ELb0ELb0ELb0ELb0ELb1ELb0ELb0EEEvNS_16Flash_fwd_paramsE
        .type           _ZN5flash24flash_fwd_splitkv_kernelI23Flash_fwd_kernel_traitsILi192ELi64ELi64ELi4ELb0ELb0EN7cutlass6half_tE19Flash_kernel_traitsILi192ELi64ELi64ELi4ES3_EELb1ELb0ELb0ELb0ELb0ELb1ELb0ELb0EEEvNS_16Flash_fwd_paramsE,@function
        .size           _ZN5flash24flash_fwd_splitkv_kernelI23Flash_fwd_kernel_traitsILi192ELi64ELi64ELi4ELb0ELb0EN7cutlass6half_tE19Flash_kernel_traitsILi192ELi64ELi64ELi4ES3_EELb1ELb0ELb0ELb0ELb0ELb1ELb0ELb0EEEvNS_16Flash_fwd_paramsE,(.L_x_4099 - _ZN5flash24flash_fwd_splitkv_kernelI23Flash_fwd_kernel_traitsILi192ELi64ELi64ELi4ELb0ELb0EN7cutlass6half_tE19Flash_kernel_traitsILi192ELi64ELi64ELi4ES3_EELb1ELb0ELb0ELb0ELb0ELb1ELb0ELb0EEEvNS_16Flash_fwd_paramsE)
        .other          _ZN5flash24flash_fwd_splitkv_kernelI23Flash_fwd_kernel_traitsILi192ELi64ELi64ELi4ELb0ELb0EN7cutlass6half_tE19Flash_kernel_traitsILi192ELi64ELi64ELi4ES3_EELb1ELb0ELb0ELb0ELb0ELb1ELb0ELb0EEEvNS_16Flash_fwd_paramsE,@"STO_CUDA_ENTRY STV_DEFAULT"
_ZN5flash24flash_fwd_splitkv_kernelI23Flash_fwd_kernel_traitsILi192ELi64ELi64ELi4ELb0ELb0EN7cutlass6half_tE19Flash_kernel_traitsILi192ELi64ELi64ELi4ES3_EELb1ELb0ELb0ELb0ELb0ELb1ELb0ELb0EEEvNS_16Flash_fwd_paramsE:
.text._ZN5flash24flash_fwd_splitkv_kernelI23Flash_fwd_kernel_traitsILi192ELi64ELi64ELi4ELb0ELb0EN7cutlass6half_tE19Flash_kernel_traitsILi192ELi64ELi64ELi4ES3_EELb1ELb0ELb0ELb0ELb0ELb1ELb0ELb0EEEvNS_16Flash_fwd_paramsE:
        /* <DEDUP_REMOVED lines=33> */
.L_x_739:
[----:B-1-34-:R-:W-:Y:S02]  /*0210*/  MOV R0, c[0x0][0x218] ;  /* 0x0000860000007a02 */ /* 0x01afe40000000f00 */
.L_x_740:
        /* <DEDUP_REMOVED lines=81> */
.L_x_743:
[----:B------:R-:W-:Y:S05]  /*0730*/  BSYNC B0 ;  /* 0x0000000000007941 */ /* 0x000fea0003800000 */
.L_x_742:
        /* <DEDUP_REMOVED lines=20> */
.L_x_745:
[----:B------:R-:W-:Y:S05]  /*0880*/  BSYNC B0 ;  /* 0x0000000000007941 */ /* 0x000fea0003800000 */
.L_x_744:
        /* <DEDUP_REMOVED lines=20> */
.L_x_747:
[----:B------:R-:W-:Y:S05]  /*09d0*/  BSYNC B0 ;  /* 0x0000000000007941 */ /* 0x000fea0003800000 */
.L_x_746:
        /* <DEDUP_REMOVED lines=19> */
.L_x_749:
[----:B------:R-:W-:Y:S05]  /*0b10*/  BSYNC B0 ;  /* 0x0000000000007941 */ /* 0x000fea0003800000 */
.L_x_748:
        /* <DEDUP_REMOVED lines=19> */
.L_x_741:
        /* <DEDUP_REMOVED lines=92> */
.L_x_750:
        /* <DEDUP_REMOVED lines=15> */
.L_x_752:
        /* <DEDUP_REMOVED lines=51> */
.L_x_751:
        /* <DEDUP_REMOVED lines=116> */
.L_x_754:
[----:B------:R-:W-:Y:S05]  /*1d70*/  BSYNC B0 ;  /* 0x0000000000007941 */ /* 0x000fea0003800000 */
.L_x_753:
        /* <DEDUP_REMOVED lines=37> */
.L_x_756:
[----:B------:R-:W-:Y:S05]  /*1fd0*/  BSYNC B0 ;  /* 0x0000000000007941 */ /* 0x000fea0003800000 */
.L_x_755:
        /* <DEDUP_REMOVED lines=37> */
.L_x_758:
[----:B------:R-:W-:Y:S05]  /*2230*/  BSYNC B0 ;  /* 0x0000000000007941 */ /* 0x000fea0003800000 */
.L_x_757:
        /* <DEDUP_REMOVED lines=36> */
.L_x_760:
[----:B------:R-:W-:Y:S05]  /*2480*/  BSYNC B0 ;  /* 0x0000000000007941 */ /* 0x000fea0003800000 */
.L_x_759:
        /* <DEDUP_REMOVED lines=31> */
.L_x_762:
[----:B------:R-:W-:Y:S05]  /*2680*/  BSYNC B0 ;  /* 0x0000000000007941 */ /* 0x000fea0003800000 */
.L_x_761:
        /* <DEDUP_REMOVED lines=33> */
.L_x_764:
[----:B------:R-:W-:Y:S05]  /*28a0*/  BSYNC B0 ;  /* 0x0000000000007941 */ /* 0x000fea0003800000 */
.L_x_763:
        /* <DEDUP_REMOVED lines=31> */
.L_x_766:
[----:B------:R-:W-:Y:S05]  /*2aa0*/  BSYNC B0 ;  /* 0x0000000000007941 */ /* 0x000fea0003800000 */
.L_x_765:
        /* <DEDUP_REMOVED lines=32> */
.L_x_768:
[----:B------:R-:W-:Y:S05]  /*2cb0*/  BSYNC B0 ;  /* 0x0000000000007941 */ /* 0x000fea0003800000 */
.L_x_767:
        /* <DEDUP_REMOVED lines=34> */
.L_x_770:
[----:B------:R-:W-:Y:S05]  /*2ee0*/  BSYNC B0 ;  /* 0x0000000000007941 */ /* 0x000fea0003800000 */
.L_x_769:
        /* <DEDUP_REMOVED lines=34> */
.L_x_772:
[----:B------:R-:W-:Y:S05]  /*3110*/  BSYNC B0 ;  /* 0x0000000000007941 */ /* 0x000fea0003800000 */
.L_x_771:
        /* <DEDUP_REMOVED lines=34> */
.L_x_774:
[----:B------:R-:W-:Y:S05]  /*3340*/  BSYNC B0 ;  /* 0x0000000000007941 */ /* 0x000fea0003800000 */
.L_x_773:
        /* <DEDUP_REMOVED lines=42> */
.L_x_776:
[----:B------:R-:W-:Y:S05]  /*35f0*/  BSYNC B0 ;  /* 0x0000000000007941 */ /* 0x000fea0003800000 */
.L_x_775:
[----:B----4-:R-:W-:Y:S01]  /*3600*/  SHF.L.U32 R8, R2, 0x6, RZ ;  /* 0x0000000602087819 */ /* 0x010fe200000006ff */
[----:B------:R-:W-:Y:S01]  /*3610*/  IMAD R206, R95, 0x400, R0 ;  /* 0x000004005fce7824 */ /* 0x000fe200078e0200 */
[----:B------:R-:W-:Y:S01]  /*3620*/  SHF.L.U32 R14, R14, 0x3, RZ ;  /* 0x000000030e0e7819 */ /* 0x000fe200000006ff */
[----:B------:R-:W0:Y:S01]  /*3630*/  LDGDEPBAR ;  /* 0x00000000000079af */ /* 0x000e220000000000 */
[----:B------:R-:W-:Y:S01]  /*3640*/  LOP3.LUT R9, R8, 0x1c0, RZ, 0xc0, !PT ;  /* 0x000001c008097812 */ /* 0x000fe200078ec0ff */
[----:B------:R-:W-:Y:S01]  /*3650*/  IMAD.SHL.U32 R206, R206, 0x2, RZ ;  /* 0x00000002cece7824 */ /* 0x000fe200078e00ff */
[----:B------:R-:W-:Y:S02]  /*3660*/  R2P PR, R2, 0x6 ;  /* 0x0000000602007804 */ /* 0x000fe40000000000 */
[----:B------:R-:W-:Y:S02]  /*3670*/  LOP3.LUT R8, R9, 0x8, R14, 0xf8, !PT ;  /* 0x0000000809087812 */ /* 0x000fe400078ef80e */
[----:B------:R-:W-:Y:S01]  /*3680*/  SHF.R.U32.HI R9, RZ, 0x3, R9 ;  /* 0x00000003ff097819 */ /* 0x000fe20000011609 */
[----:B------:R-:W-:Y:S01]  /*3690*/  LDSM.16.M88.4 R56, [R206] ;  /* 0x00000000ce38783b */ /* 0x000fe20000000200 */
[----:B------:R-:W-:-:S02]  /*36a0*/  LEA R204, R7, R206, 0x1 ;  /* 0x000000ce07cc7211 */ /* 0x000fc400078e08ff */
[----:B------:R-:W-:Y:S02]  /*36b0*/  LOP3.LUT R8, R8, R9, RZ, 0x3c, !PT ;  /* 0x0000000908087212 */ /* 0x000fe400078e3cff */
[----:B------:R-:W-:Y:S01]  /*36c0*/  LEA R202, R5, R206, 0x1 ;  /* 0x000000ce05ca7211 */ /* 0x000fe200078e08ff */
[----:B------:R-:W-:Y:S01]  /*36d0*/  LDSM.16.M88.4 R36, [R204] ;  /* 0x00000000cc24783b */ /* 0x000fe20000000200 */
[----:B------:R-:W-:Y:S01]  /*36e0*/  LEA R205, R205, R8, 0x9 ;  /* 0x00000008cdcd7211 */ /* 0x000fe200078e48ff */
[----:B------:R-:W-:Y:S01]  /*36f0*/  IMAD R201, R5, 0x2, R204 ;  /* 0x0000000205c97824 */ /* 0x000fe200078e02cc */
[----:B------:R-:W-:Y:S01]  /*3700*/  LEA R96, R95, R96, 0x4 ;  /* 0x000000605f607211 */ /* 0x000fe200078e20ff */
[----:B------:R-:W-:Y:S01]  /*3710*/  LDSM.16.M88.4 R8, [R202] ;  /* 0x00000000ca08783b */ /* 0x000fe20000000200 */
[----:B------:R-:W-:Y:S02]  /*3720*/  SHF.L.U32 R205, R205, 0x1, RZ ;  /* 0x00000001cdcd7819 */ /* 0x000fe400000006ff */
[----:B------:R-:W-:Y:S01]  /*3730*/  ISETP.GE.AND P6, PT, R133, 0x2, PT ;  /* 0x000000028500780c */ /* 0x000fe20003fc6270 */
[----:B------:R-:W-:Y:S01]  /*3740*/  LDSM.16.M88.4 R80, [R201+0x2000] ;  /* 0x00200000c950783b */ /* 0x000fe20000000200 */
[----:B------:R-:W-:-:S02]  /*3750*/  IADD3 R2, R205, 0x6000, RZ ;  /* 0x00006000cd027810 */ /* 0x000fc40007ffe0ff */
[----:B------:R-:W-:Y:S01]  /*3760*/  IADD3 R203, R205, 0x6020, RZ ;  /* 0x00006020cdcb7810 */ /* 0x000fe20007ffe0ff */
[----:B--2---:R-:W2:Y:S01]  /*3770*/  LDSM.16.M88.4 R16, [R205+0x6000] ;  /* 0x00600000cd10783b */ /* 0x004ea20000000200 */
[----:B------:R-:W-:Y:S01]  /*3780*/  @P1 IADD3 R203, R2, -0x20, RZ ;  /* 0xffffffe002cb1810 */ /* 0x000fe20007ffe0ff */
[----:B------:R-:W-:Y:S02]  /*3790*/  IMAD.MOV.U32 R2, RZ, RZ, 0x40 ;  /* 0x00000040ff027424 */ /* 0x000fe400078e00ff */
[----:B------:R-:W4:Y:S01]  /*37a0*/  LDSM.16.M88.4 R44, [R205+0x6800] ;  /* 0x00680000cd2c783b */ /* 0x000f220000000200 */
[C---:B------:R-:W-:Y:S02]  /*37b0*/  IADD3 R195, R203.reuse, 0x800, RZ ;  /* 0x00000800cbc37810 */ /* 0x040fe40007ffe0ff */
[----:B------:R-:W-:Y:S01]  /*37c0*/  SEL R2, R2, 0xffffffc0, !P2 ;  /* 0xffffffc002027807 */ /* 0x000fe20005000000 */
[----:B------:R-:W5:Y:S01]  /*37d0*/  LDSM.16.M88.4 R64, [R205+0x7000] ;  /* 0x00700000cd40783b */ /* 0x000f620000000200 */
[----:B------:R-:W-:-:S02]  /*37e0*/  IADD3 R194, R203, 0x1000, RZ ;  /* 0x00001000cbc27810 */ /* 0x000fc40007ffe0ff */
[----:B------:R-:W-:Y:S01]  /*37f0*/  IADD3 R199, R205, R2, RZ ;  /* 0x00000002cdc77210 */ /* 0x000fe20007ffe0ff */
[----:B------:R-:W1:Y:S01]  /*3800*/  LDSM.16.M88.4 R52, [R203] ;  /* 0x00000000cb34783b */ /* 0x000e620000000200 */
[----:B------:R-:W-:Y:S02]  /*3810*/  IADD3 R192, R2, R203, RZ ;  /* 0x000000cb02c07210 */ /* 0x000fe40007ffe0ff */
[C---:B------:R-:W-:Y:S01]  /*3820*/  IADD3 R193, R203.reuse, 0x1800, RZ ;  /* 0x00001800cbc17810 */ /* 0x040fe20007ffe0ff */
[----:B------:R-:W3:Y:S01]  /*3830*/  LDSM.16.M88.4 R72, [R205+0x7800] ;  /* 0x00780000cd48783b */ /* 0x000ee20000000200 */
[C---:B------:R-:W-:Y:S02]  /*3840*/  IADD3 R191, R203.reuse, 0x2000, RZ ;  /* 0x00002000cbbf7810 */ /* 0x040fe40007ffe0ff */
[C---:B------:R-:W-:Y:S01]  /*3850*/  IADD3 R190, R203.reuse, 0x2800, RZ ;  /* 0x00002800cbbe7810 */ /* 0x040fe20007ffe0ff */
[----:B------:R-:W1:Y:S01]  /*3860*/  LDSM.16.M88.4 R12, [R203+0x800] ;  /* 0x00080000cb0c783b */ /* 0x000e620000000200 */
[----:B------:R-:W-:-:S02]  /*3870*/  IADD3 R189, R203, 0x3000, RZ ;  /* 0x00003000cbbd7810 */ /* 0x000fc40007ffe0ff */
[C---:B------:R-:W-:Y:S01]  /*3880*/  IADD3 R188, R203.reuse, 0x3800, RZ ;  /* 0x00003800cbbc7810 */ /* 0x040fe20007ffe0ff */
[----:B------:R-:W1:Y:S01]  /*3890*/  LDSM.16.M88.4 R48, [R203+0x1000] ;  /* 0x00100000cb30783b */ /* 0x000e620000000200 */
[C---:B------:R-:W-:Y:S02]  /*38a0*/  IADD3 R187, R203.reuse, 0x4000, RZ ;  /* 0x00004000cbbb7810 */ /* 0x040fe40007ffe0ff */
[C---:B------:R-:W-:Y:S01]  /*38b0*/  IADD3 R186, R203.reuse, 0x4800, RZ ;  /* 0x00004800cbba7810 */ /* 0x040fe20007ffe0ff */
[----:B-1----:R-:W1:Y:S01]  /*38c0*/  LDSM.16.M88.4 R24, [R199+0x6000] ;  /* 0x00600000c718783b */ /* 0x002e620000000200 */
[C---:B------:R-:W-:Y:S02]  /*38d0*/  IADD3 R185, R203.reuse, 0x5000, RZ ;  /* 0x00005000cbb97810 */ /* 0x040fe40007ffe0ff */
[----:B------:R-:W-:Y:S01]  /*38e0*/  IADD3 R184, R203, 0x5800, RZ ;  /* 0x00005800cbb87810 */ /* 0x000fe20007ffe0ff */
[----:B------:R-:W1:Y:S04]  /*38f0*/  LDSM.16.M88.4 R40, [R203+0x1800] ;  /* 0x00180000cb28783b */ /* 0x000e680000000200 */
[----:B------:R-:W1:Y:S01]  /*3900*/  LDSM.16.M88.4 R28, [R199+0x6800] ;  /* 0x00680000c71c783b */ /* 0x000e620000000200 */
[C---:B--2---:R-:W-:Y:S03]  /*3910*/  HMMA.16816.F32 R20, R56.reuse, R16, RZ ;  /* 0x000000103814723c */ /* 0x044fe600000018ff */
[----:B------:R-:W-:Y:S04]  /*3920*/  LDSM.16.M88.4 R76, [R203+0x2000] ;  /* 0x00200000cb4c783b */ /* 0x000fe80000000200 */
[----:B------:R-:W-:Y:S01]  /*3930*/  LDSM.16.M88.4 R88, [R192+0x2800] ;  /* 0x00280000c058783b */ /* 0x000fe20000000200 */
[C---:B------:R-:W-:Y:S03]  /*3940*/  HMMA.16816.F32 R16, R56.reuse, R18, RZ ;  /* 0x000000123810723c */ /* 0x040fe600000018ff */
[----:B------:R-:W-:Y:S05]  /*3950*/  LDSM.16.M88.4 R84, [R205+0xa800] ;  /* 0x00a80000cd54783b */ /* 0x000fea0000000200 */
[C---:B----4-:R-:W-:Y:S08]  /*3960*/  HMMA.16816.F32 R32, R56.reuse, R44, RZ ;  /* 0x0000002c3820723c */ /* 0x050ff000000018ff */
[C---:B------:R-:W-:Y:S08]  /*3970*/  HMMA.16816.F32 R44, R56.reuse, R46, RZ ;  /* 0x0000002e382c723c */ /* 0x040ff000000018ff */
[C---:B-----5:R-:W-:Y:S08]  /*3980*/  HMMA.16816.F32 R68, R56.reuse, R64, RZ ;  /* 0x000000403844723c */ /* 0x060ff000000018ff */
[----:B------:R-:W-:Y:S08]  /*3990*/  HMMA.16816.F32 R64, R56, R66, RZ ;  /* 0x000000423840723c */ /* 0x000ff000000018ff */
[C---:B------:R-:W-:Y:S08]  /*39a0*/  HMMA.16816.F32 R20, R36.reuse, R52, R20 ;  /* 0x000000342414723c */ /* 0x040ff00000001814 */
[----:B------:R-:W-:Y:S01]  /*39b0*/  HMMA.16816.F32 R16, R36, R54, R16 ;  /* 0x000000362410723c */ /* 0x000fe20000001810 */
[----:B------:R-:W-:Y:S07]  /*39c0*/  LDSM.16.M88.4 R52, [R192+0x800] ;  /* 0x00080000c034783b */ /* 0x000fee0000000200 */
[C---:B---3--:R-:W-:Y:S08]  /*39d0*/  HMMA.16816.F32 R60, R56.reuse, R72, RZ ;  /* 0x00000048383c723c */ /* 0x048ff000000018ff */
[----:B------:R-:W-:Y:S01]  /*39e0*/  HMMA.16816.F32 R56, R56, R74, RZ ;  /* 0x0000004a3838723c */ /* 0x000fe200000018ff */
[----:B------:R-:W-:Y:S07]  /*39f0*/  LDSM.16.M88.4 R72, [R192] ;  /* 0x00000000c048783b */ /* 0x000fee0000000200 */
[C---:B------:R-:W-:Y:S08]  /*3a00*/  HMMA.16816.F32 R32, R36.reuse, R12, R32 ;  /* 0x0000000c2420723c */ /* 0x040ff00000001820 */
[C---:B------:R-:W-:Y:S01]  /*3a10*/  HMMA.16816.F32 R44, R36.reuse, R14, R44 ;  /* 0x0000000e242c723c */ /* 0x040fe2000000182c */
[----:B------:R-:W2:Y:S07]  /*3a20*/  LDSM.16.M88.4 R12, [R199+0x7000] ;  /* 0x00700000c70c783b */ /* 0x000eae0000000200 */
[C---:B------:R-:W-:Y:S08]  /*3a30*/  HMMA.16816.F32 R68, R36.reuse, R48, R68 ;  /* 0x000000302444723c */ /* 0x040ff00000001844 */
[----:B------:R-:W-:Y:S01]  /*3a40*/  HMMA.16816.F32 R64, R36, R50, R64 ;  /* 0x000000322440723c */ /* 0x000fe20000001840 */
[----:B------:R-:W3:Y:S07]  /*3a50*/  LDSM.16.M88.4 R48, [R199+0x7800] ;  /* 0x00780000c730783b */ /* 0x000eee0000000200 */
[C---:B-1----:R-:W-:Y:S08]  /*3a60*/  HMMA.16816.F32 R20, R8.reuse, R24, R20 ;  /* 0x000000180814723c */ /* 0x042ff00000001814 */
[----:B------:R-:W-:Y:S01]  /*3a70*/  HMMA.16816.F32 R16, R8, R26, R16 ;  /* 0x0000001a0810723c */ /* 0x000fe20000001810 */
[----:B------:R-:W1:Y:S07]  /*3a80*/  LDSM.16.M88.4 R24, [R201] ;  /* 0x00000000c918783b */ /* 0x000e6e0000000200 */
[C---:B------:R-:W-:Y:S08]  /*3a90*/  HMMA.16816.F32 R60, R36.reuse, R40, R60 ;  /* 0x00000028243c723c */ /* 0x040ff0000000183c */
[----:B------:R-:W-:Y:S01]  /*3aa0*/  HMMA.16816.F32 R56, R36, R42, R56 ;  /* 0x0000002a2438723c */ /* 0x000fe20000001838 */
[----:B------:R-:W4:Y:S04]  /*3ab0*/  LDSM.16.M88.4 R40, [R192+0x1000] ;  /* 0x00100000c028783b */ /* 0x000f280000000200 */
[----:B------:R-:W-:Y:S03]  /*3ac0*/  LDSM.16.M88.4 R36, [R206+0x2000] ;  /* 0x00200000ce24783b */ /* 0x000fe60000000200 */
[C---:B------:R-:W-:Y:S08]  /*3ad0*/  HMMA.16816.F32 R32, R8.reuse, R28, R32 ;  /* 0x0000001c0820723c */ /* 0x040ff00000001820 */
[C---:B------:R-:W-:Y:S01]  /*3ae0*/  HMMA.16816.F32 R44, R8.reuse, R30, R44 ;  /* 0x0000001e082c723c */ /* 0x040fe2000000182c */
[----:B------:R-:W-:Y:S07]  /*3af0*/  LDSM.16.M88.4 R28, [R192+0x1800] ;  /* 0x00180000c01c783b */ /* 0x000fee0000000200 */
[C---:B--2---:R-:W-:Y:S08]  /*3b00*/  HMMA.16816.F32 R68, R8.reuse, R12, R68 ;  /* 0x0000000c0844723c */ /* 0x044ff00000001844 */
[C---:B------:R-:W-:Y:S01]  /*3b10*/  HMMA.16816.F32 R64, R8.reuse, R14, R64 ;  /* 0x0000000e0840723c */ /* 0x040fe20000001840 */
[----:B------:R-:W2:Y:S07]  /*3b20*/  LDSM.16.M88.4 R12, [R205+0x8000] ;  /* 0x00800000cd0c783b */ /* 0x000eae0000000200 */
[C---:B---3--:R-:W-:Y:S08]  /*3b30*/  HMMA.16816.F32 R60, R8.reuse, R48, R60 ;  /* 0x00000030083c723c */ /* 0x048ff0000000183c */
[----:B------:R-:W-:Y:S01]  /*3b40*/  HMMA.16816.F32 R56, R8, R50, R56 ;  /* 0x000000320838723c */ /* 0x000fe20000001838 */
[----:B------:R-:W3:Y:S04]  /*3b50*/  LDSM.16.M88.4 R8, [R205+0x8800] ;  /* 0x00880000cd08783b */ /* 0x000ee80000000200 */
[----:B------:R-:W-:Y:S03]  /*3b60*/  LDSM.16.M88.4 R48, [R205+0x9000] ;  /* 0x00900000cd30783b */ /* 0x000fe60000000200 */
[C---:B-1----:R-:W-:Y:S08]  /*3b70*/  HMMA.16816.F32 R20, R24.reuse, R72, R20 ;  /* 0x000000481814723c */ /* 0x042ff00000001814 */
[C---:B------:R-:W-:Y:S01]  /*3b80*/  HMMA.16816.F32 R16, R24.reuse, R74, R16 ;  /* 0x0000004a1810723c */ /* 0x040fe20000001810 */
[----:B------:R-:W-:Y:S07]  /*3b90*/  LDSM.16.M88.4 R72, [R192+0x2000] ;  /* 0x00200000c048783b */ /* 0x000fee0000000200 */
[C---:B------:R-:W-:Y:S08]  /*3ba0*/  HMMA.16816.F32 R32, R24.reuse, R52, R32 ;  /* 0x000000341820723c */ /* 0x040ff00000001820 */
[C---:B------:R-:W-:Y:S01]  /*3bb0*/  HMMA.16816.F32 R44, R24.reuse, R54, R44 ;  /* 0x00000036182c723c */ /* 0x040fe2000000182c */
[----:B------:R-:W-:Y:S07]  /*3bc0*/  LDSM.16.M88.4 R52, [R205+0x9800] ;  /* 0x00980000cd34783b */ /* 0x000fee0000000200 */
[C---:B----4-:R-:W-:Y:S08]  /*3bd0*/  HMMA.16816.F32 R68, R24.reuse, R40, R68 ;  /* 0x000000281844723c */ /* 0x050ff00000001844 */
[----:B------:R-:W-:Y:S01]  /*3be0*/  HMMA.16816.F32 R64, R24, R42, R64 ;  /* 0x0000002a1840723c */ /* 0x000fe20000001840 */
[----:B------:R-:W1:Y:S07]  /*3bf0*/  LDSM.16.M88.4 R40, [R204+0x2000] ;  /* 0x00200000cc28783b */ /* 0x000e6e0000000200 */
[C---:B--2---:R-:W-:Y:S08]  /*3c00*/  HMMA.16816.F32 R20, R36.reuse, R12, R20 ;  /* 0x0000000c2414723c */ /* 0x044ff00000001814 */
[C---:B------:R-:W-:Y:S01]  /*3c10*/  HMMA.16816.F32 R16, R36.reuse, R14, R16 ;  /* 0x0000000e2410723c */ /* 0x040fe20000001810 */
[----:B------:R-:W-:Y:S07]  /*3c20*/  LDSM.16.M88.4 R12, [R199+0x8000] ;  /* 0x00800000c70c783b */ /* 0x000fee0000000200 */
[C---:B---3--:R-:W-:Y:S08]  /*3c30*/  HMMA.16816.F32 R32, R36.reuse, R8, R32 ;  /* 0x000000082420723c */ /* 0x048ff00000001820 */
[----:B------:R-:W-:Y:S01]  /*3c40*/  HMMA.16816.F32 R44, R36, R10, R44 ;  /* 0x0000000a242c723c */ /* 0x000fe2000000182c */
[----:B------:R-:W2:Y:S07]  /*3c50*/  LDSM.16.M88.4 R8, [R202+0x2000] ;  /* 0x00200000ca08783b */ /* 0x000eae0000000200 */
[C---:B------:R-:W-:Y:S08]  /*3c60*/  HMMA.16816.F32 R60, R24.reuse, R28, R60 ;  /* 0x0000001c183c723c */ /* 0x040ff0000000183c */
[----:B------:R-:W-:Y:S01]  /*3c70*/  HMMA.16816.F32 R56, R24, R30, R56 ;  /* 0x0000001e1838723c */ /* 0x000fe20000001838 */
[----:B------:R-:W3:Y:S04]  /*3c80*/  LDSM.16.M88.4 R28, [R203+0x2800] ;  /* 0x00280000cb1c783b */ /* 0x000ee80000000200 */
[----:B------:R-:W4:Y:S03]  /*3c90*/  LDSM.16.M88.4 R24, [R203+0x3000] ;  /* 0x00300000cb18783b */ /* 0x000f260000000200 */
[C---:B-1----:R-:W-:Y:S08]  /*3ca0*/  HMMA.16816.F32 R20, R40.reuse, R76, R20 ;  /* 0x0000004c2814723c */ /* 0x042ff00000001814 */
[----:B------:R-:W-:Y:S01]  /*3cb0*/  HMMA.16816.F32 R16, R40, R78, R16 ;  /* 0x0000004e2810723c */ /* 0x000fe20000001810 */
[----:B------:R-:W-:Y:S07]  /*3cc0*/  LDSM.16.M88.4 R76, [R192+0x3000] ;  /* 0x00300000c04c783b */ /* 0x000fee0000000200 */
[C---:B------:R-:W-:Y:S08]  /*3cd0*/  HMMA.16816.F32 R68, R36.reuse, R48, R68 ;  /* 0x000000302444723c */ /* 0x040ff00000001844 */
[----:B------:R-:W-:Y:S01]  /*3ce0*/  HMMA.16816.F32 R64, R36, R50, R64 ;  /* 0x000000322440723c */ /* 0x000fe20000001840 */
[----:B------:R-:W1:Y:S07]  /*3cf0*/  LDSM.16.M88.4 R48, [R203+0x3800] ;  /* 0x00380000cb30783b */ /* 0x000e6e0000000200 */
[C---:B--2---:R-:W-:Y:S08]  /*3d00*/  HMMA.16816.F32 R20, R8.reuse, R12, R20 ;  /* 0x0000000c0814723c */ /* 0x044ff00000001814 */
[----:B------:R-:W-:Y:S01]  /*3d10*/  HMMA.16816.F32 R16, R8, R14, R16 ;  /* 0x0000000e0810723c */ /* 0x000fe20000001810 */
[----:B------:R-:W-:Y:S07]  /*3d20*/  LDSM.16.M88.4 R12, [R199+0x9800] ;  /* 0x00980000c70c783b */ /* 0x000fee0000000200 */
[C---:B------:R-:W-:Y:S08]  /*3d30*/  HMMA.16816.F32 R60, R36.reuse, R52, R60 ;  /* 0x00000034243c723c */ /* 0x040ff0000000183c */
[----:B------:R-:W-:Y:S01]  /*3d40*/  HMMA.16816.F32 R56, R36, R54, R56 ;  /* 0x000000362438723c */ /* 0x000fe20000001838 */
[----:B------:R-:W-:Y:S04]  /*3d50*/  LDSM.16.M88.4 R52, [R206+0x4000] ;  /* 0x00400000ce34783b */ /* 0x000fe80000000200 */
[----:B------:R-:W2:Y:S03]  /*3d60*/  LDSM.16.M88.4 R36, [R205+0xa000] ;  /* 0x00a00000cd24783b */ /* 0x000ea60000000200 */
[C---:B---3--:R-:W-:Y:S08]  /*3d70*/  HMMA.16816.F32 R32, R40.reuse, R28, R32 ;  /* 0x0000001c2820723c */ /* 0x048ff00000001820 */
[C---:B------:R-:W-:Y:S01]  /*3d80*/  HMMA.16816.F32 R44, R40.reuse, R30, R44 ;  /* 0x0000001e282c723c */ /* 0x040fe2000000182c */
[----:B------:R-:W3:Y:S07]  /*3d90*/  LDSM.16.M88.4 R28, [R199+0x8800] ;  /* 0x00880000c71c783b */ /* 0x000eee0000000200 */
[C---:B----4-:R-:W-:Y:S08]  /*3da0*/  HMMA.16816.F32 R68, R40.reuse, R24, R68 ;  /* 0x000000182844723c */ /* 0x050ff00000001844 */
[----:B------:R-:W-:Y:S01]  /*3db0*/  HMMA.16816.F32 R64, R40, R26, R64 ;  /* 0x0000001a2840723c */ /* 0x000fe20000001840 */
[----:B------:R-:W4:Y:S07]  /*3dc0*/  LDSM.16.M88.4 R24, [R199+0x9000] ;  /* 0x00900000c718783b */ /* 0x000f2e0000000200 */
[C---:B------:R-:W-:Y:S08]  /*3dd0*/  HMMA.16816.F32 R20, R80.reuse, R72, R20 ;  /* 0x000000485014723c */ /* 0x040ff00000001814 */
[----:B------:R-:W-:Y:S01]  /*3de0*/  HMMA.16816.F32 R16, R80, R74, R16 ;  /* 0x0000004a5010723c */ /* 0x000fe20000001810 */
[----:B------:R-:W-:Y:S07]  /*3df0*/  LDSM.16.M88.4 R72, [R192+0x3800] ;  /* 0x00380000c048783b */ /* 0x000fee0000000200 */
[C---:B-1----:R-:W-:Y:S08]  /*3e00*/  HMMA.16816.F32 R60, R40.reuse, R48, R60 ;  /* 0x00000030283c723c */ /* 0x042ff0000000183c */
[----:B------:R-:W-:Y:S01]  /*3e10*/  HMMA.16816.F32 R56, R40, R50, R56 ;  /* 0x000000322838723c */ /* 0x000fe20000001838 */
[----:B------:R-:W-:Y:S04]  /*3e20*/  LDSM.16.M88.4 R40, [R204+0x4000] ;  /* 0x00400000cc28783b */ /* 0x000fe80000000200 */
[----:B------:R-:W1:Y:S03]  /*3e30*/  LDSM.16.M88.4 R48, [R203+0x4000] ;  /* 0x00400000cb30783b */ /* 0x000e660000000200 */
[C---:B--2---:R-:W-:Y:S08]  /*3e40*/  HMMA.16816.F32 R20, R52.reuse, R36, R20 ;  /* 0x000000243414723c */ /* 0x044ff00000001814 */
[----:B------:R-:W-:Y:S01]  /*3e50*/  HMMA.16816.F32 R16, R52, R38, R16 ;  /* 0x000000263410723c */ /* 0x000fe20000001810 */
[----:B------:R-:W-:Y:S07]  /*3e60*/  LDSM.16.M88.4 R36, [R203+0x4800] ;  /* 0x00480000cb24783b */ /* 0x000fee0000000200 */
[C---:B---3--:R-:W-:Y:S08]  /*3e70*/  HMMA.16816.F32 R32, R8.reuse, R28, R32 ;  /* 0x0000001c0820723c */ /* 0x048ff00000001820 */
[C---:B------:R-:W-:Y:S01]  /*3e80*/  HMMA.16816.F32 R44, R8.reuse, R30, R44 ;  /* 0x0000001e082c723c */ /* 0x040fe2000000182c */
[----:B------:R-:W-:Y:S07]  /*3e90*/  LDSM.16.M88.4 R28, [R202+0x4000] ;  /* 0x00400000ca1c783b */ /* 0x000fee0000000200 */
[C---:B----4-:R-:W-:Y:S08]  /*3ea0*/  HMMA.16816.F32 R68, R8.reuse, R24, R68 ;  /* 0x000000180844723c */ /* 0x050ff00000001844 */
[----:B------:R-:W-:Y:S01]  /*3eb0*/  HMMA.16816.F32 R64, R8, R26, R64 ;  /* 0x0000001a0840723c */ /* 0x000fe20000001840 */
[----:B------:R-:W2:Y:S07]  /*3ec0*/  LDSM.16.M88.4 R24, [R199+0xa000] ;  /* 0x00a00000c718783b */ /* 0x000eae0000000200 */
[C---:B-1----:R-:W-:Y:S08]  /*3ed0*/  HMMA.16816.F32 R20, R40.reuse, R48, R20 ;  /* 0x000000302814723c */ /* 0x042ff00000001814 */
[----:B------:R-:W-:Y:S01]  /*3ee0*/  HMMA.16816.F32 R16, R40, R50, R16 ;  /* 0x000000322810723c */ /* 0x000fe20000001810 */
[----:B------:R-:W1:Y:S07]  /*3ef0*/  LDSM.16.M88.4 R48, [R205+0xb000] ;  /* 0x00b00000cd30783b */ /* 0x000e6e0000000200 */
[C---:B------:R-:W-:Y:S08]  /*3f00*/  HMMA.16816.F32 R60, R8.reuse, R12, R60 ;  /* 0x0000000c083c723c */ /* 0x040ff0000000183c */
[----:B------:R-:W-:Y:S01]  /*3f10*/  HMMA.16816.F32 R56, R8, R14, R56 ;  /* 0x0000000e0838723c */ /* 0x000fe20000001838 */
[----:B------:R-:W-:Y:S04]  /*3f20*/  LDSM.16.M88.4 R12, [R201+0x4000] ;  /* 0x00400000c90c783b */ /* 0x000fe80000000200 */
[----:B------:R-:W3:Y:S03]  /*3f30*/  LDSM.16.M88.4 R8, [R192+0x4000] ;  /* 0x00400000c008783b */ /* 0x000ee60000000200 */
[C---:B------:R-:W-:Y:S08]  /*3f40*/  HMMA.16816.F32 R32, R80.reuse, R88, R32 ;  /* 0x000000585020723c */ /* 0x040ff00000001820 */
[C---:B------:R-:W-:Y:S08]  /*3f50*/  HMMA.16816.F32 R44, R80.reuse, R90, R44 ;  /* 0x0000005a502c723c */ /* 0x040ff0000000182c */
[----:B------:R-:W-:Y:S01]  /*3f60*/  HMMA.16816.F32 R88, R80, R76, R68 ;  /* 0x0000004c5058723c */ /* 0x000fe20000001844 */
[----:B------:R-:W-:Y:S07]  /*3f70*/  LDSM.16.M88.4 R68, [R199+0xa800] ;  /* 0x00a80000c744783b */ /* 0x000fee0000000200 */
[C---:B--2---:R-:W-:Y:S08]  /*3f80*/  HMMA.16816.F32 R20, R28.reuse, R24, R20 ;  /* 0x000000181c14723c */ /* 0x044ff00000001814 */
[----:B------:R-:W-:Y:S01]  /*3f90*/  HMMA.16816.F32 R16, R28, R26, R16 ;  /* 0x0000001a1c10723c */ /* 0x000fe20000001810 */
[----:B------:R-:W2:Y:S07]  /*3fa0*/  LDSM.16.M88.4 R24, [R203+0x5000] ;  /* 0x00500000cb18783b */ /* 0x000eae0000000200 */
[----:B------:R-:W-:Y:S01]  /*3fb0*/  HMMA.16816.F32 R64, R80, R78, R64 ;  /* 0x0000004e5040723c */ /* 0x000fe20000001840 */
[----:B------:R-:W4:Y:S07]  /*3fc0*/  LDSM.16.M88.4 R76, [R205+0xb800] ;  /* 0x00b80000cd4c783b */ /* 0x000f2e0000000200 */
[----:B-1----:R-:W-:Y:S08]  /*3fd0*/  HMMA.16816.F32 R88, R52, R48, R88 ;  /* 0x000000303458723c */ /* 0x002ff00000001858 */
[----:B---3--:R-:W-:Y:S08]  /*3fe0*/  HMMA.16816.F32 R20, R12, R8, R20 ;  /* 0x000000080c14723c */ /* 0x008ff00000001814 */
[C---:B------:R-:W-:Y:S08]  /*3ff0*/  HMMA.16816.F32 R60, R80.reuse, R72, R60 ;  /* 0x00000048503c723c */ /* 0x040ff0000000183c */
[----:B------:R-:W-:Y:S01]  /*4000*/  HMMA.16816.F32 R72, R80, R74, R56 ;  /* 0x0000004a5048723c */ /* 0x000fe20000001838 */
[----:B------:R-:W-:Y:S07]  /*4010*/  LDSM.16.M88.4 R56, [R192+0x4800] ;  /* 0x00480000c038783b */ /* 0x000fee0000000200 */
[----:B------:R-:W-:Y:S01]  /*4020*/  HMMA.16816.F32 R16, R12, R10, R16 ;  /* 0x0000000a0c10723c */ /* 0x000fe20000001810 */
[----:B------:R-:W-:Y:S01]  /*4030*/  FMUL.FTZ R48, R20, c[0x0][0x2ec] ;  /* 0x0000bb0014307a20 */ /* 0x000fe20000410000 */
[----:B------:R-:W-:Y:S01]  /*4040*/  LDSM.16.M88.4 R8, [R199+0xb000] ;  /* 0x00b00000c708783b */ /* 0x000fe20000000200 */
[----:B------:R-:W-:-:S04]  /*4050*/  FMUL.FTZ R49, R21, c[0x0][0x2ec] ;  /* 0x0000bb0015317a20 */ /* 0x000fc80000410000 */
[----:B------:R-:W1:Y:S01]  /*4060*/  MUFU.TANH R48, R48 ;  /* 0x0000003000307308 */ /* 0x000e620000002400 */
[----:B------:R-:W-:Y:S07]  /*4070*/  HMMA.16816.F32 R64, R52, R50, R64 ;  /* 0x000000323440723c */ /* 0x000fee0000001840 */
[----:B------:R-:W3:Y:S01]  /*4080*/  MUFU.TANH R49, R49 ;  /* 0x0000003100317308 */ /* 0x000ee20000002400 */
[----:B--2---:R-:W-:Y:S07]  /*4090*/  HMMA.16816.F32 R88, R40, R24, R88 ;  /* 0x000000182858723c */ /* 0x004fee0000001858 */
[----:B------:R-:W-:Y:S01]  /*40a0*/  FMUL.FTZ R24, R22, c[0x0][0x2ec] ;  /* 0x0000bb0016187a20 */ /* 0x000fe20000410000 */
[----:B------:R-:W-:Y:S01]  /*40b0*/  HMMA.16816.F32 R32, R52, R84, R32 ;  /* 0x000000543420723c */ /* 0x000fe20000001820 */
[----:B------:R-:W-:-:S02]  /*40c0*/  FMUL.FTZ R25, R23, c[0x0][0x2ec] ;  /* 0x0000bb0017197a20 */ /* 0x000fc40000410000 */
[----:B------:R-:W2:Y:S01]  /*40d0*/  LDSM.16.M88.4 R20, [R203+0x5800] ;  /* 0x00580000cb14783b */ /* 0x000ea20000000200 */
[----:B------:R-:W-:Y:S01]  /*40e0*/  FMUL.FTZ R16, R16, c[0x0][0x2ec] ;  /* 0x0000bb0010107a20 */ /* 0x000fe20000410000 */
[----:B------:R-:W1:Y:S01]  /*40f0*/  MUFU.TANH R24, R24 ;  /* 0x0000001800187308 */ /* 0x000e620000002400 */
[----:B------:R-:W-:Y:S02]  /*4100*/  FMUL.FTZ R51, R17, c[0x0][0x2ec] ;  /* 0x0000bb0011337a20 */ /* 0x000fe40000410000 */
[C---:B------:R-:W-:Y:S05]  /*4110*/  HMMA.16816.F32 R44, R52.reuse, R86, R44 ;  /* 0x00000056342c723c */ /* 0x040fea000000182c */
[----:B------:R5:W1:Y:S03]  /*4120*/  MUFU.TANH R50, R16 ;  /* 0x0000001000327308 */ /* 0x000a660000002400 */
[C---:B----4-:R-:W-:Y:S05]  /*4130*/  HMMA.16816.F32 R60, R52.reuse, R76, R60 ;  /* 0x0000004c343c723c */ /* 0x050fea000000183c */
[----:B------:R-:W4:Y:S03]  /*4140*/  MUFU.TANH R25, R25 ;  /* 0x0000001900197308 */ /* 0x000f260000002400 */
[----:B------:R-:W-:Y:S05]  /*4150*/  HMMA.16816.F32 R72, R52, R78, R72 ;  /* 0x0000004e3448723c */ /* 0x000fea0000001848 */
[----:B------:R-:W1:Y:S03]  /*4160*/  MUFU.TANH R51, R51 ;  /* 0x0000003300337308 */ /* 0x000e660000002400 */
[C---:B------:R-:W-:Y:S07]  /*4170*/  HMMA.16816.F32 R64, R40.reuse, R26, R64 ;  /* 0x0000001a2840723c */ /* 0x040fee0000001840 */
[----:B------:R-:W-:Y:S01]  /*4180*/  FMUL.FTZ R26, R18, c[0x0][0x2ec] ;  /* 0x0000bb00121a7a20 */ /* 0x000fe20000410000 */
[----:B------:R-:W-:Y:S01]  /*4190*/  HMMA.16816.F32 R32, R40, R36, R32 ;  /* 0x000000242820723c */ /* 0x000fe20000001820 */
[----:B------:R-:W-:-:S02]  /*41a0*/  FMUL.FTZ R27, R19, c[0x0][0x2ec] ;  /* 0x0000bb00131b7a20 */ /* 0x000fc40000410000 */
[----:B-----5:R-:W5:Y:S02]  /*41b0*/  LDSM.16.M88.4 R16, [R199+0xb800] ;  /* 0x00b80000c710783b */ /* 0x020f640000000200 */
[----:B------:R-:W1:Y:S03]  /*41c0*/  MUFU.TANH R26, R26 ;  /* 0x0000001a001a7308 */ /* 0x000e660000002400 */
[C---:B------:R-:W-:Y:S01]  /*41d0*/  HMMA.16816.F32 R44, R40.reuse, R38, R44 ;  /* 0x00000026282c723c */ /* 0x040fe2000000182c */
[----:B------:R-:W1:Y:S04]  /*41e0*/  LDSM.16.M88.4 R36, [R192+0x5000] ;  /* 0x00500000c024783b */ /* 0x000e680000000200 */
[----:B------:R-:W1:Y:S03]  /*41f0*/  MUFU.TANH R27, R27 ;  /* 0x0000001b001b7308 */ /* 0x000e660000002400 */
[C---:B--2---:R-:W-:Y:S08]  /*4200*/  HMMA.16816.F32 R60, R40.reuse, R20, R60 ;  /* 0x00000014283c723c */ /* 0x044ff0000000183c */
[----:B------:R-:W-:Y:S08]  /*4210*/  HMMA.16816.F32 R72, R40, R22, R72 ;  /* 0x000000162848723c */ /* 0x000ff00000001848 */
[C---:B------:R-:W-:Y:S08]  /*4220*/  HMMA.16816.F32 R88, R28.reuse, R8, R88 ;  /* 0x000000081c58723c */ /* 0x040ff00000001858 */
[----:B------:R-:W-:Y:S01]  /*4230*/  HMMA.16816.F32 R64, R28, R10, R64 ;  /* 0x0000000a1c40723c */ /* 0x000fe20000001840 */
[----:B------:R-:W2:Y:S01]  /*4240*/  LDSM.16.M88.4 R8, [R192+0x5800] ;  /* 0x00580000c008783b */ /* 0x000ea20000000200 */
[----:B------:R-:W-:-:S06]  /*4250*/  DEPBAR.LE SB0, 0x0 ;  /* 0x000080000000791a */ /* 0x000fcc0000000000 */
[C---:B------:R-:W-:Y:S08]  /*4260*/  HMMA.16816.F32 R32, R28.reuse, R68, R32 ;  /* 0x000000441c20723c */ /* 0x040ff00000001820 */
[C---:B------:R-:W-:Y:S08]  /*4270*/  HMMA.16816.F32 R44, R28.reuse, R70, R44 ;  /* 0x000000461c2c723c */ /* 0x040ff0000000182c */
[C---:B-----5:R-:W-:Y:S08]  /*4280*/  HMMA.16816.F32 R60, R28.reuse, R16, R60 ;  /* 0x000000101c3c723c */ /* 0x060ff0000000183c */
[----:B------:R-:W-:Y:S08]  /*4290*/  HMMA.16816.F32 R72, R28, R18, R72 ;  /* 0x000000121c48723c */ /* 0x000ff00000001848 */
[C---:B------:R-:W-:Y:S08]  /*42a0*/  HMMA.16816.F32 R32, R12.reuse, R56, R32 ;  /* 0x000000380c20723c */ /* 0x040ff00000001820 */
[C---:B------:R-:W-:Y:S08]  /*42b0*/  HMMA.16816.F32 R44, R12.reuse, R58, R44 ;  /* 0x0000003a0c2c723c */ /* 0x040ff0000000182c */
[C---:B-1----:R-:W-:Y:S08]  /*42c0*/  HMMA.16816.F32 R88, R12.reuse, R36, R88 ;  /* 0x000000240c58723c */ /* 0x042ff00000001858 */
[----:B------:R-:W-:Y:S01]  /*42d0*/  HMMA.16816.F32 R64, R12, R38, R64 ;  /* 0x000000260c40723c */ /* 0x000fe20000001840 */
[----:B------:R-:W-:-:S02]  /*42e0*/  FMUL.FTZ R20, R34, c[0x0][0x2ec] ;  /* 0x0000bb0022147a20 */ /* 0x000fc40000410000 */
[----:B------:R-:W-:Y:S02]  /*42f0*/  FMUL.FTZ R34, R35, c[0x0][0x2ec] ;  /* 0x0000bb0023227a20 */ /* 0x000fe40000410000 */
[----:B------:R-:W-:Y:S02]  /*4300*/  FMUL.FTZ R32, R32, c[0x0][0x2ec] ;  /* 0x0000bb0020207a20 */ /* 0x000fe40000410000 */
[----:B------:R-:W-:Y:S01]  /*4310*/  FMUL.FTZ R33, R33, c[0x0][0x2ec] ;  /* 0x0000bb0021217a20 */ /* 0x000fe20000410000 */
[----:B--2---:R-:W-:Y:S01]  /*4320*/  HMMA.16816.F32 R60, R12, R8, R60 ;  /* 0x000000080c3c723c */ /* 0x004fe2000000183c */
[----:B------:R-:W-:Y:S01]  /*4330*/  FMUL.FTZ R36, R44, c[0x0][0x2ec] ;  /* 0x0000bb002c247a20 */ /* 0x000fe20000410000 */
[----:B------:R-:W1:Y:S01]  /*4340*/  MUFU.TANH R20, R20 ;  /* 0x0000001400147308 */ /* 0x000e620000002400 */
[----:B------:R-:W-:Y:S02]  /*4350*/  FMUL.FTZ R35, R45, c[0x0][0x2ec] ;  /* 0x0000bb002d237a20 */ /* 0x000fe40000410000 */
[----:B------:R-:W-:-:S02]  /*4360*/  FMUL.FTZ R22, R46, c[0x0][0x2ec] ;  /* 0x0000bb002e167a20 */ /* 0x000fc40000410000 */
[----:B------:R-:W-:Y:S01]  /*4370*/  FMUL.FTZ R16, R47, c[0x0][0x2ec] ;  /* 0x0000bb002f107a20 */ /* 0x000fe20000410000 */
[----:B------:R-:W-:Y:S01]  /*4380*/  HMMA.16816.F32 R72, R12, R10, R72 ;  /* 0x0000000a0c48723c */ /* 0x000fe20000001848 */
[----:B------:R-:W-:Y:S01]  /*4390*/  FMUL.FTZ R88, R88, c[0x0][0x2ec] ;  /* 0x0000bb0058587a20 */ /* 0x000fe20000410000 */
[----:B------:R-:W2:Y:S01]  /*43a0*/  MUFU.TANH R32, R32 ;  /* 0x0000002000207308 */ /* 0x000ea20000002400 */
[----:B------:R-:W-:Y:S02]  /*43b0*/  FMUL.FTZ R89, R89, c[0x0][0x2ec] ;  /* 0x0000bb0059597a20 */ /* 0x000fe40000410000 */
[----:B------:R-:W-:Y:S02]  /*43c0*/  FMUL.FTZ R90, R90, c[0x0][0x2ec] ;  /* 0x0000bb005a5a7a20 */ /* 0x000fe40000410000 */
[----:B------:R-:W-:Y:S01]  /*43d0*/  FMUL.FTZ R91, R91, c[0x0][0x2ec] ;  /* 0x0000bb005b5b7a20 */ /* 0x000fe20000410000 */
[----:B------:R-:W-:Y:S01]  /*43e0*/  IADD3 R11, R96, 0x1, R93 ;  /* 0x00000001600b7810 */ /* 0x000fe20007ffe05d */
[----:B------:R-:W-:Y:S01]  /*43f0*/  FMUL.FTZ R64, R64, c[0x0][0x2ec] ;  /* 0x0000bb0040407a20 */ /* 0x000fe20000410000 */
[----:B------:R-:W1:Y:S01]  /*4400*/  MUFU.TANH R33, R33 ;  /* 0x0000002100217308 */ /* 0x000e620000002400 */
[----:B------:R-:W-:Y:S01]  /*4410*/  FMUL.FTZ R65, R65, c[0x0][0x2ec] ;  /* 0x0000bb0041417a20 */ /* 0x000fe20000410000 */
[----:B------:R-:W-:Y:S01]  /*4420*/  IADD3 R11, R94, R11, -R217 ;  /* 0x0000000b5e0b7210 */ /* 0x000fe20007ffe8d9 */
[----:B------:R-:W-:-:S02]  /*4430*/  FMUL.FTZ R66, R66, c[0x0][0x2ec] ;  /* 0x0000bb0042427a20 */ /* 0x000fc40000410000 */
[----:B------:R-:W-:Y:S01]  /*4440*/  FMUL.FTZ R67, R67, c[0x0][0x2ec] ;  /* 0x0000bb0043437a20 */ /* 0x000fe20000410000 */
[----:B------:R-:W-:Y:S01]  /*4450*/  IADD3 R11, R11, c[0x0][0x2e8], RZ ;  /* 0x0000ba000b0b7a10 */ /* 0x000fe20007ffe0ff */
[----:B------:R-:W-:Y:S01]  /*4460*/  FMUL.FTZ R60, R60, c[0x0][0x2ec] ;  /* 0x0000bb003c3c7a20 */ /* 0x000fe20000410000 */
[----:B------:R-:W1:Y:S01]  /*4470*/  MUFU.TANH R34, R34 ;  /* 0x0000002200227308 */ /* 0x000e620000002400 */
[----:B------:R-:W-:Y:S01]  /*4480*/  FMUL.FTZ R61, R61, c[0x0][0x2ec] ;  /* 0x0000bb003d3d7a20 */ /* 0x000fe20000410000 */
[C---:B------:R-:W-:Y:S01]  /*4490*/  IADD3 R9, R11.reuse, 0x8, RZ ;  /* 0x000000080b097810 */ /* 0x040fe20007ffe0ff */
[----:B------:R-:W-:Y:S01]  /*44a0*/  FMUL.FTZ R62, R62, c[0x0][0x2ec] ;  /* 0x0000bb003e3e7a20 */ /* 0x000fe20000410000 */
[-C--:B------:R-:W-:Y:S01]  /*44b0*/  IMNMX R222, R11, R94.reuse, PT ;  /* 0x0000005e0bde7217 */ /* 0x080fe20003800200 */
[----:B------:R-:W-:Y:S01]  /*44c0*/  FMUL.FTZ R63, R63, c[0x0][0x2ec] ;  /* 0x0000bb003f3f7a20 */ /* 0x000fe20000410000 */
[----:B------:R-:W-:Y:S01]  /*44d0*/  IMNMX R2, R9, R94, PT ;  /* 0x0000005e09027217 */ /* 0x000fe20003800200 */
[----:B------:R-:W-:Y:S01]  /*44e0*/  FMUL.FTZ R72, R72, c[0x0][0x2ec] ;  /* 0x0000bb0048487a20 */ /* 0x000fe20000410000 */
[----:B------:R-:W1:Y:S01]  /*44f0*/  MUFU.TANH R36, R36 ;  /* 0x0000002400247308 */ /* 0x000e620000002400 */
[----:B------:R-:W-:-:S02]  /*4500*/  FMUL.FTZ R73, R73, c[0x0][0x2ec] ;  /* 0x0000bb0049497a20 */ /* 0x000fc40000410000 */
[----:B------:R-:W-:Y:S02]  /*4510*/  FMUL.FTZ R74, R74, c[0x0][0x2ec] ;  /* 0x0000bb004a4a7a20 */ /* 0x000fe40000410000 */
[----:B------:R-:W-:-:S03]  /*4520*/  FMUL.FTZ R75, R75, c[0x0][0x2ec] ;  /* 0x0000bb004b4b7a20 */ /* 0x000fc60000410000 */
[----:B------:R-:W1:Y:S08]  /*4530*/  MUFU.TANH R35, R35 ;  /* 0x0000002300237308 */ /* 0x000e700000002400 */
[----:B------:R-:W1:Y:S08]  /*4540*/  MUFU.TANH R22, R22 ;  /* 0x0000001600167308 */ /* 0x000e700000002400 */
[----:B------:R-:W1:Y:S08]  /*4550*/  MUFU.TANH R16, R16 ;  /* 0x0000001000107308 */ /* 0x000e700000002400 */
[----:B------:R1:W1:Y:S08]  /*4560*/  MUFU.TANH R227, R88 ;  /* 0x0000005800e37308 */ /* 0x0002700000002400 */
        /* <DEDUP_REMOVED lines=14> */
[----:B------:R1:W1:Y:S01]  /*4650*/  MUFU.TANH R167, R75 ;  /* 0x0000004b00a77308 */ /* 0x0002620000002400 */
[----:B------:R-:W-:Y:S06]  /*4660*/  BAR.SYNC.DEFER_BLOCKING 0x0 ;  /* 0x0000000000007b1d */ /* 0x000fec0000010000 */
[----:B------:R-:W-:Y:S05]  /*4670*/  @!P6 BRA `(.L_x_777) ;  /* 0x00000b700000e947 */ /* 0x000fea0003800000 */
[----:B--234-:R-:W-:Y:S05]  /*4680*/  @!P0 BRA `(.L_x_778) ;  /* 0x0000039000008947 */ /* 0x01cfea0003800000 */
[----:B------:R-:W2:Y:S01]  /*4690*/  I2F.RP R13, R6 ;  /* 0x00000006000d7306 */ /* 0x000ea20000209400 */
[----:B------:R-:W-:-:S02]  /*46a0*/  IADD3 R12, R3, -0x40, RZ ;  /* 0xffffffc0030c7810 */ /* 0x000fc40007ffe0ff */
[----:B------:R-:W-:Y:S02]  /*46b0*/  IABS R8, R3 ;  /* 0x0000000300087213 */ /* 0x000fe40000000000 */
[----:B------:R-:W-:Y:S02]  /*46c0*/  IABS R4, R12 ;  /* 0x0000000c00047213 */ /* 0x000fe40000000000 */
[----:B------:R-:W-:Y:S01]  /*46d0*/  LOP3.LUT R12, R12, c[0x0][0x2d0], RZ, 0x3c, !PT ;  /* 0x0000b4000c0c7a12 */ /* 0x000fe200078e3cff */
[----:B--2---:R-:W2:Y:S02]  /*46e0*/  MUFU.RCP R10, R13 ;  /* 0x0000000d000a7308 */ /* 0x004ea40000001000 */
[----:B--2---:R-:W-:-:S06]  /*46f0*/  IADD3 R10, R10, 0xffffffe, RZ ;  /* 0x0ffffffe0a0a7810 */ /* 0x004fcc0007ffe0ff */
[----:B------:R-:W2:Y:S02]  /*4700*/  F2I.FTZ.U32.TRUNC.NTZ R11, R10 ;  /* 0x0000000a000b7305 */ /* 0x000ea4000021f000 */
[----:B--2---:R-:W-:Y:S02]  /*4710*/  IMAD.MOV R9, RZ, RZ, -R11 ;  /* 0x000000ffff097224 */ /* 0x004fe400078e0a0b */
        /* <DEDUP_REMOVED lines=48> */
.L_x_778:
[----:B------:R-:W-:-:S04]  /*4a20*/  LEA R13, -R4, RZ, 0x6 ;  /* 0x000000ff040d7211 */ /* 0x000fc800078e31ff */
[----:B------:R-:W-:Y:S02]  /*4a30*/  SHF.R.S32.HI R10, RZ, 0x1f, R13 ;  /* 0x0000001fff0a7819 */ /* 0x000fe4000001140d */
.L_x_779:
        /* <DEDUP_REMOVED lines=113> */
[----:B--2---:R-:W-:-:S04]  /*5150*/  LEA R14, P1, R11, c[0x0][0x168], 0x1 ;  /* 0x00005a000b0e7a11 */ /* 0x004fc800078208ff */
[----:B------:R-:W-:-:S05]  /*5160*/  LEA.HI.X R15, R11, c[0x0][0x16c], R8, 0x1, P1 ;  /* 0x00005b000b0f7a11 */ /* 0x000fca00008f0c08 */
[----:B------:R-:W-:Y:S01]  /*5170*/  @!PT LDS RZ, [RZ] ;  /* 0x00000000fffff984 */ /* 0x000fe20000000800 */
[----:B------:R-:W-:Y:S01]  /*5180*/  @!PT LDS RZ, [RZ] ;  /* 0x00000000fffff984 */ /* 0x000fe20000000800 */
[----:B------:R-:W-:Y:S01]  /*5190*/  @!PT LDS RZ, [RZ] ;  /* 0x00000000fffff984 */ /* 0x000fe20000000800 */
[----:B------:R2:W-:Y:S04]  /*51a0*/  LDGSTS.E.BYPASS.LTC128B.128 [R216+0xb800], [R14.64+0x100] ;  /* 0x0b8001000ed87fae */ /* 0x0005e8000b901d46 */
.L_x_781:
[----:B------:R-:W-:Y:S05]  /*51b0*/  BSYNC B0 ;  /* 0x0000000000007941 */ /* 0x000fea0003800000 */
.L_x_780:
[----:B------:R-:W0:Y:S01]  /*51c0*/  LDGDEPBAR ;  /* 0x00000000000079af */ /* 0x000e220000000000 */
[----:B------:R-:W-:-:S04]  /*51d0*/  IADD3 R134, P1, R13, R134, RZ ;  /* 0x000000860d867210 */ /* 0x000fc80007f3e0ff */
[----:B------:R-:W-:Y:S02]  /*51e0*/  IADD3.X R135, R10, R135, RZ, P1, !PT ;  /* 0x000000870a877210 */ /* 0x000fe40000ffe4ff */
.L_x_777:
[----:B--234-:R-:W-:Y:S02]  /*51f0*/  IMAD.IADD R3, R3, 0x1, R92 ;  /* 0x0000000103037824 */ /* 0x01cfe400078e025c */
        /* <DEDUP_REMOVED lines=9> */
[----:B------:R-:W-:Y:S01]  /*5290*/  IADD3 R9, R3, 0x9, RZ ;  /* 0x0000000903097810 */ /* 0x000fe20007ffe0ff */
[----:B------:R-:W-:Y:S01]  /*52a0*/  LDSM.16.MT88.4 R124, [R200+0xc000] ;  /* 0x00c00000c87c783b */ /* 0x000fe20000004200 */
[----:B------:R-:W-:-:S02]  /*52b0*/  FSEL R49, R49, -INF , !P4 ;  /* 0xff80000031317808 */ /* 0x000fc40006000000 */
[C---:B------:R-:W-:Y:S01]  /*52c0*/  ISETP.GE.AND P5, PT, R9.reuse, R222, PT ;  /* 0x000000de0900720c */ /* 0x040fe20003fa6270 */
[----:B------:R-:W-:Y:S01]  /*52d0*/  LDSM.16.MT88.4 R116, [R198+0xc000] ;  /* 0x00c00000c674783b */ /* 0x000fe20000004200 */
[-C--:B------:R-:W-:Y:S02]  /*52e0*/  ISETP.GE.AND P4, PT, R9, R2.reuse, PT ;  /* 0x000000020900720c */ /* 0x080fe40003f86270 */
[----:B------:R-:W-:Y:S01]  /*52f0*/  IADD3 R9, R3, 0x11, RZ ;  /* 0x0000001103097810 */ /* 0x000fe20007ffe0ff */
[----:B------:R-:W-:Y:S01]  /*5300*/  LDSM.16.MT88.4 R108, [R197+0xc000] ;  /* 0x00c00000c56c783b */ /* 0x000fe20000004200 */
[----:B------:R-:W-:Y:S02]  /*5310*/  FSEL R51, R51, -INF , !P5 ;  /* 0xff80000033337808 */ /* 0x000fe40006800000 */
[----:B------:R-:W-:Y:S01]  /*5320*/  ISETP.GE.AND P5, PT, R9, R2, PT ;  /* 0x000000020900720c */ /* 0x000fe20003fa6270 */
[----:B------:R-:W-:Y:S01]  /*5330*/  LDSM.16.MT88.4 R100, [R196+0xc000] ;  /* 0x00c00000c464783b */ /* 0x000fe20000004200 */
[----:B------:R-:W-:-:S02]  /*5340*/  ISETP.GE.AND P2, PT, R11, R222, PT ;  /* 0x000000de0b00720c */ /* 0x000fc40003f46270 */
[----:B------:R-:W-:Y:S01]  /*5350*/  ISETP.GE.AND P3, PT, R11, R2, PT ;  /* 0x000000020b00720c */ /* 0x000fe20003f66270 */
[----:B------:R-:W-:Y:S01]  /*5360*/  LDSM.16.MT88.4 R56, [R197+0xe000] ;  /* 0x00e00000c538783b */ /* 0x000fe20000004200 */
[C---:B------:R-:W-:Y:S02]  /*5370*/  IADD3 R11, R3.reuse, 0x10, RZ ;  /* 0x00000010030b7810 */ /* 0x040fe40007ffe0ff */
[----:B-1----:R-:W-:Y:S01]  /*5380*/  FSEL R13, R34, -INF , !P5 ;  /* 0xff800000220d7808 */ /* 0x002fe20006800000 */
[----:B------:R-:W-:Y:S01]  /*5390*/  LDSM.16.MT88.4 R64, [R196+0xe000] ;  /* 0x00e00000c440783b */ /* 0x000fe20000004200 */
[----:B------:R-:W-:Y:S02]  /*53a0*/  ISETP.GE.AND P5, PT, R3, R222, PT ;  /* 0x000000de0300720c */ /* 0x000fe40003fa6270 */
[----:B------:R-:W-:Y:S01]  /*53b0*/  FSEL R29, R25, -INF , !P1 ;  /* 0xff800000191d7808 */ /* 0x000fe20004800000 */
[----:B------:R-:W-:Y:S01]  /*53c0*/  LDSM.16.MT88.4 R72, [R200+0x10000] ;  /* 0x01000000c848783b */ /* 0x000fe20000004200 */
[----:B------:R-:W-:-:S02]  /*53d0*/  FSEL R31, R50, -INF , !P2 ;  /* 0xff800000321f7808 */ /* 0x000fc40005000000 */
[C---:B------:R-:W-:Y:S01]  /*53e0*/  ISETP.GE.AND P1, PT, R11.reuse, R222, PT ;  /* 0x000000de0b00720c */ /* 0x040fe20003f26270 */
[----:B------:R-:W-:Y:S01]  /*53f0*/  LDSM.16.MT88.4 R80, [R198+0x10000] ;  /* 0x01000000c650783b */ /* 0x000fe20000004200 */
[----:B------:R-:W-:Y:S02]  /*5400*/  ISETP.GE.AND P2, PT, R11, R2, PT ;  /* 0x000000020b00720c */ /* 0x000fe40003f46270 */
[----:B------:R-:W-:Y:S01]  /*5410*/  IADD3 R11, R3, 0x18, RZ ;  /* 0x00000018030b7810 */ /* 0x000fe20007ffe0ff */
[----:B------:R-:W-:Y:S01]  /*5420*/  LDSM.16.MT88.4 R88, [R197+0x10000] ;  /* 0x01000000c558783b */ /* 0x000fe20000004200 */
[----:B------:R-:W-:Y:S02]  /*5430*/  FSEL R25, R26, -INF , !P3 ;  /* 0xff8000001a197808 */ /* 0x000fe40005800000 */
[----:B------:R-:W-:Y:S01]  /*5440*/  FSEL R48, R48, -INF , !P5 ;  /* 0xff80000030307808 */ /* 0x000fe20006800000 */
[----:B------:R-:W-:Y:S01]  /*5450*/  LDSM.16.MT88.4 R136, [R198+0xc800] ;  /* 0x00c80000c688783b */ /* 0x000fe20000004200 */
        /* <DEDUP_REMOVED lines=34> */
[----:B------:R-:W-:Y:S02]  /*5680*/  FMNMX.FTZ R6, R17, R6, !PT ;  /* 0x0000000611067209 */ /* 0x000fe40007810000 */
[----:B------:R-:W-:Y:S02]  /*5690*/  FMNMX.FTZ R4, R13, R4, !PT ;  /* 0x000000040d047209 */ /* 0x000fe40007810000 */
[----:B------:R-:W-:-:S02]  /*56a0*/  FSEL R223, R223, -INF , !P1 ;  /* 0xff800000dfdf7808 */ /* 0x000fc40004800000 */
[----:B------:R-:W-:Y:S02]  /*56b0*/  FMNMX.FTZ R4, R11, R4, !PT ;  /* 0x000000040b047209 */ /* 0x000fe40007810000 */
[C---:B------:R-:W-:Y:S02]  /*56c0*/  ISETP.GE.AND P4, PT, R33.reuse, R222, PT ;  /* 0x000000de2100720c */ /* 0x040fe40003f86270 */
[----:B------:R-:W-:Y:S02]  /*56d0*/  ISETP.GE.AND P1, PT, R33, R2, PT ;  /* 0x000000022100720c */ /* 0x000fe40003f26270 */
[----:B------:R-:W-:Y:S02]  /*56e0*/  IADD3 R33, R3, 0x29, RZ ;  /* 0x0000002903217810 */ /* 0x000fe40007ffe0ff */
[----:B------:R-:W-:Y:S02]  /*56f0*/  FSEL R165, R165, -INF , !P5 ;  /* 0xff800000a5a57808 */ /* 0x000fe40006800000 */
[----:B------:R-:W-:-:S02]  /*5700*/  FMNMX.FTZ R6, R227, R6, !PT ;  /* 0x00000006e3067209 */ /* 0x000fc40007810000 */
[----:B------:R-:W-:Y:S02]  /*5710*/  FMNMX.FTZ R4, R9, R4, !PT ;  /* 0x0000000409047209 */ /* 0x000fe40007810000 */
[----:B------:R-:W-:Y:S02]  /*5720*/  IADD3 R37, R3, 0x30, RZ ;  /* 0x0000003003257810 */ /* 0x000fe40007ffe0ff */
[----:B------:R-:W-:Y:S02]  /*5730*/  ISETP.GE.AND P5, PT, R33, R222, PT ;  /* 0x000000de2100720c */ /* 0x000fe40003fa6270 */
[----:B------:R-:W-:Y:S02]  /*5740*/  FSEL R163, R163, -INF , !P4 ;  /* 0xff800000a3a37808 */ /* 0x000fe40006000000 */
[----:B------:R-:W-:Y:S02]  /*5750*/  FMNMX.FTZ R6, R165, R6, !PT ;  /* 0x00000006a5067209 */ /* 0x000fe40007810000 */
[----:B------:R-:W-:-:S02]  /*5760*/  FSEL R169, R169, -INF , !P2 ;  /* 0xff800000a9a97808 */ /* 0x000fc40005000000 */
[----:B------:R-:W-:Y:S02]  /*5770*/  FMNMX.FTZ R4, R223, R4, !PT ;  /* 0x00000004df047209 */ /* 0x000fe40007810000 */
[----:B------:R-:W-:Y:S02]  /*5780*/  ISETP.GE.AND P3, PT, R33, R2, PT ;  /* 0x000000022100720c */ /* 0x000fe40003f66270 */
        /* <DEDUP_REMOVED lines=24> */
[----:B------:R-:W-:Y:S02]  /*5910*/  FSEL R143, R143, -INF , !P2 ;  /* 0xff8000008f8f7808 */ /* 0x000fe40005000000 */
[----:B------:R-:W-:Y:S02]  /*5920*/  FMNMX.FTZ R8, R171, R8, !PT ;  /* 0x00000008ab087209 */ /* 0x000fe40007810000 */
[----:B------:R-:W-:Y:S02]  /*5930*/  FSEL R173, R173, -INF , !P4 ;  /* 0xff800000adad7808 */ /* 0x000fe40006000000 */
        /* <DEDUP_REMOVED lines=26> */
[--C-:B------:R-:W-:Y:S01]  /*5ae0*/  FFMA.FTZ R156, R31, c[0x0][0x23c], -R140.reuse ;  /* 0x00008f001f9c7a23 */ /* 0x100fe2000001088c */
[----:B------:R-:W-:Y:S01]  /*5af0*/  LEA R224, P1, R134, c[0x0][0x168], 0x1 ;  /* 0x00005a0086e07a11 */ /* 0x000fe200078208ff */
[----:B------:R-:W-:Y:S01]  /*5b00*/  FFMA.FTZ R155, R51, c[0x0][0x23c], -R140 ;  /* 0x00008f00339b7a23 */ /* 0x000fe2000001088c */
[----:B------:R-:W-:Y:S01]  /*5b10*/  MUFU.EX2 R161, R161 ;  /* 0x000000a100a17308 */ /* 0x000fe20000000800 */
[--C-:B------:R-:W-:Y:S01]  /*5b20*/  FFMA.FTZ R157, R24, c[0x0][0x23c], -R166.reuse ;  /* 0x00008f00189d7a23 */ /* 0x100fe200000108a6 */
[----:B------:R-:W1:Y:S01]  /*5b30*/  LDSM.16.MT88.4 R48, [R198+0xe000] ;  /* 0x00e00000c630783b */ /* 0x000e620000004200 */
[----:B------:R-:W-:-:S02]  /*5b40*/  FFMA.FTZ R158, R29, c[0x0][0x23c], -R166 ;  /* 0x00008f001d9e7a23 */ /* 0x000fc400000108a6 */
[--C-:B------:R-:W-:Y:S01]  /*5b50*/  FFMA.FTZ R159, R25, c[0x0][0x23c], -R166.reuse ;  /* 0x00008f00199f7a23 */ /* 0x100fe200000108a6 */
[----:B------:R-:W-:Y:S01]  /*5b60*/  LDSM.16.MT88.4 R28, [R196+0xc800] ;  /* 0x00c80000c41c783b */ /* 0x000fe20000004200 */
        /* <DEDUP_REMOVED lines=22> */
[----:B------:R-:W-:Y:S01]  /*5cd0*/  FFMA.FTZ R164, R225, c[0x0][0x23c], -R140 ;  /* 0x00008f00e1a47a23 */ /* 0x000fe2000001088c */
[----:B------:R-:W-:Y:S01]  /*5ce0*/  LEA.HI.X R225, R134, c[0x0][0x16c], R135, 0x1, P1 ;  /* 0x00005b0086e17a11 */ /* 0x000fe200008f0c87 */
[----:B------:R-:W-:-:S02]  /*5cf0*/  FFMA.FTZ R168, R223, c[0x0][0x23c], -R166 ;  /* 0x00008f00dfa87a23 */ /* 0x000fc400000108a6 */
[--C-:B------:R-:W-:Y:S02]  /*5d00*/  FFMA.FTZ R169, R169, c[0x0][0x23c], -R166.reuse ;  /* 0x00008f00a9a97a23 */ /* 0x100fe400000108a6 */
[--C-:B------:R-:W-:Y:S01]  /*5d10*/  FFMA.FTZ R170, R183, c[0x0][0x23c], -R166.reuse ;  /* 0x00008f00b7aa7a23 */ /* 0x100fe200000108a6 */
[----:B------:R-:W1:Y:S01]  /*5d20*/  MUFU.EX2 R158, R158 ;  /* 0x0000009e009e7308 */ /* 0x000e620000000800 */
[----:B-----5:R-:W-:Y:S01]  /*5d30*/  F2FP.PACK_AB R98, R155, R156 ;  /* 0x0000009c9b62723e */ /* 0x020fe200000000ff */
[----:B------:R-:W-:Y:S02]  /*5d40*/  FFMA.FTZ R175, R175, c[0x0][0x23c], -R166 ;  /* 0x00008f00afaf7a23 */ /* 0x000fe400000108a6 */
[----:B------:R-:W-:Y:S02]  /*5d50*/  FFMA.FTZ R229, R173, c[0x0][0x23c], -R140 ;  /* 0x00008f00ade57a23 */ /* 0x000fe4000001088c */
[--C-:B------:R-:W-:Y:S02]  /*5d60*/  FFMA.FTZ R171, R171, c[0x0][0x23c], -R166.reuse ;  /* 0x00008f00abab7a23 */ /* 0x100fe400000108a6 */
[----:B------:R-:W-:Y:S01]  /*5d70*/  MUFU.EX2 R159, R159 ;  /* 0x0000009f009f7308 */ /* 0x000fe20000000800 */
[----:B------:R-:W-:-:S02]  /*5d80*/  FFMA.FTZ R176, R143, c[0x0][0x23c], -R166 ;  /* 0x00008f008fb07a23 */ /* 0x000fc400000108a6 */
[----:B------:R-:W-:Y:S02]  /*5d90*/  FFMA.FTZ R173, R141, c[0x0][0x23c], -R166 ;  /* 0x00008f008dad7a23 */ /* 0x000fe400000108a6 */
[--C-:B------:R-:W-:Y:S02]  /*5da0*/  FFMA.FTZ R172, R181, c[0x0][0x23c], -R140.reuse ;  /* 0x00008f00b5ac7a23 */ /* 0x100fe4000001088c */
[--C-:B------:R-:W-:Y:S01]  /*5db0*/  FFMA.FTZ R179, R179, c[0x0][0x23c], -R140.reuse ;  /* 0x00008f00b3b37a23 */ /* 0x100fe2000001088c */
[----:B------:R-:W5:Y:S01]  /*5dc0*/  MUFU.EX2 R152, R152 ;  /* 0x0000009800987308 */ /* 0x000f620000000800 */
[----:B-1----:R-:W-:Y:S01]  /*5dd0*/  F2FP.PACK_AB R97, R158, R157 ;  /* 0x0000009d9e61723e */ /* 0x002fe200000000ff */
[----:B------:R-:W-:Y:S02]  /*5de0*/  FFMA.FTZ R174, R177, c[0x0][0x23c], -R140 ;  /* 0x00008f00b1ae7a23 */ /* 0x000fe4000001088c */
[----:B------:R-:W-:Y:S01]  /*5df0*/  FFMA.FTZ R166, R167, c[0x0][0x23c], -R166 ;  /* 0x00008f00a7a67a23 */ /* 0x000fe200000108a6 */
[----:B------:R-:W-:Y:S01]  /*5e00*/  LDSM.16.MT88.4 R140, [R198+0xd800] ;  /* 0x00d80000c68c783b */ /* 0x000fe20000004200 */
[----:B------:R-:W-:-:S02]  /*5e10*/  FADD.FTZ R161, R161, R160 ;  /* 0x000000a0a1a17221 */ /* 0x000fc40000010000 */
        /* <DEDUP_REMOVED lines=146> */
[----:B------:R-:W-:-:S03]  /*6740*/  F2FP.PACK_AB R7, R166, R173 ;  /* 0x000000ada607723e */ /* 0x000fc600000000ff */
[----:B------:R-:W-:-:S04]  /*6750*/  FADD.FTZ R176, R176, R171 ;  /* 0x000000abb0b07221 */ /* 0x000fc80000010000 */
[----:B--2---:R-:W-:Y:S01]  /*6760*/  HMMA.16816.F32 R128, R4, R12, R128 ;  /* 0x0000000c0480723c */ /* 0x004fe20000001880 */
[----:B------:R-:W-:-:S04]  /*6770*/  FADD.FTZ R173, R173, R176 ;  /* 0x000000b0adad7221 */ /* 0x000fc80000010000 */
[----:B------:R-:W-:-:S03]  /*6780*/  FADD.FTZ R227, R166, R173 ;  /* 0x000000ada6e37221 */ /* 0x000fc60000010000 */
        /* <DEDUP_REMOVED lines=102> */
.L_x_783:
[----:B------:R-:W-:-:S05]  /*6df0*/  IMAD.MOV.U32 R8, RZ, RZ, c[0x0][0x1a0] ;  /* 0x00006800ff087624 */ /* 0x000fca00078e00ff */
[----:B------:R-:W-:-:S04]  /*6e00*/  LEA R8, -R8, RZ, 0x6 ;  /* 0x000000ff08087211 */ /* 0x000fc800078e31ff */
[----:B------:R-:W-:Y:S02]  /*6e10*/  SHF.R.S32.HI R7, RZ, 0x1f, R8 ;  /* 0x0000001fff077819 */ /* 0x000fe40000011408 */
.L_x_784:
        /* <DEDUP_REMOVED lines=76> */
[----:B------:R-:W-:Y:S01]  /*72e0*/  @!P2 IMAD.X R7, R7, 0x1, R144, P1 ;  /* 0x000000010707a824 */ /* 0x000fe200008e0690 */
[C---:B------:R-:W-:Y:S01]  /*72f0*/  @!P2 LEA R26, P1, R146.reuse, c[0x0][0x170], 0x1 ;  /* 0x00005c00921aaa11 */ /* 0x040fe200078208ff */
[----:B------:R-:W-:Y:S01]  /*7300*/  @P4 STS.128 [R216+0xd000], RZ ;  /* 0x00d000ffd8004388 */ /* 0x000fe20000000c00 */
[----:B------:R-:W-:Y:S02]  /*7310*/  IMAD.MOV.U32 R231, RZ, RZ, R241 ;  /* 0x000000ffffe77224 */ /* 0x000fe400078e00f1 */
[----:B------:R-:W-:Y:S01]  /*7320*/  @!P2 LEA.HI.X R27, R146, c[0x0][0x174], R7, 0x1, P1 ;  /* 0x00005d00921baa11 */ /* 0x000fe200008f0c07 */
[----:B------:R-:W-:Y:S01]  /*7330*/  @!PT LDS RZ, [RZ] ;  /* 0x00000000fffff984 */ /* 0x000fe20000000800 */
[----:B------:R-:W-:Y:S01]  /*7340*/  @!PT LDS RZ, [RZ] ;  /* 0x00000000fffff984 */ /* 0x000fe20000000800 */
[----:B------:R-:W-:Y:S01]  /*7350*/  @!PT LDS RZ, [RZ] ;  /* 0x00000000fffff984 */ /* 0x000fe20000000800 */
[----:B------:R5:W-:Y:S01]  /*7360*/  @!P4 LDGSTS.E.BYPASS.LTC128B.128 [R216+0xd000], [R24.64] ;  /* 0x0d00000018d8cfae */ /* 0x000be2000b901d44 */
[----:B------:R-:W-:-:S03]  /*7370*/  @!P3 LEA.HI.X R7, R4, c[0x0][0x174], R5, 0x1, P5 ;  /* 0x00005d000407ba11 */ /* 0x000fc600028f0c05 */
        /* <DEDUP_REMOVED lines=26> */
[----:B--2---:R-:W2:Y:S04]  /*7520*/  LDSM.16.M88.4 R16, [R205+0x6000] ;  /* 0x00600000cd10783b */ /* 0x004ea80000000200 */
[----:B------:R-:W5:Y:S04]  /*7530*/  LDSM.16.M88.4 R136, [R205+0x6800] ;  /* 0x00680000cd88783b */ /* 0x000f680000000200 */
[----:B------:R-:W5:Y:S04]  /*7540*/  LDSM.16.M88.4 R152, [R205+0x7000] ;  /* 0x00700000cd98783b */ /* 0x000f680000000200 */
[----:B------:R-:W-:Y:S04]  /*7550*/  LDSM.16.M88.4 R144, [R204] ;  /* 0x00000000cc90783b */ /* 0x000fe80000000200 */
[----:B------:R-:W5:Y:S04]  /*7560*/  LDSM.16.M88.4 R28, [R203] ;  /* 0x00000000cb1c783b */ /* 0x000f680000000200 */
[----:B------:R-:W5:Y:S04]  /*7570*/  LDSM.16.M88.4 R164, [R205+0x7800] ;  /* 0x00780000cda4783b */ /* 0x000f680000000200 */
[----:B----4-:R-:W4:Y:S04]  /*7580*/  LDSM.16.M88.4 R8, [R195] ;  /* 0x00000000c308783b */ /* 0x010f280000000200 */
[----:B-1----:R-:W1:Y:S04]  /*7590*/  LDSM.16.M88.4 R20, [R194] ;  /* 0x00000000c214783b */ /* 0x002e680000000200 */
[----:B------:R-:W-:Y:S04]  /*75a0*/  LDSM.16.M88.4 R160, [R202] ;  /* 0x00000000caa0783b */ /* 0x000fe80000000200 */
[----:B------:R-:W1:Y:S01]  /*75b0*/  LDSM.16.M88.4 R32, [R199+0x6000] ;  /* 0x00600000c720783b */ /* 0x000e620000000200 */
[C---:B--2---:R-:W-:Y:S03]  /*75c0*/  HMMA.16816.F32 R4, R172.reuse, R16, RZ ;  /* 0x00000010ac04723c */ /* 0x044fe600000018ff */
[----:B------:R-:W2:Y:S04]  /*75d0*/  LDSM.16.M88.4 R168, [R193] ;  /* 0x00000000c1a8783b */ /* 0x000ea80000000200 */
[----:B---3--:R-:W3:Y:S01]  /*75e0*/  LDSM.16.M88.4 R12, [R199+0x6800] ;  /* 0x00680000c70c783b */ /* 0x008ee20000000200 */
[C---:B------:R-:W-:Y:S03]  /*75f0*/  HMMA.16816.F32 R16, R172.reuse, R18, RZ ;  /* 0x00000012ac10723c */ /* 0x040fe600000018ff */
[----:B------:R-:W1:Y:S04]  /*7600*/  LDSM.16.M88.4 R140, [R199+0x7000] ;  /* 0x00700000c78c783b */ /* 0x000e680000000200 */
[----:B------:R-:W-:Y:S01]  /*7610*/  LDSM.16.M88.4 R176, [R199+0x7800] ;  /* 0x00780000c7b0783b */ /* 0x000fe20000000200 */
[C---:B-----5:R-:W-:Y:S03]  /*7620*/  HMMA.16816.F32 R24, R172.reuse, R136, RZ ;  /* 0x00000088ac18723c */ /* 0x060fe600000018ff */
[----:B------:R-:W-:Y:S04]  /*7630*/  LDSM.16.M88.4 R232, [R205+0xa800] ;  /* 0x00a80000cde8783b */ /* 0x000fe80000000200 */
[----:B------:R-:W-:Y:S01]  /*7640*/  LDSM.16.M88.4 R236, [R199+0x9800] ;  /* 0x00980000c7ec783b */ /* 0x000fe20000000200 */
[C---:B------:R-:W-:Y:S03]  /*7650*/  HMMA.16816.F32 R136, R172.reuse, R138, RZ ;  /* 0x0000008aac88723c */ /* 0x040fe600000018ff */
[----:B------:R-:W-:Y:S04]  /*7660*/  LDSM.16.M88.4 R180, [R199+0xa000] ;  /* 0x00a00000c7b4783b */ /* 0x000fe80000000200 */
[----:B------:R-:W0:Y:S01]  /*7670*/  LDGDEPBAR ;  /* 0x00000000000079af */ /* 0x000e220000000000 */
[C---:B------:R-:W-:Y:S08]  /*7680*/  HMMA.16816.F32 R156, R172.reuse, R152, RZ ;  /* 0x00000098ac9c723c */ /* 0x040ff000000018ff */
[----:B------:R-:W-:Y:S08]  /*7690*/  HMMA.16816.F32 R152, R172, R154, RZ ;  /* 0x0000009aac98723c */ /* 0x000ff000000018ff */
[C---:B------:R-:W-:Y:S08]  /*76a0*/  HMMA.16816.F32 R4, R144.reuse, R28, R4 ;  /* 0x0000001c9004723c */ /* 0x040ff00000001804 */
[----:B------:R-:W-:Y:S01]  /*76b0*/  HMMA.16816.F32 R16, R144, R30, R16 ;  /* 0x0000001e9010723c */ /* 0x000fe20000001810 */
[----:B------:R-:W-:Y:S07]  /*76c0*/  LDSM.16.M88.4 R28, [R192] ;  /* 0x00000000c01c783b */ /* 0x000fee0000000200 */
[C---:B------:R-:W-:Y:S08]  /*76d0*/  HMMA.16816.F32 R148, R172.reuse, R164, RZ ;  /* 0x000000a4ac94723c */ /* 0x040ff000000018ff */
[----:B------:R-:W-:Y:S01]  /*76e0*/  HMMA.16816.F32 R172, R172, R166, RZ ;  /* 0x000000a6acac723c */ /* 0x000fe200000018ff */
[----:B------:R-:W5:Y:S07]  /*76f0*/  LDSM.16.M88.4 R164, [R201] ;  /* 0x00000000c9a4783b */ /* 0x000f6e0000000200 */
[C---:B----4-:R-:W-:Y:S08]  /*7700*/  HMMA.16816.F32 R24, R144.reuse, R8, R24 ;  /* 0x000000089018723c */ /* 0x050ff00000001818 */
[C---:B------:R-:W-:Y:S01]  /*7710*/  HMMA.16816.F32 R136, R144.reuse, R10, R136 ;  /* 0x0000000a9088723c */ /* 0x040fe20000001888 */
[----:B------:R-:W4:Y:S07]  /*7720*/  LDSM.16.M88.4 R8, [R192+0x800] ;  /* 0x00080000c008783b */ /* 0x000f2e0000000200 */
[C---:B-1----:R-:W-:Y:S08]  /*7730*/  HMMA.16816.F32 R156, R144.reuse, R20, R156 ;  /* 0x00000014909c723c */ /* 0x042ff0000000189c */
[----:B------:R-:W-:Y:S01]  /*7740*/  HMMA.16816.F32 R152, R144, R22, R152 ;  /* 0x000000169098723c */ /* 0x000fe20000001898 */
[----:B------:R-:W1:Y:S07]  /*7750*/  LDSM.16.M88.4 R20, [R192+0x1000] ;  /* 0x00100000c014783b */ /* 0x000e6e0000000200 */
[C---:B------:R-:W-:Y:S08]  /*7760*/  HMMA.16816.F32 R4, R160.reuse, R32, R4 ;  /* 0x00000020a004723c */ /* 0x040ff00000001804 */
[----:B------:R-:W-:Y:S01]  /*7770*/  HMMA.16816.F32 R16, R160, R34, R16 ;  /* 0x00000022a010723c */ /* 0x000fe20000001810 */
[----:B------:R-:W-:Y:S07]  /*7780*/  LDSM.16.M88.4 R32, [R205+0x8000] ;  /* 0x00800000cd20783b */ /* 0x000fee0000000200 */
[C---:B--2---:R-:W-:Y:S08]  /*7790*/  HMMA.16816.F32 R148, R144.reuse, R168, R148 ;  /* 0x000000a89094723c */ /* 0x044ff00000001894 */
[----:B------:R-:W-:Y:S01]  /*77a0*/  HMMA.16816.F32 R172, R144, R170, R172 ;  /* 0x000000aa90ac723c */ /* 0x000fe200000018ac */
[----:B------:R-:W2:Y:S04]  /*77b0*/  LDSM.16.M88.4 R144, [R206+0x2000] ;  /* 0x00200000ce90783b */ /* 0x000ea80000000200 */
[----:B------:R-:W1:Y:S03]  /*77c0*/  LDSM.16.M88.4 R168, [R192+0x1800] ;  /* 0x00180000c0a8783b */ /* 0x000e660000000200 */
[C---:B---3--:R-:W-:Y:S08]  /*77d0*/  HMMA.16816.F32 R24, R160.reuse, R12, R24 ;  /* 0x0000000ca018723c */ /* 0x048ff00000001818 */
[C---:B------:R-:W-:Y:S01]  /*77e0*/  HMMA.16816.F32 R136, R160.reuse, R14, R136 ;  /* 0x0000000ea088723c */ /* 0x040fe20000001888 */
[----:B------:R-:W3:Y:S07]  /*77f0*/  LDSM.16.M88.4 R12, [R205+0x8800] ;  /* 0x00880000cd0c783b */ /* 0x000eee0000000200 */
[C---:B------:R-:W-:Y:S08]  /*7800*/  HMMA.16816.F32 R156, R160.reuse, R140, R156 ;  /* 0x0000008ca09c723c */ /* 0x040ff0000000189c */
[----:B------:R-:W-:Y:S01]  /*7810*/  HMMA.16816.F32 R152, R160, R142, R152 ;  /* 0x0000008ea098723c */ /* 0x000fe20000001898 */
[----:B------:R-:W1:Y:S07]  /*7820*/  LDSM.16.M88.4 R140, [R205+0x9000] ;  /* 0x00900000cd8c783b */ /* 0x000e6e0000000200 */
[C---:B-----5:R-:W-:Y:S08]  /*7830*/  HMMA.16816.F32 R4, R164.reuse, R28, R4 ;  /* 0x0000001ca404723c */ /* 0x060ff00000001804 */
[C---:B------:R-:W-:Y:S01]  /*7840*/  HMMA.16816.F32 R16, R164.reuse, R30, R16 ;  /* 0x0000001ea410723c */ /* 0x040fe20000001810 */
[----:B------:R-:W-:Y:S07]  /*7850*/  LDSM.16.M88.4 R28, [R191] ;  /* 0x00000000bf1c783b */ /* 0x000fee0000000200 */
[C---:B----4-:R-:W-:Y:S08]  /*7860*/  HMMA.16816.F32 R24, R164.reuse, R8, R24 ;  /* 0x00000008a418723c */ /* 0x050ff00000001818 */
[----:B------:R-:W-:Y:S01]  /*7870*/  HMMA.16816.F32 R136, R164, R10, R136 ;  /* 0x0000000aa488723c */ /* 0x000fe20000001888 */
[----:B------:R-:W4:Y:S07]  /*7880*/  LDSM.16.M88.4 R8, [R204+0x2000] ;  /* 0x00200000cc08783b */ /* 0x000f2e0000000200 */
[C---:B------:R-:W-:Y:S08]  /*7890*/  HMMA.16816.F32 R148, R160.reuse, R176, R148 ;  /* 0x000000b0a094723c */ /* 0x040ff00000001894 */
[----:B------:R-:W-:Y:S01]  /*78a0*/  HMMA.16816.F32 R172, R160, R178, R172 ;  /* 0x000000b2a0ac723c */ /* 0x000fe200000018ac */
[----:B------:R-:W5:Y:S04]  /*78b0*/  LDSM.16.M88.4 R160, [R205+0x9800] ;  /* 0x00980000cda0783b */ /* 0x000f680000000200 */
[----:B------:R-:W-:Y:S03]  /*78c0*/  LDSM.16.M88.4 R176, [R202+0x2000] ;  /* 0x00200000cab0783b */ /* 0x000fe60000000200 */
[C---:B-1----:R-:W-:Y:S08]  /*78d0*/  HMMA.16816.F32 R156, R164.reuse, R20, R156 ;  /* 0x00000014a49c723c */ /* 0x042ff0000000189c */
[----:B------:R-:W-:Y:S01]  /*78e0*/  HMMA.16816.F32 R152, R164, R22, R152 ;  /* 0x00000016a498723c */ /* 0x000fe20000001898 */
[----:B------:R-:W-:Y:S07]  /*78f0*/  LDSM.16.M88.4 R20, [R190] ;  /* 0x00000000be14783b */ /* 0x000fee0000000200 */
[C---:B--2---:R-:W-:Y:S08]  /*7900*/  HMMA.16816.F32 R4, R144.reuse, R32, R4 ;  /* 0x000000209004723c */ /* 0x044ff00000001804 */
[----:B------:R-:W-:Y:S01]  /*7910*/  HMMA.16816.F32 R16, R144, R34, R16 ;  /* 0x000000229010723c */ /* 0x000fe20000001810 */
[----:B------:R-:W1:Y:S07]  /*7920*/  LDSM.16.M88.4 R32, [R199+0x8000] ;  /* 0x00800000c720783b */ /* 0x000e6e0000000200 */
[C---:B------:R-:W-:Y:S08]  /*7930*/  HMMA.16816.F32 R148, R164.reuse, R168, R148 ;  /* 0x000000a8a494723c */ /* 0x040ff00000001894 */
[----:B------:R-:W-:Y:S01]  /*7940*/  HMMA.16816.F32 R172, R164, R170, R172 ;  /* 0x000000aaa4ac723c */ /* 0x000fe200000018ac */
[----:B------:R-:W-:Y:S04]  /*7950*/  LDSM.16.M88.4 R168, [R201+0x2000] ;  /* 0x00200000c9a8783b */ /* 0x000fe80000000200 */
[----:B------:R-:W-:Y:S03]  /*7960*/  LDSM.16.M88.4 R164, [R192+0x3000] ;  /* 0x00300000c0a4783b */ /* 0x000fe60000000200 */
[C---:B---3--:R-:W-:Y:S08]  /*7970*/  HMMA.16816.F32 R24, R144.reuse, R12, R24 ;  /* 0x0000000c9018723c */ /* 0x048ff00000001818 */
[C---:B------:R-:W-:Y:S01]  /*7980*/  HMMA.16816.F32 R136, R144.reuse, R14, R136 ;  /* 0x0000000e9088723c */ /* 0x040fe20000001888 */
[----:B------:R-:W2:Y:S07]  /*7990*/  LDSM.16.M88.4 R12, [R189] ;  /* 0x00000000bd0c783b */ /* 0x000eae0000000200 */
[C---:B------:R-:W-:Y:S08]  /*79a0*/  HMMA.16816.F32 R156, R144.reuse, R140, R156 ;  /* 0x0000008c909c723c */ /* 0x040ff0000000189c */
[----:B------:R-:W-:Y:S01]  /*79b0*/  HMMA.16816.F32 R152, R144, R142, R152 ;  /* 0x0000008e9098723c */ /* 0x000fe20000001898 */
[----:B------:R-:W3:Y:S07]  /*79c0*/  LDSM.16.M88.4 R140, [R188] ;  /* 0x00000000bc8c783b */ /* 0x000eee0000000200 */
[C---:B----4-:R-:W-:Y:S08]  /*79d0*/  HMMA.16816.F32 R4, R8.reuse, R28, R4 ;  /* 0x0000001c0804723c */ /* 0x050ff00000001804 */
[----:B------:R-:W-:Y:S01]  /*79e0*/  HMMA.16816.F32 R16, R8, R30, R16 ;  /* 0x0000001e0810723c */ /* 0x000fe20000001810 */
[----:B------:R-:W4:Y:S07]  /*79f0*/  LDSM.16.M88.4 R28, [R192+0x2000] ;  /* 0x00200000c01c783b */ /* 0x000f2e0000000200 */
[C---:B-----5:R-:W-:Y:S08]  /*7a00*/  HMMA.16816.F32 R148, R144.reuse, R160, R148 ;  /* 0x000000a09094723c */ /* 0x060ff00000001894 */
[----:B------:R-:W-:Y:S01]  /*7a10*/  HMMA.16816.F32 R172, R144, R162, R172 ;  /* 0x000000a290ac723c */ /* 0x000fe200000018ac */
[----:B------:R-:W5:Y:S04]  /*7a20*/  LDSM.16.M88.4 R160, [R199+0x8800] ;  /* 0x00880000c7a0783b */ /* 0x000f680000000200 */
[----:B------:R-:W-:Y:S03]  /*7a30*/  LDSM.16.M88.4 R144, [R206+0x4000] ;  /* 0x00400000ce90783b */ /* 0x000fe60000000200 */
[C---:B-1----:R-:W-:Y:S08]  /*7a40*/  HMMA.16816.F32 R4, R176.reuse, R32, R4 ;  /* 0x00000020b004723c */ /* 0x042ff00000001804 */
[----:B------:R-:W-:Y:S01]  /*7a50*/  HMMA.16816.F32 R16, R176, R34, R16 ;  /* 0x00000022b010723c */ /* 0x000fe20000001810 */
[----:B------:R-:W-:Y:S07]  /*7a60*/  LDSM.16.M88.4 R32, [R204+0x4000] ;  /* 0x00400000cc20783b */ /* 0x000fee0000000200 */
[C---:B------:R-:W-:Y:S08]  /*7a70*/  HMMA.16816.F32 R24, R8.reuse, R20, R24 ;  /* 0x000000140818723c */ /* 0x040ff00000001818 */
[C---:B--2---:R-:W-:Y:S08]  /*7a80*/  HMMA.16816.F32 R156, R8.reuse, R12, R156 ;  /* 0x0000000c089c723c */ /* 0x044ff0000000189c */
[C---:B------:R-:W-:Y:S01]  /*7a90*/  HMMA.16816.F32 R152, R8.reuse, R14, R152 ;  /* 0x0000000e0898723c */ /* 0x040fe20000001898 */
[----:B------:R-:W1:Y:S07]  /*7aa0*/  LDSM.16.M88.4 R12, [R205+0xa000] ;  /* 0x00a00000cd0c783b */ /* 0x000e6e0000000200 */
[C---:B------:R-:W-:Y:S01]  /*7ab0*/  HMMA.16816.F32 R136, R8.reuse, R22, R136 ;  /* 0x000000160888723c */ /* 0x040fe20000001888 */
[----:B------:R-:W-:Y:S07]  /*7ac0*/  LDSM.16.M88.4 R20, [R199+0x9000] ;  /* 0x00900000c714783b */ /* 0x000fee0000000200 */
[C---:B---3--:R-:W-:Y:S08]  /*7ad0*/  HMMA.16816.F32 R148, R8.reuse, R140, R148 ;  /* 0x0000008c0894723c */ /* 0x048ff00000001894 */
[----:B------:R-:W-:Y:S01]  /*7ae0*/  HMMA.16816.F32 R172, R8, R142, R172 ;  /* 0x0000008e08ac723c */ /* 0x000fe200000018ac */
[----:B------:R-:W2:Y:S04]  /*7af0*/  LDSM.16.M88.4 R8, [R192+0x2800] ;  /* 0x00280000c008783b */ /* 0x000ea80000000200 */
[----:B------:R-:W3:Y:S03]  /*7b00*/  LDSM.16.M88.4 R140, [R187] ;  /* 0x00000000bb8c783b */ /* 0x000ee60000000200 */
[C---:B----4-:R-:W-:Y:S08]  /*7b10*/  HMMA.16816.F32 R4, R168.reuse, R28, R4 ;  /* 0x0000001ca804723c */ /* 0x050ff00000001804 */
[----:B------:R-:W-:Y:S01]  /*7b20*/  HMMA.16816.F32 R16, R168, R30, R16 ;  /* 0x0000001ea810723c */ /* 0x000fe20000001810 */
[----:B------:R-:W-:Y:S07]  /*7b30*/  LDSM.16.M88.4 R28, [R186] ;  /* 0x00000000ba1c783b */ /* 0x000fee0000000200 */
[C---:B-----5:R-:W-:Y:S08]  /*7b40*/  HMMA.16816.F32 R24, R176.reuse, R160, R24 ;  /* 0x000000a0b018723c */ /* 0x060ff00000001818 */
[----:B------:R-:W-:Y:S01]  /*7b50*/  HMMA.16816.F32 R136, R176, R162, R136 ;  /* 0x000000a2b088723c */ /* 0x000fe20000001888 */
[----:B------:R-:W-:Y:S07]  /*7b60*/  LDSM.16.M88.4 R160, [R192+0x3800] ;  /* 0x00380000c0a0783b */ /* 0x000fee0000000200 */
[C---:B-1----:R-:W-:Y:S08]  /*7b70*/  HMMA.16816.F32 R4, R144.reuse, R12, R4 ;  /* 0x0000000c9004723c */ /* 0x042ff00000001804 */
[----:B------:R-:W-:Y:S01]  /*7b80*/  HMMA.16816.F32 R16, R144, R14, R16 ;  /* 0x0000000e9010723c */ /* 0x000fe20000001810 */
[----:B------:R-:W-:Y:S07]  /*7b90*/  LDSM.16.M88.4 R12, [R201+0x4000] ;  /* 0x00400000c90c783b */ /* 0x000fee0000000200 */
[----:B--2---:R-:W-:Y:S08]  /*7ba0*/  HMMA.16816.F32 R24, R168, R8, R24 ;  /* 0x00000008a818723c */ /* 0x004ff00000001818 */
[C---:B------:R-:W-:Y:S08]  /*7bb0*/  HMMA.16816.F32 R156, R176.reuse, R20, R156 ;  /* 0x00000014b09c723c */ /* 0x040ff0000000189c */
[----:B------:R-:W-:Y:S01]  /*7bc0*/  HMMA.16816.F32 R152, R176, R22, R152 ;  /* 0x00000016b098723c */ /* 0x000fe20000001898 */
[----:B------:R-:W1:Y:S07]  /*7bd0*/  LDSM.16.M88.4 R20, [R202+0x4000] ;  /* 0x00400000ca14783b */ /* 0x000e6e0000000200 */
[----:B------:R-:W-:Y:S01]  /*7be0*/  HMMA.16816.F32 R136, R168, R10, R136 ;  /* 0x0000000aa888723c */ /* 0x000fe20000001888 */
[----:B------:R-:W-:Y:S07]  /*7bf0*/  LDSM.16.M88.4 R8, [R192+0x4000] ;  /* 0x00400000c008783b */ /* 0x000fee0000000200 */
[C---:B---3--:R-:W-:Y:S08]  /*7c00*/  HMMA.16816.F32 R4, R32.reuse, R140, R4 ;  /* 0x0000008c2004723c */ /* 0x048ff00000001804 */
[----:B------:R-:W-:Y:S01]  /*7c10*/  HMMA.16816.F32 R16, R32, R142, R16 ;  /* 0x0000008e2010723c */ /* 0x000fe20000001810 */
[----:B------:R-:W2:Y:S07]  /*7c20*/  LDSM.16.M88.4 R140, [R205+0xb000] ;  /* 0x00b00000cd8c783b */ /* 0x000eae0000000200 */
[----:B------:R-:W-:Y:S08]  /*7c30*/  HMMA.16816.F32 R24, R144, R232, R24 ;  /* 0x000000e89018723c */ /* 0x000ff00000001818 */
[C---:B------:R-:W-:Y:S08]  /*7c40*/  HMMA.16816.F32 R148, R176.reuse, R236, R148 ;  /* 0x000000ecb094723c */ /* 0x040ff00000001894 */
[----:B------:R-:W-:Y:S01]  /*7c50*/  HMMA.16816.F32 R176, R176, R238, R172 ;  /* 0x000000eeb0b0723c */ /* 0x000fe200000018ac */
[----:B------:R-:W3:Y:S07]  /*7c60*/  LDSM.16.M88.4 R172, [R199+0xa800] ;  /* 0x00a80000c7ac783b */ /* 0x000eee0000000200 */
[----:B------:R-:W-:Y:S08]  /*7c70*/  HMMA.16816.F32 R136, R144, R234, R136 ;  /* 0x000000ea9088723c */ /* 0x000ff00000001888 */
[----:B------:R-:W-:Y:S08]  /*7c80*/  HMMA.16816.F32 R156, R168, R164, R156 ;  /* 0x000000a4a89c723c */ /* 0x000ff0000000189c */
[C---:B-1----:R-:W-:Y:S08]  /*7c90*/  HMMA.16816.F32 R4, R20.reuse, R180, R4 ;  /* 0x000000b41404723c */ /* 0x042ff00000001804 */
[----:B------:R-:W-:Y:S08]  /*7ca0*/  HMMA.16816.F32 R16, R20, R182, R16 ;  /* 0x000000b61410723c */ /* 0x000ff00000001810 */
[----:B------:R-:W-:Y:S08]  /*7cb0*/  HMMA.16816.F32 R24, R32, R28, R24 ;  /* 0x0000001c2018723c */ /* 0x000ff00000001818 */
[C---:B------:R-:W-:Y:S01]  /*7cc0*/  HMMA.16816.F32 R152, R168.reuse, R166, R152 ;  /* 0x000000a6a898723c */ /* 0x040fe20000001898 */
[----:B------:R-:W1:Y:S07]  /*7cd0*/  LDSM.16.M88.4 R164, [R185] ;  /* 0x00000000b9a4783b */ /* 0x000e6e0000000200 */
[----:B------:R-:W-:Y:S01]  /*7ce0*/  HMMA.16816.F32 R180, R168, R160, R148 ;  /* 0x000000a0a8b4723c */ /* 0x000fe20000001894 */
[----:B------:R-:W4:Y:S07]  /*7cf0*/  LDSM.16.M88.4 R148, [R192+0x4800] ;  /* 0x00480000c094783b */ /* 0x000f2e0000000200 */
[----:B------:R-:W-:Y:S01]  /*7d00*/  HMMA.16816.F32 R136, R32, R30, R136 ;  /* 0x0000001e2088723c */ /* 0x000fe20000001888 */
[----:B------:R-:W5:Y:S07]  /*7d10*/  LDSM.16.M88.4 R28, [R205+0xb800] ;  /* 0x00b80000cd1c783b */ /* 0x000f6e0000000200 */
[----:B--2---:R-:W-:Y:S08]  /*7d20*/  HMMA.16816.F32 R156, R144, R140, R156 ;  /* 0x0000008c909c723c */ /* 0x004ff0000000189c */
[C---:B------:R-:W-:Y:S08]  /*7d30*/  HMMA.16816.F32 R4, R12.reuse, R8, R4 ;  /* 0x000000080c04723c */ /* 0x040ff00000001804 */
[----:B------:R-:W-:Y:S01]  /*7d40*/  HMMA.16816.F32 R16, R12, R10, R16 ;  /* 0x0000000a0c10723c */ /* 0x000fe20000001810 */
[----:B------:R-:W2:Y:S07]  /*7d50*/  LDSM.16.M88.4 R8, [R199+0xb000] ;  /* 0x00b00000c708783b */ /* 0x000eae0000000200 */
[----:B---3--:R-:W-:Y:S08]  /*7d60*/  HMMA.16816.F32 R24, R20, R172, R24 ;  /* 0x000000ac1418723c */ /* 0x008ff00000001818 */
[----:B-1----:R-:W-:Y:S01]  /*7d70*/  HMMA.16816.F32 R156, R32, R164, R156 ;  /* 0x000000a4209c723c */ /* 0x002fe2000000189c */
[----:B------:R-:W-:-:S02]  /*7d80*/  FMUL.FTZ R4, R4, c[0x0][0x2ec] ;  /* 0x0000bb0004047a20 */ /* 0x000fc40000410000 */
[----:B------:R-:W-:Y:S02]  /*7d90*/  FMUL.FTZ R5, R5, c[0x0][0x2ec] ;  /* 0x0000bb0005057a20 */ /* 0x000fe40000410000 */
[----:B------:R-:W-:Y:S01]  /*7da0*/  MUFU.TANH R140, R4 ;  /* 0x00000004008c7308 */ /* 0x000fe20000002400 */
[----:B------:R-:W-:Y:S02]  /*7db0*/  FMUL.FTZ R141, R6, c[0x0][0x2ec] ;  /* 0x0000bb00068d7a20 */ /* 0x000fe40000410000 */
[----:B------:R-:W-:Y:S01]  /*7dc0*/  HMMA.16816.F32 R136, R20, R174, R136 ;  /* 0x000000ae1488723c */ /* 0x000fe20000001888 */
[----:B------:R-:W-:Y:S02]  /*7dd0*/  FMUL.FTZ R16, R16, c[0x0][0x2ec] ;  /* 0x0000bb0010107a20 */ /* 0x000fe40000410000 */
[----:B------:R-:W-:Y:S02]  /*7de0*/  FMUL.FTZ R161, R7, c[0x0][0x2ec] ;  /* 0x0000bb0007a17a20 */ /* 0x000fe40000410000 */
[----:B------:R1:W3:Y:S03]  /*7df0*/  MUFU.TANH R160, R5 ;  /* 0x0000000500a07308 */ /* 0x0002e60000002400 */
[----:B------:R-:W-:Y:S05]  /*7e00*/  HMMA.16816.F32 R152, R144, R142, R152 ;  /* 0x0000008e9098723c */ /* 0x000fea0000001898 */
[----:B------:R-:W2:Y:S02]  /*7e10*/  MUFU.TANH R161, R161 ;  /* 0x000000a100a17308 */ /* 0x000ea40000002400 */
[----:B------:R-:W-:Y:S01]  /*7e20*/  FMUL.FTZ R142, R17, c[0x0][0x2ec] ;  /* 0x0000bb00118e7a20 */ /* 0x000fe20000410000 */
[----:B------:R-:W-:Y:S01]  /*7e30*/  HMMA.16816.F32 R176, R168, R162, R176 ;  /* 0x000000a2a8b0723c */ /* 0x000fe200000018b0 */
[----:B-1----:R-:W1:Y:S04]  /*7e40*/  LDSM.16.M88.4 R4, [R192+0x5000] ;  /* 0x00500000c004783b */ /* 0x002e680000000200 */
[----:B------:R-:W-:Y:S03]  /*7e50*/  MUFU.TANH R142, R142 ;  /* 0x0000008e008e7308 */ /* 0x000fe60000002400 */
[----:B----4-:R-:W-:Y:S05]  /*7e60*/  HMMA.16816.F32 R24, R12, R148, R24 ;  /* 0x000000940c18723c */ /* 0x010fea0000001818 */
[----:B------:R4:W1:Y:S03]  /*7e70*/  MUFU.TANH R148, R16 ;  /* 0x0000001000947308 */ /* 0x0008660000002400 */
[----:B-----5:R-:W-:Y:S05]  /*7e80*/  HMMA.16816.F32 R180, R144, R28, R180 ;  /* 0x0000001c90b4723c */ /* 0x020fea00000018b4 */
[----:B------:R-:W-:Y:S02]  /*7e90*/  MUFU.TANH R141, R141 ;  /* 0x0000008d008d7308 */ /* 0x000fe40000002400 */
[----:B------:R-:W-:Y:S01]  /*7ea0*/  FMUL.FTZ R28, R18, c[0x0][0x2ec] ;  /* 0x0000bb00121c7a20 */ /* 0x000fe20000410000 */
[----:B--2---:R-:W-:Y:S01]  /*7eb0*/  HMMA.16816.F32 R156, R20, R8, R156 ;  /* 0x00000008149c723c */ /* 0x004fe2000000189c */
[----:B------:R-:W-:-:S02]  /*7ec0*/  FMUL.FTZ R29, R19, c[0x0][0x2ec] ;  /* 0x0000bb00131d7a20 */ /* 0x000fc40000410000 */
[----:B----4-:R-:W2:Y:S02]  /*7ed0*/  LDSM.16.M88.4 R16, [R184] ;  /* 0x00000000b810783b */ /* 0x010ea40000000200 */
[----:B------:R-:W4:Y:S03]  /*7ee0*/  MUFU.TANH R28, R28 ;  /* 0x0000001c001c7308 */ /* 0x000f260000002400 */
[----:B------:R-:W-:Y:S01]  /*7ef0*/  HMMA.16816.F32 R136, R12, R150, R136 ;  /* 0x000000960c88723c */ /* 0x000fe20000001888 */
[----:B------:R-:W-:Y:S02]  /*7f00*/  FMUL.FTZ R143, R24, c[0x0][0x2ec] ;  /* 0x0000bb00188f7a20 */ /* 0x000fe40000410000 */
[----:B------:R-:W-:Y:S02]  /*7f10*/  FMUL.FTZ R149, R25, c[0x0][0x2ec] ;  /* 0x0000bb0019957a20 */ /* 0x000fe40000410000 */
[----:B------:R-:W-:Y:S01]  /*7f20*/  FMUL.FTZ R8, R27, c[0x0][0x2ec] ;  /* 0x0000bb001b087a20 */ /* 0x000fe20000410000 */
[----:B------:R-:W5:Y:S02]  /*7f30*/  MUFU.TANH R29, R29 ;  /* 0x0000001d001d7308 */ /* 0x000f640000002400 */
[----:B------:R-:W-:Y:S06]  /*7f40*/  HMMA.16816.F32 R152, R32, R166, R152 ;  /* 0x000000a62098723c */ /* 0x000fec0000001898 */
[----:B------:R-:W2:Y:S02]  /*7f50*/  MUFU.TANH R143, R143 ;  /* 0x0000008f008f7308 */ /* 0x000ea40000002400 */
[----:B------:R-:W-:Y:S07]  /*7f60*/  HMMA.16816.F32 R176, R144, R30, R176 ;  /* 0x0000001e90b0723c */ /* 0x000fee00000018b0 */
[----:B------:R-:W-:Y:S01]  /*7f70*/  FMUL.FTZ R30, R26, c[0x0][0x2ec] ;  /* 0x0000bb001a1e7a20 */ /* 0x000fe20000410000 */
[----:B-1----:R-:W-:Y:S01]  /*7f80*/  HMMA.16816.F32 R156, R12, R4, R156 ;  /* 0x000000040c9c723c */ /* 0x002fe2000000189c */
[----:B------:R-:W1:Y:S01]  /*7f90*/  LDSM.16.M88.4 R24, [R199+0xb800] ;  /* 0x00b80000c718783b */ /* 0x000e620000000200 */
[----:B------:R3:W-:Y:S01]  /*7fa0*/  MUFU.TANH R5, R8 ;  /* 0x0000000800057308 */ /* 0x0007e20000002400 */
[----:B------:R-:W-:-:S02]  /*7fb0*/  FMUL.FTZ R31, R137, c[0x0][0x2ec] ;  /* 0x0000bb00891f7a20 */ /* 0x000fc40000410000 */
[----:B------:R-:W-:Y:S02]  /*7fc0*/  FMUL.FTZ R138, R138, c[0x0][0x2ec] ;  /* 0x0000bb008a8a7a20 */ /* 0x000fe40000410000 */
[----:B------:R-:W-:Y:S01]  /*7fd0*/  FMUL.FTZ R4, R136, c[0x0][0x2ec] ;  /* 0x0000bb0088047a20 */ /* 0x000fe20000410000 */
[----:B------:R-:W-:Y:S01]  /*7fe0*/  HMMA.16816.F32 R152, R20, R10, R152 ;  /* 0x0000000a1498723c */ /* 0x000fe20000001898 */
[----:B------:R-:W4:Y:S01]  /*7ff0*/  S2R R136, SR_TID.X ;  /* 0x0000000000887919 */ /* 0x000f220000002100 */
[----:B------:R-:W-:Y:S06]  /*8000*/  MUFU.TANH R149, R149 ;  /* 0x0000009500957308 */ /* 0x000fec0000002400 */
[----:B--2---:R-:W-:Y:S01]  /*8010*/  HMMA.16816.F32 R180, R32, R16, R180 ;  /* 0x0000001020b4723c */ /* 0x004fe200000018b4 */
[----:B---3--:R-:W2:Y:S01]  /*8020*/  LDSM.16.M88.4 R8, [R192+0x5800] ;  /* 0x00580000c008783b */ /* 0x008ea20000000200 */
[----:B------:R-:W3:Y:S01]  /*8030*/  MUFU.TANH R30, R30 ;  /* 0x0000001e001e7308 */ /* 0x000ee20000002400 */
[----:B------:R-:W-:-:S05]  /*8040*/  DEPBAR.LE SB0, 0x0 ;  /* 0x000080000000791a */ /* 0x000fca0000000000 */
[----:B------:R-:W-:Y:S01]  /*8050*/  HMMA.16816.F32 R176, R32, R18, R176 ;  /* 0x0000001220b0723c */ /* 0x000fe200000018b0 */
[----:B------:R-:W-:Y:S01]  /*8060*/  FMUL.FTZ R16, R139, c[0x0][0x2ec] ;  /* 0x0000bb008b107a20 */ /* 0x000fe20000410000 */
[----:B------:R-:W2:Y:S01]  /*8070*/  MUFU.TANH R4, R4 ;  /* 0x0000000400047308 */ /* 0x000ea20000002400 */
[----:B------:R-:W-:Y:S02]  /*8080*/  FMUL.FTZ R156, R156, c[0x0][0x2ec] ;  /* 0x0000bb009c9c7a20 */ /* 0x000fe40000410000 */
[----:B------:R-:W-:-:S03]  /*8090*/  FMUL.FTZ R158, R158, c[0x0][0x2ec] ;  /* 0x0000bb009e9e7a20 */ /* 0x000fc60000410000 */
[----:B------:R-:W-:Y:S01]  /*80a0*/  HMMA.16816.F32 R152, R12, R6, R152 ;  /* 0x000000060c98723c */ /* 0x000fe20000001898 */
[----:B------:R-:W-:Y:S01]  /*80b0*/  FMUL.FTZ R157, R157, c[0x0][0x2ec] ;  /* 0x0000bb009d9d7a20 */ /* 0x000fe20000410000 */
[----:B------:R-:W-:Y:S01]  /*80c0*/  MUFU.TANH R31, R31 ;  /* 0x0000001f001f7308 */ /* 0x000fe20000002400 */
[----:B------:R-:W-:-:S04]  /*80d0*/  FMUL.FTZ R159, R159, c[0x0][0x2ec] ;  /* 0x0000bb009f9f7a20 */ /* 0x000fc80000410000 */
[----:B----4-:R-:W-:Y:S01]  /*80e0*/  IMAD.SHL.U32 R6, R136, 0x2, RZ ;  /* 0x0000000288067824 */ /* 0x010fe200078e00ff */
[----:B-1----:R-:W-:Y:S02]  /*80f0*/  HMMA.16816.F32 R180, R20, R24, R180 ;  /* 0x0000001814b4723c */ /* 0x002fe400000018b4 */
[----:B------:R1:W4:Y:S02]  /*8100*/  MUFU.TANH R17, R138 ;  /* 0x0000008a00117308 */ /* 0x0003240000002400 */
[----:B------:R-:W-:-:S04]  /*8110*/  LOP3.LUT R6, R6, 0x6, RZ, 0xc0, !PT ;  /* 0x0000000606067812 */ /* 0x000fc800078ec0ff */
[----:B------:R-:W-:Y:S01]  /*8120*/  HMMA.16816.F32 R176, R20, R26, R176 ;  /* 0x0000001a14b0723c */ /* 0x000fe200000018b0 */
[----:B------:R-:W-:Y:S01]  /*8130*/  IMAD R7, R215, 0x40, R6 ;  /* 0x00000040d7077824 */ /* 0x000fe200078e0206 */
[----:B------:R-:W1:Y:S04]  /*8140*/  MUFU.TANH R16, R16 ;  /* 0x0000001000107308 */ /* 0x000e680000002400 */
[C---:B------:R-:W-:Y:S02]  /*8150*/  IADD3 R19, R7.reuse, 0x1, RZ ;  /* 0x0000000107137810 */ /* 0x040fe40007ffe0ff */
[----:B------:R-:W-:Y:S01]  /*8160*/  FMUL.FTZ R152, R152, c[0x0][0x2ec] ;  /* 0x0000bb0098987a20 */ /* 0x000fe20000410000 */
[----:B------:R-:W-:Y:S01]  /*8170*/  IADD3 R21, R7, 0x9, RZ ;  /* 0x0000000907157810 */ /* 0x000fe20007ffe0ff */
[----:B------:R-:W-:Y:S01]  /*8180*/  FMUL.FTZ R153, R153, c[0x0][0x2ec] ;  /* 0x0000bb0099997a20 */ /* 0x000fe20000410000 */
[C---:B------:R-:W-:Y:S01]  /*8190*/  ISETP.GE.AND P1, PT, R19.reuse, R222, PT ;  /* 0x000000de1300720c */ /* 0x040fe20003f26270 */
[----:B------:R-:W1:Y:S01]  /*81a0*/  MUFU.TANH R168, R156 ;  /* 0x0000009c00a87308 */ /* 0x000e620000002400 */
[----:B------:R-:W-:Y:S01]  /*81b0*/  ISETP.GE.AND P6, PT, R19, R2, PT ;  /* 0x000000021300720c */ /* 0x000fe20003fc6270 */
[----:B------:R-:W-:Y:S01]  /*81c0*/  FMUL.FTZ R154, R154, c[0x0][0x2ec] ;  /* 0x0000bb009a9a7a20 */ /* 0x000fe20000410000 */
[----:B------:R-:W-:Y:S01]  /*81d0*/  IADD3 R19, R7, 0x8, RZ ;  /* 0x0000000807137810 */ /* 0x000fe20007ffe0ff */
[----:B------:R-:W-:Y:S01]  /*81e0*/  FMUL.FTZ R155, R155, c[0x0][0x2ec] ;  /* 0x0000bb009b9b7a20 */ /* 0x000fe20000410000 */
[----:B--2---:R-:W-:Y:S01]  /*81f0*/  HMMA.16816.F32 R180, R12, R8, R180 ;  /* 0x000000080cb4723c */ /* 0x004fe200000018b4 */
[----:B------:R-:W-:-:S02]  /*8200*/  FSEL R160, R160, -INF , !P1 ;  /* 0xff800000a0a07808 */ /* 0x000fc40004800000 */
[----:B------:R-:W-:Y:S01]  /*8210*/  ISETP.GE.AND P5, PT, R19, R222, PT ;  /* 0x000000de1300720c */ /* 0x000fe20003fa6270 */
[----:B------:R-:W2:Y:S01]  /*8220*/  MUFU.TANH R169, R158 ;  /* 0x0000009e00a97308 */ /* 0x000ea20000002400 */
[----:B------:R-:W-:Y:S02]  /*8230*/  FSEL R161, R161, -INF , !P6 ;  /* 0xff800000a1a17808 */ /* 0x000fe40007000000 */
[----:B------:R-:W-:Y:S01]  /*8240*/  FSEL R148, R148, -INF , !P5 ;  /* 0xff80000094947808 */ /* 0x000fe20006800000 */
[----:B------:R-:W-:Y:S01]  /*8250*/  HMMA.16816.F32 R176, R12, R10, R176 ;  /* 0x0000000a0cb0723c */ /* 0x000fe200000018b0 */
[----:B------:R-:W-:Y:S02]  /*8260*/  ISETP.GE.AND P1, PT, R19, R2, PT ;  /* 0x000000021300720c */ /* 0x000fe40003f26270 */
[C---:B------:R-:W-:Y:S01]  /*8270*/  ISETP.GE.AND P6, PT, R21.reuse, R222, PT ;  /* 0x000000de1500720c */ /* 0x040fe20003fc6270 */
[----:B------:R-:W1:Y:S01]  /*8280*/  MUFU.TANH R170, R157 ;  /* 0x0000009d00aa7308 */ /* 0x000e620000002400 */
[----:B------:R-:W-:-:S02]  /*8290*/  ISETP.GE.AND P5, PT, R21, R2, PT ;  /* 0x000000021500720c */ /* 0x000fc40003fa6270 */
[----:B------:R-:W-:Y:S02]  /*82a0*/  IADD3 R21, R7, 0x10, RZ ;  /* 0x0000001007157810 */ /* 0x000fe40007ffe0ff */
[----:B------:R-:W-:Y:S02]  /*82b0*/  FSEL R9, R28, -INF , !P1 ;  /* 0xff8000001c097808 */ /* 0x000fe40004800000 */
[----:B------:R-:W-:Y:S01]  /*82c0*/  ISETP.GE.AND P1, PT, R21, R222, PT ;  /* 0x000000de1500720c */ /* 0x000fe20003f26270 */
[----:B------:R-:W2:Y:S01]  /*82d0*/  MUFU.TANH R167, R159 ;  /* 0x0000009f00a77308 */ /* 0x000ea20000002400 */
[----:B------:R-:W-:Y:S02]  /*82e0*/  IADD3 R19, R7, 0x11, RZ ;  /* 0x0000001107137810 */ /* 0x000fe40007ffe0ff */
[----:B------:R-:W-:Y:S01]  /*82f0*/  FSEL R6, R142, -INF , !P6 ;  /* 0xff8000008e067808 */ /* 0x000fe20007000000 */
[----:B------:R-:W-:Y:S01]  /*8300*/  FMUL.FTZ R151, R182, c[0x0][0x2ec] ;  /* 0x0000bb00b6977a20 */ /* 0x000fe20000410000 */
[----:B-----5:R-:W-:Y:S01]  /*8310*/  FSEL R29, R29, -INF , !P5 ;  /* 0xff8000001d1d7808 */ /* 0x020fe20006800000 */
[----:B------:R-:W-:Y:S01]  /*8320*/  FMUL.FTZ R180, R180, c[0x0][0x2ec] ;  /* 0x0000bb00b4b47a20 */ /* 0x000fe20000410000 */
[----:B------:R-:W-:Y:S01]  /*8330*/  FSEL R26, R143, -INF , !P1 ;  /* 0xff8000008f1a7808 */ /* 0x000fe20004800000 */
[----:B------:R5:W2:Y:S01]  /*8340*/  MUFU.TANH R166, R152 ;  /* 0x0000009800a67308 */ /* 0x000aa20000002400 */
[----:B------:R-:W-:Y:S01]  /*8350*/  ISETP.GE.AND P6, PT, R21, R2, PT ;  /* 0x000000021500720c */ /* 0x000fe20003fc6270 */
[----:B------:R-:W-:Y:S01]  /*8360*/  FMUL.FTZ R137, R183, c[0x0][0x2ec] ;  /* 0x0000bb00b7897a20 */ /* 0x000fe20000410000 */
[C---:B------:R-:W-:Y:S01]  /*8370*/  ISETP.GE.AND P5, PT, R19.reuse, R222, PT ;  /* 0x000000de1300720c */ /* 0x040fe20003fa6270 */
[----:B------:R-:W-:Y:S01]  /*8380*/  FMUL.FTZ R139, R178, c[0x0][0x2ec] ;  /* 0x0000bb00b28b7a20 */ /* 0x000fe20000410000 */
[----:B------:R-:W-:Y:S01]  /*8390*/  ISETP.GE.AND P1, PT, R19, R2, PT ;  /* 0x000000021300720c */ /* 0x000fe20003f26270 */
[----:B-1----:R-:W-:Y:S01]  /*83a0*/  FMUL.FTZ R138, R176, c[0x0][0x2ec] ;  /* 0x0000bb00b08a7a20 */ /* 0x002fe20000410000 */
[C---:B------:R-:W-:Y:S01]  /*83b0*/  IADD3 R21, R7.reuse, 0x18, RZ ;  /* 0x0000001807157810 */ /* 0x040fe20007ffe0ff */
[----:B------:R-:W-:Y:S01]  /*83c0*/  MUFU.TANH R164, R153 ;  /* 0x0000009900a47308 */ /* 0x000fe20000002400 */
[----:B------:R-:W-:Y:S01]  /*83d0*/  IADD3 R19, R7, 0x19, RZ ;  /* 0x0000001907137810 */ /* 0x000fe20007ffe0ff */
[----:B------:R-:W-:Y:S01]  /*83e0*/  FMUL.FTZ R136, R177, c[0x0][0x2ec] ;  /* 0x0000bb00b1887a20 */ /* 0x000fe20000410000 */
[----:B---3--:R-:W-:-:S02]  /*83f0*/  FSEL R27, R30, -INF , !P6 ;  /* 0xff8000001e1b7808 */ /* 0x008fc40007000000 */
[----:B------:R-:W-:Y:S01]  /*8400*/  FSEL R24, R149, -INF , !P5 ;  /* 0xff80000095187808 */ /* 0x000fe20006800000 */
[----:B------:R-:W-:Y:S01]  /*8410*/  FMUL.FTZ R149, R179, c[0x0][0x2ec] ;  /* 0x0000bb00b3957a20 */ /* 0x000fe20000410000 */
[----:B------:R-:W-:Y:S01]  /*8420*/  FSEL R25, R5, -INF , !P1 ;  /* 0xff80000005197808 */ /* 0x000fe20004800000 */
[----:B-----5:R-:W-:Y:S01]  /*8430*/  FMUL.FTZ R152, R181, c[0x0][0x2ec] ;  /* 0x0000bb00b5987a20 */ /* 0x020fe20000410000 */
[C---:B------:R-:W-:Y:S01]  /*8440*/  ISETP.GE.AND P6, PT, R21.reuse, R222, PT ;  /* 0x000000de1500720c */ /* 0x040fe20003fc6270 */
[----:B------:R-:W1:Y:S01]  /*8450*/  MUFU.TANH R165, R154 ;  /* 0x0000009a00a57308 */ /* 0x000e620000002400 */
[----:B------:R-:W-:Y:S02]  /*8460*/  ISETP.GE.AND P5, PT, R21, R2, PT ;  /* 0x000000021500720c */ /* 0x000fe40003fa6270 */
[----:B------:R-:W-:Y:S02]  /*8470*/  ISETP.GE.AND P1, PT, R19, R222, PT ;  /* 0x000000de1300720c */ /* 0x000fe40003f26270 */
[----:B------:R-:W-:-:S02]  /*8480*/  IADD3 R11, R7, 0x20, RZ ;  /* 0x00000020070b7810 */ /* 0x000fc40007ffe0ff */
[----:B------:R-:W-:Y:S01]  /*8490*/  FSEL R22, R4, -INF , !P6 ;  /* 0xff80000004167808 */ /* 0x000fe20007000000 */
[----:B------:R-:W3:Y:S01]  /*84a0*/  MUFU.TANH R163, R155 ;  /* 0x0000009b00a37308 */ /* 0x000ee20000002400 */
[----:B----4-:R-:W-:Y:S02]  /*84b0*/  FSEL R23, R17, -INF , !P5 ;  /* 0xff80000011177808 */ /* 0x010fe40006800000 */
[----:B------:R-:W-:Y:S02]  /*84c0*/  FSEL R20, R31, -INF , !P1 ;  /* 0xff8000001f147808 */ /* 0x000fe40004800000 */
[----:B------:R-:W-:Y:S02]  /*84d0*/  ISETP.GE.AND P6, PT, R19, R2, PT ;  /* 0x000000021300720c */ /* 0x000fe40003fc6270 */
[C---:B------:R-:W-:Y:S01]  /*84e0*/  ISETP.GE.AND P5, PT, R11.reuse, R222, PT ;  /* 0x000000de0b00720c */ /* 0x040fe20003fa6270 */
[----:B------:R-:W4:Y:S01]  /*84f0*/  MUFU.TANH R152, R152 ;  /* 0x0000009800987308 */ /* 0x000f220000002400 */
[----:B------:R-:W-:-:S02]  /*8500*/  ISETP.GE.AND P1, PT, R11, R2, PT ;  /* 0x000000020b00720c */ /* 0x000fc40003f26270 */
[C---:B------:R-:W-:Y:S02]  /*8510*/  IADD3 R5, R7.reuse, 0x21, RZ ;  /* 0x0000002107057810 */ /* 0x040fe40007ffe0ff */
[----:B------:R-:W-:Y:S02]  /*8520*/  IADD3 R11, R7, 0x28, RZ ;  /* 0x00000028070b7810 */ /* 0x000fe40007ffe0ff */
[----:B------:R-:W-:Y:S01]  /*8530*/  FSEL R21, R16, -INF , !P6 ;  /* 0xff80000010157808 */ /* 0x000fe20007000000 */
[----:B------:R-:W-:Y:S01]  /*8540*/  MUFU.TANH R139, R139 ;  /* 0x0000008b008b7308 */ /* 0x000fe20000002400 */
[----:B------:R-:W-:Y:S02]  /*8550*/  FSEL R168, R168, -INF , !P5 ;  /* 0xff800000a8a87808 */ /* 0x000fe40006800000 */
[----:B--2---:R-:W-:Y:S02]  /*8560*/  FSEL R169, R169, -INF , !P1 ;  /* 0xff800000a9a97808 */ /* 0x004fe40004800000 */
[----:B------:R-:W-:-:S02]  /*8570*/  ISETP.GE.AND P6, PT, R5, R222, PT ;  /* 0x000000de0500720c */ /* 0x000fc40003fc6270 */
[----:B------:R-:W-:Y:S01]  /*8580*/  ISETP.GE.AND P5, PT, R5, R2, PT ;  /* 0x000000020500720c */ /* 0x000fe20003fa6270 */
[----:B------:R-:W2:Y:S01]  /*8590*/  MUFU.TANH R154, R180 ;  /* 0x000000b4009a7308 */ /* 0x000ea20000002400 */
[----:B------:R-:W-:Y:S02]  /*85a0*/  ISETP.GE.AND P1, PT, R11, R222, PT ;  /* 0x000000de0b00720c */ /* 0x000fe40003f26270 */
[----:B------:R-:W-:Y:S02]  /*85b0*/  IADD3 R5, R7, 0x29, RZ ;  /* 0x0000002907057810 */ /* 0x000fe40007ffe0ff */
[----:B------:R-:W-:Y:S02]  /*85c0*/  FSEL R170, R170, -INF , !P6 ;  /* 0xff800000aaaa7808 */ /* 0x000fe40007000000 */
[----:B------:R-:W-:Y:S01]  /*85d0*/  FSEL R167, R167, -INF , !P5 ;  /* 0xff800000a7a77808 */ /* 0x000fe20006800000 */
[----:B------:R-:W5:Y:S01]  /*85e0*/  MUFU.TANH R151, R151 ;  /* 0x0000009700977308 */ /* 0x000f620000002400 */
[----:B------:R-:W-:Y:S01]  /*85f0*/  FSEL R166, R166, -INF , !P1 ;  /* 0xff800000a6a67808 */ /* 0x000fe20004800000 */
[----:B------:R-:W-:Y:S01]  /*8600*/  BAR.SYNC.DEFER_BLOCKING 0x0 ;  /* 0x0000000000007b1d */ /* 0x000fe20000010000 */
[----:B------:R-:W-:-:S02]  /*8610*/  ISETP.GE.AND P6, PT, R11, R2, PT ;  /* 0x000000020b00720c */ /* 0x000fc40003fc6270 */
[C---:B------:R-:W-:Y:S02]  /*8620*/  ISETP.GE.AND P5, PT, R5.reuse, R222, PT ;  /* 0x000000de0500720c */ /* 0x040fe40003fa6270 */
[----:B------:R-:W-:Y:S01]  /*8630*/  ISETP.GE.AND P1, PT, R5, R2, PT ;  /* 0x000000020500720c */ /* 0x000fe20003f26270 */
[----:B------:R-:W2:Y:S01]  /*8640*/  MUFU.TANH R137, R137 ;  /* 0x0000008900897308 */ /* 0x000ea20000002400 */
[C---:B------:R-:W-:Y:S02]  /*8650*/  IADD3 R5, R7.reuse, 0x30, RZ ;  /* 0x0000003007057810 */ /* 0x040fe40007ffe0ff */
[----:B------:R-:W-:Y:S02]  /*8660*/  IADD3 R11, R7, 0x31, RZ ;  /* 0x00000031070b7810 */ /* 0x000fe40007ffe0ff */
[----:B-1----:R-:W-:Y:S02]  /*8670*/  FSEL R165, R165, -INF , !P6 ;  /* 0xff800000a5a57808 */ /* 0x002fe40007000000 */
[----:B------:R-:W-:Y:S01]  /*8680*/  FSEL R164, R164, -INF , !P5 ;  /* 0xff800000a4a47808 */ /* 0x000fe20006800000 */
[----:B------:R-:W1:Y:S01]  /*8690*/  MUFU.TANH R138, R138 ;  /* 0x0000008a008a7308 */ /* 0x000e620000002400 */
[----:B---3--:R-:W-:-:S02]  /*86a0*/  FSEL R163, R163, -INF , !P1 ;  /* 0xff800000a3a37808 */ /* 0x008fc40004800000 */
[C---:B------:R-:W-:Y:S02]  /*86b0*/  ISETP.GE.AND P6, PT, R5.reuse, R222, PT ;  /* 0x000000de0500720c */ /* 0x040fe40003fc6270 */
[----:B------:R-:W-:Y:S02]  /*86c0*/  ISETP.GE.AND P5, PT, R5, R2, PT ;  /* 0x000000020500720c */ /* 0x000fe40003fa6270 */
[----:B------:R-:W-:Y:S01]  /*86d0*/  ISETP.GE.AND P1, PT, R11, R222, PT ;  /* 0x000000de0b00720c */ /* 0x000fe20003f26270 */
[----:B------:R-:W3:Y:S01]  /*86e0*/  MUFU.TANH R136, R136 ;  /* 0x0000008800887308 */ /* 0x000ee20000002400 */
[----:B------:R-:W-:Y:S02]  /*86f0*/  IADD3 R5, R7, 0x38, RZ ;  /* 0x0000003807057810 */ /* 0x000fe40007ffe0ff */
[----:B----4-:R-:W-:Y:S02]  /*8700*/  FSEL R152, R152, -INF , !P1 ;  /* 0xff80000098987808 */ /* 0x010fe40004800000 */
[----:B------:R-:W-:-:S02]  /*8710*/  ISETP.GE.AND P1, PT, R5, R2, PT ;  /* 0x000000020500720c */ /* 0x000fc40003f26270 */
[----:B--2---:R-:W-:Y:S01]  /*8720*/  FSEL R154, R154, -INF , !P6 ;  /* 0xff8000009a9a7808 */ /* 0x004fe20007000000 */
[----:B------:R-:W2:Y:S01]  /*8730*/  MUFU.TANH R149, R149 ;  /* 0x0000009500957308 */ /* 0x000ea20000002400 */
[----:B------:R-:W-:Y:S02]  /*8740*/  FSEL R139, R139, -INF , !P1 ;  /* 0xff8000008b8b7808 */ /* 0x000fe40004800000 */
[----:B-----5:R-:W-:Y:S02]  /*8750*/  FSEL R151, R151, -INF , !P5 ;  /* 0xff80000097977808 */ /* 0x020fe40006800000 */
[----:B------:R-:W-:Y:S02]  /*8760*/  ISETP.GE.AND P1, PT, R133, 0x3, PT ;  /* 0x000000038500780c */ /* 0x000fe40003f26270 */
[----:B------:R-:W-:Y:S02]  /*8770*/  ISETP.GE.AND P6, PT, R11, R2, PT ;  /* 0x000000020b00720c */ /* 0x000fe40003fc6270 */
[----:B------:R-:W-:-:S02]  /*8780*/  ISETP.GE.AND P5, PT, R5, R222, PT ;  /* 0x000000de0500720c */ /* 0x000fc40003fa6270 */
[----:B------:R-:W-:Y:S02]  /*8790*/  IADD3 R5, R7, 0x39, RZ ;  /* 0x0000003907057810 */ /* 0x000fe40007ffe0ff */
[----:B------:R-:W-:Y:S02]  /*87a0*/  FSEL R137, R137, -INF , !P6 ;  /* 0xff80000089897808 */ /* 0x000fe40007000000 */
[----:B-1----:R-:W-:Y:S02]  /*87b0*/  FSEL R138, R138, -INF , !P5 ;  /* 0xff8000008a8a7808 */ /* 0x002fe40006800000 */
[-C--:B------:R-:W-:Y:S02]  /*87c0*/  ISETP.GE.AND P6, PT, R7, R222.reuse, PT ;  /* 0x000000de0700720c */ /* 0x080fe40003fc6270 */
[----:B------:R-:W-:Y:S02]  /*87d0*/  ISETP.GE.AND P5, PT, R5, R222, PT ;  /* 0x000000de0500720c */ /* 0x000fe40003fa6270 */
[----:B------:R-:W-:-:S02]  /*87e0*/  FSEL R140, R140, -INF , !P6 ;  /* 0xff8000008c8c7808 */ /* 0x000fc40007000000 */
[----:B---3--:R-:W-:Y:S02]  /*87f0*/  FSEL R136, R136, -INF , !P5 ;  /* 0xff80000088887808 */ /* 0x008fe40006800000 */
[-C--:B------:R-:W-:Y:S02]  /*8800*/  ISETP.GE.AND P6, PT, R7, R2.reuse, PT ;  /* 0x000000020700720c */ /* 0x080fe40003fc6270 */
[----:B------:R-:W-:Y:S02]  /*8810*/  ISETP.GE.AND P5, PT, R5, R2, PT ;  /* 0x000000020500720c */ /* 0x000fe40003fa6270 */
[----:B------:R-:W-:Y:S02]  /*8820*/  FSEL R2, R141, -INF , !P6 ;  /* 0xff8000008d027808 */ /* 0x000fe40007000000 */
[----:B--2---:R-:W-:Y:S01]  /*8830*/  FSEL R149, R149, -INF , !P5 ;  /* 0xff80000095957808 */ /* 0x004fe20006800000 */
        /* <DEDUP_REMOVED lines=46> */
[----:B------:R-:W-:-:S04]  /*8b20*/  IMAD R5, R0, c[0x0][0x2d0], -R5 ;  /* 0x0000b40000057a24 */ /* 0x000fc800078e0a05 */
[----:B------:R-:W-:Y:S01]  /*8b30*/  IMAD.WIDE.U32 R10, R5, c[0x0][0x198], RZ ;  /* 0x00006600050a7a25 */ /* 0x000fe200078e00ff */
[----:B------:R-:W-:-:S05]  /*8b40*/  SHF.R.S32.HI R0, RZ, 0x1f, R5 ;  /* 0x0000001fff007819 */ /* 0x000fca0000011405 */
[----:B------:R-:W-:-:S04]  /*8b50*/  IMAD R0, R0, c[0x0][0x198], RZ ;  /* 0x0000660000007a24 */ /* 0x000fc800078e02ff */
[----:B------:R-:W-:-:S05]  /*8b60*/  IMAD R0, R5, c[0x0][0x19c], R0 ;  /* 0x0000670005007a24 */ /* 0x000fca00078e0200 */
[----:B------:R-:W-:Y:S01]  /*8b70*/  IADD3 R11, R11, R0, RZ ;  /* 0x000000000b0b7210 */ /* 0x000fe20007ffe0ff */
[----:B--2---:R-:W-:-:S04]  /*8b80*/  IMAD.IADD R7, R7, 0x1, -R4 ;  /* 0x0000000107077824 */ /* 0x004fc800078e0a04 */
[----:B------:R-:W-:Y:S01]  /*8b90*/  IMAD.WIDE.U32 R10, R7, c[0x0][0x180], R10 ;  /* 0x00006000070a7a25 */ /* 0x000fe200078e000a */
[----:B------:R-:W-:-:S05]  /*8ba0*/  SHF.R.S32.HI R4, RZ, 0x1f, R7 ;  /* 0x0000001fff047819 */ /* 0x000fca0000011407 */
[----:B------:R-:W-:-:S04]  /*8bb0*/  IMAD R4, R4, c[0x0][0x180], RZ ;  /* 0x0000600004047a24 */ /* 0x000fc800078e02ff */
[----:B------:R-:W-:-:S04]  /*8bc0*/  IMAD R4, R7, c[0x0][0x184], R4 ;  /* 0x0000610007047a24 */ /* 0x000fc800078e0204 */
[----:B------:R-:W-:Y:S01]  /*8bd0*/  IMAD.IADD R8, R11, 0x1, R4 ;  /* 0x000000010b087824 */ /* 0x000fe200078e0204 */
[----:B------:R-:W-:Y:S01]  /*8be0*/  MOV R11, R10 ;  /* 0x0000000a000b7202 */ /* 0x000fe20000000f00 */
[----:B------:R-:W-:Y:S05]  /*8bf0*/  BRA `(.L_x_787) ;  /* 0x0000003000007947 */ /* 0x000fea0003800000 */
.L_x_786:
[----:B------:R-:W-:-:S05]  /*8c00*/  IMAD.MOV.U32 R11, RZ, RZ, c[0x0][0x198] ;  /* 0x00006600ff0b7624 */ /* 0x000fca00078e00ff */
[----:B------:R-:W-:-:S04]  /*8c10*/  LEA R11, -R11, RZ, 0x6 ;  /* 0x000000ff0b0b7211 */ /* 0x000fc800078e31ff */
[----:B------:R-:W-:Y:S02]  /*8c20*/  SHF.R.S32.HI R8, RZ, 0x1f, R11 ;  /* 0x0000001fff087819 */ /* 0x000fe4000001140b */
.L_x_787:
        /* <DEDUP_REMOVED lines=23> */
[C---:B------:R-:W-:Y:S02]  /*8da0*/  @!P2 LEA R14, P1, R10.reuse, c[0x0][0x168], 0x1 ;  /* 0x00005a000a0eaa11 */ /* 0x040fe400078208ff */
        /* <DEDUP_REMOVED lines=84> */
.L_x_789:
[----:B------:R-:W-:Y:S05]  /*92f0*/  BSYNC B0 ;  /* 0x0000000000007941 */ /* 0x000fea0003800000 */
.L_x_788:
[----:B------:R-:W0:Y:S01]  /*9300*/  LDGDEPBAR ;  /* 0x00000000000079af */ /* 0x000e220000000000 */
[----:B------:R-:W-:-:S04]  /*9310*/  LEA R224, P1, R11, R224, 0x1 ;  /* 0x000000e00be07211 */ /* 0x000fc800078208ff */
[----:B------:R-:W-:Y:S02]  /*9320*/  LEA.HI.X R225, R11, R225, R8, 0x1, P1 ;  /* 0x000000e10be17211 */ /* 0x000fe400008f0c08 */
.L_x_785:
[----:B------:R-:W-:Y:S01]  /*9330*/  FMNMX.FTZ R5, R132, R140, !PT ;  /* 0x0000008c84057209 */ /* 0x000fe20007810000 */
[----:B-1----:R-:W-:Y:S01]  /*9340*/  LDSM.16.MT88.4 R12, [R198+0xc000] ;  /* 0x00c00000c60c783b */ /* 0x002fe20000004200 */
[----:B------:R-:W-:Y:S02]  /*9350*/  FMNMX.FTZ R0, R3, R2, !PT ;  /* 0x0000000203007209 */ /* 0x000fe40007810000 */
[----:B------:R-:W-:Y:S01]  /*9360*/  FMNMX.FTZ R5, R160, R5, !PT ;  /* 0x00000005a0057209 */ /* 0x000fe20007810000 */
[----:B------:R-:W-:Y:S01]  /*9370*/  LDSM.16.MT88.4 R16, [R200+0xc000] ;  /* 0x00c00000c810783b */ /* 0x000fe20000004200 */
[----:B------:R-:W-:Y:S02]  /*9380*/  FMNMX.FTZ R0, R161, R0, !PT ;  /* 0x00000000a1007209 */ /* 0x000fe40007810000 */
[----:B------:R-:W-:Y:S01]  /*9390*/  FMNMX.FTZ R5, R148, R5, !PT ;  /* 0x0000000594057209 */ /* 0x000fe20007810000 */
[----:B------:R-:W-:Y:S01]  /*93a0*/  LDSM.16.MT88.4 R32, [R197+0xc800] ;  /* 0x00c80000c520783b */ /* 0x000fe20000004200 */
        /* <DEDUP_REMOVED lines=26> */
[----:B------:R-:W-:-:S03]  /*9550*/  FMNMX.FTZ R7, R149, R0, !PT ;  /* 0x0000000095077209 */ /* 0x000fc60007810000 */
[----:B------:R-:W1:Y:S04]  /*9560*/  SHFL.BFLY PT, R5, R4, 0x2, 0x1f ;  /* 0x0c401f0004057f89 */ /* 0x000e6800000e0000 */
[----:B------:R-:W2:Y:S01]  /*9570*/  SHFL.BFLY PT, R0, R7, 0x2, 0x1f ;  /* 0x0c401f0007007f89 */ /* 0x000ea200000e0000 */
[----:B-1----:R-:W-:Y:S02]  /*9580*/  FMNMX.FTZ R5, R4, R5, !PT ;  /* 0x0000000504057209 */ /* 0x002fe40007810000 */
[----:B--2---:R-:W-:-:S03]  /*9590*/  FMNMX.FTZ R0, R7, R0, !PT ;  /* 0x0000000007007209 */ /* 0x004fc60007810000 */
[----:B------:R-:W1:Y:S04]  /*95a0*/  SHFL.BFLY PT, R146, R5, 0x1, 0x1f ;  /* 0x0c201f0005927f89 */ /* 0x000e6800000e0000 */
[----:B------:R-:W2:Y:S01]  /*95b0*/  SHFL.BFLY PT, R145, R0, 0x1, 0x1f ;  /* 0x0c201f0000917f89 */ /* 0x000ea200000e0000 */
[----:B-1----:R-:W-:-:S04]  /*95c0*/  FMNMX.FTZ R146, R5, R146, !PT ;  /* 0x0000009205927209 */ /* 0x002fc80007810000 */
[C---:B------:R-:W-:Y:S01]  /*95d0*/  FSETP.NEU.FTZ.AND P2, PT, R146.reuse, -INF , PT ;  /* 0xff8000009200780b */ /* 0x040fe20003f5d000 */
[----:B------:R-:W-:Y:S01]  /*95e0*/  FMUL.FTZ R153, R146, c[0x0][0x23c] ;  /* 0x00008f0092997a20 */ /* 0x000fe20000410000 */
[----:B--2---:R-:W-:Y:S02]  /*95f0*/  FMNMX.FTZ R145, R0, R145, !PT ;  /* 0x0000009100917209 */ /* 0x004fe40007810000 */
[----:B------:R-:W-:Y:S02]  /*9600*/  FSEL R5, R146, RZ, P2 ;  /* 0x000000ff92057208 */ /* 0x000fe40001000000 */
[----:B------:R-:W-:Y:S01]  /*9610*/  FSEL R153, R153, RZ, P2 ;  /* 0x000000ff99997208 */ /* 0x000fe20001000000 */
[C---:B------:R-:W-:Y:S01]  /*9620*/  FMUL.FTZ R150, R145.reuse, c[0x0][0x23c] ;  /* 0x00008f0091967a20 */ /* 0x040fe20000410000 */
[C---:B------:R-:W-:Y:S01]  /*9630*/  FSETP.NEU.FTZ.AND P1, PT, R145.reuse, -INF , PT ;  /* 0xff8000009100780b */ /* 0x040fe20003f3d000 */
[----:B------:R-:W-:Y:S02]  /*9640*/  FADD.FTZ R4, R132, -R5 ;  /* 0x8000000584047221 */ /* 0x000fe40000010000 */
[--C-:B------:R-:W-:Y:S01]  /*9650*/  FFMA.FTZ R141, R6, c[0x0][0x23c], -R153.reuse ;  /* 0x00008f00068d7a23 */ /* 0x100fe20000010899 */
[----:B------:R-:W-:Y:S01]  /*9660*/  FSEL R6, R145, RZ, P1 ;  /* 0x000000ff91067208 */ /* 0x000fe20000800000 */
[--C-:B------:R-:W-:Y:S01]  /*9670*/  FFMA.FTZ R144, R140, c[0x0][0x23c], -R153.reuse ;  /* 0x00008f008c907a23 */ /* 0x100fe20000010899 */
[----:B------:R-:W-:Y:S01]  /*9680*/  FSEL R150, R150, RZ, P1 ;  /* 0x000000ff96967208 */ /* 0x000fe20000800000 */
[----:B------:R-:W-:Y:S01]  /*9690*/  FFMA.FTZ R142, R148, c[0x0][0x23c], -R153 ;  /* 0x00008f00948e7a23 */ /* 0x000fe20000010899 */
[----:B------:R-:W-:Y:S01]  /*96a0*/  LDSM.16.MT88.4 R132, [R198+0xc800] ;  /* 0x00c80000c684783b */ /* 0x000fe20000004200 */
[----:B------:R-:W-:Y:S01]  /*96b0*/  FADD.FTZ R6, R3, -R6 ;  /* 0x8000000603067221 */ /* 0x000fe20000010000 */
[----:B------:R-:W-:Y:S01]  /*96c0*/  MUFU.EX2 R141, R141 ;  /* 0x0000008d008d7308 */ /* 0x000fe20000000800 */
[----:B------:R-:W-:-:S02]  /*96d0*/  FFMA.FTZ R140, R2, c[0x0][0x23c], -R150 ;  /* 0x00008f00028c7a23 */ /* 0x000fc40000010896 */
[--C-:B------:R-:W-:Y:S02]  /*96e0*/  FFMA.FTZ R143, R160, c[0x0][0x23c], -R153.reuse ;  /* 0x00008f00a08f7a23 */ /* 0x100fe40000010899 */
[--C-:B------:R-:W-:Y:S02]  /*96f0*/  FFMA.FTZ R2, R161, c[0x0][0x23c], -R150.reuse ;  /* 0x00008f00a1027a23 */ /* 0x100fe40000010896 */
[--C-:B------:R-:W-:Y:S01]  /*9700*/  FFMA.FTZ R0, R9, c[0x0][0x23c], -R150.reuse ;  /* 0x00008f0009007a23 */ /* 0x100fe20000010896 */
[----:B------:R-:W-:Y:S01]  /*9710*/  MUFU.EX2 R144, R144 ;  /* 0x0000009000907308 */ /* 0x000fe20000000800 */
[----:B------:R-:W-:Y:S01]  /*9720*/  FFMA.FTZ R147, R29, c[0x0][0x23c], -R150 ;  /* 0x00008f001d937a23 */ /* 0x000fe20000010896 */
[----:B------:R-:W1:Y:S01]  /*9730*/  LDSM.16.MT88.4 R8, [R197+0xc000] ;  /* 0x00c00000c508783b */ /* 0x000e620000004200 */
[----:B------:R-:W-:Y:S02]  /*9740*/  FMUL.FTZ R148, R4, c[0x0][0x23c] ;  /* 0x00008f0004947a20 */ /* 0x000fe40000410000 */
[----:B------:R-:W-:Y:S01]  /*9750*/  FMUL.FTZ R3, R6, c[0x0][0x23c] ;  /* 0x00008f0006037a20 */ /* 0x000fe20000410000 */
[----:B------:R-:W-:Y:S01]  /*9760*/  LDSM.16.MT88.4 R28, [R196+0xc800] ;  /* 0x00c80000c41c783b */ /* 0x000fe20000004200 */
[--C-:B------:R-:W-:Y:S01]  /*9770*/  FFMA.FTZ R155, R26, c[0x0][0x23c], -R153.reuse ;  /* 0x00008f001a9b7a23 */ /* 0x100fe20000010899 */
[----:B------:R-:W2:Y:S01]  /*9780*/  MUFU.EX2 R143, R143 ;  /* 0x0000008f008f7308 */ /* 0x000ea20000000800 */
[----:B------:R-:W-:-:S02]  /*9790*/  FFMA.FTZ R156, R24, c[0x0][0x23c], -R153 ;  /* 0x00008f00189c7a23 */ /* 0x000fc40000010899 */
[--C-:B------:R-:W-:Y:S02]  /*97a0*/  FFMA.FTZ R157, R22, c[0x0][0x23c], -R153.reuse ;  /* 0x00008f00169d7a23 */ /* 0x100fe40000010899 */
[----:B------:R-:W-:Y:S02]  /*97b0*/  FFMA.FTZ R158, R20, c[0x0][0x23c], -R153 ;  /* 0x00008f00149e7a23 */ /* 0x000fe40000010899 */
[--C-:B------:R-:W-:Y:S01]  /*97c0*/  FFMA.FTZ R159, R27, c[0x0][0x23c], -R150.reuse ;  /* 0x00008f001b9f7a23 */ /* 0x100fe20000010896 */
[----:B------:R-:W3:Y:S01]  /*97d0*/  MUFU.EX2 R142, R142 ;  /* 0x0000008e008e7308 */ /* 0x000ee20000000800 */
[--C-:B------:R-:W-:Y:S02]  /*97e0*/  FFMA.FTZ R162, R25, c[0x0][0x23c], -R150.reuse ;  /* 0x00008f0019a27a23 */ /* 0x100fe40000010896 */
[--C-:B------:R-:W-:Y:S01]  /*97f0*/  FFMA.FTZ R160, R23, c[0x0][0x23c], -R150.reuse ;  /* 0x00008f0017a07a23 */ /* 0x100fe20000010896 */
[----:B------:R-:W-:Y:S01]  /*9800*/  LDSM.16.MT88.4 R24, [R200+0xe800] ;  /* 0x00e80000c818783b */ /* 0x000fe20000004200 */
[----:B------:R-:W-:-:S02]  /*9810*/  FFMA.FTZ R161, R21, c[0x0][0x23c], -R150 ;  /* 0x00008f0015a17a23 */ /* 0x000fc40000010896 */
[--C-:B------:R-:W-:Y:S01]  /*9820*/  FFMA.FTZ R171, R170, c[0x0][0x23c], -R153.reuse ;  /* 0x00008f00aaab7a23 */ /* 0x100fe20000010899 */
[----:B------:R-:W-:Y:S01]  /*9830*/  MUFU.EX2 R140, R140 ;  /* 0x0000008c008c7308 */ /* 0x000fe20000000800 */
[----:B--2---:R-:W-:Y:S01]  /*9840*/  F2FP.PACK_AB R4, R143, R144 ;  /* 0x000000908f04723e */ /* 0x004fe200000000ff */
[----:B------:R-:W-:Y:S01]  /*9850*/  LDSM.16.MT88.4 R20, [R198+0xe800] ;  /* 0x00e80000c614783b */ /* 0x000fe20000004200 */
[--C-:B------:R-:W-:Y:S02]  /*9860*/  FFMA.FTZ R173, R164, c[0x0][0x23c], -R153.reuse ;  /* 0x00008f00a4ad7a23 */ /* 0x100fe40000010899 */
[--C-:B------:R-:W-:Y:S02]  /*9870*/  FFMA.FTZ R168, R168, c[0x0][0x23c], -R153.reuse ;  /* 0x00008f00a8a87a23 */ /* 0x100fe40000010899 */
[----:B------:R-:W-:Y:S01]  /*9880*/  FFMA.FTZ R166, R166, c[0x0][0x23c], -R153 ;  /* 0x00008f00a6a67a23 */ /* 0x000fe20000010899 */
[----:B------:R-:W2:Y:S01]  /*9890*/  MUFU.EX2 R2, R2 ;  /* 0x0000000200027308 */ /* 0x000ea20000000800 */
[----:B---3--:R-:W-:Y:S01]  /*98a0*/  F2FP.PACK_AB R6, R141, R142 ;  /* 0x0000008e8d06723e */ /* 0x008fe200000000ff */
[----:B------:R-:W-:-:S02]  /*98b0*/  FFMA.FTZ R164, R169, c[0x0][0x23c], -R150 ;  /* 0x00008f00a9a47a23 */ /* 0x000fc40000010896 */
[--C-:B------:R-:W-:Y:S02]  /*98c0*/  FFMA.FTZ R167, R167, c[0x0][0x23c], -R150.reuse ;  /* 0x00008f00a7a77a23 */ /* 0x100fe40000010896 */
[--C-:B------:R-:W-:Y:S02]  /*98d0*/  FFMA.FTZ R165, R165, c[0x0][0x23c], -R150.reuse ;  /* 0x00008f00a5a57a23 */ /* 0x100fe40000010896 */
[----:B------:R-:W-:Y:S01]  /*98e0*/  MUFU.EX2 R0, R0 ;  /* 0x0000000000007308 */ /* 0x000fe20000000800 */
[--C-:B------:R-:W-:Y:S02]  /*98f0*/  FFMA.FTZ R170, R163, c[0x0][0x23c], -R150.reuse ;  /* 0x00008f00a3aa7a23 */ /* 0x100fe40000010896 */
[--C-:B------:R-:W-:Y:S02]  /*9900*/  FFMA.FTZ R163, R152, c[0x0][0x23c], -R153.reuse ;  /* 0x00008f0098a37a23 */ /* 0x100fe40000010899 */
[--C-:B------:R-:W-:Y:S02]  /*9910*/  FFMA.FTZ R154, R154, c[0x0][0x23c], -R153.reuse ;  /* 0x00008f009a9a7a23 */ /* 0x100fe40000010899 */
[----:B------:R-:W-:Y:S01]  /*9920*/  FFMA.FTZ R152, R138, c[0x0][0x23c], -R153 ;  /* 0x00008f008a987a23 */ /* 0x000fe20000010899 */
[----:B------:R-:W3:Y:S01]  /*9930*/  MUFU.EX2 R147, R147 ;  /* 0x0000009300937308 */ /* 0x000ee20000000800 */
[----:B--2---:R-:W-:Y:S01]  /*9940*/  F2FP.PACK_AB R5, R2, R140 ;  /* 0x0000008c0205723e */ /* 0x004fe200000000ff */
[----:B------:R-:W-:-:S02]  /*9950*/  FFMA.FTZ R151, R151, c[0x0][0x23c], -R150 ;  /* 0x00008f0097977a23 */ /* 0x000fc40000010896 */
[--C-:B------:R-:W-:Y:S02]  /*9960*/  FFMA.FTZ R172, R137, c[0x0][0x23c], -R150.reuse ;  /* 0x00008f0089ac7a23 */ /* 0x100fe40000010896 */
[--C-:B------:R-:W-:Y:S02]  /*9970*/  FFMA.FTZ R169, R139, c[0x0][0x23c], -R150.reuse ;  /* 0x00008f008ba97a23 */ /* 0x100fe40000010896 */
[----:B------:R-:W2:Y:S01]  /*9980*/  MUFU.EX2 R148, R148 ;  /* 0x0000009400947308 */ /* 0x000ea20000000800 */
[----:B------:R-:W-:Y:S02]  /*9990*/  FFMA.FTZ R153, R136, c[0x0][0x23c], -R153 ;  /* 0x00008f0088997a23 */ /* 0x000fe40000010899 */
[----:B------:R-:W-:Y:S01]  /*99a0*/  FFMA.FTZ R150, R149, c[0x0][0x23c], -R150 ;  /* 0x00008f0095967a23 */ /* 0x000fe20000010896 */
[----:B------:R-:W-:Y:S04]  /*99b0*/  LDSM.16.MT88.4 R136, [R198+0xd800] ;  /* 0x00d80000c688783b */ /* 0x000fe80000004200 */
[----:B------:R-:W4:Y:S01]  /*99c0*/  MUFU.EX2 R3, R3 ;  /* 0x0000000300037308 */ /* 0x000f220000000800 */
[----:B---3--:R-:W-:Y:S01]  /*99d0*/  F2FP.PACK_AB R7, R147, R0 ;  /* 0x000000009307723e */ /* 0x008fe200000000ff */
[----:B--2---:R-:W-:-:S06]  /*99e0*/  FMUL.FTZ R120, R120, R148 ;  /* 0x0000009478787220 */ /* 0x004fcc0000410000 */
[----:B------:R-:W-:Y:S01]  /*99f0*/  MUFU.EX2 R155, R155 ;  /* 0x0000009b009b7308 */ /* 0x000fe20000000800 */
[-C--:B------:R-:W-:Y:S02]  /*9a00*/  FMUL.FTZ R121, R121, R148.reuse ;  /* 0x0000009479797220 */ /* 0x080fe40000410000 */
[-C--:B------:R-:W-:Y:S02]  /*9a10*/  FMUL.FTZ R116, R116, R148.reuse ;  /* 0x0000009474747220 */ /* 0x080fe40000410000 */
[----:B------:R-:W-:Y:S02]  /*9a20*/  FMUL.FTZ R117, R117, R148 ;  /* 0x0000009475757220 */ /* 0x000fe40000410000 */
[-C--:B----4-:R-:W-:Y:S01]  /*9a30*/  FMUL.FTZ R122, R122, R3.reuse ;  /* 0x000000037a7a7220 */ /* 0x090fe20000410000 */
[----:B------:R-:W2:Y:S01]  /*9a40*/  MUFU.EX2 R156, R156 ;  /* 0x0000009c009c7308 */ /* 0x000ea20000000800 */
[-C--:B------:R-:W-:Y:S02]  /*9a50*/  FMUL.FTZ R123, R123, R3.reuse ;  /* 0x000000037b7b7220 */ /* 0x080fe40000410000 */
[----:B------:R-:W-:-:S02]  /*9a60*/  FMUL.FTZ R118, R118, R3 ;  /* 0x0000000376767220 */ /* 0x000fc40000410000 */
[-C--:B------:R-:W-:Y:S02]  /*9a70*/  FMUL.FTZ R119, R119, R3.reuse ;  /* 0x0000000377777220 */ /* 0x080fe40000410000 */
[-C--:B------:R-:W-:Y:S01]  /*9a80*/  FMUL.FTZ R128, R128, R148.reuse ;  /* 0x0000009480807220 */ /* 0x080fe20000410000 */
[C---:B------:R-:W-:Y:S01]  /*9a90*/  HMMA.16816.F32 R120, R4.reuse, R12, R120 ;  /* 0x0000000c0478723c */ /* 0x040fe20000001878 */
[-C--:B------:R-:W-:Y:S01]  /*9aa0*/  FMUL.FTZ R129, R129, R148.reuse ;  /* 0x0000009481817220 */ /* 0x080fe20000410000 */
[----:B------:R-:W-:Y:S01]  /*9ab0*/  MUFU.EX2 R157, R157 ;  /* 0x0000009d009d7308 */ /* 0x000fe20000000800 */
[-C--:B------:R-:W-:Y:S02]  /*9ac0*/  FMUL.FTZ R130, R130, R3.reuse ;  /* 0x0000000382827220 */ /* 0x080fe40000410000 */
[-C--:B------:R-:W-:Y:S02]  /*9ad0*/  FMUL.FTZ R131, R131, R3.reuse ;  /* 0x0000000383837220 */ /* 0x080fe40000410000 */
[-C--:B------:R-:W-:Y:S01]  /*9ae0*/  FMUL.FTZ R124, R124, R148.reuse ;  /* 0x000000947c7c7220 */ /* 0x080fe20000410000 */
[----:B------:R-:W-:Y:S01]  /*9af0*/  HMMA.16816.F32 R116, R4, R14, R116 ;  /* 0x0000000e0474723c */ /* 0x000fe20000001874 */
[----:B------:R-:W3:Y:S01]  /*9b00*/  LDSM.16.MT88.4 R12, [R200+0xe000] ;  /* 0x00e00000c80c783b */ /* 0x000ee20000004200 */
[----:B------:R-:W-:Y:S01]  /*9b10*/  FMUL.FTZ R125, R125, R148 ;  /* 0x000000947d7d7220 */ /* 0x000fe20000410000 */
[----:B------:R-:W-:Y:S01]  /*9b20*/  MUFU.EX2 R158, R158 ;  /* 0x0000009e009e7308 */ /* 0x000fe20000000800 */
        /* <DEDUP_REMOVED lines=10> */
[----:B------:R-:W-:Y:S01]  /*9bd0*/  FMUL.FTZ R109, R109, R148 ;  /* 0x000000946d6d7220 */ /* 0x000fe20000410000 */
[----:B------:R-:W4:Y:S01]  /*9be0*/  LDSM.16.MT88.4 R16, [R196+0xc000] ;  /* 0x00c00000c410783b */ /* 0x000f220000004200 */
[-C--:B------:R-:W-:Y:S01]  /*9bf0*/  FMUL.FTZ R110, R110, R3.reuse ;  /* 0x000000036e6e7220 */ /* 0x080fe20000410000 */
[----:B------:R-:W5:Y:S01]  /*9c00*/  MUFU.EX2 R162, R162 ;  /* 0x000000a200a27308 */ /* 0x000f620000000800 */
[----:B------:R-:W-:-:S02]  /*9c10*/  FMUL.FTZ R111, R111, R3 ;  /* 0x000000036f6f7220 */ /* 0x000fc40000410000 */
[-C--:B------:R-:W-:Y:S01]  /*9c20*/  FMUL.FTZ R36, R36, R148.reuse ;  /* 0x0000009424247220 */ /* 0x080fe20000410000 */
[C---:B-1----:R-:W-:Y:S01]  /*9c30*/  HMMA.16816.F32 R112, R4.reuse, R8, R112 ;  /* 0x000000080470723c */ /* 0x042fe20000001870 */
[-C--:B------:R-:W-:Y:S02]  /*9c40*/  FMUL.FTZ R37, R37, R148.reuse ;  /* 0x0000009425257220 */ /* 0x080fe40000410000 */
[-C--:B------:R-:W-:Y:S01]  /*9c50*/  FMUL.FTZ R38, R38, R3.reuse ;  /* 0x0000000326267220 */ /* 0x080fe20000410000 */
[----:B------:R-:W-:Y:S01]  /*9c60*/  MUFU.EX2 R160, R160 ;  /* 0x000000a000a07308 */ /* 0x000fe20000000800 */
[----:B------:R-:W-:Y:S02]  /*9c70*/  FMUL.FTZ R39, R39, R3 ;  /* 0x0000000327277220 */ /* 0x000fe40000410000 */
[-C--:B------:R-:W-:Y:S01]  /*9c80*/  FMUL.FTZ R40, R40, R148.reuse ;  /* 0x0000009428287220 */ /* 0x080fe20000410000 */
[----:B------:R-:W-:Y:S01]  /*9c90*/  HMMA.16816.F32 R108, R4, R10, R108 ;  /* 0x0000000a046c723c */ /* 0x000fe2000000186c */
[----:B------:R-:W1:Y:S01]  /*9ca0*/  LDSM.16.MT88.4 R8, [R198+0xe000] ;  /* 0x00e00000c608783b */ /* 0x000e620000004200 */
[----:B------:R-:W-:-:S02]  /*9cb0*/  FMUL.FTZ R41, R41, R148 ;  /* 0x0000009429297220 */ /* 0x000fc40000410000 */
[-C--:B------:R-:W-:Y:S01]  /*9cc0*/  FMUL.FTZ R42, R42, R3.reuse ;  /* 0x000000032a2a7220 */ /* 0x080fe20000410000 */
[----:B------:R-:W1:Y:S01]  /*9cd0*/  MUFU.EX2 R161, R161 ;  /* 0x000000a100a17308 */ /* 0x000e620000000800 */
[-C--:B------:R-:W-:Y:S02]  /*9ce0*/  FMUL.FTZ R43, R43, R3.reuse ;  /* 0x000000032b2b7220 */ /* 0x080fe40000410000 */
[C---:B---3--:R-:W-:Y:S01]  /*9cf0*/  HMMA.16816.F32 R36, R4.reuse, R12, R36 ;  /* 0x0000000c0424723c */ /* 0x048fe20000001824 */
[-C--:B------:R-:W-:Y:S02]  /*9d00*/  FMUL.FTZ R104, R104, R148.reuse ;  /* 0x0000009468687220 */ /* 0x080fe40000410000 */
[-C--:B------:R-:W-:Y:S02]  /*9d10*/  FMUL.FTZ R105, R105, R148.reuse ;  /* 0x0000009469697220 */ /* 0x080fe40000410000 */
[-C--:B------:R-:W-:Y:S01]  /*9d20*/  FMUL.FTZ R106, R106, R3.reuse ;  /* 0x000000036a6a7220 */ /* 0x080fe20000410000 */
[----:B------:R-:W-:Y:S01]  /*9d30*/  MUFU.EX2 R168, R168 ;  /* 0x000000a800a87308 */ /* 0x000fe20000000800 */
[----:B------:R-:W-:Y:S01]  /*9d40*/  FMUL.FTZ R107, R107, R3 ;  /* 0x000000036b6b7220 */ /* 0x000fe20000410000 */
[----:B------:R-:W-:Y:S01]  /*9d50*/  HMMA.16816.F32 R40, R4, R14, R40 ;  /* 0x0000000e0428723c */ /* 0x000fe20000001828 */
[----:B------:R-:W3:Y:S01]  /*9d60*/  LDSM.16.MT88.4 R12, [R196+0xe000] ;  /* 0x00e00000c40c783b */ /* 0x000ee20000004200 */
[----:B------:R-:W-:-:S02]  /*9d70*/  FMUL.FTZ R100, R100, R148 ;  /* 0x0000009464647220 */ /* 0x000fc40000410000 */
[-C--:B------:R-:W-:Y:S02]  /*9d80*/  FMUL.FTZ R101, R101, R148.reuse ;  /* 0x0000009465657220 */ /* 0x080fe40000410000 */
[-C--:B------:R-:W-:Y:S01]  /*9d90*/  FMUL.FTZ R102, R102, R3.reuse ;  /* 0x0000000366667220 */ /* 0x080fe20000410000 */
[----:B------:R-:W-:Y:S01]  /*9da0*/  MUFU.EX2 R171, R171 ;  /* 0x000000ab00ab7308 */ /* 0x000fe20000000800 */
[-C--:B------:R-:W-:Y:S02]  /*9db0*/  FMUL.FTZ R103, R103, R3.reuse ;  /* 0x0000000367677220 */ /* 0x080fe40000410000 */
[-C--:B------:R-:W-:Y:S01]  /*9dc0*/  FMUL.FTZ R44, R44, R148.reuse ;  /* 0x000000942c2c7220 */ /* 0x080fe20000410000 */
[----:B----4-:R-:W-:Y:S01]  /*9dd0*/  HMMA.16816.F32 R104, R4, R16, R104 ;  /* 0x000000100468723c */ /* 0x010fe20000001868 */
[----:B------:R-:W-:Y:S02]  /*9de0*/  FMUL.FTZ R45, R45, R148 ;  /* 0x000000942d2d7220 */ /* 0x000fe40000410000 */
[-C--:B------:R-:W-:Y:S01]  /*9df0*/  FMUL.FTZ R46, R46, R3.reuse ;  /* 0x000000032e2e7220 */ /* 0x080fe20000410000 */
[----:B------:R-:W-:Y:S01]  /*9e00*/  MUFU.EX2 R166, R166 ;  /* 0x000000a600a67308 */ /* 0x000fe20000000800 */
[----:B------:R-:W-:-:S02]  /*9e10*/  FMUL.FTZ R47, R47, R3 ;  /* 0x000000032f2f7220 */ /* 0x000fc40000410000 */
[-C--:B------:R-:W-:Y:S01]  /*9e20*/  FMUL.FTZ R48, R48, R148.reuse ;  /* 0x0000009430307220 */ /* 0x080fe20000410000 */
[C---:B------:R-:W-:Y:S01]  /*9e30*/  HMMA.16816.F32 R100, R4.reuse, R18, R100 ;  /* 0x000000120464723c */ /* 0x040fe20000001864 */
[-C--:B------:R-:W-:Y:S01]  /*9e40*/  FMUL.FTZ R49, R49, R148.reuse ;  /* 0x0000009431317220 */ /* 0x080fe20000410000 */
[----:B------:R-:W4:Y:S01]  /*9e50*/  LDSM.16.MT88.4 R16, [R197+0xe000] ;  /* 0x00e00000c510783b */ /* 0x000f220000004200 */
[-C--:B------:R-:W-:Y:S01]  /*9e60*/  FMUL.FTZ R50, R50, R3.reuse ;  /* 0x0000000332327220 */ /* 0x080fe20000410000 */
[----:B------:R-:W-:Y:S01]  /*9e70*/  MUFU.EX2 R173, R173 ;  /* 0x000000ad00ad7308 */ /* 0x000fe20000000800 */
[----:B------:R-:W-:Y:S02]  /*9e80*/  FMUL.FTZ R51, R51, R3 ;  /* 0x0000000333337220 */ /* 0x000fe40000410000 */
[-C--:B------:R-:W-:Y:S01]  /*9e90*/  FMUL.FTZ R60, R60, R148.reuse ;  /* 0x000000943c3c7220 */ /* 0x080fe20000410000 */
[----:B-1----:R-:W-:Y:S01]  /*9ea0*/  HMMA.16816.F32 R44, R4, R8, R44 ;  /* 0x00000008042c723c */ /* 0x002fe2000000182c */
[----:B------:R-:W-:-:S02]  /*9eb0*/  FMUL.FTZ R61, R61, R148 ;  /* 0x000000943d3d7220 */ /* 0x000fc40000410000 */
[-C--:B------:R-:W-:Y:S01]  /*9ec0*/  FMUL.FTZ R62, R62, R3.reuse ;  /* 0x000000033e3e7220 */ /* 0x080fe20000410000 */
[----:B------:R-:W1:Y:S01]  /*9ed0*/  MUFU.EX2 R164, R164 ;  /* 0x000000a400a47308 */ /* 0x000e620000000800 */
[-C--:B------:R-:W-:Y:S02]  /*9ee0*/  FMUL.FTZ R63, R63, R3.reuse ;  /* 0x000000033f3f7220 */ /* 0x080fe40000410000 */
[-C--:B------:R-:W-:Y:S01]  /*9ef0*/  FMUL.FTZ R64, R64, R148.reuse ;  /* 0x0000009440407220 */ /* 0x080fe20000410000 */
[----:B------:R-:W-:Y:S01]  /*9f00*/  HMMA.16816.F32 R48, R4, R10, R48 ;  /* 0x0000000a0430723c */ /* 0x000fe20000001830 */
[----:B------:R-:W1:Y:S01]  /*9f10*/  LDSM.16.MT88.4 R8, [R200+0x10000] ;  /* 0x01000000c808783b */ /* 0x000e620000004200 */
[----:B------:R-:W-:Y:S02]  /*9f20*/  FMUL.FTZ R65, R65, R148 ;  /* 0x0000009441417220 */ /* 0x000fe40000410000 */
[-C--:B------:R-:W-:Y:S01]  /*9f30*/  FMUL.FTZ R66, R66, R3.reuse ;  /* 0x0000000342427220 */ /* 0x080fe20000410000 */
[----:B------:R-:W1:Y:S01]  /*9f40*/  MUFU.EX2 R167, R167 ;  /* 0x000000a700a77308 */ /* 0x000e620000000800 */
[----:B------:R-:W-:-:S02]  /*9f50*/  FMUL.FTZ R67, R67, R3 ;  /* 0x0000000343437220 */ /* 0x000fc40000410000 */
        /* <DEDUP_REMOVED lines=11> */
[----:B------:R-:W1:Y:S01]  /*a010*/  MUFU.EX2 R170, R170 ;  /* 0x000000aa00aa7308 */ /* 0x000e620000000800 */
        /* <DEDUP_REMOVED lines=12> */
[----:B------:R-:W2:Y:S01]  /*a0e0*/  MUFU.EX2 R163, R163 ;  /* 0x000000a300a37308 */ /* 0x000ea20000000800 */
[----:B------:R-:W-:Y:S02]  /*a0f0*/  FMUL.FTZ R75, R75, R3 ;  /* 0x000000034b4b7220 */ /* 0x000fe40000410000 */
[-C--:B------:R-:W-:Y:S01]  /*a100*/  FMUL.FTZ R84, R84, R148.reuse ;  /* 0x0000009454547220 */ /* 0x080fe20000410000 */
[----:B-1----:R-:W-:Y:S01]  /*a110*/  HMMA.16816.F32 R68, R4, R8, R68 ;  /* 0x000000080444723c */ /* 0x002fe20000001844 */
[----:B------:R-:W-:-:S02]  /*a120*/  FMUL.FTZ R85, R85, R148 ;  /* 0x0000009455557220 */ /* 0x000fc40000410000 */
[-C--:B------:R-:W-:Y:S01]  /*a130*/  FMUL.FTZ R86, R86, R3.reuse ;  /* 0x0000000356567220 */ /* 0x080fe20000410000 */
[----:B------:R-:W-:Y:S01]  /*a140*/  MUFU.EX2 R152, R152 ;  /* 0x0000009800987308 */ /* 0x000fe20000000800 */
[-C--:B------:R-:W-:Y:S02]  /*a150*/  FMUL.FTZ R87, R87, R3.reuse ;  /* 0x0000000357577220 */ /* 0x080fe40000410000 */
[-C--:B------:R-:W-:Y:S01]  /*a160*/  FMUL.FTZ R88, R88, R148.reuse ;  /* 0x0000009458587220 */ /* 0x080fe20000410000 */
[----:B------:R-:W-:Y:S01]  /*a170*/  HMMA.16816.F32 R72, R4, R10, R72 ;  /* 0x0000000a0448723c */ /* 0x000fe20000001848 */
[----:B------:R-:W1:Y:S01]  /*a180*/  LDSM.16.MT88.4 R8, [R196+0x10000] ;  /* 0x01000000c408783b */ /* 0x000e620000004200 */
[----:B------:R-:W-:Y:S02]  /*a190*/  FMUL.FTZ R89, R89, R148 ;  /* 0x0000009459597220 */ /* 0x000fe40000410000 */
[-C--:B------:R-:W-:Y:S01]  /*a1a0*/  FMUL.FTZ R90, R90, R3.reuse ;  /* 0x000000035a5a7220 */ /* 0x080fe20000410000 */
[----:B------:R-:W-:Y:S01]  /*a1b0*/  MUFU.EX2 R153, R153 ;  /* 0x0000009900997308 */ /* 0x000fe20000000800 */
        /* <DEDUP_REMOVED lines=26> */
[-C--:B------:R-:W-:Y:S02]  /*a360*/  FMUL.FTZ R99, R99, R3.reuse ;  /* 0x0000000363637220 */ /* 0x080fe40000410000 */
[----:B------:R-:W-:Y:S01]  /*a370*/  FFMA.FTZ R144, R229, R148, R144 ;  /* 0x00000094e5907223 */ /* 0x000fe20000010090 */
[----:B-1----:R-:W-:Y:S01]  /*a380*/  HMMA.16816.F32 R92, R4, R8, R92 ;  /* 0x00000008045c723c */ /* 0x002fe2000000185c */
        /* <DEDUP_REMOVED lines=9> */
[----:B--2---:R-:W-:Y:S01]  /*a420*/  F2FP.PACK_AB R4, R156, R155 ;  /* 0x0000009b9c04723e */ /* 0x004fe200000000ff */
[----:B------:R-:W-:Y:S01]  /*a430*/  FADD.FTZ R155, R155, R0 ;  /* 0x000000009b9b7221 */ /* 0x000fe20000010000 */
[----:B-----5:R-:W-:Y:S01]  /*a440*/  F2FP.PACK_AB R5, R162, R159 ;  /* 0x0000009fa205723e */ /* 0x020fe200000000ff */
[----:B------:R-:W-:Y:S01]  /*a450*/  FADD.FTZ R3, R159, R2 ;  /* 0x000000029f037221 */ /* 0x000fe20000010000 */
[----:B------:R-:W-:Y:S01]  /*a460*/  F2FP.PACK_AB R6, R158, R157 ;  /* 0x0000009d9e06723e */ /* 0x000fe200000000ff */
[----:B------:R-:W-:Y:S01]  /*a470*/  FADD.FTZ R156, R156, R155 ;  /* 0x0000009b9c9c7221 */ /* 0x000fe20000010000 */
[----:B------:R-:W-:Y:S01]  /*a480*/  F2FP.PACK_AB R7, R161, R160 ;  /* 0x000000a0a107723e */ /* 0x000fe200000000ff */
[----:B------:R-:W-:-:S02]  /*a490*/  FADD.FTZ R3, R162, R3 ;  /* 0x00000003a2037221 */ /* 0x000fc40000010000 */
[----:B------:R-:W-:Y:S02]  /*a4a0*/  FADD.FTZ R157, R157, R156 ;  /* 0x0000009c9d9d7221 */ /* 0x000fe40000010000 */
[----:B------:R-:W-:Y:S02]  /*a4b0*/  FADD.FTZ R160, R160, R3 ;  /* 0x00000003a0a07221 */ /* 0x000fe40000010000 */
[----:B---3--:R-:W-:Y:S01]  /*a4c0*/  HMMA.16816.F32 R128, R4, R12, R128 ;  /* 0x0000000c0480723c */ /* 0x008fe20000001880 */
[----:B------:R-:W-:Y:S02]  /*a4d0*/  FADD.FTZ R3, R158, R157 ;  /* 0x0000009d9e037221 */ /* 0x000fe40000010000 */
[----:B------:R-:W-:-:S04]  /*a4e0*/  FADD.FTZ R161, R161, R160 ;  /* 0x000000a0a1a17221 */ /* 0x000fc80000010000 */
[----:B------:R-:W-:Y:S01]  /*a4f0*/  FADD.FTZ R0, R164, R161 ;  /* 0x000000a1a4007221 */ /* 0x000fe20000010000 */
[----:B------:R-:W-:Y:S01]  /*a500*/  HMMA.16816.F32 R124, R4, R14, R124 ;  /* 0x0000000e047c723c */ /* 0x000fe2000000187c */
[----:B------:R-:W1:Y:S02]  /*a510*/  LDSM.16.MT88.4 R12, [R200+0x10800] ;  /* 0x01080000c80c783b */ /* 0x000e640000004200 */
[----:B------:R-:W-:-:S05]  /*a520*/  FADD.FTZ R0, R167, R0 ;  /* 0x00000000a7007221 */ /* 0x000fca0000010000 */
[C---:B------:R-:W-:Y:S08]  /*a530*/  HMMA.16816.F32 R36, R4.reuse, R24, R36 ;  /* 0x000000180424723c */ /* 0x040ff00000001824 */
[C---:B------:R-:W-:Y:S01]  /*a540*/  HMMA.16816.F32 R40, R4.reuse, R26, R40 ;  /* 0x0000001a0428723c */ /* 0x040fe20000001828 */
[----:B------:R-:W2:Y:S07]  /*a550*/  LDSM.16.MT88.4 R24, [R198+0x10800] ;  /* 0x01080000c618783b */ /* 0x000eae0000004200 */
[C---:B------:R-:W-:Y:S08]  /*a560*/  HMMA.16816.F32 R44, R4.reuse, R20, R44 ;  /* 0x00000014042c723c */ /* 0x040ff0000000182c */
[C---:B------:R-:W-:Y:S01]  /*a570*/  HMMA.16816.F32 R48, R4.reuse, R22, R48 ;  /* 0x000000160430723c */ /* 0x040fe20000001830 */
[----:B------:R-:W3:Y:S07]  /*a580*/  LDSM.16.MT88.4 R20, [R197+0x10800] ;  /* 0x01080000c514783b */ /* 0x000eee0000004200 */
[C---:B----4-:R-:W-:Y:S08]  /*a590*/  HMMA.16816.F32 R52, R4.reuse, R16, R52 ;  /* 0x000000100434723c */ /* 0x050ff00000001834 */
[C---:B------:R-:W-:Y:S01]  /*a5a0*/  HMMA.16816.F32 R56, R4.reuse, R18, R56 ;  /* 0x000000120438723c */ /* 0x040fe20000001838 */
[----:B------:R-:W4:Y:S07]  /*a5b0*/  LDSM.16.MT88.4 R16, [R196+0x10800] ;  /* 0x01080000c410783b */ /* 0x000f2e0000004200 */
        /* <DEDUP_REMOVED lines=15> */
[C---:B--2---:R-:W-:Y:S08]  /*a6b0*/  HMMA.16816.F32 R76, R4.reuse, R24, R76 ;  /* 0x00000018044c723c */ /* 0x044ff0000000184c */
[C---:B------:R-:W-:Y:S01]  /*a6c0*/  HMMA.16816.F32 R80, R4.reuse, R26, R80 ;  /* 0x0000001a0450723c */ /* 0x040fe20000001850 */
[----:B------:R-:W2:Y:S07]  /*a6d0*/  LDSM.16.MT88.4 R24, [R200+0xf000] ;  /* 0x00f00000c818783b */ /* 0x000eae0000004200 */
[C---:B---3--:R-:W-:Y:S08]  /*a6e0*/  HMMA.16816.F32 R84, R4.reuse, R20, R84 ;  /* 0x000000140454723c */ /* 0x048ff00000001854 */
[C---:B------:R-:W-:Y:S01]  /*a6f0*/  HMMA.16816.F32 R88, R4.reuse, R22, R88 ;  /* 0x000000160458723c */ /* 0x040fe20000001858 */
[----:B------:R-:W-:Y:S07]  /*a700*/  LDSM.16.MT88.4 R20, [R198+0xf000] ;  /* 0x00f00000c614783b */ /* 0x000fee0000004200 */
[C---:B----4-:R-:W-:Y:S08]  /*a710*/  HMMA.16816.F32 R92, R4.reuse, R16, R92 ;  /* 0x00000010045c723c */ /* 0x050ff0000000185c */
[----:B------:R-:W-:Y:S01]  /*a720*/  HMMA.16816.F32 R96, R4, R18, R96 ;  /* 0x000000120460723c */ /* 0x000fe20000001860 */
[----:B------:R-:W3:Y:S06]  /*a730*/  LDSM.16.MT88.4 R16, [R197+0xf000] ;  /* 0x00f00000c510783b */ /* 0x000eec0000004200 */
[----:B------:R-:W-:Y:S01]  /*a740*/  F2FP.PACK_AB R4, R171, R168 ;  /* 0x000000a8ab04723e */ /* 0x000fe200000000ff */
[----:B------:R-:W-:Y:S01]  /*a750*/  FADD.FTZ R168, R168, R3 ;  /* 0x00000003a8a87221 */ /* 0x000fe20000010000 */
[----:B------:R-:W-:-:S02]  /*a760*/  F2FP.PACK_AB R5, R167, R164 ;  /* 0x000000a4a705723e */ /* 0x000fc400000000ff */
[----:B------:R-:W-:Y:S01]  /*a770*/  F2FP.PACK_AB R6, R173, R166 ;  /* 0x000000a6ad06723e */ /* 0x000fe200000000ff */
[----:B------:R-:W-:Y:S01]  /*a780*/  FADD.FTZ R171, R171, R168 ;  /* 0x000000a8abab7221 */ /* 0x000fe20000010000 */
[----:B------:R-:W-:Y:S01]  /*a790*/  F2FP.PACK_AB R7, R170, R165 ;  /* 0x000000a5aa07723e */ /* 0x000fe200000000ff */
[----:B------:R-:W-:Y:S01]  /*a7a0*/  FADD.FTZ R165, R165, R0 ;  /* 0x00000000a5a57221 */ /* 0x000fe20000010000 */
[----:B------:R-:W-:Y:S01]  /*a7b0*/  MOV R3, R145 ;  /* 0x0000009100037202 */ /* 0x000fe20000000f00 */
[----:B------:R-:W-:Y:S02]  /*a7c0*/  FADD.FTZ R166, R166, R171 ;  /* 0x000000aba6a67221 */ /* 0x000fe40000010000 */
[----:B------:R-:W-:Y:S02]  /*a7d0*/  FADD.FTZ R170, R170, R165 ;  /* 0x000000a5aaaa7221 */ /* 0x000fe40000010000 */
[----:B-1----:R-:W-:Y:S01]  /*a7e0*/  HMMA.16816.F32 R128, R4, R12, R128 ;  /* 0x0000000c0480723c */ /* 0x002fe20000001880 */
[----:B------:R-:W-:-:S07]  /*a7f0*/  FADD.FTZ R173, R173, R166 ;  /* 0x000000a6adad7221 */ /* 0x000fce0000010000 */
[C---:B------:R-:W-:Y:S01]  /*a800*/  HMMA.16816.F32 R124, R4.reuse, R14, R124 ;  /* 0x0000000e047c723c */ /* 0x040fe2000000187c */
[----:B------:R-:W1:Y:S07]  /*a810*/  LDSM.16.MT88.4 R12, [R196+0xf000] ;  /* 0x00f00000c40c783b */ /* 0x000e6e0000004200 */
[C---:B-----5:R-:W-:Y:S08]  /*a820*/  HMMA.16816.F32 R120, R4.reuse, R8, R120 ;  /* 0x000000080478723c */ /* 0x060ff00000001878 */
[C---:B------:R-:W-:Y:S01]  /*a830*/  HMMA.16816.F32 R116, R4.reuse, R10, R116 ;  /* 0x0000000a0474723c */ /* 0x040fe20000001874 */
[----:B------:R-:W4:Y:S07]  /*a840*/  LDSM.16.MT88.4 R8, [R200+0x11000] ;  /* 0x01100000c808783b */ /* 0x000f2e0000004200 */
[C---:B--2---:R-:W-:Y:S08]  /*a850*/  HMMA.16816.F32 R36, R4.reuse, R24, R36 ;  /* 0x000000180424723c */ /* 0x044ff00000001824 */
[C---:B------:R-:W-:Y:S01]  /*a860*/  HMMA.16816.F32 R40, R4.reuse, R26, R40 ;  /* 0x0000001a0428723c */ /* 0x040fe20000001828 */
[----:B------:R-:W2:Y:S07]  /*a870*/  LDSM.16.MT88.4 R24, [R198+0x11000] ;  /* 0x01100000c618783b */ /* 0x000eae0000004200 */
[C---:B---3--:R-:W-:Y:S08]  /*a880*/  HMMA.16816.F32 R52, R4.reuse, R16, R52 ;  /* 0x000000100434723c */ /* 0x048ff00000001834 */
[C---:B-1----:R-:W-:Y:S08]  /*a890*/  HMMA.16816.F32 R60, R4.reuse, R12, R60 ;  /* 0x0000000c043c723c */ /* 0x042ff0000000183c */
[C---:B------:R-:W-:Y:S01]  /*a8a0*/  HMMA.16816.F32 R64, R4.reuse, R14, R64 ;  /* 0x0000000e0440723c */ /* 0x040fe20000001840 */
[----:B------:R-:W1:Y:S07]  /*a8b0*/  LDSM.16.MT88.4 R12, [R196+0x11000] ;  /* 0x01100000c40c783b */ /* 0x000e6e0000004200 */
[C---:B------:R-:W-:Y:S01]  /*a8c0*/  HMMA.16816.F32 R56, R4.reuse, R18, R56 ;  /* 0x000000120438723c */ /* 0x040fe20000001838 */
[----:B------:R-:W3:Y:S07]  /*a8d0*/  LDSM.16.MT88.4 R16, [R197+0x11000] ;  /* 0x01100000c510783b */ /* 0x000eee0000004200 */
[C---:B----4-:R-:W-:Y:S08]  /*a8e0*/  HMMA.16816.F32 R68, R4.reuse, R8, R68 ;  /* 0x000000080444723c */ /* 0x050ff00000001844 */
        /* <DEDUP_REMOVED lines=17> */
[C---:B---3--:R-:W-:Y:S08]  /*aa00*/  HMMA.16816.F32 R84, R4.reuse, R16, R84 ;  /* 0x000000100454723c */ /* 0x048ff00000001854 */
[----:B------:R-:W-:Y:S01]  /*aa10*/  HMMA.16816.F32 R88, R4, R18, R88 ;  /* 0x000000120458723c */ /* 0x000fe20000001858 */
[----:B------:R-:W3:Y:S06]  /*aa20*/  LDSM.16.MT88.4 R16, [R196+0xf800] ;  /* 0x00f80000c410783b */ /* 0x000eec0000004200 */
        /* <DEDUP_REMOVED lines=30> */
[C---:B---3--:R-:W-:Y:S08]  /*ac10*/  HMMA.16816.F32 R60, R4.reuse, R16, R60 ;  /* 0x00000010043c723c */ /* 0x048ff0000000183c */
[C---:B------:R-:W-:Y:S08]  /*ac20*/  HMMA.16816.F32 R64, R4.reuse, R18, R64 ;  /* 0x000000120440723c */ /* 0x040ff00000001840 */
[C---:B----4-:R-:W-:Y:S08]  /*ac30*/  HMMA.16816.F32 R76, R4.reuse, R8, R76 ;  /* 0x00000008044c723c */ /* 0x050ff0000000184c */
[C---:B------:R-:W-:Y:S08]  /*ac40*/  HMMA.16816.F32 R80, R4.reuse, R10, R80 ;  /* 0x0000000a0450723c */ /* 0x040ff00000001850 */
[C---:B--2---:R-:W-:Y:S08]  /*ac50*/  HMMA.16816.F32 R84, R4.reuse, R24, R84 ;  /* 0x000000180454723c */ /* 0x044ff00000001854 */
[C---:B------:R-:W-:Y:S08]  /*ac60*/  HMMA.16816.F32 R88, R4.reuse, R26, R88 ;  /* 0x0000001a0458723c */ /* 0x040ff00000001858 */
[C---:B-1----:R-:W-:Y:S08]  /*ac70*/  HMMA.16816.F32 R92, R4.reuse, R12, R92 ;  /* 0x0000000c045c723c */ /* 0x042ff0000000185c */
[C---:B------:R-:W-:Y:S08]  /*ac80*/  HMMA.16816.F32 R96, R4.reuse, R14, R96 ;  /* 0x0000000e0460723c */ /* 0x040ff00000001860 */
[----:B------:R-:W-:Y:S07]  /*ac90*/  HMMA.16816.F32 R112, R4, R132, R112 ;  /* 0x000000840470723c */ /* 0x000fee0000001870 */
[----:B------:R-:W-:-:S02]  /*aca0*/  MOV R132, R146 ;  /* 0x0000009200847202 */ /* 0x000fc40000000f00 */
.L_x_782:
        /* <DEDUP_REMOVED lines=13> */
.L_x_794:
        /* <DEDUP_REMOVED lines=30> */
[--C-:B------:R-:W-:Y:S01]  /*af60*/  @!P2 IMAD.IADD R4, R4, 0x1, -R2.reuse ;  /* 0x000000010404a824 */ /* 0x100fe200078e0a02 */
[----:B------:R-:W-:Y:S01]  /*af70*/  @!P2 IADD3 R8, R8, 0x1, RZ ;  /* 0x000000010808a810 */ /* 0x000fe20007ffe0ff */
[----:B------:R-:W-:Y:S01]  /*af80*/  @!P4 IMAD.IADD R6, R6, 0x1, -R2 ;  /* 0x000000010606c824 */ /* 0x000fe200078e0a02 */
[----:B------:R-:W-:Y:S02]  /*af90*/  @!P4 IADD3 R9, R9, 0x1, RZ ;  /* 0x000000010909c810 */ /* 0x000fe40007ffe0ff */
[-C--:B------:R-:W-:Y:S02]  /*afa0*/  ISETP.GE.U32.AND P5, PT, R4, R2.reuse, PT ;  /* 0x000000020400720c */ /* 0x080fe40003fa6070 */
[----:B------:R-:W-:Y:S02]  /*afb0*/  ISETP.GE.U32.AND P6, PT, R6, R2, PT ;  /* 0x000000020600720c */ /* 0x000fe40003fc6070 */
[----:B------:R-:W-:Y:S02]  /*afc0*/  ISETP.NE.AND P2, PT, RZ, c[0x0][0x2d0], PT ;  /* 0x0000b400ff007a0c */ /* 0x000fe40003f45270 */
[----:B------:R-:W-:Y:S07]  /*afd0*/  LOP3.LUT R2, RZ, c[0x0][0x2d0], RZ, 0x33, !PT ;  /* 0x0000b400ff027a12 */ /* 0x000fee00078e33ff */
[----:B------:R-:W-:Y:S02]  /*afe0*/  @P5 IADD3 R8, R8, 0x1, RZ ;  /* 0x0000000108085810 */ /* 0x000fe40007ffe0ff */
[----:B------:R-:W-:Y:S03]  /*aff0*/  @P6 IADD3 R9, R9, 0x1, RZ ;  /* 0x0000000109096810 */ /* 0x000fe60007ffe0ff */
[----:B------:R-:W-:Y:S02]  /*b000*/  @!P1 IMAD.MOV R8, RZ, RZ, -R8 ;  /* 0x000000ffff089224 */ /* 0x000fe400078e0a08 */
[----:B------:R-:W-:Y:S03]  /*b010*/  @!P3 IMAD.MOV R9, RZ, RZ, -R9 ;  /* 0x000000ffff09b224 */ /* 0x000fe600078e0a09 */
        /* <DEDUP_REMOVED lines=22> */
.L_x_791:
[----:B------:R-:W-:Y:S02]  /*b180*/  ISETP.GE.AND P5, PT, R218, c[0x0][0x220], PT ;  /* 0x00008800da007a0c */ /* 0x000fe40003fa6270 */
[----:B------:R-:W-:Y:S02]  /*b190*/  LEA R2, P1, R132, R230, 0x1 ;  /* 0x000000e684027211 */ /* 0x000fe400078208ff */
[----:B------:R-:W-:Y:S02]  /*b1a0*/  IADD3 R233, P2, R213, R132, RZ ;  /* 0x00000084d5e97210 */ /* 0x000fe40007f5e0ff */
[----:B------:R-:W-:Y:S02]  /*b1b0*/  ISETP.GE.AND P4, PT, R209, c[0x0][0x220], PT ;  /* 0x00008800d1007a0c */ /* 0x000fe40003f86270 */
[----:B------:R-:W-:Y:S02]  /*b1c0*/  IADD3.X R134, R212, R3, RZ, P2, !PT ;  /* 0x00000003d4867210 */ /* 0x000fe400017fe4ff */
[-C--:B------:R-:W-:Y:S02]  /*b1d0*/  LEA.HI.X R3, R132, R231.reuse, R3, 0x1, P1 ;  /* 0x000000e784037211 */ /* 0x080fe400008f0c03 */
[----:B------:R-:W-:Y:S01]  /*b1e0*/  ISETP.GE.AND P3, PT, R208, c[0x0][0x220], PT ;  /* 0x00008800d0007a0c */ /* 0x000fe20003f66270 */
[----:B------:R-:W-:Y:S01]  /*b1f0*/  @P5 STS.128 [R216+0xc000], RZ ;  /* 0x00c000ffd8005388 */ /* 0x000fe20000000c00 */
[CC--:B------:R-:W-:Y:S04]  /*b200*/  @!P5 LEA R236, P6, R233.reuse, R230.reuse, 0x1 ;  /* 0x000000e6e9ecd211 */ /* 0x0c0fe800078c08ff */
[C-C-:B------:R-:W-:Y:S01]  /*b210*/  @!P5 LEA.HI.X R237, R233.reuse, R231, R134.reuse, 0x1, P6 ;  /* 0x000000e7e9edd211 */ /* 0x140fe200030f0c86 */
[----:B------:R-:W-:Y:S01]  /*b220*/  @!PT LDS RZ, [RZ] ;  /* 0x00000000fffff984 */ /* 0x000fe20000000800 */
[----:B------:R-:W-:Y:S01]  /*b230*/  @!PT LDS RZ, [RZ] ;  /* 0x00000000fffff984 */ /* 0x000fe20000000800 */
[----:B------:R-:W-:Y:S01]  /*b240*/  @!PT LDS RZ, [RZ] ;  /* 0x00000000fffff984 */ /* 0x000fe20000000800 */
[----:B------:R1:W-:Y:S01]  /*b250*/  @!P5 LDGSTS.E.BYPASS.LTC128B.128 [R216+0xc000], [R2.64] ;  /* 0x0c00000002d8dfae */ /* 0x0003e2000b901d48 */
[-C--:B------:R-:W-:Y:S02]  /*b260*/  @!P4 LEA R234, P2, R233, R230.reuse, 0x1 ;  /* 0x000000e6e9eac211 */ /* 0x080fe400078408ff */
[----:B------:R-:W-:Y:S02]  /*b270*/  IADD3 R133, P6, R213, R233, RZ ;  /* 0x000000e9d5857210 */ /* 0x000fe40007fde0ff */
[CCC-:B------:R-:W-:Y:S01]  /*b280*/  @!P4 LEA.HI.X R235, R233.reuse, R231.reuse, R134.reuse, 0x1, P2 ;  /* 0x000000e7e9ebc211 */ /* 0x1c0fe200010f0c86 */
[----:B------:R-:W-:Y:S01]  /*b290*/  @P4 STS.128 [R216+0xe000], RZ ;  /* 0x00e000ffd8004388 */ /* 0x000fe20000000c00 */
[-C--:B------:R-:W-:Y:S02]  /*b2a0*/  @!P3 LEA R232, P1, R233, R230.reuse, 0x1 ;  /* 0x000000e6e9e8b211 */ /* 0x080fe400078208ff */
[----:B------:R-:W-:Y:S02]  /*b2b0*/  @!P4 LEA R240, P2, R133, R230, 0x1 ;  /* 0x000000e685f0c211 */ /* 0x000fe400078408ff */
[-C--:B------:R-:W-:Y:S01]  /*b2c0*/  @!P3 LEA.HI.X R233, R233, R231.reuse, R134, 0x1, P1 ;  /* 0x000000e7e9e9b211 */ /* 0x080fe200008f0c86 */
[----:B------:R-:W-:Y:S01]  /*b2d0*/  @!PT LDS RZ, [RZ] ;  /* 0x00000000fffff984 */ /* 0x000fe20000000800 */
[----:B------:R-:W-:Y:S01]  /*b2e0*/  @!PT LDS RZ, [RZ] ;  /* 0x00000000fffff984 */ /* 0x000fe20000000800 */
[----:B------:R-:W-:Y:S01]  /*b2f0*/  @!PT LDS RZ, [RZ] ;  /* 0x00000000fffff984 */ /* 0x000fe20000000800 */
[----:B------:R1:W-:Y:S01]  /*b300*/  @!P4 LDGSTS.E.BYPASS.LTC128B.128 [R216+0xe000], [R2.64+0x80] ;  /* 0x0e00008002d8cfae */ /* 0x0003e2000b901d48 */
[C---:B------:R-:W-:Y:S02]  /*b310*/  IADD3.X R134, R212.reuse, R134, RZ, P6, !PT ;  /* 0x00000086d4867210 */ /* 0x040fe400037fe4ff */
[CC--:B------:R-:W-:Y:S02]  /*b320*/  @!P5 LEA R242, P6, R133.reuse, R230.reuse, 0x1 ;  /* 0x000000e685f2d211 */ /* 0x0c0fe400078c08ff */
[CCC-:B------:R-:W-:Y:S01]  /*b330*/  @!P4 LEA.HI.X R241, R133.reuse, R231.reuse, R134.reuse, 0x1, P2 ;  /* 0x000000e785f1c211 */ /* 0x1c0fe200010f0c86 */
[----:B------:R-:W-:Y:S01]  /*b340*/  @P3 STS.128 [R216+0x10000], RZ ;  /* 0x010000ffd8003388 */ /* 0x000fe20000000c00 */
[C-C-:B------:R-:W-:Y:S02]  /*b350*/  @!P5 LEA.HI.X R243, R133.reuse, R231, R134.reuse, 0x1, P6 ;  /* 0x000000e785f3d211 */ /* 0x140fe400030f0c86 */
[----:B------:R-:W-:Y:S02]  /*b360*/  @!P3 LEA R238, P1, R133, R230, 0x1 ;  /* 0x000000e685eeb211 */ /* 0x000fe400078208ff */
[----:B------:R-:W-:Y:S01]  /*b370*/  IADD3 R132, P6, R213, R133, RZ ;  /* 0x00000085d5847210 */ /* 0x000fe20007fde0ff */
[----:B------:R-:W-:Y:S01]  /*b380*/  @!PT LDS RZ, [RZ] ;  /* 0x00000000fffff984 */ /* 0x000fe20000000800 */
[----:B------:R-:W-:Y:S01]  /*b390*/  @!PT LDS RZ, [RZ] ;  /* 0x00000000fffff984 */ /* 0x000fe20000000800 */
[----:B------:R-:W-:Y:S01]  /*b3a0*/  @!PT LDS RZ, [RZ] ;  /* 0x00000000fffff984 */ /* 0x000fe20000000800 */
[----:B------:R1:W-:Y:S01]  /*b3b0*/  @!P3 LDGSTS.E.BYPASS.LTC128B.128 [R216+0x10000], [R2.64+0x100] ;  /* 0x1000010002d8bfae */ /* 0x0003e2000b901d48 */
[-C--:B------:R-:W-:Y:S02]  /*b3c0*/  @!P3 LEA.HI.X R239, R133, R231.reuse, R134, 0x1, P1 ;  /* 0x000000e785efb211 */ /* 0x080fe400008f0c86 */
[----:B------:R-:W-:Y:S02]  /*b3d0*/  IADD3.X R134, R212, R134, RZ, P6, !PT ;  /* 0x00000086d4867210 */ /* 0x000fe400037fe4ff */
[CC--:B------:R-:W-:Y:S01]  /*b3e0*/  @!P5 LEA R246, P6, R132.reuse, R230.reuse, 0x1 ;  /* 0x000000e684f6d211 */ /* 0x0c0fe200078c08ff */
[----:B------:R-:W-:Y:S01]  /*b3f0*/  @P5 STS.128 [R216+0xc800], RZ ;  /* 0x00c800ffd8005388 */ /* 0x000fe20000000c00 */
[CC--:B------:R-:W-:Y:S02]  /*b400*/  @!P4 LEA R244, P2, R132.reuse, R230.reuse, 0x1 ;  /* 0x000000e684f4c211 */ /* 0x0c0fe400078408ff */
[CCC-:B------:R-:W-:Y:S02]  /*b410*/  @!P5 LEA.HI.X R247, R132.reuse, R231.reuse, R134.reuse, 0x1, P6 ;  /* 0x000000e784f7d211 */ /* 0x1c0fe400030f0c86 */
[CCC-:B------:R-:W-:Y:S01]  /*b420*/  @!P4 LEA.HI.X R245, R132.reuse, R231.reuse, R134.reuse, 0x1, P2 ;  /* 0x000000e784f5c211 */ /* 0x1c0fe200010f0c86 */
[----:B------:R-:W-:Y:S01]  /*b430*/  @!PT LDS RZ, [RZ] ;  /* 0x00000000fffff984 */ /* 0x000fe20000000800 */
[----:B------:R-:W-:Y:S01]  /*b440*/  @!PT LDS RZ, [RZ] ;  /* 0x00000000fffff984 */ /* 0x000fe20000000800 */
[----:B------:R-:W-:Y:S01]  /*b450*/  @!PT LDS RZ, [RZ] ;  /* 0x00000000fffff984 */ /* 0x000fe20000000800 */
[----:B------:R2:W-:Y:S01]  /*b460*/  @!P5 LDGSTS.E.BYPASS.LTC128B.128 [R216+0xc800], [R236.64] ;  /* 0x0c800000ecd8dfae */ /* 0x0005e2000b901d48 */
[C---:B------:R-:W-:Y:S04]  /*b470*/  @!P3 LEA R230, P1, R132.reuse, R230, 0x1 ;  /* 0x000000e684e6b211 */ /* 0x040fe800078208ff */
[----:B------:R-:W-:Y:S01]  /*b480*/  @!P3 LEA.HI.X R231, R132, R231, R134, 0x1, P1 ;  /* 0x000000e784e7b211 */ /* 0x000fe200008f0c86 */
[----:B------:R-:W-:Y:S01]  /*b490*/  @P4 STS.128 [R216+0xe800], RZ ;  /* 0x00e800ffd8004388 */ /* 0x000fe20000000c00 */
[----:B------:R-:W-:Y:S05]  /*b4a0*/  ISETP.GE.AND P1, PT, R215, 0x2, PT ;  /* 0x00000002d700780c */ /* 0x000fea0003f26270 */
[----:B------:R-:W-:Y:S01]  /*b4b0*/  @!PT LDS RZ, [RZ] ;  /* 0x00000000fffff984 */ /* 0x000fe20000000800 */
[----:B------:R-:W-:Y:S01]  /*b4c0*/  @!PT LDS RZ, [RZ] ;  /* 0x00000000fffff984 */ /* 0x000fe20000000800 */
[----:B------:R-:W-:Y:S01]  /*b4d0*/  @!PT LDS RZ, [RZ] ;  /* 0x00000000fffff984 */ /* 0x000fe20000000800 */
[----:B------:R3:W-:Y:S06]  /*b4e0*/  @!P4 LDGSTS.E.BYPASS.LTC128B.128 [R216+0xe800], [R234.64+0x80] ;  /* 0x0e800080ead8cfae */ /* 0x0007ec000b901d48 */
[----:B------:R-:W-:Y:S06]  /*b4f0*/  @P3 STS.128 [R216+0x10800], RZ ;  /* 0x010800ffd8003388 */ /* 0x000fec0000000c00 */
        /* <DEDUP_REMOVED lines=8> */
[----:B------:R5:W-:Y:S06]  /*b580*/  @!P5 LDGSTS.E.BYPASS.LTC128B.128 [R216+0xd000], [R242.64] ;  /* 0x0d000000f2d8dfae */ /* 0x000bec000b901d48 */
        /* <DEDUP_REMOVED lines=25> */
[----:B------:R-:W-:Y:S06]  /*b720*/  LDSM.16.M88.4 R136, [R206] ;  /* 0x00000000ce88783b */ /* 0x000fec0000000200 */
[----:B------:R-:W2:Y:S06]  /*b730*/  LDSM.16.M88.4 R140, [R205+0x6000] ;  /* 0x00600000cd8c783b */ /* 0x000eac0000000200 */
[----:B------:R-:W3:Y:S06]  /*b740*/  LDSM.16.M88.4 R144, [R205+0x6800] ;  /* 0x00680000cd90783b */ /* 0x000eec0000000200 */
[----:B------:R-:W3:Y:S01]  /*b750*/  LDSM.16.M88.4 R148, [R205+0x7000] ;  /* 0x00700000cd94783b */ /* 0x000ee20000000200 */
[----:B-1----:R-:W-:Y:S02]  /*b760*/  MOV R230, R2 ;  /* 0x0000000200e67202 */ /* 0x002fe40000000f00 */
[----:B------:R-:W-:Y:S03]  /*b770*/  MOV R231, R3 ;  /* 0x0000000300e77202 */ /* 0x000fe60000000f00 */
[----:B------:R-:W0:Y:S06]  /*b780*/  LDGDEPBAR ;  /* 0x00000000000079af */ /* 0x000e2c0000000000 */
[----:B------:R-:W1:Y:S06]  /*b790*/  LDSM.16.M88.4 R152, [R205+0x7800] ;  /* 0x00780000cd98783b */ /* 0x000e6c0000000200 */
[----:B------:R-:W-:Y:S06]  /*b7a0*/  LDSM.16.M88.4 R156, [R204] ;  /* 0x00000000cc9c783b */ /* 0x000fec0000000200 */
[----:B------:R-:W1:Y:S01]  /*b7b0*/  LDSM.16.M88.4 R160, [R203] ;  /* 0x00000000cba0783b */ /* 0x000e620000000200 */
[C---:B--2---:R-:W-:Y:S05]  /*b7c0*/  HMMA.16816.F32 R4, R136.reuse, R140, RZ ;  /* 0x0000008c8804723c */ /* 0x044fea00000018ff */
[----:B------:R-:W2:Y:S03]  /*b7d0*/  LDSM.16.M88.4 R164, [R195] ;  /* 0x00000000c3a4783b */ /* 0x000ea60000000200 */
[C---:B------:R-:W-:Y:S03]  /*b7e0*/  HMMA.16816.F32 R8, R136.reuse, R142, RZ ;  /* 0x0000008e8808723c */ /* 0x040fe600000018ff */
[----:B------:R-:W2:Y:S06]  /*b7f0*/  LDSM.16.M88.4 R168, [R194] ;  /* 0x00000000c2a8783b */ /* 0x000eac0000000200 */
[----:B------:R-:W2:Y:S01]  /*b800*/  LDSM.16.M88.4 R172, [R193] ;  /* 0x00000000c1ac783b */ /* 0x000ea20000000200 */
[C---:B---3--:R-:W-:Y:S05]  /*b810*/  HMMA.16816.F32 R12, R136.reuse, R144, RZ ;  /* 0x00000090880c723c */ /* 0x048fea00000018ff */
[----:B------:R-:W-:Y:S03]  /*b820*/  LDSM.16.M88.4 R176, [R202] ;  /* 0x00000000cab0783b */ /* 0x000fe60000000200 */
[C---:B------:R-:W-:Y:S03]  /*b830*/  HMMA.16816.F32 R16, R136.reuse, R146, RZ ;  /* 0x000000928810723c */ /* 0x040fe600000018ff */
[----:B------:R-:W3:Y:S05]  /*b840*/  LDSM.16.M88.4 R180, [R199+0x6000] ;  /* 0x00600000c7b4783b */ /* 0x000eea0000000200 */
[C---:B------:R-:W-:Y:S01]  /*b850*/  HMMA.16816.F32 R20, R136.reuse, R148, RZ ;  /* 0x000000948814723c */ /* 0x040fe200000018ff */
[----:B------:R-:W-:Y:S06]  /*b860*/  LDSM.16.M88.4 R140, [R199+0x7000] ;  /* 0x00700000c78c783b */ /* 0x000fec0000000200 */
[----:B------:R-:W-:Y:S01]  /*b870*/  LDSM.16.M88.4 R144, [R199+0x7800] ;  /* 0x00780000c790783b */ /* 0x000fe20000000200 */
[C---:B------:R-:W-:Y:S05]  /*b880*/  HMMA.16816.F32 R24, R136.reuse, R150, RZ ;  /* 0x000000968818723c */ /* 0x040fea00000018ff */
[----:B------:R-:W-:Y:S03]  /*b890*/  LDSM.16.M88.4 R148, [R201] ;  /* 0x00000000c994783b */ /* 0x000fe60000000200 */
[C---:B-1----:R-:W-:Y:S08]  /*b8a0*/  HMMA.16816.F32 R28, R136.reuse, R152, RZ ;  /* 0x00000098881c723c */ /* 0x042ff000000018ff */
[----:B------:R-:W-:Y:S01]  /*b8b0*/  HMMA.16816.F32 R32, R136, R154, RZ ;  /* 0x0000009a8820723c */ /* 0x000fe200000018ff */
[----:B------:R-:W1:Y:S06]  /*b8c0*/  LDSM.16.M88.4 R136, [R199+0x6800] ;  /* 0x00680000c788783b */ /* 0x000e6c0000000200 */
[----:B------:R-:W1:Y:S01]  /*b8d0*/  LDSM.16.M88.4 R152, [R192] ;  /* 0x00000000c098783b */ /* 0x000e620000000200 */
[C---:B------:R-:W-:Y:S08]  /*b8e0*/  HMMA.16816.F32 R4, R156.reuse, R160, R4 ;  /* 0x000000a09c04723c */ /* 0x040ff00000001804 */
[C---:B------:R-:W-:Y:S01]  /*b8f0*/  HMMA.16816.F32 R8, R156.reuse, R162, R8 ;  /* 0x000000a29c08723c */ /* 0x040fe20000001808 */
[----:B------:R-:W-:Y:S07]  /*b900*/  LDSM.16.M88.4 R160, [R192+0x1000] ;  /* 0x00100000c0a0783b */ /* 0x000fee0000000200 */
[C---:B--2---:R-:W-:Y:S08]  /*b910*/  HMMA.16816.F32 R12, R156.reuse, R164, R12 ;  /* 0x000000a49c0c723c */ /* 0x044ff0000000180c */
[C---:B------:R-:W-:Y:S01]  /*b920*/  HMMA.16816.F32 R16, R156.reuse, R166, R16 ;  /* 0x000000a69c10723c */ /* 0x040fe20000001810 */
[----:B------:R-:W-:Y:S07]  /*b930*/  LDSM.16.M88.4 R164, [R192+0x1800] ;  /* 0x00180000c0a4783b */ /* 0x000fee0000000200 */
[C---:B------:R-:W-:Y:S08]  /*b940*/  HMMA.16816.F32 R20, R156.reuse, R168, R20 ;  /* 0x000000a89c14723c */ /* 0x040ff00000001814 */
[C---:B------:R-:W-:Y:S01]  /*b950*/  HMMA.16816.F32 R24, R156.reuse, R170, R24 ;  /* 0x000000aa9c18723c */ /* 0x040fe20000001818 */
[----:B------:R-:W-:Y:S07]  /*b960*/  LDSM.16.M88.4 R168, [R206+0x2000] ;  /* 0x00200000cea8783b */ /* 0x000fee0000000200 */
[C---:B------:R-:W-:Y:S08]  /*b970*/  HMMA.16816.F32 R28, R156.reuse, R172, R28 ;  /* 0x000000ac9c1c723c */ /* 0x040ff0000000181c */
[----:B------:R-:W-:Y:S01]  /*b980*/  HMMA.16816.F32 R32, R156, R174, R32 ;  /* 0x000000ae9c20723c */ /* 0x000fe20000001820 */
[----:B------:R-:W2:Y:S06]  /*b990*/  LDSM.16.M88.4 R156, [R192+0x800] ;  /* 0x00080000c09c783b */ /* 0x000eac0000000200 */
[----:B------:R-:W2:Y:S01]  /*b9a0*/  LDSM.16.M88.4 R172, [R205+0x8000] ;  /* 0x00800000cdac783b */ /* 0x000ea20000000200 */
[C---:B---3--:R-:W-:Y:S08]  /*b9b0*/  HMMA.16816.F32 R4, R176.reuse, R180, R4 ;  /* 0x000000b4b004723c */ /* 0x048ff00000001804 */
[C---:B------:R-:W-:Y:S01]  /*b9c0*/  HMMA.16816.F32 R8, R176.reuse, R182, R8 ;  /* 0x000000b6b008723c */ /* 0x040fe20000001808 */
[----:B------:R-:W-:Y:S07]  /*b9d0*/  LDSM.16.M88.4 R180, [R191] ;  /* 0x00000000bfb4783b */ /* 0x000fee0000000200 */
[C---:B-1----:R-:W-:Y:S08]  /*b9e0*/  HMMA.16816.F32 R12, R176.reuse, R136, R12 ;  /* 0x00000088b00c723c */ /* 0x042ff0000000180c */
[C---:B------:R-:W-:Y:S01]  /*b9f0*/  HMMA.16816.F32 R16, R176.reuse, R138, R16 ;  /* 0x0000008ab010723c */ /* 0x040fe20000001810 */
[----:B------:R-:W1:Y:S07]  /*ba00*/  LDSM.16.M88.4 R136, [R205+0x8800] ;  /* 0x00880000cd88783b */ /* 0x000e6e0000000200 */
[C---:B------:R-:W-:Y:S08]  /*ba10*/  HMMA.16816.F32 R20, R176.reuse, R140, R20 ;  /* 0x0000008cb014723c */ /* 0x040ff00000001814 */
[C---:B------:R-:W-:Y:S01]  /*ba20*/  HMMA.16816.F32 R24, R176.reuse, R142, R24 ;  /* 0x0000008eb018723c */ /* 0x040fe20000001818 */
[----:B------:R-:W3:Y:S07]  /*ba30*/  LDSM.16.M88.4 R140, [R205+0x9000] ;  /* 0x00900000cd8c783b */ /* 0x000eee0000000200 */
[C---:B------:R-:W-:Y:S08]  /*ba40*/  HMMA.16816.F32 R28, R176.reuse, R144, R28 ;  /* 0x00000090b01c723c */ /* 0x040ff0000000181c */
[----:B------:R-:W-:Y:S01]  /*ba50*/  HMMA.16816.F32 R32, R176, R146, R32 ;  /* 0x00000092b020723c */ /* 0x000fe20000001820 */
[----:B------:R-:W1:Y:S06]  /*ba60*/  LDSM.16.M88.4 R144, [R205+0x9800] ;  /* 0x00980000cd90783b */ /* 0x000e6c0000000200 */
[----:B------:R-:W1:Y:S01]  /*ba70*/  LDSM.16.M88.4 R176, [R204+0x2000] ;  /* 0x00200000ccb0783b */ /* 0x000e620000000200 */
[C---:B------:R-:W-:Y:S08]  /*ba80*/  HMMA.16816.F32 R4, R148.reuse, R152, R4 ;  /* 0x000000989404723c */ /* 0x040ff00000001804 */
[C---:B------:R-:W-:Y:S01]  /*ba90*/  HMMA.16816.F32 R8, R148.reuse, R154, R8 ;  /* 0x0000009a9408723c */ /* 0x040fe20000001808 */
[----:B------:R-:W-:Y:S07]  /*baa0*/  LDSM.16.M88.4 R152, [R189] ;  /* 0x00000000bd98783b */ /* 0x000fee0000000200 */
[C---:B--2---:R-:W-:Y:S08]  /*bab0*/  HMMA.16816.F32 R12, R148.reuse, R156, R12 ;  /* 0x0000009c940c723c */ /* 0x044ff0000000180c */
[C---:B------:R-:W-:Y:S01]  /*bac0*/  HMMA.16816.F32 R16, R148.reuse, R158, R16 ;  /* 0x0000009e9410723c */ /* 0x040fe20000001810 */
[----:B------:R-:W-:Y:S07]  /*bad0*/  LDSM.16.M88.4 R156, [R188] ;  /* 0x00000000bc9c783b */ /* 0x000fee0000000200 */
[C---:B------:R-:W-:Y:S08]  /*bae0*/  HMMA.16816.F32 R20, R148.reuse, R160, R20 ;  /* 0x000000a09414723c */ /* 0x040ff00000001814 */
[C---:B------:R-:W-:Y:S01]  /*baf0*/  HMMA.16816.F32 R24, R148.reuse, R162, R24 ;  /* 0x000000a29418723c */ /* 0x040fe20000001818 */
[----:B------:R-:W-:Y:S07]  /*bb00*/  LDSM.16.M88.4 R160, [R202+0x2000] ;  /* 0x00200000caa0783b */ /* 0x000fee0000000200 */
[C---:B------:R-:W-:Y:S08]  /*bb10*/  HMMA.16816.F32 R28, R148.reuse, R164, R28 ;  /* 0x000000a4941c723c */ /* 0x040ff0000000181c */
[----:B------:R-:W-:Y:S01]  /*bb20*/  HMMA.16816.F32 R32, R148, R166, R32 ;  /* 0x000000a69420723c */ /* 0x000fe20000001820 */
[----:B------:R-:W2:Y:S06]  /*bb30*/  LDSM.16.M88.4 R148, [R190] ;  /* 0x00000000be94783b */ /* 0x000eac0000000200 */
[----:B------:R-:W2:Y:S01]  /*bb40*/  LDSM.16.M88.4 R164, [R199+0x8000] ;  /* 0x00800000c7a4783b */ /* 0x000ea20000000200 */
[C---:B------:R-:W-:Y:S08]  /*bb50*/  HMMA.16816.F32 R4, R168.reuse, R172, R4 ;  /* 0x000000aca804723c */ /* 0x040ff00000001804 */
[C---:B------:R-:W-:Y:S01]  /*bb60*/  HMMA.16816.F32 R8, R168.reuse, R174, R8 ;  /* 0x000000aea808723c */ /* 0x040fe20000001808 */
[----:B------:R-:W-:Y:S07]  /*bb70*/  LDSM.16.M88.4 R172, [R192+0x2000] ;  /* 0x00200000c0ac783b */ /* 0x000fee0000000200 */
[C---:B-1----:R-:W-:Y:S08]  /*bb80*/  HMMA.16816.F32 R12, R168.reuse, R136, R12 ;  /* 0x00000088a80c723c */ /* 0x042ff0000000180c */
[C---:B------:R-:W-:Y:S01]  /*bb90*/  HMMA.16816.F32 R16, R168.reuse, R138, R16 ;  /* 0x0000008aa810723c */ /* 0x040fe20000001810 */
[----:B------:R-:W1:Y:S07]  /*bba0*/  LDSM.16.M88.4 R136, [R199+0x8800] ;  /* 0x00880000c788783b */ /* 0x000e6e0000000200 */
[C---:B---3--:R-:W-:Y:S08]  /*bbb0*/  HMMA.16816.F32 R20, R168.reuse, R140, R20 ;  /* 0x0000008ca814723c */ /* 0x048ff00000001814 */
        /* <DEDUP_REMOVED lines=8> */
[----:B------:R-:W-:Y:S07]  /*bc40*/  LDSM.16.M88.4 R180, [R205+0xa000] ;  /* 0x00a00000cdb4783b */ /* 0x000fee0000000200 */
[C---:B--2---:R-:W-:Y:S08]  /*bc50*/  HMMA.16816.F32 R12, R176.reuse, R148, R12 ;  /* 0x00000094b00c723c */ /* 0x044ff0000000180c */
[C---:B------:R-:W-:Y:S01]  /*bc60*/  HMMA.16816.F32 R16, R176.reuse, R150, R16 ;  /* 0x00000096b010723c */ /* 0x040fe20000001810 */
[----:B------:R-:W2:Y:S07]  /*bc70*/  LDSM.16.M88.4 R148, [R192+0x2800] ;  /* 0x00280000c094783b */ /* 0x000eae0000000200 */
[C---:B------:R-:W-:Y:S08]  /*bc80*/  HMMA.16816.F32 R20, R176.reuse, R152, R20 ;  /* 0x00000098b014723c */ /* 0x040ff00000001814 */
[C---:B------:R-:W-:Y:S01]  /*bc90*/  HMMA.16816.F32 R24, R176.reuse, R154, R24 ;  /* 0x0000009ab018723c */ /* 0x040fe20000001818 */
[----:B------:R-:W2:Y:S07]  /*bca0*/  LDSM.16.M88.4 R152, [R192+0x3000] ;  /* 0x00300000c098783b */ /* 0x000eae0000000200 */
[C---:B------:R-:W-:Y:S08]  /*bcb0*/  HMMA.16816.F32 R28, R176.reuse, R156, R28 ;  /* 0x0000009cb01c723c */ /* 0x040ff0000000181c */
[----:B------:R-:W-:Y:S01]  /*bcc0*/  HMMA.16816.F32 R32, R176, R158, R32 ;  /* 0x0000009eb020723c */ /* 0x000fe20000001820 */
[----:B------:R-:W2:Y:S06]  /*bcd0*/  LDSM.16.M88.4 R156, [R192+0x3800] ;  /* 0x00380000c09c783b */ /* 0x000eac0000000200 */
[----:B------:R-:W2:Y:S01]  /*bce0*/  LDSM.16.M88.4 R176, [R206+0x4000] ;  /* 0x00400000ceb0783b */ /* 0x000ea20000000200 */
[C---:B------:R-:W-:Y:S08]  /*bcf0*/  HMMA.16816.F32 R4, R160.reuse, R164, R4 ;  /* 0x000000a4a004723c */ /* 0x040ff00000001804 */
[C---:B------:R-:W-:Y:S01]  /*bd00*/  HMMA.16816.F32 R8, R160.reuse, R166, R8 ;  /* 0x000000a6a008723c */ /* 0x040fe20000001808 */
[----:B------:R-:W-:Y:S07]  /*bd10*/  LDSM.16.M88.4 R164, [R187] ;  /* 0x00000000bba4783b */ /* 0x000fee0000000200 */
        /* <DEDUP_REMOVED lines=15> */
[----:B------:R-:W2:Y:S07]  /*be10*/  LDSM.16.M88.4 R148, [R186] ;  /* 0x00000000ba94783b */ /* 0x000eae0000000200 */
[C---:B------:R-:W-:Y:S08]  /*be20*/  HMMA.16816.F32 R20, R168.reuse, R152, R20 ;  /* 0x00000098a814723c */ /* 0x040ff00000001814 */
[C---:B------:R-:W-:Y:S01]  /*be30*/  HMMA.16816.F32 R24, R168.reuse, R154, R24 ;  /* 0x0000009aa818723c */ /* 0x040fe20000001818 */
[----:B------:R-:W2:Y:S07]  /*be40*/  LDSM.16.M88.4 R152, [R185] ;  /* 0x00000000b998783b */ /* 0x000eae0000000200 */
        /* <DEDUP_REMOVED lines=18> */
[C---:B------:R-:W-:Y:S08]  /*bf70*/  HMMA.16816.F32 R8, R160.reuse, R166, R8 ;  /* 0x000000a6a008723c */ /* 0x040ff00000001808 */
[C---:B--2---:R-:W-:Y:S08]  /*bf80*/  HMMA.16816.F32 R12, R160.reuse, R148, R12 ;  /* 0x00000094a00c723c */ /* 0x044ff0000000180c */
[C---:B------:R-:W-:Y:S08]  /*bf90*/  HMMA.16816.F32 R16, R160.reuse, R150, R16 ;  /* 0x00000096a010723c */ /* 0x040ff00000001810 */
[C---:B------:R-:W-:Y:S08]  /*bfa0*/  HMMA.16816.F32 R20, R160.reuse, R152, R20 ;  /* 0x00000098a014723c */ /* 0x040ff00000001814 */
[C---:B------:R-:W-:Y:S08]  /*bfb0*/  HMMA.16816.F32 R24, R160.reuse, R154, R24 ;  /* 0x0000009aa018723c */ /* 0x040ff00000001818 */
[C---:B------:R-:W-:Y:S08]  /*bfc0*/  HMMA.16816.F32 R28, R160.reuse, R156, R28 ;  /* 0x0000009ca01c723c */ /* 0x040ff0000000181c */
[----:B------:R-:W-:Y:S08]  /*bfd0*/  HMMA.16816.F32 R32, R160, R158, R32 ;  /* 0x0000009ea020723c */ /* 0x000ff00000001820 */
[C---:B------:R-:W-:Y:S08]  /*bfe0*/  HMMA.16816.F32 R4, R168.reuse, R172, R4 ;  /* 0x000000aca804723c */ /* 0x040ff00000001804 */
[C---:B------:R-:W-:Y:S08]  /*bff0*/  HMMA.16816.F32 R8, R168.reuse, R174, R8 ;  /* 0x000000aea808723c */ /* 0x040ff00000001808 */
[C---:B-1----:R-:W-:Y:S08]  /*c000*/  HMMA.16816.F32 R12, R168.reuse, R136, R12 ;  /* 0x00000088a80c723c */ /* 0x042ff0000000180c */
[C---:B------:R-:W-:Y:S01]  /*c010*/  HMMA.16816.F32 R16, R168.reuse, R138, R16 ;  /* 0x0000008aa810723c */ /* 0x040fe20000001810 */
[----:B------:R-:W1:Y:S07]  /*c020*/  LDSM.16.M88.4 R136, [R192+0x4800] ;  /* 0x00480000c088783b */ /* 0x000e6e0000000200 */
[C---:B---3--:R-:W-:Y:S08]  /*c030*/  HMMA.16816.F32 R20, R168.reuse, R140, R20 ;  /* 0x0000008ca814723c */ /* 0x048ff00000001814 */
[C---:B------:R-:W-:Y:S01]  /*c040*/  HMMA.16816.F32 R24, R168.reuse, R142, R24 ;  /* 0x0000008ea818723c */ /* 0x040fe20000001818 */
[----:B------:R-:W2:Y:S07]  /*c050*/  LDSM.16.M88.4 R140, [R192+0x5000] ;  /* 0x00500000c08c783b */ /* 0x000eae0000000200 */
[C---:B------:R-:W-:Y:S08]  /*c060*/  HMMA.16816.F32 R28, R168.reuse, R144, R28 ;  /* 0x00000090a81c723c */ /* 0x040ff0000000181c */
[----:B------:R-:W-:Y:S08]  /*c070*/  HMMA.16816.F32 R32, R168, R146, R32 ;  /* 0x00000092a820723c */ /* 0x000ff00000001820 */
[C---:B------:R-:W-:Y:S08]  /*c080*/  HMMA.16816.F32 R4, R176.reuse, R180, R4 ;  /* 0x000000b4b004723c */ /* 0x040ff00000001804 */
[C---:B------:R-:W-:Y:S08]  /*c090*/  HMMA.16816.F32 R8, R176.reuse, R182, R8 ;  /* 0x000000b6b008723c */ /* 0x040ff00000001808 */
[C---:B-1----:R-:W-:Y:S08]  /*c0a0*/  HMMA.16816.F32 R12, R176.reuse, R136, R12 ;  /* 0x00000088b00c723c */ /* 0x042ff0000000180c */
[C---:B------:R-:W-:Y:S01]  /*c0b0*/  HMMA.16816.F32 R16, R176.reuse, R138, R16 ;  /* 0x0000008ab010723c */ /* 0x040fe20000001810 */
[----:B------:R-:W1:Y:S01]  /*c0c0*/  LDSM.16.M88.4 R136, [R192+0x5800] ;  /* 0x00580000c088783b */ /* 0x000e620000000200 */
[----:B------:R-:W-:Y:S04]  /*c0d0*/  DEPBAR.LE SB0, 0x0 ;  /* 0x000080000000791a */ /* 0x000fe80000000000 */
[----:B------:R-:W-:Y:S02]  /*c0e0*/  FMUL.FTZ R226, R4, c[0x0][0x2ec] ;  /* 0x0000bb0004e27a20 */ /* 0x000fe40000410000 */
[C---:B--2---:R-:W-:Y:S02]  /*c0f0*/  HMMA.16816.F32 R20, R176.reuse, R140, R20 ;  /* 0x0000008cb014723c */ /* 0x044fe40000001814 */
[----:B------:R-:W2:Y:S01]  /*c100*/  MUFU.TANH R170, R226 ;  /* 0x000000e200aa7308 */ /* 0x000ea20000002400 */
[----:B------:R-:W-:Y:S02]  /*c110*/  BAR.SYNC.DEFER_BLOCKING 0x0 ;  /* 0x0000000000007b1d */ /* 0x000fe40000010000 */
[----:B------:R-:W-:Y:S02]  /*c120*/  FMUL.FTZ R133, R5, c[0x0][0x2ec] ;  /* 0x0000bb0005857a20 */ /* 0x000fe40000410000 */
[----:B------:R-:W-:Y:S01]  /*c130*/  FMUL.FTZ R134, R7, c[0x0][0x2ec] ;  /* 0x0000bb0007867a20 */ /* 0x000fe20000410000 */
[C---:B------:R-:W-:Y:S04]  /*c140*/  HMMA.16816.F32 R24, R176.reuse, R142, R24 ;  /* 0x0000008eb018723c */ /* 0x040fe80000001818 */
[----:B------:R3:W2:Y:S01]  /*c150*/  MUFU.TANH R166, R133 ;  /* 0x0000008500a67308 */ /* 0x0006a20000002400 */
[----:B------:R-:W-:Y:S02]  /*c160*/  FMUL.FTZ R228, R9, c[0x0][0x2ec] ;  /* 0x0000bb0009e47a20 */ /* 0x000fe40000410000 */
[----:B------:R-:W-:Y:S02]  /*c170*/  FMUL.FTZ R132, R6, c[0x0][0x2ec] ;  /* 0x0000bb0006847a20 */ /* 0x000fe40000410000 */
[----:B------:R-:W-:Y:S03]  /*c180*/  FMUL.FTZ R252, R8, c[0x0][0x2ec] ;  /* 0x0000bb0008fc7a20 */ /* 0x000fe60000410000 */
[----:B------:R-:W-:Y:S02]  /*c190*/  FMUL.FTZ R250, R12, c[0x0][0x2ec] ;  /* 0x0000bb000cfa7a20 */ /* 0x000fe40000410000 */
[----:B------:R-:W2:Y:S01]  /*c1a0*/  MUFU.TANH R167, R134 ;  /* 0x0000008600a77308 */ /* 0x000ea20000002400 */
[----:B------:R-:W-:Y:S02]  /*c1b0*/  FMUL.FTZ R248, R13, c[0x0][0x2ec] ;  /* 0x0000bb000df87a20 */ /* 0x000fe40000410000 */
[----:B------:R-:W-:Y:S02]  /*c1c0*/  FMUL.FTZ R251, R14, c[0x0][0x2ec] ;  /* 0x0000bb000efb7a20 */ /* 0x000fe40000410000 */
[----:B------:R-:W-:Y:S02]  /*c1d0*/  FMUL.FTZ R249, R15, c[0x0][0x2ec] ;  /* 0x0000bb000ff97a20 */ /* 0x000fe40000410000 */
[----:B------:R-:W-:Y:S02]  /*c1e0*/  FMUL.FTZ R246, R16, c[0x0][0x2ec] ;  /* 0x0000bb0010f67a20 */ /* 0x000fe40000410000 */
[----:B------:R-:W-:Y:S01]  /*c1f0*/  FMUL.FTZ R244, R17, c[0x0][0x2ec] ;  /* 0x0000bb0011f47a20 */ /* 0x000fe20000410000 */
[----:B------:R2:W2:Y:S01]  /*c200*/  MUFU.TANH R182, R228 ;  /* 0x000000e400b67308 */ /* 0x0004a20000002400 */
[C---:B-1----:R-:W-:Y:S03]  /*c210*/  HMMA.16816.F32 R28, R176.reuse, R136, R28 ;  /* 0x00000088b01c723c */ /* 0x042fe6000000181c */
[----:B---3--:R-:W-:Y:S02]  /*c220*/  FMUL.FTZ R133, R10, c[0x0][0x2ec] ;  /* 0x0000bb000a857a20 */ /* 0x008fe40000410000 */
[----:B------:R-:W-:Y:S02]  /*c230*/  FMUL.FTZ R247, R18, c[0x0][0x2ec] ;  /* 0x0000bb0012f77a20 */ /* 0x000fe40000410000 */
[----:B------:R-:W-:Y:S01]  /*c240*/  FMUL.FTZ R245, R19, c[0x0][0x2ec] ;  /* 0x0000bb0013f57a20 */ /* 0x000fe20000410000 */
[----:B------:R-:W-:Y:S01]  /*c250*/  HMMA.16816.F32 R32, R176, R138, R32 ;  /* 0x0000008ab020723c */ /* 0x000fe20000001820 */
[----:B------:R1:W3:Y:S03]  /*c260*/  MUFU.TANH R169, R132 ;  /* 0x0000008400a97308 */ /* 0x0002e60000002400 */
[----:B-----5:R-:W-:Y:S02]  /*c270*/  FMUL.FTZ R242, R20, c[0x0][0x2ec] ;  /* 0x0000bb0014f27a20 */ /* 0x020fe40000410000 */
[----:B------:R-:W-:Y:S02]  /*c280*/  FMUL.FTZ R240, R21, c[0x0][0x2ec] ;  /* 0x0000bb0015f07a20 */ /* 0x000fe40000410000 */
[----:B------:R-:W-:Y:S03]  /*c290*/  FMUL.FTZ R243, R22, c[0x0][0x2ec] ;  /* 0x0000bb0016f37a20 */ /* 0x000fe60000410000 */
[----:B------:R-:W1:Y:S01]  /*c2a0*/  MUFU.TANH R252, R252 ;  /* 0x000000fc00fc7308 */ /* 0x000e620000002400 */
[----:B------:R-:W-:Y:S02]  /*c2b0*/  FMUL.FTZ R241, R23, c[0x0][0x2ec] ;  /* 0x0000bb0017f17a20 */ /* 0x000fe40000410000 */
[----:B------:R-:W-:Y:S02]  /*c2c0*/  FMUL.FTZ R238, R24, c[0x0][0x2ec] ;  /* 0x0000bb0018ee7a20 */ /* 0x000fe40000410000 */
[----:B------:R-:W-:Y:S02]  /*c2d0*/  FMUL.FTZ R236, R25, c[0x0][0x2ec] ;  /* 0x0000bb0019ec7a20 */ /* 0x000fe40000410000 */
[----:B------:R-:W-:Y:S02]  /*c2e0*/  FMUL.FTZ R239, R26, c[0x0][0x2ec] ;  /* 0x0000bb001aef7a20 */ /* 0x000fe40000410000 */
[----:B------:R-:W-:Y:S01]  /*c2f0*/  FMUL.FTZ R237, R27, c[0x0][0x2ec] ;  /* 0x0000bb001bed7a20 */ /* 0x000fe20000410000 */
[----:B------:R3:W3:Y:S01]  /*c300*/  MUFU.TANH R183, R133 ;  /* 0x0000008500b77308 */ /* 0x0006e20000002400 */
[----:B----4-:R-:W-:Y:S02]  /*c310*/  FMUL.FTZ R232, R28, c[0x0][0x2ec] ;  /* 0x0000bb001ce87a20 */ /* 0x010fe40000410000 */
[----:B------:R-:W-:Y:S02]  /*c320*/  FMUL.FTZ R234, R29, c[0x0][0x2ec] ;  /* 0x0000bb001dea7a20 */ /* 0x000fe40000410000 */
[----:B------:R-:W-:Y:S02]  /*c330*/  FMUL.FTZ R235, R30, c[0x0][0x2ec] ;  /* 0x0000bb001eeb7a20 */ /* 0x000fe40000410000 */
[----:B------:R-:W-:Y:S02]  /*c340*/  FMUL.FTZ R233, R31, c[0x0][0x2ec] ;  /* 0x0000bb001fe97a20 */ /* 0x000fe40000410000 */
[----:B--2---:R-:W-:Y:S01]  /*c350*/  FMUL.FTZ R228, R32, c[0x0][0x2ec] ;  /* 0x0000bb0020e47a20 */ /* 0x004fe20000410000 */
[----:B------:R-:W2:Y:S01]  /*c360*/  MUFU.TANH R250, R250 ;  /* 0x000000fa00fa7308 */ /* 0x000ea20000002400 */
[----:B------:R-:W-:Y:S02]  /*c370*/  FMUL.FTZ R226, R33, c[0x0][0x2ec] ;  /* 0x0000bb0021e27a20 */ /* 0x000fe40000410000 */
[----:B------:R-:W-:Y:S02]  /*c380*/  FMUL.FTZ R134, R34, c[0x0][0x2ec] ;  /* 0x0000bb0022867a20 */ /* 0x000fe40000410000 */
[----:B-1----:R-:W-:Y:S02]  /*c390*/  FMUL.FTZ R132, R11, c[0x0][0x2ec] ;  /* 0x0000bb000b847a20 */ /* 0x002fe40000410000 */
[----:B------:R-:W-:Y:S03]  /*c3a0*/  FMUL.FTZ R35, R35, c[0x0][0x2ec] ;  /* 0x0000bb0023237a20 */ /* 0x000fe60000410000 */
[----:B------:R1:W4:Y:S10]  /*c3b0*/  MUFU.TANH R181, R132 ;  /* 0x0000008400b57308 */ /* 0x0003340000002400 */
[----:B------:R-:W1:Y:S10]  /*c3c0*/  MUFU.TANH R248, R248 ;  /* 0x000000f800f87308 */ /* 0x000e740000002400 */
        /* <DEDUP_REMOVED lines=21> */
[----:B------:R1:W1:Y:S01]  /*c520*/  MUFU.TANH R133, R35 ;  /* 0x0000002300857308 */ /* 0x0002620000002400 */
[----:B------:R-:W-:-:S05]  /*c530*/  @!P1 BRA `(.L_x_792) ;  /* 0x0000098000009947 */ /* 0x000fca0003800000 */
[----:B--234-:R-:W-:Y:S02]  /*c540*/  MOV R6, UR6 ;  /* 0x0000000600067c02 */ /* 0x01cfe40008000f00 */
[----:B------:R-:W-:Y:S01]  /*c550*/  MOV R2, UR4 ;  /* 0x0000000400027c02 */ /* 0x000fe20008000f00 */
[----:B------:R-:W-:-:S05]  /*c560*/  @!P0 BRA `(.L_x_793) ;  /* 0x000003c000008947 */ /* 0x000fca0003800000 */
[----:B------:R-:W-:Y:S01]  /*c570*/  IMAD.SHL.U32 R9, R215, 0x40, RZ ;  /* 0x00000040d7097824 */ /* 0x000fe200078e00ff */
[----:B------:R-:W-:Y:S04]  /*c580*/  IABS R3, c[0x0][0x2d0] ;  /* 0x0000b40000037a13 */ /* 0x000fe80000000000 */
[----:B------:R-:W2:Y:S01]  /*c590*/  I2F.RP R4, R3 ;  /* 0x0000000300047306 */ /* 0x000ea20000209400 */
[C---:B------:R-:W-:Y:S02]  /*c5a0*/  IADD3 R8, R9.reuse, -0x80, RZ ;  /* 0xffffff8009087810 */ /* 0x040fe40007ffe0ff */
[----:B------:R-:W-:Y:S02]  /*c5b0*/  IADD3 R9, R9, -0x40, RZ ;  /* 0xffffffc009097810 */ /* 0x000fe40007ffe0ff */
[----:B------:R-:W-:Y:S02]  /*c5c0*/  IABS R5, R8 ;  /* 0x0000000800057213 */ /* 0x000fe40000000000 */
[----:B------:R-:W-:Y:S03]  /*c5d0*/  LOP3.LUT R8, R8, c[0x0][0x2d0], RZ, 0x3c, !PT ;  /* 0x0000b40008087a12 */ /* 0x000fe600078e3cff */
[----:B--2---:R-:W2:Y:S02]  /*c5e0*/  MUFU.RCP R2, R4 ;  /* 0x0000000400027308 */ /* 0x004ea40000001000 */
[----:B--2---:R-:W-:Y:S08]  /*c5f0*/  IADD3 R6, R2, 0xffffffe, RZ ;  /* 0x0ffffffe02067810 */ /* 0x004ff00007ffe0ff */
[----:B------:R-:W2:Y:S02]  /*c600*/  F2I.FTZ.U32.TRUNC.NTZ R7, R6 ;  /* 0x0000000600077305 */ /* 0x000ea4000021f000 */
[--C-:B--2---:R-:W-:Y:S02]  /*c610*/  IMAD.MOV R2, RZ, RZ, -R7.reuse ;  /* 0x000000ffff027224 */ /* 0x104fe400078e0a07 */
[----:B------:R-:W-:Y:S02]  /*c620*/  IMAD.MOV.U32 R6, RZ, RZ, RZ ;  /* 0x000000ffff067224 */ /* 0x000fe400078e00ff */
[----:B------:R-:W-:Y:S04]  /*c630*/  IMAD R2, R2, R3, RZ ;  /* 0x0000000302027224 */ /* 0x000fe800078e02ff */
[----:B------:R-:W-:Y:S01]  /*c640*/  IMAD.HI.U32 R2, R7, R2, R6 ;  /* 0x0000000207027227 */ /* 0x000fe200078e0006 */
[----:B------:R-:W-:Y:S02]  /*c650*/  IABS R6, R9 ;  /* 0x0000000900067213 */ /* 0x000fe40000000000 */
[----:B------:R-:W-:Y:S03]  /*c660*/  LOP3.LUT R9, R9, c[0x0][0x2d0], RZ, 0x3c, !PT ;  /* 0x0000b40009097a12 */ /* 0x000fe600078e3cff */
        /* <DEDUP_REMOVED lines=44> */
.L_x_793:
        /* <DEDUP_REMOVED lines=14> */
[CCC-:B------:R-:W-:Y:S02]  /*ca10*/  @!P4 LEA.HI.X R9, R5.reuse, R225.reuse, R4.reuse, 0x1, P2 ;  /* 0x000000e10509c211 */ /* 0x1c0fe400010f0c04 */
[--C-:B------:R-:W-:Y:S01]  /*ca20*/  @!P3 LEA.HI.X R7, R5, R225, R4.reuse, 0x1, P1 ;  /* 0x000000e10507b211 */ /* 0x100fe200008f0c04 */
[----:B------:R-:W-:Y:S01]  /*ca30*/  @!PT LDS RZ, [RZ] ;  /* 0x00000000fffff984 */ /* 0x000fe20000000800 */
[----:B------:R-:W-:Y:S01]  /*ca40*/  @!PT LDS RZ, [RZ] ;  /* 0x00000000fffff984 */ /* 0x000fe20000000800 */
[----:B------:R-:W-:Y:S01]  /*ca50*/  @!PT LDS RZ, [RZ] ;  /* 0x00000000fffff984 */ /* 0x000fe20000000800 */
[----:B------:R2:W-:Y:S01]  /*ca60*/  @!P4 LDGSTS.E.BYPASS.LTC128B.128 [R216+0x8000], [R12.64+0x80] ;  /* 0x080000800cd8cfae */ /* 0x0005e2000b901d48 */
[----:B------:R-:W-:Y:S03]  /*ca70*/  IADD3 R3, P6, R211, R5, RZ ;  /* 0x00000005d3037210 */ /* 0x000fe60007fde0ff */
[----:B------:R2:W-:Y:S01]  /*ca80*/  @P3 STS.128 [R216+0xa000], RZ ;  /* 0x00a000ffd8003388 */ /* 0x0005e20000000c00 */
        /* <DEDUP_REMOVED lines=67> */
.L_x_792:
[----:B--234-:R-:W-:Y:S01]  /*cec0*/  FMNMX.FTZ R11, R170, R135, !PT ;  /* 0x00000087aa0b7209 */ /* 0x01cfe20007810000 */
        /* <DEDUP_REMOVED lines=11> */
[----:B-1----:R-:W-:Y:S02]  /*cf80*/  FMNMX.FTZ R2, R251, R2, !PT ;  /* 0x00000002fb027209 */ /* 0x002fe40007810000 */
        /* <DEDUP_REMOVED lines=26> */
[----:B------:R-:W-:Y:S03]  /*d130*/  FMNMX.FTZ R7, R133, R2, !PT ;  /* 0x0000000285077209 */ /* 0x000fe60007810000 */
[----:B------:R-:W1:Y:S08]  /*d140*/  SHFL.BFLY PT, R6, R5, 0x2, 0x1f ;  /* 0x0c401f0005067f89 */ /* 0x000e7000000e0000 */
[----:B------:R-:W2:Y:S08]  /*d150*/  SHFL.BFLY PT, R2, R7, 0x2, 0x1f ;  /* 0x0c401f0007027f89 */ /* 0x000eb000000e0000 */
[----:B------:R-:W-:Y:S01]  /*d160*/  LDSM.16.MT88.4 R160, [R196+0xf800] ;  /* 0x00f80000c4a0783b */ /* 0x000fe20000004200 */
[----:B-1----:R-:W-:Y:S07]  /*d170*/  FMNMX.FTZ R9, R5, R6, !PT ;  /* 0x0000000605097209 */ /* 0x002fee0007810000 */
[----:B------:R-:W1:Y:S01]  /*d180*/  SHFL.BFLY PT, R132, R9, 0x1, 0x1f ;  /* 0x0c201f0009847f89 */ /* 0x000e6200000e0000 */
[----:B--2---:R-:W-:Y:S07]  /*d190*/  FMNMX.FTZ R4, R7, R2, !PT ;  /* 0x0000000207047209 */ /* 0x004fee0007810000 */
[----:B------:R-:W2:Y:S01]  /*d1a0*/  SHFL.BFLY PT, R3, R4, 0x1, 0x1f ;  /* 0x0c201f0004037f89 */ /* 0x000ea200000e0000 */
[----:B-1----:R-:W-:Y:S04]  /*d1b0*/  FMNMX.FTZ R132, R9, R132, !PT ;  /* 0x0000008409847209 */ /* 0x002fe80007810000 */
[C---:B------:R-:W-:Y:S01]  /*d1c0*/  FSETP.NEU.FTZ.AND P1, PT, R132.reuse, -INF , PT ;  /* 0xff8000008400780b */ /* 0x040fe20003f3d000 */
[C---:B------:R-:W-:Y:S02]  /*d1d0*/  FMUL.FTZ R145, R132.reuse, c[0x0][0x23c] ;  /* 0x00008f0084917a20 */ /* 0x040fe40000410000 */
[----:B------:R-:W-:Y:S01]  /*d1e0*/  FADD.FTZ R2, -R132, R135 ;  /* 0x0000008784027221 */ /* 0x000fe20000010100 */
[----:B--2---:R-:W-:Y:S02]  /*d1f0*/  FMNMX.FTZ R3, R4, R3, !PT ;  /* 0x0000000304037209 */ /* 0x004fe40007810000 */
[----:B------:R-:W-:Y:S01]  /*d200*/  FSEL R145, R145, RZ, P1 ;  /* 0x000000ff91917208 */ /* 0x000fe20000800000 */
[----:B------:R-:W-:Y:S01]  /*d210*/  FMUL.FTZ R6, R2, c[0x0][0x23c] ;  /* 0x00008f0002067a20 */ /* 0x000fe20000410000 */
[C---:B------:R-:W-:Y:S01]  /*d220*/  FSETP.NEU.FTZ.AND P1, PT, R3.reuse, -INF , PT ;  /* 0xff8000000300780b */ /* 0x040fe20003f3d000 */
[C---:B------:R-:W-:Y:S01]  /*d230*/  FMUL.FTZ R144, R3.reuse, c[0x0][0x23c] ;  /* 0x00008f0003907a20 */ /* 0x040fe20000410000 */
[----:B------:R-:W-:Y:S01]  /*d240*/  MOV R135, R132 ;  /* 0x0000008400877202 */ /* 0x000fe20000000f00 */
[----:B------:R-:W-:Y:S01]  /*d250*/  FADD.FTZ R5, -R3, R0 ;  /* 0x0000000003057221 */ /* 0x000fe20000010100 */
[----:B------:R-:W1:Y:S01]  /*d260*/  MUFU.EX2 R2, R6 ;  /* 0x0000000600027308 */ /* 0x000e620000000800 */
[--C-:B------:R-:W-:Y:S01]  /*d270*/  FFMA.FTZ R174, R166, c[0x0][0x23c], -R145.reuse ;  /* 0x00008f00a6ae7a23 */ /* 0x100fe20000010891 */
[----:B------:R-:W-:Y:S01]  /*d280*/  FSEL R144, R144, RZ, P1 ;  /* 0x000000ff90907208 */ /* 0x000fe20000800000 */
[--C-:B------:R-:W-:Y:S01]  /*d290*/  FFMA.FTZ R175, R170, c[0x0][0x23c], -R145.reuse ;  /* 0x00008f00aaaf7a23 */ /* 0x100fe20000010891 */
[----:B------:R-:W-:Y:S01]  /*d2a0*/  ISETP.GT.AND P1, PT, R215, 0x1, PT ;  /* 0x00000001d700780c */ /* 0x000fe20003f24270 */
[--C-:B------:R-:W-:Y:S02]  /*d2b0*/  FFMA.FTZ R173, R252, c[0x0][0x23c], -R145.reuse ;  /* 0x00008f00fcad7a23 */ /* 0x100fe40000010891 */
[--C-:B------:R-:W-:Y:S02]  /*d2c0*/  FFMA.FTZ R170, R167, c[0x0][0x23c], -R144.reuse ;  /* 0x00008f00a7aa7a23 */ /* 0x100fe40000010890 */
[--C-:B------:R-:W-:Y:S01]  /*d2d0*/  FFMA.FTZ R171, R169, c[0x0][0x23c], -R144.reuse ;  /* 0x00008f00a9ab7a23 */ /* 0x100fe20000010890 */
[----:B------:R-:W-:Y:S01]  /*d2e0*/  MUFU.EX2 R175, R175 ;  /* 0x000000af00af7308 */ /* 0x000fe20000000800 */
[--C-:B------:R-:W-:Y:S01]  /*d2f0*/  FFMA.FTZ R172, R182, c[0x0][0x23c], -R145.reuse ;  /* 0x00008f00b6ac7a23 */ /* 0x100fe20000010891 */
[----:B------:R-:W-:Y:S01]  /*d300*/  LDSM.16.MT88.4 R164, [R200+0x11800] ;  /* 0x01180000c8a4783b */ /* 0x000fe20000004200 */
[--C-:B------:R-:W-:Y:S02]  /*d310*/  FFMA.FTZ R169, R183, c[0x0][0x23c], -R144.reuse ;  /* 0x00008f00b7a97a23 */ /* 0x100fe40000010890 */
[--C-:B------:R-:W-:Y:S02]  /*d320*/  FFMA.FTZ R168, R181, c[0x0][0x23c], -R144.reuse ;  /* 0x00008f00b5a87a23 */ /* 0x100fe40000010890 */
[----:B------:R-:W-:Y:S02]  /*d330*/  FMUL.FTZ R0, R5, c[0x0][0x23c] ;  /* 0x00008f0005007a20 */ /* 0x000fe40000410000 */
[--C-:B------:R-:W-:Y:S01]  /*d340*/  FFMA.FTZ R176, R250, c[0x0][0x23c], -R145.reuse ;  /* 0x00008f00fab07a23 */ /* 0x100fe20000010891 */
[----:B------:R-:W2:Y:S01]  /*d350*/  MUFU.EX2 R174, R174 ;  /* 0x000000ae00ae7308 */ /* 0x000ea20000000800 */
[--C-:B------:R-:W-:Y:S02]  /*d360*/  FFMA.FTZ R177, R248, c[0x0][0x23c], -R145.reuse ;  /* 0x00008f00f8b17a23 */ /* 0x100fe40000010891 */
[--C-:B------:R-:W-:Y:S02]  /*d370*/  FFMA.FTZ R178, R251, c[0x0][0x23c], -R144.reuse ;  /* 0x00008f00fbb27a23 */ /* 0x100fe40000010890 */
[C---:B-1----:R-:W-:Y:S02]  /*d380*/  FMUL.FTZ R4, R2.reuse, R128 ;  /* 0x0000008002047220 */ /* 0x042fe40000410000 */
[C---:B------:R-:W-:Y:S02]  /*d390*/  FMUL.FTZ R5, R2.reuse, R129 ;  /* 0x0000008102057220 */ /* 0x040fe40000410000 */
[C---:B------:R-:W-:Y:S01]  /*d3a0*/  FMUL.FTZ R8, R2.reuse, R124 ;  /* 0x0000007c02087220 */ /* 0x040fe20000410000 */
[----:B------:R-:W1:Y:S01]  /*d3b0*/  MUFU.EX2 R0, R0 ;  /* 0x0000000000007308 */ /* 0x000e620000000800 */
[C---:B------:R-:W-:Y:S02]  /*d3c0*/  FMUL.FTZ R9, R2.reuse, R125 ;  /* 0x0000007d02097220 */ /* 0x040fe40000410000 */
[C---:B------:R-:W-:Y:S02]  /*d3d0*/  FMUL.FTZ R16, R2.reuse, R116 ;  /* 0x0000007402107220 */ /* 0x040fe40000410000 */
[C---:B------:R-:W-:Y:S02]  /*d3e0*/  FMUL.FTZ R17, R2.reuse, R117 ;  /* 0x0000007502117220 */ /* 0x040fe40000410000 */
[C---:B------:R-:W-:Y:S02]  /*d3f0*/  FMUL.FTZ R24, R2.reuse, R108 ;  /* 0x0000006c02187220 */ /* 0x040fe40000410000 */
[C---:B------:R-:W-:Y:S01]  /*d400*/  FMUL.FTZ R25, R2.reuse, R109 ;  /* 0x0000006d02197220 */ /* 0x040fe20000410000 */
[----:B------:R-:W-:Y:S01]  /*d410*/  MUFU.EX2 R171, R171 ;  /* 0x000000ab00ab7308 */ /* 0x000fe20000000800 */
[C---:B------:R-:W-:Y:S02]  /*d420*/  FMUL.FTZ R32, R2.reuse, R100 ;  /* 0x0000006402207220 */ /* 0x040fe40000410000 */
[----:B------:R-:W-:Y:S01]  /*d430*/  FMUL.FTZ R33, R2, R101 ;  /* 0x0000006502217220 */ /* 0x000fe20000410000 */
[----:B--2---:R-:W-:Y:S01]  /*d440*/  F2FP.PACK_AB R128, R174, R175 ;  /* 0x000000afae80723e */ /* 0x004fe200000000ff */
[C---:B------:R-:W-:Y:S02]  /*d450*/  FMUL.FTZ R36, R2.reuse, R36 ;  /* 0x0000002402247220 */ /* 0x040fe40000410000 */
[C---:B------:R-:W-:Y:S02]  /*d460*/  FMUL.FTZ R37, R2.reuse, R37 ;  /* 0x0000002502257220 */ /* 0x040fe40000410000 */
[C---:B------:R-:W-:Y:S01]  /*d470*/  FMUL.FTZ R40, R2.reuse, R40 ;  /* 0x0000002802287220 */ /* 0x040fe20000410000 */
[----:B------:R-:W2:Y:S01]  /*d480*/  MUFU.EX2 R170, R170 ;  /* 0x000000aa00aa7308 */ /* 0x000ea20000000800 */
[C---:B------:R-:W-:Y:S02]  /*d490*/  FMUL.FTZ R41, R2.reuse, R41 ;  /* 0x0000002902297220 */ /* 0x040fe40000410000 */
[----:B------:R-:W-:Y:S02]  /*d4a0*/  FMUL.FTZ R44, R2, R44 ;  /* 0x0000002c022c7220 */ /* 0x000fe40000410000 */
[C---:B-1----:R-:W-:Y:S02]  /*d4b0*/  FMUL.FTZ R6, R0.reuse, R130 ;  /* 0x0000008200067220 */ /* 0x042fe40000410000 */
[C---:B------:R-:W-:Y:S02]  /*d4c0*/  FMUL.FTZ R7, R0.reuse, R131 ;  /* 0x0000008300077220 */ /* 0x040fe40000410000 */
[C---:B------:R-:W-:Y:S01]  /*d4d0*/  FMUL.FTZ R10, R0.reuse, R126 ;  /* 0x0000007e000a7220 */ /* 0x040fe20000410000 */
[----:B------:R-:W-:Y:S01]  /*d4e0*/  MUFU.EX2 R173, R173 ;  /* 0x000000ad00ad7308 */ /* 0x000fe20000000800 */
[C---:B------:R-:W-:Y:S02]  /*d4f0*/  FMUL.FTZ R11, R0.reuse, R127 ;  /* 0x0000007f000b7220 */ /* 0x040fe40000410000 */
[C---:B------:R-:W-:Y:S01]  /*d500*/  FMUL.FTZ R18, R0.reuse, R118 ;  /* 0x0000007600127220 */ /* 0x040fe20000410000 */
[----:B------:R-:W-:Y:S01]  /*d510*/  LDSM.16.MT88.4 R124, [R200+0xe800] ;  /* 0x00e80000c87c783b */ /* 0x000fe20000004200 */
[C---:B------:R-:W-:Y:S02]  /*d520*/  FMUL.FTZ R19, R0.reuse, R119 ;  /* 0x0000007700137220 */ /* 0x040fe40000410000 */
[C---:B------:R-:W-:Y:S02]  /*d530*/  FMUL.FTZ R26, R0.reuse, R110 ;  /* 0x0000006e001a7220 */ /* 0x040fe40000410000 */
[C---:B------:R-:W-:Y:S01]  /*d540*/  FMUL.FTZ R27, R0.reuse, R111 ;  /* 0x0000006f001b7220 */ /* 0x040fe20000410000 */
[----:B------:R-:W1:Y:S01]  /*d550*/  MUFU.EX2 R172, R172 ;  /* 0x000000ac00ac7308 */ /* 0x000e620000000800 */
[C---:B------:R-:W-:Y:S01]  /*d560*/  FMUL.FTZ R34, R0.reuse, R102 ;  /* 0x0000006600227220 */ /* 0x040fe20000410000 */
[----:B------:R-:W-:Y:S01]  /*d570*/  LDSM.16.MT88.4 R108, [R196+0xe000] ;  /* 0x00e00000c46c783b */ /* 0x000fe20000004200 */
[----:B------:R-:W-:Y:S01]  /*d580*/  FMUL.FTZ R35, R0, R103 ;  /* 0x0000006700237220 */ /* 0x000fe20000410000 */
[----:B--2---:R-:W-:Y:S01]  /*d590*/  F2FP.PACK_AB R129, R170, R171 ;  /* 0x000000abaa81723e */ /* 0x004fe200000000ff */
[C---:B------:R-:W-:Y:S02]  /*d5a0*/  FMUL.FTZ R38, R0.reuse, R38 ;  /* 0x0000002600267220 */ /* 0x040fe40000410000 */
[C---:B------:R-:W-:Y:S02]  /*d5b0*/  FMUL.FTZ R39, R0.reuse, R39 ;  /* 0x0000002700277220 */ /* 0x040fe40000410000 */
[C---:B------:R-:W-:Y:S01]  /*d5c0*/  FMUL.FTZ R42, R0.reuse, R42 ;  /* 0x0000002a002a7220 */ /* 0x040fe20000410000 */
[----:B------:R-:W-:Y:S01]  /*d5d0*/  MUFU.EX2 R169, R169 ;  /* 0x000000a900a97308 */ /* 0x000fe20000000800 */
[----:B------:R-:W-:Y:S01]  /*d5e0*/  LDSM.16.MT88.4 R100, [R197+0xe000] ;  /* 0x00e00000c564783b */ /* 0x000fe20000004200 */
[----:B------:R-:W-:Y:S02]  /*d5f0*/  FMUL.FTZ R43, R0, R43 ;  /* 0x0000002b002b7220 */ /* 0x000fe40000410000 */
[----:B------:R-:W-:Y:S02]  /*d600*/  FMUL.FTZ R45, R2, R45 ;  /* 0x0000002d022d7220 */ /* 0x000fe40000410000 */
[C---:B------:R-:W-:Y:S02]  /*d610*/  FMUL.FTZ R46, R0.reuse, R46 ;  /* 0x0000002e002e7220 */ /* 0x040fe40000410000 */
[----:B------:R-:W-:Y:S01]  /*d620*/  FMUL.FTZ R47, R0, R47 ;  /* 0x0000002f002f7220 */ /* 0x000fe20000410000 */
[----:B------:R-:W-:Y:S01]  /*d630*/  LDSM.16.MT88.4 R116, [R198+0xc800] ;  /* 0x00c80000c674783b */ /* 0x000fe20000004200 */
[----:B------:R-:W2:Y:S01]  /*d640*/  MUFU.EX2 R168, R168 ;  /* 0x000000a800a87308 */ /* 0x000ea20000000800 */
[C---:B------:R-:W-:Y:S02]  /*d650*/  FMUL.FTZ R48, R2.reuse, R48 ;  /* 0x0000003002307220 */ /* 0x040fe40000410000 */
[----:B------:R-:W-:Y:S01]  /*d660*/  FMUL.FTZ R49, R2, R49 ;  /* 0x0000003102317220 */ /* 0x000fe20000410000 */
[----:B-1----:R-:W-:Y:S01]  /*d670*/  F2FP.PACK_AB R130, R172, R173 ;  /* 0x000000adac82723e */ /* 0x002fe200000000ff */
        /* <DEDUP_REMOVED lines=9> */
[----:B------:R-:W1:Y:S01]  /*d710*/  MUFU.EX2 R177, R177 ;  /* 0x000000b100b17308 */ /* 0x000e620000000800 */
[C---:B------:R-:W-:Y:S02]  /*d720*/  FMUL.FTZ R58, R0.reuse, R58 ;  /* 0x0000003a003a7220 */ /* 0x040fe40000410000 */
[----:B------:R-:W-:Y:S01]  /*d730*/  FMUL.FTZ R59, R0, R59 ;  /* 0x0000003b003b7220 */ /* 0x000fe20000410000 */
[----:B--2---:R-:W-:Y:S01]  /*d740*/  F2FP.PACK_AB R131, R168, R169 ;  /* 0x000000a9a883723e */ /* 0x004fe200000000ff */
[C---:B------:R-:W-:Y:S02]  /*d750*/  FMUL.FTZ R60, R2.reuse, R60 ;  /* 0x0000003c023c7220 */ /* 0x040fe40000410000 */
[----:B------:R-:W-:Y:S02]  /*d760*/  FMUL.FTZ R61, R2, R61 ;  /* 0x0000003d023d7220 */ /* 0x000fe40000410000 */
[C---:B------:R-:W-:Y:S01]  /*d770*/  FMUL.FTZ R62, R0.reuse, R62 ;  /* 0x0000003e003e7220 */ /* 0x040fe20000410000 */
[----:B------:R-:W-:Y:S01]  /*d780*/  MUFU.EX2 R178, R178 ;  /* 0x000000b200b27308 */ /* 0x000fe20000000800 */
[C---:B------:R-:W-:Y:S05]  /*d790*/  HMMA.16816.F32 R4, R128.reuse, R12, R4 ;  /* 0x0000000c8004723c */ /* 0x040fea0000001804 */
[----:B------:R-:W-:Y:S02]  /*d7a0*/  FMUL.FTZ R63, R0, R63 ;  /* 0x0000003f003f7220 */ /* 0x000fe40000410000 */
[C---:B------:R-:W-:Y:S01]  /*d7b0*/  FMUL.FTZ R12, R2.reuse, R120 ;  /* 0x00000078020c7220 */ /* 0x040fe20000410000 */
[C---:B------:R-:W-:Y:S04]  /*d7c0*/  HMMA.16816.F32 R8, R128.reuse, R14, R8 ;  /* 0x0000000e8008723c */ /* 0x040fe80000001808 */
[C---:B------:R-:W-:Y:S02]  /*d7d0*/  FMUL.FTZ R13, R2.reuse, R121 ;  /* 0x00000079020d7220 */ /* 0x040fe40000410000 */
[----:B------:R-:W-:Y:S02]  /*d7e0*/  FMUL.FTZ R64, R2, R64 ;  /* 0x0000004002407220 */ /* 0x000fe40000410000 */
[C---:B------:R-:W-:Y:S04]  /*d7f0*/  FMUL.FTZ R14, R0.reuse, R122 ;  /* 0x0000007a000e7220 */ /* 0x040fe80000410000 */
[----:B------:R-:W-:Y:S02]  /*d800*/  FMUL.FTZ R15, R0, R123 ;  /* 0x0000007b000f7220 */ /* 0x000fe40000410000 */
[----:B------:R-:W2:Y:S01]  /*d810*/  LDSM.16.MT88.4 R120, [R196+0xc000] ;  /* 0x00c00000c478783b */ /* 0x000ea20000004200 */
[----:B------:R-:W-:Y:S02]  /*d820*/  FMUL.FTZ R65, R2, R65 ;  /* 0x0000004102417220 */ /* 0x000fe40000410000 */
[C---:B------:R-:W-:Y:S02]  /*d830*/  FMUL.FTZ R66, R0.reuse, R66 ;  /* 0x0000004200427220 */ /* 0x040fe40000410000 */
[C---:B------:R-:W-:Y:S03]  /*d840*/  HMMA.16816.F32 R12, R128.reuse, R20, R12 ;  /* 0x00000014800c723c */ /* 0x040fe6000000180c */
[----:B------:R-:W-:Y:S02]  /*d850*/  FMUL.FTZ R67, R0, R67 ;  /* 0x0000004300437220 */ /* 0x000fe40000410000 */
[C---:B------:R-:W-:Y:S02]  /*d860*/  FMUL.FTZ R68, R2.reuse, R68 ;  /* 0x0000004402447220 */ /* 0x040fe40000410000 */
[C---:B------:R-:W-:Y:S01]  /*d870*/  FMUL.FTZ R20, R2.reuse, R112 ;  /* 0x0000007002147220 */ /* 0x040fe20000410000 */
[C---:B------:R-:W-:Y:S04]  /*d880*/  HMMA.16816.F32 R16, R128.reuse, R22, R16 ;  /* 0x000000168010723c */ /* 0x040fe80000001810 */
[C---:B------:R-:W-:Y:S02]  /*d890*/  FMUL.FTZ R21, R2.reuse, R113 ;  /* 0x0000007102157220 */ /* 0x040fe40000410000 */
[----:B------:R-:W-:Y:S02]  /*d8a0*/  FMUL.FTZ R69, R2, R69 ;  /* 0x0000004502457220 */ /* 0x000fe40000410000 */
[C---:B------:R-:W-:Y:S04]  /*d8b0*/  FMUL.FTZ R22, R0.reuse, R114 ;  /* 0x0000007200167220 */ /* 0x040fe80000410000 */
[C---:B------:R-:W-:Y:S02]  /*d8c0*/  FMUL.FTZ R23, R0.reuse, R115 ;  /* 0x0000007300177220 */ /* 0x040fe40000410000 */
[----:B------:R-:W3:Y:S01]  /*d8d0*/  LDSM.16.MT88.4 R112, [R200+0xe000] ;  /* 0x00e00000c870783b */ /* 0x000ee20000004200 */
[C---:B------:R-:W-:Y:S02]  /*d8e0*/  FMUL.FTZ R70, R0.reuse, R70 ;  /* 0x0000004600467220 */ /* 0x040fe40000410000 */
[----:B------:R-:W-:Y:S02]  /*d8f0*/  FMUL.FTZ R71, R0, R71 ;  /* 0x0000004700477220 */ /* 0x000fe40000410000 */
[C---:B------:R-:W-:Y:S03]  /*d900*/  HMMA.16816.F32 R20, R128.reuse, R28, R20 ;  /* 0x0000001c8014723c */ /* 0x040fe60000001814 */
[C---:B------:R-:W-:Y:S02]  /*d910*/  FMUL.FTZ R72, R2.reuse, R72 ;  /* 0x0000004802487220 */ /* 0x040fe40000410000 */
[C---:B------:R-:W-:Y:S02]  /*d920*/  FMUL.FTZ R73, R2.reuse, R73 ;  /* 0x0000004902497220 */ /* 0x040fe40000410000 */
[C---:B------:R-:W-:Y:S01]  /*d930*/  FMUL.FTZ R28, R2.reuse, R104 ;  /* 0x00000068021c7220 */ /* 0x040fe20000410000 */
[C---:B------:R-:W-:Y:S04]  /*d940*/  HMMA.16816.F32 R24, R128.reuse, R30, R24 ;  /* 0x0000001e8018723c */ /* 0x040fe80000001818 */
[----:B------:R-:W-:Y:S02]  /*d950*/  FMUL.FTZ R29, R2, R105 ;  /* 0x00000069021d7220 */ /* 0x000fe40000410000 */
[C---:B------:R-:W-:Y:S02]  /*d960*/  FMUL.FTZ R74, R0.reuse, R74 ;  /* 0x0000004a004a7220 */ /* 0x040fe40000410000 */
[C---:B------:R-:W-:Y:S04]  /*d970*/  FMUL.FTZ R30, R0.reuse, R106 ;  /* 0x0000006a001e7220 */ /* 0x040fe80000410000 */
[C---:B------:R-:W-:Y:S02]  /*d980*/  FMUL.FTZ R31, R0.reuse, R107 ;  /* 0x0000006b001f7220 */ /* 0x040fe40000410000 */
[----:B------:R-:W4:Y:S01]  /*d990*/  LDSM.16.MT88.4 R104, [R198+0xe000] ;  /* 0x00e00000c668783b */ /* 0x000f220000004200 */
[----:B------:R-:W-:Y:S02]  /*d9a0*/  FMUL.FTZ R75, R0, R75 ;  /* 0x0000004b004b7220 */ /* 0x000fe40000410000 */
[C---:B------:R-:W-:Y:S02]  /*d9b0*/  FMUL.FTZ R76, R2.reuse, R76 ;  /* 0x0000004c024c7220 */ /* 0x040fe40000410000 */
[C---:B--2---:R-:W-:Y:S03]  /*d9c0*/  HMMA.16816.F32 R28, R128.reuse, R120, R28 ;  /* 0x00000078801c723c */ /* 0x044fe6000000181c */
[----:B------:R-:W-:Y:S02]  /*d9d0*/  FMUL.FTZ R77, R2, R77 ;  /* 0x0000004d024d7220 */ /* 0x000fe40000410000 */
[C---:B------:R-:W-:Y:S02]  /*d9e0*/  FMUL.FTZ R78, R0.reuse, R78 ;  /* 0x0000004e004e7220 */ /* 0x040fe40000410000 */
[----:B------:R-:W-:Y:S01]  /*d9f0*/  FMUL.FTZ R79, R0, R79 ;  /* 0x0000004f004f7220 */ /* 0x000fe20000410000 */
[C---:B------:R-:W-:Y:S01]  /*da00*/  HMMA.16816.F32 R32, R128.reuse, R122, R32 ;  /* 0x0000007a8020723c */ /* 0x040fe20000001820 */
[----:B------:R-:W-:Y:S03]  /*da10*/  LDSM.16.MT88.4 R120, [R196+0xc800] ;  /* 0x00c80000c478783b */ /* 0x000fe60000004200 */
[C---:B------:R-:W-:Y:S02]  /*da20*/  FMUL.FTZ R80, R2.reuse, R80 ;  /* 0x0000005002507220 */ /* 0x040fe40000410000 */
[----:B------:R-:W-:Y:S02]  /*da30*/  FMUL.FTZ R81, R2, R81 ;  /* 0x0000005102517220 */ /* 0x000fe40000410000 */
[C---:B---3--:R-:W-:Y:S04]  /*da40*/  HMMA.16816.F32 R36, R128.reuse, R112, R36 ;  /* 0x000000708024723c */ /* 0x048fe80000001824 */
[C---:B------:R-:W-:Y:S02]  /*da50*/  FMUL.FTZ R82, R0.reuse, R82 ;  /* 0x0000005200527220 */ /* 0x040fe40000410000 */
[----:B------:R-:W-:Y:S02]  /*da60*/  FMUL.FTZ R83, R0, R83 ;  /* 0x0000005300537220 */ /* 0x000fe40000410000 */
[C---:B------:R-:W-:Y:S01]  /*da70*/  HMMA.16816.F32 R40, R128.reuse, R114, R40 ;  /* 0x000000728028723c */ /* 0x040fe20000001828 */
[----:B------:R-:W-:Y:S03]  /*da80*/  LDSM.16.MT88.4 R112, [R200+0xc800] ;  /* 0x00c80000c870783b */ /* 0x000fe60000004200 */
[C---:B------:R-:W-:Y:S02]  /*da90*/  FMUL.FTZ R84, R2.reuse, R84 ;  /* 0x0000005402547220 */ /* 0x040fe40000410000 */
[----:B------:R-:W-:Y:S02]  /*daa0*/  FMUL.FTZ R85, R2, R85 ;  /* 0x0000005502557220 */ /* 0x000fe40000410000 */
[C---:B------:R-:W-:Y:S01]  /*dab0*/  FMUL.FTZ R86, R0.reuse, R86 ;  /* 0x0000005600567220 */ /* 0x040fe20000410000 */
[C---:B----4-:R-:W-:Y:S03]  /*dac0*/  HMMA.16816.F32 R44, R128.reuse, R104, R44 ;  /* 0x00000068802c723c */ /* 0x050fe6000000182c */
[----:B------:R-:W-:Y:S02]  /*dad0*/  FMUL.FTZ R87, R0, R87 ;  /* 0x0000005700577220 */ /* 0x000fe40000410000 */
[--C-:B------:R-:W-:Y:S02]  /*dae0*/  FFMA.FTZ R179, R249, c[0x0][0x23c], -R144.reuse ;  /* 0x00008f00f9b37a23 */ /* 0x100fe40000010890 */
[--C-:B------:R-:W-:Y:S01]  /*daf0*/  FFMA.FTZ R181, R246, c[0x0][0x23c], -R145.reuse ;  /* 0x00008f00f6b57a23 */ /* 0x100fe20000010891 */
[C---:B------:R-:W-:Y:S01]  /*db00*/  HMMA.16816.F32 R48, R128.reuse, R106, R48 ;  /* 0x0000006a8030723c */ /* 0x040fe20000001830 */
[----:B------:R-:W2:Y:S02]  /*db10*/  LDSM.16.MT88.4 R104, [R200+0x10000] ;  /* 0x01000000c868783b */ /* 0x000ea40000004200 */
[----:B------:R-:W3:Y:S01]  /*db20*/  MUFU.EX2 R179, R179 ;  /* 0x000000b300b37308 */ /* 0x000ee20000000800 */
[--C-:B------:R-:W-:Y:S02]  /*db30*/  FFMA.FTZ R180, R244, c[0x0][0x23c], -R145.reuse ;  /* 0x00008f00f4b47a23 */ /* 0x100fe40000010891 */
[--C-:B------:R-:W-:Y:S02]  /*db40*/  FFMA.FTZ R182, R247, c[0x0][0x23c], -R144.reuse ;  /* 0x00008f00f7b67a23 */ /* 0x100fe40000010890 */
[C---:B------:R-:W-:Y:S04]  /*db50*/  HMMA.16816.F32 R52, R128.reuse, R100, R52 ;  /* 0x000000648034723c */ /* 0x040fe80000001834 */
[--C-:B------:R-:W-:Y:S01]  /*db60*/  FFMA.FTZ R183, R245, c[0x0][0x23c], -R144.reuse ;  /* 0x00008f00f5b77a23 */ /* 0x100fe20000010890 */
[----:B------:R-:W-:Y:S01]  /*db70*/  MUFU.EX2 R181, R181 ;  /* 0x000000b500b57308 */ /* 0x000fe20000000800 */
[C---:B------:R-:W-:Y:S02]  /*db80*/  FMUL.FTZ R88, R2.reuse, R88 ;  /* 0x0000005802587220 */ /* 0x040fe40000410000 */
[C---:B------:R-:W-:Y:S01]  /*db90*/  HMMA.16816.F32 R56, R128.reuse, R102, R56 ;  /* 0x000000668038723c */ /* 0x040fe20000001838 */
[----:B------:R-:W4:Y:S03]  /*dba0*/  LDSM.16.MT88.4 R100, [R198+0x10000] ;  /* 0x01000000c664783b */ /* 0x000f260000004200 */
[----:B------:R-:W-:Y:S02]  /*dbb0*/  FMUL.FTZ R89, R2, R89 ;  /* 0x0000005902597220 */ /* 0x000fe40000410000 */
[C---:B------:R-:W-:Y:S01]  /*dbc0*/  FMUL.FTZ R90, R0.reuse, R90 ;  /* 0x0000005a005a7220 */ /* 0x040fe20000410000 */
[----:B------:R-:W5:Y:S01]  /*dbd0*/  MUFU.EX2 R180, R180 ;  /* 0x000000b400b47308 */ /* 0x000f620000000800 */
[C---:B------:R-:W-:Y:S04]  /*dbe0*/  HMMA.16816.F32 R60, R128.reuse, R108, R60 ;  /* 0x0000006c803c723c */ /* 0x040fe8000000183c */
[----:B------:R-:W-:Y:S02]  /*dbf0*/  FMUL.FTZ R91, R0, R91 ;  /* 0x0000005b005b7220 */ /* 0x000fe40000410000 */
[C---:B------:R-:W-:Y:S02]  /*dc00*/  FMUL.FTZ R92, R2.reuse, R92 ;  /* 0x0000005c025c7220 */ /* 0x040fe40000410000 */
[C---:B------:R-:W-:Y:S01]  /*dc10*/  HMMA.16816.F32 R64, R128.reuse, R110, R64 ;  /* 0x0000006e8040723c */ /* 0x040fe20000001840 */
[----:B------:R-:W5:Y:S01]  /*dc20*/  LDSM.16.MT88.4 R108, [R197+0x10000] ;  /* 0x01000000c56c783b */ /* 0x000f620000004200 */
[----:B------:R-:W-:Y:S02]  /*dc30*/  MUFU.EX2 R182, R182 ;  /* 0x000000b600b67308 */ /* 0x000fe40000000800 */
[----:B------:R-:W-:Y:S02]  /*dc40*/  FMUL.FTZ R93, R2, R93 ;  /* 0x0000005d025d7220 */ /* 0x000fe40000410000 */
[C---:B------:R-:W-:Y:S02]  /*dc50*/  FMUL.FTZ R94, R0.reuse, R94 ;  /* 0x0000005e005e7220 */ /* 0x040fe40000410000 */
[----:B------:R-:W-:Y:S01]  /*dc60*/  FMUL.FTZ R95, R0, R95 ;  /* 0x0000005f005f7220 */ /* 0x000fe20000410000 */
[C---:B--2---:R-:W-:Y:S03]  /*dc70*/  HMMA.16816.F32 R68, R128.reuse, R104, R68 ;  /* 0x000000688044723c */ /* 0x044fe60000001844 */
[C---:B------:R-:W-:Y:S01]  /*dc80*/  FMUL.FTZ R96, R2.reuse, R96 ;  /* 0x0000006002607220 */ /* 0x040fe20000410000 */
[----:B------:R-:W2:Y:S01]  /*dc90*/  MUFU.EX2 R183, R183 ;  /* 0x000000b700b77308 */ /* 0x000ea20000000800 */
[----:B------:R-:W-:Y:S02]  /*dca0*/  FMUL.FTZ R97, R2, R97 ;  /* 0x0000006102617220 */ /* 0x000fe40000410000 */
[C---:B------:R-:W-:Y:S01]  /*dcb0*/  FMUL.FTZ R98, R0.reuse, R98 ;  /* 0x0000006200627220 */ /* 0x040fe20000410000 */
[C---:B------:R-:W-:Y:S01]  /*dcc0*/  HMMA.16816.F32 R72, R128.reuse, R106, R72 ;  /* 0x0000006a8048723c */ /* 0x040fe20000001848 */
[----:B------:R-:W2:Y:S03]  /*dcd0*/  LDSM.16.MT88.4 R104, [R196+0x10000] ;  /* 0x01000000c468783b */ /* 0x000ea60000004200 */
[----:B------:R-:W-:Y:S02]  /*dce0*/  FMUL.FTZ R99, R0, R99 ;  /* 0x0000006300637220 */ /* 0x000fe40000410000 */
[--C-:B------:R-:W-:Y:S02]  /*dcf0*/  FFMA.FTZ R242, R242, c[0x0][0x23c], -R145.reuse ;  /* 0x00008f00f2f27a23 */ /* 0x100fe40000010891 */
[C---:B----4-:R-:W-:Y:S04]  /*dd00*/  HMMA.16816.F32 R76, R128.reuse, R100, R76 ;  /* 0x00000064804c723c */ /* 0x050fe8000000184c */
[--C-:B------:R-:W-:Y:S01]  /*dd10*/  FFMA.FTZ R245, R240, c[0x0][0x23c], -R145.reuse ;  /* 0x00008f00f0f57a23 */ /* 0x100fe20000010891 */
[----:B------:R-:W-:Y:S01]  /*dd20*/  MUFU.EX2 R242, R242 ;  /* 0x000000f200f27308 */ /* 0x000fe20000000800 */
[--C-:B------:R-:W-:Y:S01]  /*dd30*/  FFMA.FTZ R240, R243, c[0x0][0x23c], -R144.reuse ;  /* 0x00008f00f3f07a23 */ /* 0x100fe20000010890 */
[----:B-1----:R-:W-:Y:S01]  /*dd40*/  F2FP.PACK_AB R100, R177, R176 ;  /* 0x000000b0b164723e */ /* 0x002fe200000000ff */
[C---:B------:R-:W-:Y:S04]  /*dd50*/  HMMA.16816.F32 R80, R128.reuse, R102, R80 ;  /* 0x000000668050723c */ /* 0x040fe80000001850 */
[----:B---3--:R-:W-:Y:S01]  /*dd60*/  F2FP.PACK_AB R101, R179, R178 ;  /* 0x000000b2b365723e */ /* 0x008fe200000000ff */
[--C-:B------:R-:W-:Y:S02]  /*dd70*/  FFMA.FTZ R241, R241, c[0x0][0x23c], -R144.reuse ;  /* 0x00008f00f1f17a23 */ /* 0x100fe40000010890 */
[----:B-----5:R-:W-:Y:S01]  /*dd80*/  F2FP.PACK_AB R102, R180, R181 ;  /* 0x000000b5b466723e */ /* 0x020fe200000000ff */
[C---:B------:R-:W-:Y:S01]  /*dd90*/  HMMA.16816.F32 R84, R128.reuse, R108, R84 ;  /* 0x0000006c8054723c */ /* 0x040fe20000001854 */
[----:B------:R-:W1:Y:S03]  /*dda0*/  MUFU.EX2 R245, R245 ;  /* 0x000000f500f57308 */ /* 0x000e660000000800 */
[----:B--2---:R-:W-:Y:S01]  /*ddb0*/  F2FP.PACK_AB R103, R183, R182 ;  /* 0x000000b6b767723e */ /* 0x004fe200000000ff */
[--C-:B------:R-:W-:Y:S02]  /*ddc0*/  FFMA.FTZ R238, R238, c[0x0][0x23c], -R145.reuse ;  /* 0x00008f00eeee7a23 */ /* 0x100fe40000010891 */
[--C-:B------:R-:W-:Y:S01]  /*ddd0*/  FFMA.FTZ R243, R236, c[0x0][0x23c], -R145.reuse ;  /* 0x00008f00ecf37a23 */ /* 0x100fe20000010891 */
[C---:B------:R-:W-:Y:S01]  /*dde0*/  HMMA.16816.F32 R88, R128.reuse, R110, R88 ;  /* 0x0000006e8058723c */ /* 0x040fe20000001858 */
[----:B------:R-:W2:Y:S02]  /*ddf0*/  LDSM.16.MT88.4 R108, [R197+0xc800] ;  /* 0x00c80000c56c783b */ /* 0x000ea40000004200 */
[----:B------:R-:W-:Y:S01]  /*de00*/  MUFU.EX2 R240, R240 ;  /* 0x000000f000f07308 */ /* 0x000fe20000000800 */
[--C-:B------:R-:W-:Y:S02]  /*de10*/  FFMA.FTZ R236, R239, c[0x0][0x23c], -R144.reuse ;  /* 0x00008f00efec7a23 */ /* 0x100fe40000010890 */
[--C-:B------:R-:W-:Y:S02]  /*de20*/  FFMA.FTZ R237, R237, c[0x0][0x23c], -R144.reuse ;  /* 0x00008f00eded7a23 */ /* 0x100fe40000010890 */
[--C-:B------:R-:W-:Y:S01]  /*de30*/  FFMA.FTZ R232, R232, c[0x0][0x23c], -R145.reuse ;  /* 0x00008f00e8e87a23 */ /* 0x100fe20000010891 */
[C---:B------:R-:W-:Y:S03]  /*de40*/  HMMA.16816.F32 R92, R128.reuse, R104, R92 ;  /* 0x00000068805c723c */ /* 0x040fe6000000185c */
[--C-:B------:R-:W-:Y:S01]  /*de50*/  FFMA.FTZ R239, R234, c[0x0][0x23c], -R145.reuse ;  /* 0x00008f00eaef7a23 */ /* 0x100fe20000010891 */
[----:B------:R-:W3:Y:S01]  /*de60*/  MUFU.EX2 R241, R241 ;  /* 0x000000f100f17308 */ /* 0x000ee20000000800 */
[--C-:B------:R-:W-:Y:S02]  /*de70*/  FFMA.FTZ R234, R235, c[0x0][0x23c], -R144.reuse ;  /* 0x00008f00ebea7a23 */ /* 0x100fe40000010890 */
[--C-:B------:R-:W-:Y:S01]  /*de80*/  FFMA.FTZ R233, R233, c[0x0][0x23c], -R144.reuse ;  /* 0x00008f00e9e97a23 */ /* 0x100fe20000010890 */
[----:B------:R-:W-:Y:S01]  /*de90*/  HMMA.16816.F32 R96, R128, R106, R96 ;  /* 0x0000006a8060723c */ /* 0x000fe20000001860 */
[----:B------:R-:W4:Y:S03]  /*dea0*/  LDSM.16.MT88.4 R104, [R196+0xe800] ;  /* 0x00e80000c468783b */ /* 0x000f260000004200 */
[--C-:B------:R-:W-:Y:S02]  /*deb0*/  FFMA.FTZ R228, R228, c[0x0][0x23c], -R145.reuse ;  /* 0x00008f00e4e47a23 */ /* 0x100fe40000010891 */
[----:B------:R-:W-:Y:S01]  /*dec0*/  FFMA.FTZ R145, R226, c[0x0][0x23c], -R145 ;  /* 0x00008f00e2917a23 */ /* 0x000fe20000010891 */
[----:B------:R-:W-:Y:S01]  /*ded0*/  MUFU.EX2 R238, R238 ;  /* 0x000000ee00ee7308 */ /* 0x000fe20000000800 */
[C---:B------:R-:W-:Y:S01]  /*dee0*/  HMMA.16816.F32 R4, R100.reuse, R112, R4 ;  /* 0x000000706404723c */ /* 0x040fe20000001804 */
[----:B------:R-:W-:Y:S04]  /*def0*/  LDSM.16.MT88.4 R128, [R198+0xf000] ;  /* 0x00f00000c680783b */ /* 0x000fe80000004200 */
[--C-:B------:R-:W-:Y:S02]  /*df00*/  FFMA.FTZ R134, R134, c[0x0][0x23c], -R144.reuse ;  /* 0x00008f0086867a23 */ /* 0x100fe40000010890 */
[----:B------:R-:W-:Y:S01]  /*df10*/  FFMA.FTZ R144, R133, c[0x0][0x23c], -R144 ;  /* 0x00008f0085907a23 */ /* 0x000fe20000010890 */
[C---:B------:R-:W-:Y:S01]  /*df20*/  HMMA.16816.F32 R8, R100.reuse, R114, R8 ;  /* 0x000000726408723c */ /* 0x040fe20000001808 */
[----:B------:R-:W-:Y:S01]  /*df30*/  LDSM.16.MT88.4 R112, [R198+0x10800] ;  /* 0x01080000c670783b */ /* 0x000fe20000004200 */
[----:B------:R-:W-:Y:S02]  /*df40*/  MUFU.EX2 R235, R145 ;  /* 0x0000009100eb7308 */ /* 0x000fe40000000800 */
[----:B------:R-:W-:Y:S02]  /*df50*/  FFMA.FTZ R175, R2, R229, R175 ;  /* 0x000000e502af7223 */ /* 0x000fe400000100af */
[----:B------:R-:W-:Y:S01]  /*df60*/  FFMA.FTZ R171, R0, R227, R171 ;  /* 0x000000e300ab7223 */ /* 0x000fe200000100ab */
[----:B------:R-:W-:Y:S01]  /*df70*/  IADD3 R0, R215, -0x1, RZ ;  /* 0xffffffffd7007810 */ /* 0x000fe20007ffe0ff */
[C---:B------:R-:W-:Y:S04]  /*df80*/  HMMA.16816.F32 R12, R100.reuse, R116, R12 ;  /* 0x00000074640c723c */ /* 0x040fe8000000180c */
[----:B------:R5:W-:Y:S01]  /*df90*/  MUFU.EX2 R133, R144 ;  /* 0x0000009000857308 */ /* 0x000be20000000800 */
[----:B------:R-:W-:Y:S01]  /*dfa0*/  FADD.FTZ R174, R174, R175 ;  /* 0x000000afaeae7221 */ /* 0x000fe20000010000 */
[----:B------:R-:W-:Y:S01]  /*dfb0*/  MOV R215, R0 ;  /* 0x0000000000d77202 */ /* 0x000fe20000000f00 */
[----:B------:R-:W-:Y:S01]  /*dfc0*/  FADD.FTZ R170, R170, R171 ;  /* 0x000000abaaaa7221 */ /* 0x000fe20000010000 */
[C---:B------:R-:W-:Y:S01]  /*dfd0*/  HMMA.16816.F32 R16, R100.reuse, R118, R16 ;  /* 0x000000766410723c */ /* 0x040fe20000001810 */
[----:B------:R-:W-:Y:S03]  /*dfe0*/  LDSM.16.MT88.4 R116, [R197+0x10800] ;  /* 0x01080000c574783b */ /* 0x000fe60000004200 */
[----:B------:R-:W-:Y:S01]  /*dff0*/  FADD.FTZ R173, R173, R174 ;  /* 0x000000aeadad7221 */ /* 0x000fe20000010000 */
[----:B------:R-:W-:Y:S01]  /*e000*/  MOV R0, R3 ;  /* 0x0000000300007202 */ /* 0x000fe20000000f00 */
[----:B------:R-:W1:Y:S02]  /*e010*/  MUFU.EX2 R243, R243 ;  /* 0x000000f300f37308 */ /* 0x000e640000000800 */
[C---:B--2---:R-:W-:Y:S04]  /*e020*/  HMMA.16816.F32 R20, R100.reuse, R108, R20 ;  /* 0x0000006c6414723c */ /* 0x044fe80000001814 */
[----:B------:R-:W-:Y:S04]  /*e030*/  FADD.FTZ R173, R172, R173 ;  /* 0x000000adacad7221 */ /* 0x000fe80000010000 */
[C---:B------:R-:W-:Y:S01]  /*e040*/  HMMA.16816.F32 R24, R100.reuse, R110, R24 ;  /* 0x0000006e6418723c */ /* 0x040fe20000001818 */
[----:B------:R-:W2:Y:S01]  /*e050*/  LDSM.16.MT88.4 R108, [R200+0x10800] ;  /* 0x01080000c86c783b */ /* 0x000ea20000004200 */
[----:B------:R-:W-:Y:S02]  /*e060*/  MUFU.EX2 R236, R236 ;  /* 0x000000ec00ec7308 */ /* 0x000fe40000000800 */
[----:B------:R-:W-:Y:S04]  /*e070*/  FADD.FTZ R176, R176, R173 ;  /* 0x000000adb0b07221 */ /* 0x000fe80000010000 */
[C---:B------:R-:W-:Y:S01]  /*e080*/  HMMA.16816.F32 R28, R100.reuse, R120, R28 ;  /* 0x00000078641c723c */ /* 0x040fe2000000181c */
[----:B-----5:R-:W-:Y:S03]  /*e090*/  LDSM.16.MT88.4 R144, [R196+0xd800] ;  /* 0x00d80000c490783b */ /* 0x020fe60000004200 */
[----:B------:R-:W5:Y:S01]  /*e0a0*/  MUFU.EX2 R237, R237 ;  /* 0x000000ed00ed7308 */ /* 0x000f620000000800 */
[----:B------:R-:W-:Y:S03]  /*e0b0*/  FADD.FTZ R176, R177, R176 ;  /* 0x000000b0b1b07221 */ /* 0x000fe60000010000 */
[C---:B------:R-:W-:Y:S01]  /*e0c0*/  HMMA.16816.F32 R32, R100.reuse, R122, R32 ;  /* 0x0000007a6420723c */ /* 0x040fe20000001820 */
[----:B------:R-:W-:Y:S03]  /*e0d0*/  LDSM.16.MT88.4 R120, [R198+0xd000] ;  /* 0x00d00000c678783b */ /* 0x000fe60000004200 */
[----:B------:R-:W-:Y:S02]  /*e0e0*/  FADD.FTZ R181, R181, R176 ;  /* 0x000000b0b5b57221 */ /* 0x000fe40000010000 */
[----:B------:R-:W-:Y:S02]  /*e0f0*/  MUFU.EX2 R232, R232 ;  /* 0x000000e800e87308 */ /* 0x000fe40000000800 */
[C---:B------:R-:W-:Y:S04]  /*e100*/  HMMA.16816.F32 R36, R100.reuse, R124, R36 ;  /* 0x0000007c6424723c */ /* 0x040fe80000001824 */
[----:B------:R-:W-:Y:S04]  /*e110*/  FADD.FTZ R181, R180, R181 ;  /* 0x000000b5b4b57221 */ /* 0x000fe80000010000 */
[C---:B------:R-:W-:Y:S01]  /*e120*/  HMMA.16816.F32 R40, R100.reuse, R126, R40 ;  /* 0x0000007e6428723c */ /* 0x040fe20000001828 */
[----:B------:R-:W-:Y:S01]  /*e130*/  LDSM.16.MT88.4 R124, [R196+0xd000] ;  /* 0x00d00000c47c783b */ /* 0x000fe20000004200 */
[----:B------:R-:W1:Y:S06]  /*e140*/  MUFU.EX2 R239, R239 ;  /* 0x000000ef00ef7308 */ /* 0x000e6c0000000800 */
[C---:B------:R-:W-:Y:S04]  /*e150*/  HMMA.16816.F32 R44, R100.reuse, R136, R44 ;  /* 0x00000088642c723c */ /* 0x040fe8000000182c */
[----:B------:R-:W-:Y:S04]  /*e160*/  MUFU.EX2 R234, R234 ;  /* 0x000000ea00ea7308 */ /* 0x000fe80000000800 */
[C---:B------:R-:W-:Y:S01]  /*e170*/  HMMA.16816.F32 R48, R100.reuse, R138, R48 ;  /* 0x0000008a6430723c */ /* 0x040fe20000001830 */
[----:B------:R-:W-:Y:S05]  /*e180*/  LDSM.16.MT88.4 R136, [R197+0xf000] ;  /* 0x00f00000c588783b */ /* 0x000fea0000004200 */
[----:B------:R-:W1:Y:S02]  /*e190*/  MUFU.EX2 R233, R233 ;  /* 0x000000e900e97308 */ /* 0x000e640000000800 */
[C---:B------:R-:W-:Y:S08]  /*e1a0*/  HMMA.16816.F32 R52, R100.reuse, R140, R52 ;  /* 0x0000008c6434723c */ /* 0x040ff00000001834 */
[C---:B------:R-:W-:Y:S01]  /*e1b0*/  HMMA.16816.F32 R56, R100.reuse, R142, R56 ;  /* 0x0000008e6438723c */ /* 0x040fe20000001838 */
[----:B------:R-:W-:Y:S01]  /*e1c0*/  LDSM.16.MT88.4 R140, [R197+0xd800] ;  /* 0x00d80000c58c783b */ /* 0x000fe20000004200 */
[----:B------:R-:W1:Y:S06]  /*e1d0*/  MUFU.EX2 R228, R228 ;  /* 0x000000e400e47308 */ /* 0x000e6c0000000800 */
[C---:B----4-:R-:W-:Y:S04]  /*e1e0*/  HMMA.16816.F32 R60, R100.reuse, R104, R60 ;  /* 0x00000068643c723c */ /* 0x050fe8000000183c */
[----:B------:R-:W4:Y:S04]  /*e1f0*/  MUFU.EX2 R134, R134 ;  /* 0x0000008600867308 */ /* 0x000f280000000800 */
[C---:B------:R-:W-:Y:S01]  /*e200*/  HMMA.16816.F32 R64, R100.reuse, R106, R64 ;  /* 0x0000006a6440723c */ /* 0x040fe20000001840 */
[----:B------:R-:W1:Y:S07]  /*e210*/  LDSM.16.MT88.4 R104, [R196+0x10800] ;  /* 0x01080000c468783b */ /* 0x000e6e0000004200 */
[C---:B--2---:R-:W-:Y:S08]  /*e220*/  HMMA.16816.F32 R68, R100.reuse, R108, R68 ;  /* 0x0000006c6444723c */ /* 0x044ff00000001844 */
[C---:B------:R-:W-:Y:S01]  /*e230*/  HMMA.16816.F32 R72, R100.reuse, R110, R72 ;  /* 0x0000006e6448723c */ /* 0x040fe20000001848 */
[----:B------:R-:W2:Y:S07]  /*e240*/  LDSM.16.MT88.4 R108, [R200+0xd000] ;  /* 0x00d00000c86c783b */ /* 0x000eae0000004200 */
[C---:B------:R-:W-:Y:S08]  /*e250*/  HMMA.16816.F32 R76, R100.reuse, R112, R76 ;  /* 0x00000070644c723c */ /* 0x040ff0000000184c */
[C---:B------:R-:W-:Y:S01]  /*e260*/  HMMA.16816.F32 R80, R100.reuse, R114, R80 ;  /* 0x000000726450723c */ /* 0x040fe20000001850 */
[----:B------:R-:W2:Y:S07]  /*e270*/  LDSM.16.MT88.4 R112, [R197+0xd000] ;  /* 0x00d00000c570783b */ /* 0x000eae0000004200 */
[C---:B------:R-:W-:Y:S08]  /*e280*/  HMMA.16816.F32 R84, R100.reuse, R116, R84 ;  /* 0x000000746454723c */ /* 0x040ff00000001854 */
[C---:B------:R-:W-:Y:S01]  /*e290*/  HMMA.16816.F32 R88, R100.reuse, R118, R88 ;  /* 0x000000766458723c */ /* 0x040fe20000001858 */
[----:B------:R-:W4:Y:S07]  /*e2a0*/  LDSM.16.MT88.4 R116, [R200+0xf000] ;  /* 0x00f00000c874783b */ /* 0x000f2e0000004200 */
[C---:B-1----:R-:W-:Y:S08]  /*e2b0*/  HMMA.16816.F32 R92, R100.reuse, R104, R92 ;  /* 0x00000068645c723c */ /* 0x042ff0000000185c */
[----:B------:R-:W-:Y:S01]  /*e2c0*/  HMMA.16816.F32 R96, R100, R106, R96 ;  /* 0x0000006a6460723c */ /* 0x000fe20000001860 */
[----:B------:R-:W1:Y:S06]  /*e2d0*/  LDSM.16.MT88.4 R104, [R196+0xf000] ;  /* 0x00f00000c468783b */ /* 0x000e6c0000004200 */
[----:B------:R-:W-:Y:S01]  /*e2e0*/  F2FP.PACK_AB R100, R245, R242 ;  /* 0x000000f2f564723e */ /* 0x000fe200000000ff */
[----:B------:R-:W-:Y:S01]  /*e2f0*/  FADD.FTZ R242, R242, R181 ;  /* 0x000000b5f2f27221 */ /* 0x000fe20000010000 */
[----:B---3--:R-:W-:Y:S03]  /*e300*/  F2FP.PACK_AB R101, R241, R240 ;  /* 0x000000f0f165723e */ /* 0x008fe600000000ff */
[----:B------:R-:W-:Y:S01]  /*e310*/  F2FP.PACK_AB R102, R243, R238 ;  /* 0x000000eef366723e */ /* 0x000fe200000000ff */
[----:B------:R-:W-:Y:S01]  /*e320*/  FADD.FTZ R245, R245, R242 ;  /* 0x000000f2f5f57221 */ /* 0x000fe20000010000 */
[----:B-----5:R-:W-:Y:S03]  /*e330*/  F2FP.PACK_AB R103, R237, R236 ;  /* 0x000000eced67723e */ /* 0x020fe600000000ff */
[----:B------:R-:W-:Y:S04]  /*e340*/  FADD.FTZ R238, R238, R245 ;  /* 0x000000f5eeee7221 */ /* 0x000fe80000010000 */
[C---:B--2---:R-:W-:Y:S03]  /*e350*/  HMMA.16816.F32 R4, R100.reuse, R108, R4 ;  /* 0x0000006c6404723c */ /* 0x044fe60000001804 */
[----:B------:R-:W-:Y:S05]  /*e360*/  FADD.FTZ R243, R243, R238 ;  /* 0x000000eef3f37221 */ /* 0x000fea0000010000 */
[C---:B------:R-:W-:Y:S01]  /*e370*/  HMMA.16816.F32 R8, R100.reuse, R110, R8 ;  /* 0x0000006e6408723c */ /* 0x040fe20000001808 */
[----:B------:R-:W2:Y:S07]  /*e380*/  LDSM.16.MT88.4 R108, [R200+0x11000] ;  /* 0x01100000c86c783b */ /* 0x000eae0000004200 */
[C---:B------:R-:W-:Y:S08]  /*e390*/  HMMA.16816.F32 R12, R100.reuse, R120, R12 ;  /* 0x00000078640c723c */ /* 0x040ff0000000180c */
[C---:B------:R-:W-:Y:S08]  /*e3a0*/  HMMA.16816.F32 R16, R100.reuse, R122, R16 ;  /* 0x0000007a6410723c */ /* 0x040ff00000001810 */
[C---:B------:R-:W-:Y:S08]  /*e3b0*/  HMMA.16816.F32 R20, R100.reuse, R112, R20 ;  /* 0x000000706414723c */ /* 0x040ff00000001814 */
[C---:B------:R-:W-:Y:S01]  /*e3c0*/  HMMA.16816.F32 R24, R100.reuse, R114, R24 ;  /* 0x000000726418723c */ /* 0x040fe20000001818 */
[----:B------:R-:W3:Y:S07]  /*e3d0*/  LDSM.16.MT88.4 R112, [R198+0x11000] ;  /* 0x01100000c670783b */ /* 0x000eee0000004200 */
[C---:B------:R-:W-:Y:S08]  /*e3e0*/  HMMA.16816.F32 R28, R100.reuse, R124, R28 ;  /* 0x0000007c641c723c */ /* 0x040ff0000000181c */
[C---:B------:R-:W-:Y:S01]  /*e3f0*/  HMMA.16816.F32 R32, R100.reuse, R126, R32 ;  /* 0x0000007e6420723c */ /* 0x040fe20000001820 */
[----:B------:R-:W-:Y:S07]  /*e400*/  LDSM.16.MT88.4 R124, [R200+0xd800] ;  /* 0x00d80000c87c783b */ /* 0x000fee0000004200 */
[C---:B----4-:R-:W-:Y:S08]  /*e410*/  HMMA.16816.F32 R36, R100.reuse, R116, R36 ;  /* 0x000000746424723c */ /* 0x050ff00000001824 */
[C---:B------:R-:W-:Y:S01]  /*e420*/  HMMA.16816.F32 R40, R100.reuse, R118, R40 ;  /* 0x000000766428723c */ /* 0x040fe20000001828 */
[----:B------:R-:W4:Y:S07]  /*e430*/  LDSM.16.MT88.4 R116, [R197+0x11000] ;  /* 0x01100000c574783b */ /* 0x000f2e0000004200 */
[C---:B------:R-:W-:Y:S08]  /*e440*/  HMMA.16816.F32 R44, R100.reuse, R128, R44 ;  /* 0x00000080642c723c */ /* 0x040ff0000000182c */
[C---:B------:R-:W-:Y:S08]  /*e450*/  HMMA.16816.F32 R48, R100.reuse, R130, R48 ;  /* 0x000000826430723c */ /* 0x040ff00000001830 */
[C---:B------:R-:W-:Y:S07]  /*e460*/  HMMA.16816.F32 R52, R100.reuse, R136, R52 ;  /* 0x000000886434723c */ /* 0x040fee0000001834 */
[----:B------:R-:W-:Y:S01]  /*e470*/  F2FP.PACK_AB R136, R239, R232 ;  /* 0x000000e8ef88723e */ /* 0x000fe200000000ff */
[C---:B------:R-:W-:Y:S04]  /*e480*/  HMMA.16816.F32 R56, R100.reuse, R138, R56 ;  /* 0x0000008a6438723c */ /* 0x040fe80000001838 */
[----:B------:R-:W-:Y:S01]  /*e490*/  F2FP.PACK_AB R137, R233, R234 ;  /* 0x000000eae989723e */ /* 0x000fe200000000ff */
[----:B------:R-:W-:Y:S02]  /*e4a0*/  FADD.FTZ R232, R232, R243 ;  /* 0x000000f3e8e87221 */ /* 0x000fe40000010000 */
[----:B------:R-:W-:Y:S01]  /*e4b0*/  F2FP.PACK_AB R138, R235, R228 ;  /* 0x000000e4eb8a723e */ /* 0x000fe200000000ff */
[C---:B-1----:R-:W-:Y:S04]  /*e4c0*/  HMMA.16816.F32 R60, R100.reuse, R104, R60 ;  /* 0x00000068643c723c */ /* 0x042fe8000000183c */
[----:B------:R-:W-:Y:S01]  /*e4d0*/  F2FP.PACK_AB R139, R133, R134 ;  /* 0x00000086858b723e */ /* 0x000fe200000000ff */
[----:B------:R-:W-:Y:S03]  /*e4e0*/  FADD.FTZ R239, R239, R232 ;  /* 0x000000e8efef7221 */ /* 0x000fe60000010000 */
[C---:B------:R-:W-:Y:S01]  /*e4f0*/  HMMA.16816.F32 R64, R100.reuse, R106, R64 ;  /* 0x0000006a6440723c */ /* 0x040fe20000001840 */
[----:B------:R-:W1:Y:S03]  /*e500*/  LDSM.16.MT88.4 R104, [R196+0x11000] ;  /* 0x01100000c468783b */ /* 0x000e660000004200 */
[----:B------:R-:W-:Y:S04]  /*e510*/  FADD.FTZ R228, R228, R239 ;  /* 0x000000efe4e47221 */ /* 0x000fe80000010000 */
[C---:B--2---:R-:W-:Y:S04]  /*e520*/  HMMA.16816.F32 R68, R100.reuse, R108, R68 ;  /* 0x0000006c6444723c */ /* 0x044fe80000001844 */
[----:B------:R-:W-:Y:S04]  /*e530*/  FADD.FTZ R229, R235, R228 ;  /* 0x000000e4ebe57221 */ /* 0x000fe80000010000 */
[C---:B------:R-:W-:Y:S01]  /*e540*/  HMMA.16816.F32 R72, R100.reuse, R110, R72 ;  /* 0x0000006e6448723c */ /* 0x040fe20000001848 */
[----:B------:R-:W2:Y:S07]  /*e550*/  LDSM.16.MT88.4 R108, [R198+0xd800] ;  /* 0x00d80000c66c783b */ /* 0x000eae0000004200 */
[C---:B---3--:R-:W-:Y:S08]  /*e560*/  HMMA.16816.F32 R76, R100.reuse, R112, R76 ;  /* 0x00000070644c723c */ /* 0x048ff0000000184c */
[C---:B------:R-:W-:Y:S08]  /*e570*/  HMMA.16816.F32 R80, R100.reuse, R114, R80 ;  /* 0x000000726450723c */ /* 0x040ff00000001850 */
[C---:B----4-:R-:W-:Y:S08]  /*e580*/  HMMA.16816.F32 R84, R100.reuse, R116, R84 ;  /* 0x000000746454723c */ /* 0x050ff00000001854 */
[C---:B------:R-:W-:Y:S08]  /*e590*/  HMMA.16816.F32 R88, R100.reuse, R118, R88 ;  /* 0x000000766458723c */ /* 0x040ff00000001858 */
[C---:B-1----:R-:W-:Y:S08]  /*e5a0*/  HMMA.16816.F32 R92, R100.reuse, R104, R92 ;  /* 0x00000068645c723c */ /* 0x042ff0000000185c */
[----:B------:R-:W-:Y:S08]  /*e5b0*/  HMMA.16816.F32 R96, R100, R106, R96 ;  /* 0x0000006a6460723c */ /* 0x000ff00000001860 */
[C---:B------:R-:W-:Y:S01]  /*e5c0*/  HMMA.16816.F32 R128, R136.reuse, R124, R4 ;  /* 0x0000007c8880723c */ /* 0x040fe20000001804 */
[----:B------:R-:W1:Y:S07]  /*e5d0*/  LDSM.16.MT88.4 R4, [R198+0x11800] ;  /* 0x01180000c604783b */ /* 0x000e6e0000004200 */
[C---:B------:R-:W-:Y:S01]  /*e5e0*/  HMMA.16816.F32 R124, R136.reuse, R126, R8 ;  /* 0x0000007e887c723c */ /* 0x040fe20000001808 */
[----:B------:R-:W3:Y:S07]  /*e5f0*/  LDSM.16.MT88.4 R8, [R197+0x11800] ;  /* 0x01180000c508783b */ /* 0x000eee0000004200 */
[C---:B--2---:R-:W-:Y:S01]  /*e600*/  HMMA.16816.F32 R120, R136.reuse, R108, R12 ;  /* 0x0000006c8878723c */ /* 0x044fe2000000180c */
[----:B------:R-:W2:Y:S07]  /*e610*/  LDSM.16.MT88.4 R12, [R196+0x11800] ;  /* 0x01180000c40c783b */ /* 0x000eae0000004200 */
[C---:B------:R-:W-:Y:S08]  /*e620*/  HMMA.16816.F32 R116, R136.reuse, R110, R16 ;  /* 0x0000006e8874723c */ /* 0x040ff00000001810 */
        /* <DEDUP_REMOVED lines=14> */
[C---:B-1----:R-:W-:Y:S07]  /*e710*/  HMMA.16816.F32 R76, R136.reuse, R4, R76 ;  /* 0x00000004884c723c */ /* 0x042fee000000184c */
[----:B------:R-:W-:Y:S01]  /*e720*/  FADD.FTZ R5, R169, R170 ;  /* 0x000000aaa9057221 */ /* 0x000fe20000010000 */
[C---:B------:R-:W-:Y:S04]  /*e730*/  HMMA.16816.F32 R80, R136.reuse, R6, R80 ;  /* 0x000000068850723c */ /* 0x040fe80000001850 */
[----:B------:R-:W-:Y:S04]  /*e740*/  FADD.FTZ R5, R168, R5 ;  /* 0x00000005a8057221 */ /* 0x000fe80000010000 */
[C---:B---3--:R-:W-:Y:S04]  /*e750*/  HMMA.16816.F32 R84, R136.reuse, R8, R84 ;  /* 0x000000088854723c */ /* 0x048fe80000001854 */
[----:B------:R-:W-:Y:S04]  /*e760*/  FADD.FTZ R178, R178, R5 ;  /* 0x00000005b2b27221 */ /* 0x000fe80000010000 */
[C---:B------:R-:W-:Y:S04]  /*e770*/  HMMA.16816.F32 R88, R136.reuse, R10, R88 ;  /* 0x0000000a8858723c */ /* 0x040fe80000001858 */
[----:B------:R-:W-:Y:S04]  /*e780*/  FADD.FTZ R179, R179, R178 ;  /* 0x000000b2b3b37221 */ /* 0x000fe80000010000 */
[----:B------:R-:W-:Y:S01]  /*e790*/  FADD.FTZ R182, R182, R179 ;  /* 0x000000b3b6b67221 */ /* 0x000fe20000010000 */
[C---:B--2---:R-:W-:Y:S03]  /*e7a0*/  HMMA.16816.F32 R92, R136.reuse, R12, R92 ;  /* 0x0000000c885c723c */ /* 0x044fe6000000185c */
[----:B------:R-:W-:Y:S04]  /*e7b0*/  FADD.FTZ R183, R183, R182 ;  /* 0x000000b6b7b77221 */ /* 0x000fe80000010000 */
[----:B------:R-:W-:Y:S01]  /*e7c0*/  FADD.FTZ R240, R240, R183 ;  /* 0x000000b7f0f07221 */ /* 0x000fe20000010000 */
[----:B------:R-:W-:Y:S04]  /*e7d0*/  HMMA.16816.F32 R96, R136, R14, R96 ;  /* 0x0000000e8860723c */ /* 0x000fe80000001860 */
[----:B------:R-:W-:Y:S04]  /*e7e0*/  FADD.FTZ R241, R241, R240 ;  /* 0x000000f0f1f17221 */ /* 0x000fe80000010000 */
[----:B------:R-:W-:Y:S04]  /*e7f0*/  FADD.FTZ R236, R236, R241 ;  /* 0x000000f1ecec7221 */ /* 0x000fe80000010000 */
[----:B------:R-:W-:Y:S04]  /*e800*/  FADD.FTZ R237, R237, R236 ;  /* 0x000000eceded7221 */ /* 0x000fe80000010000 */
[----:B------:R-:W-:Y:S04]  /*e810*/  FADD.FTZ R234, R234, R237 ;  /* 0x000000edeaea7221 */ /* 0x000fe80000010000 */
[----:B------:R-:W-:Y:S04]  /*e820*/  FADD.FTZ R233, R233, R234 ;  /* 0x000000eae9e97221 */ /* 0x000fe80000010000 */
[----:B------:R-:W-:Y:S04]  /*e830*/  FADD.FTZ R134, R134, R233 ;  /* 0x000000e986867221 */ /* 0x000fe80000010000 */
[----:B------:R-:W-:Y:S01]  /*e840*/  FADD.FTZ R227, R133, R134 ;  /* 0x0000008685e37221 */ /* 0x000fe20000010000 */
[----:B------:R-:W-:-:S05]  /*e850*/  @P1 BRA `(.L_x_794) ;  /* 0xffffc52000001947 */ /* 0x000fca000383ffff */
.L_x_790:
        /* <DEDUP_REMOVED lines=223> */
[----:B------:R-:W-:Y:S04]  /*f650*/  STS [R27], R100 ;  /* 0x000000641b007388 */ /* 0x000fe80000000800 */
[----:B------:R-:W-:Y:S04]  /*f660*/  STS [R27+0x400], R102 ;  /* 0x000400661b007388 */ /* 0x000fe80000000800 */
        /* <DEDUP_REMOVED lines=12> */
[----:B------:R3:W-:Y:S04]  /*f730*/  STS [R25+0x2000], R60 ;  /* 0x0020003c19007388 */ /* 0x0007e80000000800 */
        /* <DEDUP_REMOVED lines=72> */
.L_x_796:
[----:B--2---:R-:W-:Y:S05]  /*fbc0*/  BSYNC B0 ;  /* 0x0000000000007941 */ /* 0x004fea0003800000 */
.L_x_795:
        /* <DEDUP_REMOVED lines=36> */
.L_x_798:
[----:B------:R-:W-:Y:S05]  /*fe10*/  BSYNC B0 ;  /* 0x0000000000007941 */ /* 0x000fea0003800000 */
.L_x_797:
        /* <DEDUP_REMOVED lines=20> */
.L_x_800:
[----:B------:R-:W-:Y:S05]  /*ff60*/  BSYNC B0 ;  /* 0x0000000000007941 */ /* 0x000fea0003800000 */
.L_x_799:
        /* <DEDUP_REMOVED lines=20> */
.L_x_802:
[----:B------:R-:W-:Y:S05]  /*100b0*/  BSYNC B0 ;  /* 0x0000000000007941 */ /* 0x000fea0003800000 */
.L_x_801:
        /* <DEDUP_REMOVED lines=20> */
.L_x_803:
        /* <DEDUP_REMOVED lines=16> */
.L_x_4099:


//--------------------- .text._ZN5flash24flash_fwd_splitkv_kernelI23Flash_fwd_kernel_traitsILi192ELi64ELi64ELi4ELb0ELb0EN7cutlass6half_tE19Flash_kernel_traitsILi192ELi64ELi64ELi4ES3_EELb1ELb0ELb0ELb0ELb0ELb0ELb0ELb1EEEvNS_16Flash_fwd_paramsE --------------------------
	.section	.text._ZN5flash24flash_fwd_splitkv_kernelI23Flash_fwd_kernel_traitsILi192ELi64ELi64ELi4ELb0ELb0EN7cutlass6half_tE19Flash_kernel_traitsILi192ELi64ELi64ELi4ES3_EELb1ELb0ELb0ELb0ELb0ELb0ELb0ELb1EEEvNS_16Flash_fwd_paramsE,"ax",@progbits
	.sectioninfo	@"SHI_REGISTERS=229"
	.align	128
        .global         _ZN5flash24flash_fwd_splitkv_kernelI23Flash_fwd_kernel_traitsILi192ELi64ELi64ELi4ELb0ELb0EN7cutlass6half_tE19Flash_kernel_traitsILi192ELi64ELi64ELi4ES3_EELb1ELb0ELb0ELb0ELb0ELb0ELb0ELb1EEEvNS_16Flash_fwd_paramsE
        .type           _ZN5flash24flash_fwd_splitkv_kernelI23Flash_fwd_kernel_traitsILi192ELi64ELi64ELi4ELb0ELb0EN7cutlass6half_tE19Flash_kernel_traitsILi192ELi64ELi64ELi4ES3_EELb1ELb0ELb0ELb0ELb0ELb0ELb0ELb1EEEvNS_16Flash_fwd_paramsE,@function
        .size           _ZN5flash24flash_fwd_splitkv_kernelI23Flash_fwd_kernel_traitsILi192ELi64ELi64ELi4ELb0ELb0EN7cutlass6half_tE19Flash_kernel_traitsILi192ELi64ELi64ELi4ES3_EELb1ELb0ELb0ELb0ELb0ELb0ELb0ELb1EEEvNS_16Flash_fwd_paramsE,(.L_x_4100 - _ZN5flash24flash_fwd_splitkv_kernelI23Flash_fwd_kernel_traitsILi192ELi64ELi64ELi4ELb0ELb0EN7cutlass6half_tE19Flash_kernel_traitsILi192ELi64ELi64ELi4ES3_EELb1ELb0ELb0ELb0ELb0ELb0ELb0ELb1EEEvNS_16Flash_fwd_paramsE)
        .other          _ZN5flash24flash_fwd_splitkv_kernelI23Flash_fwd_kernel_traitsILi192ELi64ELi64ELi4ELb0ELb0EN7cutlass6half_tE19Flash_kernel_traitsILi192ELi64ELi64ELi4ES3_EELb1ELb0ELb0ELb0ELb0ELb0ELb0ELb1EEEvNS_16Flash_fwd_paramsE,@"STO_CUDA_ENTRY STV_DEFAULT"
_ZN5flash24flash_fwd_splitkv_kernelI23Flash_fwd_kernel_traitsILi192ELi64ELi64ELi4ELb0ELb0EN7cutlass6half_tE19Flash_kernel_traitsILi192ELi64ELi64ELi4ES3_EELb1ELb0ELb0ELb0ELb0ELb0ELb0ELb1EEEvNS_16Flash_fwd_paramsE:
.text._ZN5flash24flash_fwd_splitkv_kernelI23Flash_fwd_kernel_traitsILi192ELi64ELi64ELi4ELb0ELb0EN7cutlass6half_tE19Flash_kernel_traitsILi192ELi64ELi64ELi4ES3_EELb1ELb0ELb0ELb0ELb0ELb0ELb0ELb1EEEvNS_16Flash_fwd_paramsE:
[----:B------:R-:W-:Y:S02]  /*0000*/  MOV R1, c[0x0][0x28] ;  /* 0x00000a0000017a02 */ /* 0x000fe40000000f00 */
[----:B------:R-:W1:Y:S01]  /*0010*/  S2R R2, SR_CTAID.Y ;  /* 0x0000000000027919 */ /* 0x000e620000002600 */
[----:B------:R-:W2:Y:S01]  /*0020*/  LDC.U8 R0, c[0x0][0x312] ;  /* 0x0000c480ff007b82 */ /* 0x000ea20000000000 */
[----:B------:R-:W-:Y:S01]  /*0030*/  ISETP.NE.U32.AND P1, PT, RZ, c[0x0][0x240], PT ;  /* 0x00009000ff007a0c */ /* 0x000fe20003f25070 */
[----:B------:R-:W-:Y:S01]  /*0040*/  IMAD.MOV.U32 R99, RZ, RZ, 0x4 ;  /* 0x00000004ff637424 */ /* 0x000fe200078e00ff */
[----:B------:R-:W-:Y:S01]  /*0050*/  ISETP.NE.U32.AND P5, PT, RZ, c[0x0][0x250], PT ;  /* 0x00009400ff007a0c */ /* 0x000fe20003fa5070 */
[----:B------:R-:W-:Y:S01]  /*0060*/  IMAD.MOV.U32 R204, RZ, RZ, -0x1 ;  /* 0xffffffffffcc7424 */ /* 0x000fe200078e00ff */
[----:B------:R-:W-:Y:S01]  /*0070*/  ISETP.NE.AND.EX P1, PT, RZ, c[0x0][0x244], PT, P1 ;  /* 0x00009100ff007a0c */ /* 0x000fe20003f25310 */
[----:B------:R-:W-:Y:S01]  /*0080*/  ULDC.64 UR6, c[0x0][0x118] ;  /* 0x0000460000067ab9 */ /* 0x000fe20000000a00 */
[----:B------:R-:W-:Y:S02]  /*0090*/  ISETP.NE.AND.EX P5, PT, RZ, c[0x0][0x254], PT, P5 ;  /* 0x00009500ff007a0c */ /* 0x000fe40003fa5350 */
[----:B------:R-:W-:Y:S01]  /*00a0*/  ISETP.EQ.U32.AND P0, PT, RZ, c[0x0][0x248], PT ;  /* 0x00009200ff007a0c */ /* 0x000fe20003f02070 */
[----:B-1----:R-:W-:Y:S01]  /*00b0*/  IMAD.WIDE R4, R2, R99, c[0x0][0x240] ;  /* 0x0000900002047625 */ /* 0x002fe200078e0263 */
[----:B--2---:R-:W-:-:S03]  /*00c0*/  ISETP.NE.AND P2, PT, R0, RZ, PT ;  /* 0x000000ff0000720c */ /* 0x004fc60003f45270 */
[----:B------:R-:W-:-:S04]  /*00d0*/  IMAD.MOV.U32 R0, RZ, RZ, RZ ;  /* 0x000000ffff007224 */ /* 0x000fc800078e00ff */
[----:B------:R-:W2:Y:S01]  /*00e0*/  @P1 LDG.E R204, [R4.64] ;  /* 0x0000000604cc1981 */ /* 0x000ea2000c1e1900 */
[CC--:B------:R-:W-:Y:S01]  /*00f0*/  IMAD.WIDE R162, R2.reuse, R99.reuse, c[0x0][0x250] ;  /* 0x0000940002a27625 */ /* 0x0c0fe200078e0263 */
[----:B------:R-:W-:Y:S02]  /*0100*/  ISETP.EQ.OR.EX P0, PT, RZ, c[0x0][0x24c], !P2, P0 ;  /* 0x00009300ff007a0c */ /* 0x000fe40005702700 */
[----:B------:R-:W2:Y:S04]  /*0110*/  @P1 LDG.E R203, [R4.64+0x4] ;  /* 0x0000040604cb1981 */ /* 0x000ea8000c1e1900 */
[----:B------:R1:W5:Y:S01]  /*0120*/  @P5 LDG.E R0, [R162.64] ;  /* 0x00000006a2005981 */ /* 0x000362000c1e1900 */
[----:B------:R-:W-:Y:S02]  /*0130*/  IMAD.MOV.U32 R17, RZ, RZ, -0x1 ;  /* 0xffffffffff117424 */ /* 0x000fe400078e00ff */
[----:B------:R-:W-:Y:S01]  /*0140*/  IMAD.WIDE R8, R2, R99, c[0x0][0x248] ;  /* 0x0000920002087625 */ /* 0x000fe200078e0263 */
[----:B------:R-:W3:Y:S04]  /*0150*/  S2R R27, SR_CTAID.X ;  /* 0x00000000001b7919 */ /* 0x000ee80000002500 */
[----:B------:R1:W5:Y:S01]  /*0160*/  @!P0 LDG.E R17, [R8.64] ;  /* 0x0000000608118981 */ /* 0x000362000c1e1900 */
[----:B------:R-:W-:-:S03]  /*0170*/  ISETP.NE.U32.AND P0, PT, RZ, c[0x0][0x248], PT ;  /* 0x00009200ff007a0c */ /* 0x000fc60003f05070 */
[----:B------:R-:W4:Y:S01]  /*0180*/  S2R R158, SR_CTAID.Z ;  /* 0x00000000009e7919 */ /* 0x000f220000002700 */
[----:B------:R-:W-:Y:S02]  /*0190*/  ISETP.NE.AND.EX P0, PT, RZ, c[0x0][0x24c], PT, P0 ;  /* 0x00009300ff007a0c */ /* 0x000fe40003f05300 */
[----:B------:R-:W-:-:S04]  /*01a0*/  MOV R3, R2 ;  /* 0x0000000200037202 */ /* 0x000fc80000000f00 */
[--C-:B------:R-:W-:Y:S01]  /*01b0*/  SHF.R.S32.HI R6, RZ, 0x1f, R3.reuse ;  /* 0x0000001fff067819 */ /* 0x100fe20000011403 */
[----:B------:R-:W-:Y:S02]  /*01c0*/  IMAD.MOV.U32 R11, RZ, RZ, R3 ;  /* 0x000000ffff0b7224 */ /* 0x000fe400078e0003 */
[----:B--2---:R-:W-:Y:S01]  /*01d0*/  @P1 IMAD.IADD R203, R203, 0x1, -R204 ;  /* 0x00000001cbcb1824 */ /* 0x004fe200078e0acc */
[----:B------:R-:W-:-:S03]  /*01e0*/  @!P1 MOV R203, c[0x0][0x214] ;  /* 0x0000850000cb9a02 */ /* 0x000fc60000000f00 */
[----:B------:R-:W-:Y:S05]  /*01f0*/  @!P0 BRA `(.L_x_804) ;  /* 0x0000004000008947 */ /* 0x000fea0003800000 */
[----:B-1-34-:R-:W2:Y:S02]  /*0200*/  @P2 LDG.E R4, [R8.64+0x4] ;  /* 0x0000040608042981 */ /* 0x01aea4000c1e1900 */
[----:B--2--5:R-:W-:-:S06]  /*0210*/  @P2 IADD3 R69, R4, -R17, RZ ;  /* 0x8000001104452210 */ /* 0x024fcc0007ffe0ff */
[----:B------:R1:W5:Y:S01]  /*0220*/  @!P2 LDG.E R69, [R8.64] ;  /* 0x000000060845a981 */ /* 0x000362000c1e1900 */
[----:B------:R-:W-:Y:S05]  /*0230*/  BRA `(.L_x_805) ;  /* 0x0000001000007947 */ /* 0x000fea0003800000 */
.L_x_804:
[----:B-1-34-:R-:W-:Y:S02]  /*0240*/  MOV R69, c[0x0][0x218] ;  /* 0x0000860000457a02 */ /* 0x01afe40000000f00 */
.L_x_805:
[----:B------:R-:W-:-:S04]  /*0250*/  ISETP.NE.U32.AND P2, PT, RZ, c[0x0][0x258], PT ;  /* 0x00009600ff007a0c */ /* 0x000fc80003f45070 */
[----:B------:R-:W-:-:S13]  /*0260*/  ISETP.NE.AND.EX P2, PT, RZ, c[0x0][0x25c], PT, P2 ;  /* 0x00009700ff007a0c */ /* 0x000fda0003f45320 */
[----:B-1----:R-:W-:-:S05]  /*0270*/  @P2 IMAD.WIDE R8, R2, R99, c[0x0][0x258] ;  /* 0x0000960002082625 */ /* 0x002fca00078e0263 */
[----:B------:R-:W2:Y:S01]  /*0280*/  @P2 LDG.E R5, [R8.64] ;  /* 0x0000000608052981 */ /* 0x000ea2000c1e1900 */
[----:B------:R-:W-:Y:S01]  /*0290*/  IMAD.SHL.U32 R60, R27, 0x40, RZ ;  /* 0x000000401b3c7824 */ /* 0x000fe200078e00ff */
[----:B------:R-:W-:Y:S01]  /*02a0*/  @!P2 ISETP.NE.U32.AND P1, PT, RZ, c[0x0][0x268], PT ;  /* 0x00009a00ff00aa0c */ /* 0x000fe20003f25070 */
[----:B-----5:R-:W-:-:S03]  /*02b0*/  IMAD.IADD R69, R69, 0x1, -R0 ;  /* 0x0000000145457824 */ /* 0x020fc600078e0a00 */
[----:B------:R-:W-:Y:S02]  /*02c0*/  ISETP.GT.AND P0, PT, R203, R60, PT ;  /* 0x0000003ccb00720c */ /* 0x000fe40003f04270 */
[----:B------:R-:W-:-:S04]  /*02d0*/  @!P2 ISETP.NE.AND.EX P1, PT, RZ, c[0x0][0x26c], PT, P1 ;  /* 0x00009b00ff00aa0c */ /* 0x000fc80003f25310 */
[----:B------:R-:W-:Y:S01]  /*02e0*/  @!P2 SEL R4, RZ, c[0x0][0x21c], !P1 ;  /* 0x00008700ff04aa07 */ /* 0x000fe20004800000 */
[----:B--2---:R-:W-:-:S04]  /*02f0*/  @P2 IMAD.IADD R62, R5, 0x1, -R0 ;  /* 0x00000001053e2824 */ /* 0x004fc800078e0a00 */
[----:B------:R-:W-:Y:S02]  /*0300*/  @!P2 IMAD.IADD R62, R69, 0x1, R4 ;  /* 0x00000001453ea824 */ /* 0x000fe400078e0204 */
[----:B------:R-:W-:Y:S05]  /*0310*/  @!P0 EXIT ;  /* 0x000000000000894d */ /* 0x000fea0003800000 */
[----:B------:R-:W-:Y:S01]  /*0320*/  IMAD.MOV.U32 R10, RZ, RZ, c[0x0][0x218] ;  /* 0x00008600ff0a7624 */ /* 0x000fe200078e00ff */
[----:B------:R-:W-:Y:S01]  /*0330*/  IADD3 R5, -R203, 0x7f, R60 ;  /* 0x0000007fcb057810 */ /* 0x000fe20007ffe13c */
[----:B------:R-:W1:Y:S01]  /*0340*/  S2R R129, SR_TID.X ;  /* 0x0000000000817919 */ /* 0x000e620000002100 */
[----:B------:R-:W-:Y:S02]  /*0350*/  IADD3 R8, R62, 0x3f, RZ ;  /* 0x0000003f3e087810 */ /* 0x000fe40007ffe0ff */
[----:B------:R-:W-:Y:S02]  /*0360*/  IADD3 R10, R10, 0x3f, RZ ;  /* 0x0000003f0a0a7810 */ /* 0x000fe40007ffe0ff */
[----:B------:R-:W-:Y:S02]  /*0370*/  IADD3 R5, R5, c[0x0][0x2e8], R62 ;  /* 0x0000ba0005057a10 */ /* 0x000fe40007ffe03e */
[----:B------:R-:W-:-:S02]  /*0380*/  SHF.R.S32.HI R7, RZ, 0x1f, R8 ;  /* 0x0000001fff077819 */ /* 0x000fc40000011408 */
[----:B------:R-:W-:Y:S02]  /*0390*/  SHF.R.S32.HI R9, RZ, 0x1f, R10 ;  /* 0x0000001fff097819 */ /* 0x000fe4000001140a */
[----:B------:R-:W-:Y:S02]  /*03a0*/  SHF.R.S32.HI R4, RZ, 0x1f, R5 ;  /* 0x0000001fff047819 */ /* 0x000fe40000011405 */
[----:B------:R-:W-:Y:S02]  /*03b0*/  LEA.HI R7, R7, R8, RZ, 0x6 ;  /* 0x0000000807077211 */ /* 0x000fe400078f30ff */
[----:B------:R-:W-:Y:S02]  /*03c0*/  LEA.HI R9, R9, R10, RZ, 0x6 ;  /* 0x0000000a09097211 */ /* 0x000fe400078f30ff */
[----:B------:R-:W-:Y:S02]  /*03d0*/  LEA.HI R4, R4, R5, RZ, 0x6 ;  /* 0x0000000504047211 */ /* 0x000fe400078f30ff */
[----:B------:R-:W-:-:S02]  /*03e0*/  SHF.R.S32.HI R7, RZ, 0x6, R7 ;  /* 0x00000006ff077819 */ /* 0x000fc40000011407 */
[----:B------:R-:W-:Y:S02]  /*03f0*/  SHF.R.S32.HI R8, RZ, 0x6, R9 ;  /* 0x00000006ff087819 */ /* 0x000fe40000011409 */
        /* <DEDUP_REMOVED lines=14> */
[----:B------:R-:W-:Y:S01]  /*04e0*/  IMAD.IADD R129, R129, 0x1, -R2 ;  /* 0x0000000181817824 */ /* 0x000fe200078e0a02 */
[----:B------:R-:W-:Y:S01]  /*04f0*/  SHF.R.S32.HI R15, RZ, 0x1f, R158 ;  /* 0x0000001fff0f7819 */ /* 0x000fe2000001149e */
[----:B------:R-:W-:-:S03]  /*0500*/  @P0 IMAD.WIDE.U32 R8, R204, c[0x0][0x1e8], RZ ;  /* 0x00007a00cc080a25 */ /* 0x000fc600078e00ff */
[----:B------:R-:W-:Y:S01]  /*0510*/  SHF.L.U32 R4, R129, 0x3, RZ ;  /* 0x0000000381047819 */ /* 0x000fe200000006ff */
[----:B------:R-:W-:Y:S02]  /*0520*/  @!P0 IMAD R2, R6, c[0x0][0x1e0], RZ ;  /* 0x0000780006028a24 */ /* 0x000fe400078e02ff */
[----:B------:R-:W-:Y:S01]  /*0530*/  @!P0 IMAD.WIDE.U32 R12, R3, c[0x0][0x1e0], RZ ;  /* 0x00007800030c8a25 */ /* 0x000fe200078e00ff */
[----:B------:R-:W-:-:S03]  /*0540*/  SHF.R.S32.HI R5, RZ, 0x1f, R4 ;  /* 0x0000001fff057819 */ /* 0x000fc60000011404 */
[----:B------:R-:W-:Y:S02]  /*0550*/  @P0 IMAD R7, R204, c[0x0][0x1ec], R9 ;  /* 0x00007b00cc070a24 */ /* 0x000fe400078e0209 */
[----:B------:R-:W-:Y:S01]  /*0560*/  @P0 IMAD.MOV.U32 R6, RZ, RZ, R8 ;  /* 0x000000ffff060224 */ /* 0x000fe200078e0008 */
[----:B------:R-:W-:Y:S01]  /*0570*/  @!P0 MOV R6, R12 ;  /* 0x0000000c00068202 */ /* 0x000fe20000000f00 */
[----:B------:R-:W-:Y:S02]  /*0580*/  @!P0 IMAD R2, R3, c[0x0][0x1e4], R2 ;  /* 0x0000790003028a24 */ /* 0x000fe400078e0202 */
[----:B------:R-:W-:-:S04]  /*0590*/  IMAD.WIDE.U32 R8, R60, c[0x0][0x1e8], R4 ;  /* 0x00007a003c087a25 */ /* 0x000fc800078e0004 */
[----:B------:R-:W-:Y:S01]  /*05a0*/  @!P0 IMAD.IADD R7, R13, 0x1, R2 ;  /* 0x000000010d078824 */ /* 0x000fe200078e0202 */
[----:B------:R-:W-:Y:S01]  /*05b0*/  IADD3 R6, P0, R6, R8, RZ ;  /* 0x0000000806067210 */ /* 0x000fe20007f1e0ff */
[----:B------:R-:W-:Y:S02]  /*05c0*/  IMAD R2, R60, c[0x0][0x1ec], R11 ;  /* 0x00007b003c027a24 */ /* 0x000fe400078e020b */
[----:B------:R-:W-:Y:S02]  /*05d0*/  IMAD R15, R15, c[0x0][0x1f0], RZ ;  /* 0x00007c000f0f7a24 */ /* 0x000fe400078e02ff */
[----:B------:R-:W-:Y:S01]  /*05e0*/  IMAD R3, R3, c[0x0][0x1c0], R158 ;  /* 0x0000700003037a24 */ /* 0x000fe200078e029e */
[----:B------:R-:W-:Y:S01]  /*05f0*/  IADD3.X R7, R7, R9, R2, P0, !PT ;  /* 0x0000000907077210 */ /* 0x000fe200007fe402 */
[----:B------:R-:W-:Y:S01]  /*0600*/  IMAD R15, R158, c[0x0][0x1f4], R15 ;  /* 0x00007d009e0f7a24 */ /* 0x000fe200078e020f */
[----:B------:R-:W-:Y:S01]  /*0610*/  ISETP.GE.AND P0, PT, R0, R203, PT ;  /* 0x000000cb0000720c */ /* 0x000fe20003f06270 */
[----:B------:R-:W-:Y:S01]  /*0620*/  IMAD R3, R3, c[0x0][0x214], R60 ;  /* 0x0000850003037a24 */ /* 0x000fe200078e023c */
[----:B------:R-:W-:Y:S01]  /*0630*/  IADD3 R9, R4, 0x40, RZ ;  /* 0x0000004004097810 */ /* 0x000fe20007ffe0ff */
[----:B------:R-:W-:Y:S01]  /*0640*/  IMAD.WIDE.U32 R158, R158, c[0x0][0x1f0], R6 ;  /* 0x00007c009e9e7a25 */ /* 0x000fe200078e0006 */
[----:B------:R-:W-:-:S02]  /*0650*/  SHF.R.S32.HI R6, RZ, 0x1f, R0 ;  /* 0x0000001fff067819 */ /* 0x000fc40000011400 */
[----:B------:R-:W-:Y:S01]  /*0660*/  IADD3 R7, R4, 0x80, RZ ;  /* 0x0000008004077810 */ /* 0x000fe20007ffe0ff */
[----:B------:R-:W-:-:S06]  /*0670*/  IMAD.IADD R15, R159, 0x1, R15 ;  /* 0x000000019f0f7824 */ /* 0x000fcc00078e020f */
        /* <DEDUP_REMOVED lines=14> */
.L_x_808:
[----:B------:R-:W-:Y:S05]  /*0760*/  BSYNC B0 ;  /* 0x0000000000007941 */ /* 0x000fea0003800000 */
.L_x_807:
[----:B------:R-:W-:Y:S01]  /*0770*/  IADD3 R12, R0, 0x10, RZ ;  /* 0x00000010000c7810 */ /* 0x000fe20007ffe0ff */
[----:B------:R-:W-:Y:S03]  /*0780*/  BSSY B0, `(.L_x_809) ;  /* 0x0000013000007945 */ /* 0x000fe60003800000 */
[----:B------:R-:W-:-:S13]  /*0790*/  ISETP.GE.AND P0, PT, R12, R203, PT ;  /* 0x000000cb0c00720c */ /* 0x000fda0003f06270 */
[----:B------:R-:W-:Y:S05]  /*07a0*/  @P0 BRA `(.L_x_810) ;  /* 0x0000010000000947 */ /* 0x000fea0003800000 */
[----:B-1----:R-:W-:Y:S01]  /*07b0*/  IADD3 R11, P0, R0, 0x10, RZ ;  /* 0x00000010000b7810 */ /* 0x002fe20007f1e0ff */
        /* <DEDUP_REMOVED lines=15> */
.L_x_810:
[----:B------:R-:W-:Y:S05]  /*08b0*/  BSYNC B0 ;  /* 0x0000000000007941 */ /* 0x000fea0003800000 */
.L_x_809:
        /* <DEDUP_REMOVED lines=20> */
.L_x_812:
[----:B------:R-:W-:Y:S05]  /*0a00*/  BSYNC B0 ;  /* 0x0000000000007941 */ /* 0x000fea0003800000 */
.L_x_811:
        /* <DEDUP_REMOVED lines=19> */
.L_x_814:
[----:B------:R-:W-:Y:S05]  /*0b40*/  BSYNC B0 ;  /* 0x0000000000007941 */ /* 0x000fea0003800000 */
.L_x_813:
[----:B------:R-:W-:-:S04]  /*0b50*/  ISETP.NE.AND P4, PT, R129, RZ, PT ;  /* 0x000000ff8100720c */ /* 0x000fc80003f85270 */
[-C--:B------:R-:W-:Y:S02]  /*0b60*/  ISETP.GE.OR P3, PT, R0, R203.reuse, P4 ;  /* 0x000000cb0000720c */ /* 0x080fe40002766670 */
[-C--:B------:R-:W-:Y:S02]  /*0b70*/  ISETP.GE.OR P2, PT, R12, R203.reuse, P4 ;  /* 0x000000cb0c00720c */ /* 0x080fe40002746670 */
[-C--:B------:R-:W-:Y:S02]  /*0b80*/  ISETP.GE.OR P1, PT, R10, R203.reuse, P4 ;  /* 0x000000cb0a00720c */ /* 0x080fe40002726670 */
[C---:B------:R-:W-:Y:S02]  /*0b90*/  IADD3 R0, P0, R3.reuse, R0, RZ ;  /* 0x0000000003007210 */ /* 0x040fe40007f1e0ff */
[----:B------:R-:W-:Y:S02]  /*0ba0*/  ISETP.GE.OR P4, PT, R8, R203, P4 ;  /* 0x000000cb0800720c */ /* 0x000fe40002786670 */
[----:B------:R-:W-:-:S02]  /*0bb0*/  LEA.HI.X.SX32 R3, R3, R6, 0x1, P0 ;  /* 0x0000000603037211 */ /* 0x000fc400000f0eff */
[----:B--2---:R-:W-:-:S03]  /*0bc0*/  LEA R4, P0, R0, c[0x0][0x200], 0x2 ;  /* 0x0000800000047a11 */ /* 0x004fc600078010ff */
[----:B------:R-:W-:Y:S01]  /*0bd0*/  @!P2 IMAD.MOV.U32 R2, RZ, RZ, 0x7f800000 ;  /* 0x7f800000ff02a424 */ /* 0x000fe200078e00ff */
[----:B------:R-:W-:Y:S01]  /*0be0*/  LEA.HI.X R5, R0, c[0x0][0x204], R3, 0x2, P0 ;  /* 0x0000810000057a11 */ /* 0x000fe200000f1403 */
[----:B------:R-:W-:Y:S02]  /*0bf0*/  @!P3 IMAD.MOV.U32 R3, RZ, RZ, 0x7f800000 ;  /* 0x7f800000ff03b424 */ /* 0x000fe400078e00ff */
[----:B------:R-:W-:Y:S02]  /*0c00*/  @!P1 IMAD.MOV.U32 R0, RZ, RZ, 0x7f800000 ;  /* 0x7f800000ff009424 */ /* 0x000fe400078e00ff */
[----:B------:R2:W-:Y:S04]  /*0c10*/  @!P2 STG.E [R4.64+0x40], R2 ;  /* 0x000040020400a986 */ /* 0x0005e8000c101906 */
[----:B------:R2:W-:Y:S04]  /*0c20*/  @!P3 STG.E [R4.64], R3 ;  /* 0x000000030400b986 */ /* 0x0005e8000c101906 */
[----:B------:R2:W-:Y:S01]  /*0c30*/  @!P1 STG.E [R4.64+0x80], R0 ;  /* 0x0000800004009986 */ /* 0x0005e2000c101906 */
[----:B------:R-:W-:Y:S05]  /*0c40*/  @P4 EXIT ;  /* 0x000000000000494d */ /* 0x000fea0003800000 */
[----:B--2---:R-:W-:-:S05]  /*0c50*/  MOV R3, 0x7f800000 ;  /* 0x7f80000000037802 */ /* 0x004fca0000000f00 */
[----:B------:R-:W-:Y:S01]  /*0c60*/  STG.E [R4.64+0xc0], R3 ;  /* 0x0000c00304007986 */ /* 0x000fe2000c101906 */
[----:B------:R-:W-:Y:S05]  /*0c70*/  EXIT ;  /* 0x000000000000794d */ /* 0x000fea0003800000 */
.L_x_806:
[----:B-1----:R-:W-:Y:S02]  /*0c80*/  ISETP.NE.U32.AND P0, PT, RZ, c[0x0][0x2b8], PT ;  /* 0x0000ae00ff007a0c */ /* 0x002fe40003f05070 */
[----:B------:R-:W-:Y:S02]  /*0c90*/  ISETP.NE.U32.AND P1, PT, RZ, c[0x0][0x2c0], PT ;  /* 0x0000b000ff007a0c */ /* 0x000fe40003f25070 */
[----:B------:R-:W-:Y:S02]  /*0ca0*/  ISETP.NE.AND.EX P0, PT, RZ, c[0x0][0x2bc], PT, P0 ;  /* 0x0000af00ff007a0c */ /* 0x000fe40003f05300 */
[----:B------:R-:W-:-:S11]  /*0cb0*/  ISETP.NE.AND.EX P1, PT, RZ, c[0x0][0x2c4], PT, P1 ;  /* 0x0000b100ff007a0c */ /* 0x000fd60003f25310 */
[----:B------:R-:W-:-:S04]  /*0cc0*/  @P0 IMAD.WIDE R8, R2, R99, c[0x0][0x2b8] ;  /* 0x0000ae0002080625 */ /* 0x000fc800078e0263 */
[----:B------:R-:W-:Y:S01]  /*0cd0*/  @P1 IMAD R2, R6, c[0x0][0x2c8], RZ ;  /* 0x0000b20006021a24 */ /* 0x000fe200078e02ff */
[----:B------:R-:W-:Y:S01]  /*0ce0*/  CS2R R206, SRZ ;  /* 0x0000000000ce7805 */ /* 0x000fe2000001ff00 */
[C---:B------:R-:W-:Y:S01]  /*0cf0*/  @P1 IMAD.WIDE.U32 R4, R11.reuse, c[0x0][0x2c8], RZ ;  /* 0x0000b2000b041a25 */ /* 0x040fe200078e00ff */
[----:B------:R1:W5:Y:S01]  /*0d00*/  @P0 LDG.E R3, [R8.64] ;  /* 0x0000000608030981 */ /* 0x000362000c1e1900 */
[----:B------:R-:W-:Y:S02]  /*0d10*/  PLOP3.LUT P3, PT, PT, PT, PT, 0x8, 0x0 ;  /* 0x000000000000781c */ /* 0x000fe40003f6e170 */
[----:B------:R-:W-:Y:S01]  /*0d20*/  @P1 IMAD R2, R11, c[0x0][0x2cc], R2 ;  /* 0x0000b3000b021a24 */ /* 0x000fe200078e0202 */
[----:B------:R-:W-:-:S03]  /*0d30*/  @P1 LEA R206, P0, R4, c[0x0][0x2c0], 0x2 ;  /* 0x0000b00004ce1a11 */ /* 0x000fc600078010ff */
[----:B------:R-:W-:-:S05]  /*0d40*/  @P1 IMAD.IADD R2, R5, 0x1, R2 ;  /* 0x0000000105021824 */ /* 0x000fca00078e0202 */
[----:B------:R-:W-:-:S04]  /*0d50*/  @P1 SHF.L.U64.HI R2, R4, 0x2, R2 ;  /* 0x0000000204021819 */ /* 0x000fc80000010202 */
[----:B------:R-:W-:Y:S02]  /*0d60*/  @P1 IADD3.X R207, R2, c[0x0][0x2c4], RZ, P0, !PT ;  /* 0x0000b10002cf1a10 */ /* 0x000fe400007fe4ff */
[----:B------:R-:W-:-:S04]  /*0d70*/  @P1 ISETP.NE.U32.AND P0, PT, R206, RZ, PT ;  /* 0x000000ffce00120c */ /* 0x000fc80003f05070 */
[----:B------:R-:W-:-:S13]  /*0d80*/  @P1 ISETP.NE.AND.EX P3, PT, R207, RZ, PT, P0 ;  /* 0x000000ffcf00120c */ /* 0x000fda0003f65300 */
[----:B------:R-:W-:Y:S05]  /*0d90*/  @!P3 BRA `(.L_x_815) ;  /* 0x000004800000b947 */ /* 0x000fea0003800000 */
[----:B-1----:R-:W-:Y:S02]  /*0da0*/  IABS R2, c[0x0][0x2d0] ;  /* 0x0000b40000027a13 */ /* 0x002fe40000000000 */
[----:B------:R-:W-:Y:S02]  /*0db0*/  LEA R116, R134, 0xffffffc0, 0x6 ;  /* 0xffffffc086747811 */ /* 0x000fe400078e30ff */
[----:B------:R-:W1:Y:S08]  /*0dc0*/  I2F.RP R0, R2 ;  /* 0x0000000200007306 */ /* 0x000e700000209400 */
[----:B-1----:R-:W1:Y:S02]  /*0dd0*/  MUFU.RCP R8, R0 ;  /* 0x0000000000087308 */ /* 0x002e640000001000 */
[----:B-1----:R-:W-:-:S06]  /*0de0*/  IADD3 R8, R8, 0xffffffe, RZ ;  /* 0x0ffffffe08087810 */ /* 0x002fcc0007ffe0ff */
[----:B------:R-:W1:Y:S02]  /*0df0*/  F2I.FTZ.U32.TRUNC.NTZ R9, R8 ;  /* 0x0000000800097305 */ /* 0x000e64000021f000 */
[----:B-1---5:R-:W-:Y:S02]  /*0e00*/  IMAD.MOV R3, RZ, RZ, -R9 ;  /* 0x000000ffff037224 */ /* 0x022fe400078e0a09 */
[----:B------:R-:W-:Y:S02]  /*0e10*/  IMAD.MOV.U32 R8, RZ, RZ, RZ ;  /* 0x000000ffff087224 */ /* 0x000fe400078e00ff */
[----:B------:R-:W-:Y:S01]  /*0e20*/  IMAD R4, R3, R2, RZ ;  /* 0x0000000203047224 */ /* 0x000fe200078e02ff */
[----:B------:R-:W-:-:S03]  /*0e30*/  IABS R3, R116 ;  /* 0x0000007400037213 */ /* 0x000fc60000000000 */
        /* <DEDUP_REMOVED lines=11> */
[----:B------:R-:W-:-:S05]  /*0ef0*/  @P2 IADD3 R4, R4, 0x1, RZ ;  /* 0x0000000104042810 */ /* 0x000fca0007ffe0ff */
[----:B------:R-:W-:-:S05]  /*0f00*/  IMAD.MOV.U32 R3, RZ, RZ, R4 ;  /* 0x000000ffff037224 */ /* 0x000fca00078e0004 */
[----:B------:R-:W-:Y:S02]  /*0f10*/  @!P0 IADD3 R3, -R3, RZ, RZ ;  /* 0x000000ff03038210 */ /* 0x000fe40007ffe1ff */
[----:B------:R-:W-:-:S05]  /*0f20*/  @!P1 LOP3.LUT R3, RZ, c[0x0][0x2d0], RZ, 0x33, !PT ;  /* 0x0000b400ff039a12 */ /* 0x000fca00078e33ff */
[----:B------:R-:W-:-:S05]  /*0f30*/  IMAD.WIDE R12, R3, 0x4, R206 ;  /* 0x00000004030c7825 */ /* 0x000fca00078e02ce */
[----:B------:R-:W2:Y:S01]  /*0f40*/  LDG.E R0, [R12.64] ;  /* 0x000000060c007981 */ /* 0x000ea2000c1e1900 */
[----:B------:R-:W-:Y:S01]  /*0f50*/  IABS R2, c[0x0][0x1c8] ;  /* 0x0000720000027a13 */ /* 0x000fe20000000000 */
[----:B------:R-:W-:-:S03]  /*0f60*/  IMAD.MOV R3, RZ, RZ, -R3 ;  /* 0x000000ffff037224 */ /* 0x000fc600078e0a03 */
[----:B------:R-:W1:Y:S08]  /*0f70*/  I2F.RP R10, R2 ;  /* 0x00000002000a7306 */ /* 0x000e700000209400 */
[----:B-1----:R-:W1:Y:S02]  /*0f80*/  MUFU.RCP R9, R10 ;  /* 0x0000000a00097308 */ /* 0x002e640000001000 */
[----:B-1----:R-:W-:-:S06]  /*0f90*/  IADD3 R9, R9, 0xffffffe, RZ ;  /* 0x0ffffffe09097810 */ /* 0x002fcc0007ffe0ff */
[----:B------:R-:W1:Y:S02]  /*0fa0*/  F2I.FTZ.U32.TRUNC.NTZ R9, R9 ;  /* 0x0000000900097305 */ /* 0x000e64000021f000 */
[----:B-1----:R-:W-:-:S04]  /*0fb0*/  IMAD.MOV R4, RZ, RZ, -R9 ;  /* 0x000000ffff047224 */ /* 0x002fc800078e0a09 */
[----:B------:R-:W-:Y:S01]  /*0fc0*/  IMAD R5, R4, R2, RZ ;  /* 0x0000000204057224 */ /* 0x000fe200078e02ff */
[----:B------:R-:W-:-:S03]  /*0fd0*/  IABS R4, R158 ;  /* 0x0000009e00047213 */ /* 0x000fc60000000000 */
[----:B------:R-:W-:Y:S01]  /*0fe0*/  IMAD.HI.U32 R8, R9, R5, R8 ;  /* 0x0000000509087227 */ /* 0x000fe200078e0008 */
[----:B------:R-:W-:-:S05]  /*0ff0*/  MOV R7, R4 ;  /* 0x0000000400077202 */ /* 0x000fca0000000f00 */
[----:B------:R-:W-:-:S04]  /*1000*/  IMAD.HI.U32 R4, R8, R7, RZ ;  /* 0x0000000708047227 */ /* 0x000fc800078e00ff */
[----:B------:R-:W-:-:S04]  /*1010*/  IMAD.MOV R5, RZ, RZ, -R4 ;  /* 0x000000ffff057224 */ /* 0x000fc800078e0a04 */
[----:B------:R-:W-:Y:S02]  /*1020*/  IMAD R5, R2, R5, R7 ;  /* 0x0000000502057224 */ /* 0x000fe400078e0207 */
[----:B------:R-:W-:-:S03]  /*1030*/  IMAD R7, R3, c[0x0][0x2d0], R116 ;  /* 0x0000b40003077a24 */ /* 0x000fc600078e0274 */
[----:B------:R-:W-:Y:S02]  /*1040*/  ISETP.GT.U32.AND P0, PT, R2, R5, PT ;  /* 0x000000050200720c */ /* 0x000fe40003f04070 */
[----:B------:R-:W-:-:S11]  /*1050*/  SHF.R.S32.HI R133, RZ, 0x1f, R7 ;  /* 0x0000001fff857819 */ /* 0x000fd60000011407 */
[-C--:B------:R-:W-:Y:S02]  /*1060*/  @!P0 IADD3 R5, R5, -R2.reuse, RZ ;  /* 0x8000000205058210 */ /* 0x080fe40007ffe0ff */
[----:B------:R-:W-:Y:S02]  /*1070*/  @!P0 IADD3 R4, R4, 0x1, RZ ;  /* 0x0000000104048810 */ /* 0x000fe40007ffe0ff */
[----:B------:R-:W-:Y:S02]  /*1080*/  ISETP.GE.U32.AND P1, PT, R5, R2, PT ;  /* 0x000000020500720c */ /* 0x000fe40003f26070 */
[----:B------:R-:W-:-:S04]  /*1090*/  LOP3.LUT R2, R158, c[0x0][0x1c8], RZ, 0x3c, !PT ;  /* 0x000072009e027a12 */ /* 0x000fc800078e3cff */
[----:B------:R-:W-:Y:S01]  /*10a0*/  ISETP.GE.AND P0, PT, R2, RZ, PT ;  /* 0x000000ff0200720c */ /* 0x000fe20003f06270 */
[----:B------:R-:W-:-:S06]  /*10b0*/  IMAD R2, R133, c[0x0][0x198], RZ ;  /* 0x0000660085027a24 */ /* 0x000fcc00078e02ff */
[----:B------:R-:W-:Y:S02]  /*10c0*/  @P1 IADD3 R4, R4, 0x1, RZ ;  /* 0x0000000104041810 */ /* 0x000fe40007ffe0ff */
[----:B------:R-:W-:-:S04]  /*10d0*/  ISETP.NE.AND P1, PT, RZ, c[0x0][0x1c8], PT ;  /* 0x00007200ff007a0c */ /* 0x000fc80003f25270 */
[----:B------:R-:W-:-:S09]  /*10e0*/  @!P0 IADD3 R4, -R4, RZ, RZ ;  /* 0x000000ff04048210 */ /* 0x000fd20007ffe1ff */
[----:B------:R-:W-:Y:S02]  /*10f0*/  @!P1 LOP3.LUT R4, RZ, c[0x0][0x1c8], RZ, 0x33, !PT ;  /* 0x00007200ff049a12 */ /* 0x000fe400078e33ff */
[----:B--2---:R-:W-:Y:S01]  /*1100*/  SHF.R.S32.HI R17, RZ, 0x1f, R0 ;  /* 0x0000001fff117819 */ /* 0x004fe20000011400 */
[----:B------:R-:W-:-:S04]  /*1110*/  IMAD.WIDE.U32 R8, R0, c[0x0][0x180], RZ ;  /* 0x0000600000087a25 */ /* 0x000fc800078e00ff */
[C---:B------:R-:W-:Y:S02]  /*1120*/  IMAD R3, R17.reuse, c[0x0][0x180], RZ ;  /* 0x0000600011037a24 */ /* 0x040fe400078e02ff */
[----:B------:R-:W-:Y:S02]  /*1130*/  IMAD R17, R17, c[0x0][0x188], RZ ;  /* 0x0000620011117a24 */ /* 0x000fe400078e02ff */
[C---:B------:R-:W-:Y:S02]  /*1140*/  IMAD R3, R0.reuse, c[0x0][0x184], R3 ;  /* 0x0000610000037a24 */ /* 0x040fe400078e0203 */
[----:B------:R-:W-:Y:S02]  /*1150*/  IMAD R17, R0, c[0x0][0x18c], R17 ;  /* 0x0000630000117a24 */ /* 0x000fe400078e0211 */
[----:B------:R-:W-:Y:S02]  /*1160*/  IMAD.IADD R9, R9, 0x1, R3 ;  /* 0x0000000109097824 */ /* 0x000fe400078e0203 */
[C---:B------:R-:W-:Y:S01]  /*1170*/  IMAD R3, R7.reuse, c[0x0][0x19c], R2 ;  /* 0x0000670007037a24 */ /* 0x040fe200078e0202 */
[----:B------:R-:W-:Y:S01]  /*1180*/  SHF.R.S32.HI R2, RZ, 0x1f, R4 ;  /* 0x0000001fff027819 */ /* 0x000fe20000011404 */
[----:B------:R-:W-:-:S04]  /*1190*/  IMAD.WIDE.U32 R8, R7, c[0x0][0x198], R8 ;  /* 0x0000660007087a25 */ /* 0x000fc800078e0008 */
[----:B------:R-:W-:Y:S01]  /*11a0*/  IMAD.WIDE.U32 R22, R0, c[0x0][0x188], RZ ;  /* 0x0000620000167a25 */ /* 0x000fe200078e00ff */
[----:B------:R-:W-:-:S03]  /*11b0*/  IADD3 R9, R9, R3, RZ ;  /* 0x0000000309097210 */ /* 0x000fc60007ffe0ff */
[----:B------:R-:W-:Y:S02]  /*11c0*/  IMAD R3, R2, c[0x0][0x1b0], RZ ;  /* 0x00006c0002037a24 */ /* 0x000fe400078e02ff */
[----:B------:R-:W-:-:S04]  /*11d0*/  IMAD.WIDE.U32 R154, R4, c[0x0][0x1b0], R8 ;  /* 0x00006c00049a7a25 */ /* 0x000fc800078e0008 */
[----:B------:R-:W-:Y:S02]  /*11e0*/  IMAD R3, R4, c[0x0][0x1b4], R3 ;  /* 0x00006d0004037a24 */ /* 0x000fe400078e0203 */
[----:B------:R-:W-:-:S03]  /*11f0*/  IMAD.IADD R17, R23, 0x1, R17 ;  /* 0x0000000117117824 */ /* 0x000fc600078e0211 */
[----:B------:R-:W-:Y:S01]  /*1200*/  IADD3 R5, R155, R3, RZ ;  /* 0x000000039b057210 */ /* 0x000fe20007ffe0ff */
[----:B------:R-:W-:Y:S05]  /*1210*/  BRA `(.L_x_816) ;  /* 0x0000045000007947 */ /* 0x000fea0003800000 */
.L_x_815:
[----:B-1----:R-:W-:-:S13]  /*1220*/  ISETP.NE.AND P4, PT, R17, -0x1, PT ;  /* 0xffffffff1100780c */ /* 0x002fda0003f85270 */
[----:B------:R-:W-:-:S05]  /*1230*/  @P4 IADD3 R7, R0, R17, RZ ;  /* 0x0000001100074210 */ /* 0x000fca0007ffe0ff */
[----:B------:R-:W-:-:S04]  /*1240*/  @P4 IMAD.WIDE.U32 R4, R7, c[0x0][0x198], RZ ;  /* 0x0000660007044a25 */ /* 0x000fc800078e00ff */
[----:B------:R-:W-:Y:S01]  /*1250*/  @P4 IMAD R7, R7, c[0x0][0x19c], R5 ;  /* 0x0000670007074a24 */ /* 0x000fe200078e0205 */
[----:B------:R-:W-:Y:S01]  /*1260*/  @P4 MOV R2, R4 ;  /* 0x0000000400024202 */ /* 0x000fe20000000f00 */
        /* <DEDUP_REMOVED lines=11> */
[----:B------:R-:W-:Y:S02]  /*1320*/  MOV R2, R8 ;  /* 0x0000000800027202 */ /* 0x000fe40000000f00 */
.L_x_817:
[----:B------:R-:W-:Y:S01]  /*1330*/  IABS R8, c[0x0][0x1c8] ;  /* 0x0000720000087a13 */ /* 0x000fe20000000000 */
[----:B------:R-:W-:Y:S01]  /*1340*/  IMAD.MOV.U32 R12, RZ, RZ, RZ ;  /* 0x000000ffff0c7224 */ /* 0x000fe200078e00ff */
[----:B------:R-:W-:Y:S02]  /*1350*/  LEA R116, R134, 0xffffffc0, 0x6 ;  /* 0xffffffc086747811 */ /* 0x000fe400078e30ff */
[----:B------:R-:W1:Y:S01]  /*1360*/  I2F.RP R10, R8 ;  /* 0x00000008000a7306 */ /* 0x000e620000209400 */
[----:B------:R-:W-:Y:S02]  /*1370*/  @P4 IADD3 R17, R0, R17, RZ ;  /* 0x0000001100114210 */ /* 0x000fe40007ffe0ff */
[----:B------:R-:W-:-:S03]  /*1380*/  SHF.R.S32.HI R133, RZ, 0x1f, R116 ;  /* 0x0000001fff857819 */ /* 0x000fc60000011474 */
[----:B------:R-:W-:-:S04]  /*1390*/  @P4 IMAD.WIDE.U32 R22, R17, c[0x0][0x1a0], RZ ;  /* 0x0000680011164a25 */ /* 0x000fc800078e00ff */
[----:B------:R-:W-:Y:S01]  /*13a0*/  @P4 IMAD R17, R17, c[0x0][0x1a4], R23 ;  /* 0x0000690011114a24 */ /* 0x000fe200078e0217 */
        /* <DEDUP_REMOVED lines=10> */
[C---:B------:R-:W-:Y:S02]  /*1450*/  IMAD R5, R8.reuse, R5, R9 ;  /* 0x0000000508057224 */ /* 0x040fe400078e0209 */
[----:B------:R-:W-:Y:S02]  /*1460*/  IMAD.MOV.U32 R9, RZ, RZ, R7 ;  /* 0x000000ffff097224 */ /* 0x000fe400078e0007 */
[----:B------:R-:W-:Y:S01]  /*1470*/  IMAD.MOV.U32 R7, RZ, RZ, R116 ;  /* 0x000000ffff077224 */ /* 0x000fe200078e0074 */
[----:B------:R-:W-:-:S13]  /*1480*/  ISETP.GT.U32.AND P0, PT, R8, R5, PT ;  /* 0x000000050800720c */ /* 0x000fda0003f04070 */
[-C--:B------:R-:W-:Y:S02]  /*1490*/  @!P0 IADD3 R5, R5, -R8.reuse, RZ ;  /* 0x8000000805058210 */ /* 0x080fe40007ffe0ff */
[----:B------:R-:W-:Y:S02]  /*14a0*/  @!P0 IADD3 R4, R4, 0x1, RZ ;  /* 0x0000000104048810 */ /* 0x000fe40007ffe0ff */
[----:B------:R-:W-:Y:S02]  /*14b0*/  ISETP.GE.U32.AND P2, PT, R5, R8, PT ;  /* 0x000000080500720c */ /* 0x000fe40003f46070 */
[----:B------:R-:W-:Y:S02]  /*14c0*/  LOP3.LUT R5, R158, c[0x0][0x1c8], RZ, 0x3c, !PT ;  /* 0x000072009e057a12 */ /* 0x000fe400078e3cff */
[----:B------:R-:W-:Y:S02]  /*14d0*/  ISETP.NE.AND P0, PT, RZ, c[0x0][0x1c8], PT ;  /* 0x00007200ff007a0c */ /* 0x000fe40003f05270 */
[----:B------:R-:W-:Y:S01]  /*14e0*/  ISETP.GE.AND P1, PT, R5, RZ, PT ;  /* 0x000000ff0500720c */ /* 0x000fe20003f26270 */
[----:B------:R-:W-:Y:S01]  /*14f0*/  IMAD R5, R133, c[0x0][0x198], RZ ;  /* 0x0000660085057a24 */ /* 0x000fe200078e02ff */
[----:B------:R-:W-:-:S03]  /*1500*/  MOV R8, R2 ;  /* 0x0000000200087202 */ /* 0x000fc60000000f00 */
[----:B------:R-:W-:Y:S02]  /*1510*/  IMAD R5, R116, c[0x0][0x19c], R5 ;  /* 0x0000670074057a24 */ /* 0x000fe400078e0205 */
[----:B------:R-:W-:Y:S01]  /*1520*/  @P2 IADD3 R4, R4, 0x1, RZ ;  /* 0x0000000104042810 */ /* 0x000fe20007ffe0ff */
[----:B------:R-:W-:-:S04]  /*1530*/  IMAD.WIDE.U32 R8, R116, c[0x0][0x198], R8 ;  /* 0x0000660074087a25 */ /* 0x000fc800078e0008 */
[----:B------:R-:W-:Y:S02]  /*1540*/  IMAD.IADD R9, R9, 0x1, R5 ;  /* 0x0000000109097824 */ /* 0x000fe400078e0205 */
[----:B------:R-:W-:Y:S01]  /*1550*/  @!P1 IMAD.MOV R4, RZ, RZ, -R4 ;  /* 0x000000ffff049224 */ /* 0x000fe200078e0a04 */
[----:B------:R-:W-:-:S04]  /*1560*/  @!P0 LOP3.LUT R4, RZ, c[0x0][0x1c8], RZ, 0x33, !PT ;  /* 0x00007200ff048a12 */ /* 0x000fc800078e33ff */
[----:B------:R-:W-:Y:S01]  /*1570*/  SHF.R.S32.HI R2, RZ, 0x1f, R4 ;  /* 0x0000001fff027819 */ /* 0x000fe20000011404 */
[----:B------:R-:W-:-:S04]  /*1580*/  IMAD.WIDE.U32 R154, R4, c[0x0][0x1b0], R8 ;  /* 0x00006c00049a7a25 */ /* 0x000fc800078e0008 */
[----:B------:R-:W-:-:S04]  /*1590*/  IMAD R5, R2, c[0x0][0x1b0], RZ ;  /* 0x00006c0002057a24 */ /* 0x000fc800078e02ff */
[----:B------:R-:W-:-:S05]  /*15a0*/  IMAD R5, R4, c[0x0][0x1b4], R5 ;  /* 0x00006d0004057a24 */ /* 0x000fca00078e0205 */
[----:B------:R-:W-:Y:S01]  /*15b0*/  IADD3 R5, R155, R5, RZ ;  /* 0x000000059b057210 */ /* 0x000fe20007ffe0ff */
        /* <DEDUP_REMOVED lines=11> */
.L_x_816:
[----:B------:R1:W5:Y:S01]  /*1670*/  @P5 LDG.E R15, [R162.64] ;  /* 0x00000006a20f5981 */ /* 0x000362000c1e1900 */
[----:B------:R-:W-:Y:S01]  /*1680*/  ISETP.NE.AND P0, PT, R204, -0x1, PT ;  /* 0xffffffffcc00780c */ /* 0x000fe20003f05270 */
[----:B-----5:R-:W-:Y:S01]  /*1690*/  IMAD.MOV.U32 R3, RZ, RZ, 0x2 ;  /* 0x00000002ff037424 */ /* 0x020fe200078e00ff */
[----:B------:R-:W-:Y:S01]  /*16a0*/  SHF.R.S32.HI R8, RZ, 0x1f, R129 ;  /* 0x0000001fff087819 */ /* 0x000fe20000011481 */
[----:B------:R-:W-:Y:S01]  /*16b0*/  IMAD.MOV.U32 R148, RZ, RZ, c[0x0][0x230] ;  /* 0x00008c00ff947624 */ /* 0x000fe200078e00ff */
[----:B------:R-:W-:Y:S01]  /*16c0*/  SHF.R.S32.HI R68, RZ, 0x1f, R69 ;  /* 0x0000001fff447819 */ /* 0x000fe20000011445 */
[----:B------:R-:W-:Y:S01]  /*16d0*/  IMAD.MOV.U32 R18, RZ, RZ, RZ ;  /* 0x000000ffff127224 */ /* 0x000fe200078e00ff */
[CC--:B------:R-:W-:Y:S01]  /*16e0*/  LEA.HI R156, R8.reuse, R129.reuse, RZ, 0x3 ;  /* 0x00000081089c7211 */ /* 0x0c0fe200078f18ff */
[----:B------:R-:W-:Y:S01]  /*16f0*/  IMAD.MOV.U32 R19, RZ, RZ, c[0x0][0x230] ;  /* 0x00008c00ff137624 */ /* 0x000fe200078e00ff */
[----:B------:R-:W-:Y:S01]  /*1700*/  LEA.HI R64, R8, R129, RZ, 0x4 ;  /* 0x0000008108407211 */ /* 0x000fe200078f20ff */
[----:B------:R-:W-:Y:S01]  /*1710*/  IMAD.MOV.U32 R47, RZ, RZ, 0x10 ;  /* 0x00000010ff2f7424 */ /* 0x000fe200078e00ff */
[----:B------:R-:W-:Y:S01]  /*1720*/  LOP3.LUT R10, R156, 0xfffffff8, RZ, 0xc0, !PT ;  /* 0xfffffff89c0a7812 */ /* 0x000fe200078ec0ff */
[----:B------:R-:W-:Y:S01]  /*1730*/  IMAD.HI.U32 R148, R3, R148, R18 ;  /* 0x0000009403947227 */ /* 0x000fe200078e0012 */
[----:B------:R-:W-:-:S02]  /*1740*/  SHF.R.S32.HI R21, RZ, 0x4, R64 ;  /* 0x00000004ff157819 */ /* 0x000fc40000011440 */
[----:B------:R-:W-:Y:S01]  /*1750*/  SHF.R.S32.HI R156, RZ, 0x3, R156 ;  /* 0x00000003ff9c7819 */ /* 0x000fe2000001149c */
[----:B------:R-:W-:Y:S01]  /*1760*/  @!P0 IMAD R0, R6, c[0x0][0x178], RZ ;  /* 0x00005e0006008a24 */ /* 0x000fe200078e02ff */
[----:B------:R-:W-:Y:S01]  /*1770*/  LEA.HI R68, R68, R69, RZ, 0x6 ;  /* 0x0000004544447211 */ /* 0x000fe200078f30ff */
[C---:B------:R-:W-:Y:S01]  /*1780*/  @P0 IMAD.WIDE.U32 R24, R204.reuse, c[0x0][0x190], RZ ;  /* 0x00006400cc180a25 */ /* 0x040fe200078e00ff */
[----:B------:R-:W-:Y:S02]  /*1790*/  SHF.R.S32.HI R157, RZ, 0x1f, R156 ;  /* 0x0000001fff9d7819 */ /* 0x000fe4000001149c */
[----:B------:R-:W-:Y:S01]  /*17a0*/  SHF.R.S32.HI R68, RZ, 0x6, R68 ;  /* 0x00000006ff447819 */ /* 0x000fe20000011444 */
[C---:B------:R-:W-:Y:S01]  /*17b0*/  @!P0 IMAD.WIDE.U32 R12, R11.reuse, c[0x0][0x178], RZ ;  /* 0x00005e000b0c8a25 */ /* 0x040fe200078e00ff */
[----:B------:R-:W-:Y:S02]  /*17c0*/  SHF.R.S32.HI R161, RZ, 0x1f, R158 ;  /* 0x0000001fffa17819 */ /* 0x000fe4000001149e */
[----:B------:R-:W-:Y:S01]  /*17d0*/  IMNMX R68, RZ, R68, !PT ;  /* 0x00000044ff447217 */ /* 0x000fe20007800200 */
[----:B------:R-:W-:Y:S01]  /*17e0*/  @!P0 IMAD R0, R11, c[0x0][0x17c], R0 ;  /* 0x00005f000b008a24 */ /* 0x000fe200078e0200 */
[----:B------:R-:W-:Y:S01]  /*17f0*/  SHF.R.S32.HI R149, RZ, 0x1, R148 ;  /* 0x00000001ff957819 */ /* 0x000fe20000011494 */
[----:B------:R-:W-:-:S02]  /*1800*/  @P0 IMAD R9, R204, c[0x0][0x194], R25 ;  /* 0x00006500cc090a24 */ /* 0x000fc400078e0219 */
[----:B------:R-:W-:Y:S01]  /*1810*/  @!P0 IMAD.IADD R9, R13, 0x1, R0 ;  /* 0x000000010d098824 */ /* 0x000fe200078e0200 */
[C---:B------:R-:W-:Y:S01]  /*1820*/  LOP3.LUT R0, R64.reuse, 0xfffffff0, RZ, 0xc0, !PT ;  /* 0xfffffff040007812 */ /* 0x040fe200078ec0ff */
[C---:B------:R-:W-:Y:S01]  /*1830*/  IMAD.IADD R63, R129.reuse, 0x1, -R10 ;  /* 0x00000001813f7824 */ /* 0x040fe200078e0a0a */
[----:B------:R-:W-:Y:S01]  /*1840*/  LEA.HI R64, R64, R21, RZ, 0x1 ;  /* 0x0000001540407211 */ /* 0x000fe200078f08ff */
[----:B------:R-:W-:Y:S02]  /*1850*/  IMAD.SHL.U32 R13, R156, 0x40, RZ ;  /* 0x000000409c0d7824 */ /* 0x000fe400078e00ff */
[----:B------:R-:W-:Y:S01]  /*1860*/  IMAD.IADD R19, R129, 0x1, -R0 ;  /* 0x0000000181137824 */ /* 0x000fe200078e0a00 */
[----:B------:R-:W-:Y:S01]  /*1870*/  LOP3.LUT R64, R64, 0xfffffffe, RZ, 0xc0, !PT ;  /* 0xfffffffe40407812 */ /* 0x000fe200078ec0ff */
[----:B------:R-:W-:Y:S01]  /*1880*/  @!P0 IMAD.MOV.U32 R24, RZ, RZ, R12 ;  /* 0x000000ffff188224 */ /* 0x000fe200078e000c */
[----:B------:R-:W-:Y:S01]  /*1890*/  LOP3.LUT R13, R13, 0x1c0, RZ, 0xc0, !PT ;  /* 0x000001c00d0d7812 */ /* 0x000fe200078ec0ff */
[----:B------:R-:W-:Y:S01]  /*18a0*/  IMAD.SHL.U32 R12, R63, 0x8, RZ ;  /* 0x000000083f0c7824 */ /* 0x000fe200078e00ff */
[----:B------:R-:W-:Y:S01]  /*18b0*/  SHF.R.S32.HI R0, RZ, 0x1f, R19 ;  /* 0x0000001fff007819 */ /* 0x000fe20000011413 */
[----:B------:R-:W-:Y:S01]  /*18c0*/  IMAD.IADD R64, R21, 0x1, -R64 ;  /* 0x0000000115407824 */ /* 0x000fe200078e0a40 */
[----:B------:R-:W-:Y:S01]  /*18d0*/  SHF.R.U32.HI R152, RZ, 0x3, R13 ;  /* 0x00000003ff987819 */ /* 0x000fe2000001160d */
[----:B------:R-:W-:Y:S01]  /*18e0*/  IMAD.WIDE R26, R27, 0x40, R156 ;  /* 0x000000401b1a7825 */ /* 0x000fe200078e029c */
[----:B------:R-:W-:-:S02]  /*18f0*/  LOP3.LUT R21, R13, 0x38, R12, 0xf8, !PT ;  /* 0x000000380d157812 */ /* 0x000fc400078ef80c */
[----:B------:R-:W-:Y:S01]  /*1900*/  LEA.HI R3, R0, R19, RZ, 0x3 ;  /* 0x0000001300037211 */ /* 0x000fe200078f18ff */
[----:B------:R-:W-:Y:S01]  /*1910*/  IMAD R20, R27, c[0x0][0x190], RZ ;  /* 0x000064001b147a24 */ /* 0x000fe200078e02ff */
[----:B------:R-:W-:Y:S01]  /*1920*/  IADD3 R24, P0, R12, R24, RZ ;  /* 0x000000180c187210 */ /* 0x000fe20007f1e0ff */
[----:B------:R-:W-:Y:S01]  /*1930*/  IMAD R161, R161, c[0x0][0x1a8], RZ ;  /* 0x00006a00a1a17a24 */ /* 0x000fe200078e02ff */
[----:B------:R-:W-:Y:S01]  /*1940*/  SHF.R.S32.HI R13, RZ, 0x1f, R12 ;  /* 0x0000001fff0d7819 */ /* 0x000fe2000001140c */
[----:B------:R-:W-:Y:S01]  /*1950*/  IMAD R20, R26, c[0x0][0x194], R20 ;  /* 0x000065001a147a24 */ /* 0x000fe200078e0214 */
[----:B------:R-:W-:Y:S01]  /*1960*/  IADD3 R10, R12, 0x40, RZ ;  /* 0x000000400c0a7810 */ /* 0x000fe20007ffe0ff */
[----:B------:R-:W-:Y:S01]  /*1970*/  IMAD R153, R157, c[0x0][0x198], RZ ;  /* 0x000066009d997a24 */ /* 0x000fe200078e02ff */
[----:B------:R-:W-:Y:S01]  /*1980*/  LOP3.LUT R46, R3, 0xfffffff8, RZ, 0xc0, !PT ;  /* 0xfffffff8032e7812 */ /* 0x000fe200078ec0ff */
[----:B------:R-:W-:Y:S01]  /*1990*/  IMAD.X R25, R13, 0x1, R9, P0 ;  /* 0x000000010d197824 */ /* 0x000fe200000e0609 */
[----:B------:R-:W-:Y:S01]  /*19a0*/  ISETP.GE.AND P0, PT, R10, c[0x0][0x220], PT ;  /* 0x000088000a007a0c */ /* 0x000fe20003f06270 */
[----:B------:R-:W-:Y:S01]  /*19b0*/  IMAD.SHL.U32 R3, R3, 0x40, RZ ;  /* 0x0000004003037824 */ /* 0x000fe200078e00ff */
[----:B------:R-:W-:Y:S01]  /*19c0*/  LEA.HI R9, R8, R129, RZ, 0x6 ;  /* 0x0000008108097211 */ /* 0x000fe200078f30ff */
[----:B------:R-:W-:Y:S01]  /*19d0*/  IMAD.IADD R46, R19, 0x1, -R46 ;  /* 0x00000001132e7824 */ /* 0x000fe200078e0a2e */
[----:B------:R-:W-:Y:S01]  /*19e0*/  SEL R19, RZ, 0xffffffff, P0 ;  /* 0xffffffffff137807 */ /* 0x000fe20000000000 */
[----:B------:R-:W-:Y:S01]  /*19f0*/  IMAD.WIDE.U32 R24, R26, c[0x0][0x190], R24 ;  /* 0x000064001a187a25 */ /* 0x000fe200078e0018 */
[----:B------:R-:W-:-:S02]  /*1a00*/  IADD3 R22, P0, R12, R22, RZ ;  /* 0x000000160c167210 */ /* 0x000fc40007f1e0ff */
[C---:B------:R-:W-:Y:S01]  /*1a10*/  LOP3.LUT P4, RZ, R46.reuse, 0x4, RZ, 0xc0, !PT ;  /* 0x000000042eff7812 */ /* 0x040fe2000788c0ff */
[----:B------:R-:W-:Y:S01]  /*1a20*/  IMAD.SHL.U32 R19, R19, 0x2, RZ ;  /* 0x0000000213137824 */ /* 0x000fe200078e00ff */
[----:B------:R-:W-:Y:S01]  /*1a30*/  LOP3.LUT P2, RZ, R46, 0x2, RZ, 0xc0, !PT ;  /* 0x000000022eff7812 */ /* 0x000fe2000784c0ff */
[----:B------:R-:W-:Y:S01]  /*1a40*/  IMAD.X R23, R13, 0x1, R17, P0 ;  /* 0x000000010d177824 */ /* 0x000fe200000e0611 */
[----:B------:R-:W-:Y:S01]  /*1a50*/  IADD3 R136, P0, R156, R7, RZ ;  /* 0x000000079c887210 */ /* 0x000fe20007f1e0ff */
[----:B------:R-:W-:Y:S01]  /*1a60*/  IMAD.SHL.U32 R46, R46, 0x40, RZ ;  /* 0x000000402e2e7824 */ /* 0x000fe200078e00ff */
[----:B------:R-:W-:Y:S01]  /*1a70*/  LOP3.LUT R152, R21, R152, RZ, 0x3c, !PT ;  /* 0x0000009815987212 */ /* 0x000fe200078e3cff */
[----:B------:R-:W-:Y:S01]  /*1a80*/  IMAD.SHL.U32 R7, R64, 0x8, RZ ;  /* 0x0000000840077824 */ /* 0x000fe200078e00ff */
[----:B------:R-:W-:Y:S01]  /*1a90*/  SHF.L.U32 R9, R9, 0x3, RZ ;  /* 0x0000000309097819 */ /* 0x000fe200000006ff */
[----:B------:R-:W-:Y:S01]  /*1aa0*/  IMAD.X R133, R157, 0x1, R133, P0 ;  /* 0x000000019d857824 */ /* 0x000fe200000e0685 */
[----:B------:R-:W-:Y:S01]  /*1ab0*/  IADD3 R154, P0, R12, R154, RZ ;  /* 0x0000009a0c9a7210 */ /* 0x000fe20007f1e0ff */
[----:B------:R-:W-:Y:S01]  /*1ac0*/  IMAD.WIDE.U32 R22, R4, c[0x0][0x1b8], R22 ;  /* 0x00006e0004167a25 */ /* 0x000fe200078e0016 */
[----:B------:R-:W-:-:S02]  /*1ad0*/  LOP3.LUT R152, R152, 0xfffffe00, R9, 0xf8, !PT ;  /* 0xfffffe0098987812 */ /* 0x000fc400078ef809 */
[----:B------:R-:W-:Y:S01]  /*1ae0*/  LOP3.LUT R46, R46, 0x1c0, RZ, 0xc0, !PT ;  /* 0x000001c02e2e7812 */ /* 0x000fe200078ec0ff */
[----:B------:R-:W-:Y:S01]  /*1af0*/  IMAD R9, R2, c[0x0][0x1b8], RZ ;  /* 0x00006e0002097a24 */ /* 0x000fe200078e02ff */
[----:B------:R-:W-:Y:S01]  /*1b00*/  ISETP.GE.AND P1, PT, R12, c[0x0][0x220], PT ;  /* 0x000088000c007a0c */ /* 0x000fe20003f26270 */
[----:B------:R-:W-:Y:S01]  /*1b10*/  IMAD.X R155, R13, 0x1, R5, P0 ;  /* 0x000000010d9b7824 */ /* 0x000fe200000e0605 */
[----:B------:R-:W-:Y:S01]  /*1b20*/  LOP3.LUT R7, R46, 0x8, R7, 0xf8, !PT ;  /* 0x000000082e077812 */ /* 0x000fe200078ef807 */
[----:B------:R-:W-:Y:S01]  /*1b30*/  IMAD R16, R4, c[0x0][0x1bc], R9 ;  /* 0x00006f0004107a24 */ /* 0x000fe200078e0209 */
[----:B------:R-:W-:Y:S01]  /*1b40*/  ISETP.GT.AND P0, PT, R134, R68, PT ;  /* 0x000000448600720c */ /* 0x000fe20003f04270 */
[----:B------:R-:W-:Y:S01]  /*1b50*/  IMAD.IADD R21, R25, 0x1, R20 ;  /* 0x0000000119157824 */ /* 0x000fe200078e0214 */
[----:B------:R-:W-:Y:S01]  /*1b60*/  SHF.R.U32.HI R46, RZ, 0x3, R46 ;  /* 0x00000003ff2e7819 */ /* 0x000fe2000001162e */
[----:B------:R-:W-:Y:S01]  /*1b70*/  IMAD.IADD R17, R23, 0x1, R16 ;  /* 0x0000000117117824 */ /* 0x000fe200078e0210 */
[----:B------:R-:W-:Y:S01]  /*1b80*/  SHF.L.U32 R145, R63, 0x2, RZ ;  /* 0x000000023f917819 */ /* 0x000fe200000006ff */
[----:B------:R-:W-:Y:S01]  /*1b90*/  IMAD R133, R133, c[0x0][0x1a0], RZ ;  /* 0x0000680085857a24 */ /* 0x000fe200078e02ff */
[----:B------:R-:W-:Y:S01]  /*1ba0*/  IADD3 R9, R12, 0x80, RZ ;  /* 0x000000800c097810 */ /* 0x000fe20007ffe0ff */
[----:B------:R-:W-:Y:S01]  /*1bb0*/  IMAD.MOV.U32 R20, RZ, RZ, R24 ;  /* 0x000000ffff147224 */ /* 0x000fe200078e0018 */
[----:B------:R-:W-:Y:S01]  /*1bc0*/  SEL R0, RZ, 0x1, P1 ;  /* 0x00000001ff007807 */ /* 0x000fe20000800000 */
[----:B------:R-:W-:Y:S01]  /*1bd0*/  IMAD R146, R156, R149, R145 ;  /* 0x000000959c927224 */ /* 0x000fe200078e0291 */
[----:B------:R-:W-:Y:S01]  /*1be0*/  LOP3.LUT R46, R7, R46, RZ, 0x3c, !PT ;  /* 0x0000002e072e7212 */ /* 0x000fe200078e3cff */
[----:B------:R-:W-:Y:S01]  /*1bf0*/  IMAD R161, R158, c[0x0][0x1ac], R161 ;  /* 0x00006b009ea17a24 */ /* 0x000fe200078e02a1 */
[----:B------:R-:W-:Y:S01]  /*1c00*/  LEA.HI R8, R8, R129, RZ, 0x5 ;  /* 0x0000008108087211 */ /* 0x000fe200078f28ff */
[----:B------:R-:W-:Y:S01]  /*1c10*/  IMAD R133, R136, c[0x0][0x1a4], R133 ;  /* 0x0000690088857a24 */ /* 0x000fe200078e0285 */
[----:B------:R-:W-:Y:S01]  /*1c20*/  MOV R16, R22 ;  /* 0x0000001600107202 */ /* 0x000fe20000000f00 */
[----:B------:R-:W-:Y:S01]  /*1c30*/  IMAD.MOV.U32 R166, RZ, RZ, c[0x0][0x198] ;  /* 0x00006600ffa67624 */ /* 0x000fe200078e00ff */
[----:B------:R-:W-:Y:S01]  /*1c40*/  ISETP.GE.AND P1, PT, R9, c[0x0][0x220], PT ;  /* 0x0000880009007a0c */ /* 0x000fe20003f26270 */
[----:B------:R-:W-:Y:S01]  /*1c50*/  IMAD.IADD R145, R145, 0x1, R146 ;  /* 0x0000000191917824 */ /* 0x000fe200078e0292 */
[----:B------:R-:W-:Y:S01]  /*1c60*/  LOP3.LUT R19, R19, 0x2, R0, 0xe2, !PT ;  /* 0x0000000213137812 */ /* 0x000fe200078ee200 */
[----:B------:R-:W-:Y:S01]  /*1c70*/  IMAD.MOV.U32 R0, RZ, RZ, c[0x0][0x1a0] ;  /* 0x00006800ff007624 */ /* 0x000fe200078e00ff */
[----:B------:R-:W-:Y:S01]  /*1c80*/  LOP3.LUT R46, R46, 0xfffffe00, R3, 0xf8, !PT ;  /* 0xfffffe002e2e7812 */ /* 0x000fe200078ef803 */
[----:B------:R-:W-:Y:S01]  /*1c90*/  IMAD.MOV.U32 R3, RZ, RZ, 0x20 ;  /* 0x00000020ff037424 */ /* 0x000fe200078e00ff */
[----:B------:R-:W-:Y:S01]  /*1ca0*/  SHF.R.S32.HI R61, RZ, 0x5, R8 ;  /* 0x00000005ff3d7819 */ /* 0x000fe20000011408 */
[----:B------:R-:W-:Y:S01]  /*1cb0*/  IMAD.WIDE.U32 R158, R158, c[0x0][0x1a8], R20 ;  /* 0x00006a009e9e7a25 */ /* 0x000fe200078e0014 */
[----:B------:R-:W-:-:S02]  /*1cc0*/  LOP3.LUT R8, R8, 0xffffffe0, RZ, 0xc0, !PT ;  /* 0xffffffe008087812 */ /* 0x000fc400078ec0ff */
[----:B------:R-:W-:Y:S01]  /*1cd0*/  SEL R150, RZ, 0x4, P1 ;  /* 0x00000004ff967807 */ /* 0x000fe20000800000 */
[----:B------:R-:W-:Y:S01]  /*1ce0*/  IMAD.WIDE.U32 R136, R136, c[0x0][0x1a0], R16 ;  /* 0x0000680088887a25 */ /* 0x000fe200078e0010 */
[-C--:B------:R-:W-:Y:S02]  /*1cf0*/  SHF.L.U64.HI R199, R166, R99.reuse, c[0x0][0x19c] ;  /* 0x00006700a6c77619 */ /* 0x080fe40000010263 */
[----:B------:R-:W-:Y:S01]  /*1d00*/  LOP3.LUT R150, R19, R150, RZ, 0xfc, !PT ;  /* 0x0000009613967212 */ /* 0x000fe200078efcff */
[----:B------:R-:W-:Y:S01]  /*1d10*/  IMAD R153, R156, c[0x0][0x19c], R153 ;  /* 0x000067009c997a24 */ /* 0x000fe200078e0299 */
[----:B------:R-:W-:Y:S01]  /*1d20*/  SHF.L.U64.HI R201, R0, R99, c[0x0][0x1a4] ;  /* 0x0000690000c97619 */ /* 0x000fe20000010263 */
[----:B------:R-:W-:Y:S01]  /*1d30*/  IMAD.WIDE.U32 R154, R156, c[0x0][0x198], R154 ;  /* 0x000066009c9a7a25 */ /* 0x000fe200078e009a */
[----:B------:R-:W-:Y:S02]  /*1d40*/  SHF.R.S32.HI R128, RZ, 0x1f, R146 ;  /* 0x0000001fff807819 */ /* 0x000fe40000011492 */
[----:B------:R-:W-:Y:S01]  /*1d50*/  SHF.R.S32.HI R127, RZ, 0x1f, R145 ;  /* 0x0000001fff7f7819 */ /* 0x000fe20000011491 */
[----:B------:R-:W-:Y:S01]  /*1d60*/  IMAD.SHL.U32 R200, R166, 0x10, RZ ;  /* 0x00000010a6c87824 */ /* 0x000fe200078e00ff */
[----:B------:R-:W-:Y:S01]  /*1d70*/  SEL R47, R47, 0xfffffff0, !P2 ;  /* 0xfffffff02f2f7807 */ /* 0x000fe20005000000 */
[----:B------:R-:W-:Y:S01]  /*1d80*/  IMAD.SHL.U32 R202, R0, 0x10, RZ ;  /* 0x0000001000ca7824 */ /* 0x000fe200078e00ff */
[----:B------:R-:W-:Y:S01]  /*1d90*/  SEL R45, R3, 0xffffffe0, !P4 ;  /* 0xffffffe0032d7807 */ /* 0x000fe20006000000 */
[----:B------:R-:W-:-:S02]  /*1da0*/  IMAD.IADD R151, R129, 0x1, -R8 ;  /* 0x0000000181977824 */ /* 0x000fc400078e0a08 */
[----:B------:R-:W-:Y:S02]  /*1db0*/  IMAD.SHL.U32 R147, R149, 0x10, RZ ;  /* 0x0000001095937824 */ /* 0x000fe400078e00ff */
[----:B------:R-:W-:Y:S02]  /*1dc0*/  IMAD.IADD R153, R155, 0x1, R153 ;  /* 0x000000019b997824 */ /* 0x000fe400078e0299 */
[----:B------:R-:W-:Y:S02]  /*1dd0*/  IMAD.IADD R133, R137, 0x1, R133 ;  /* 0x0000000189857824 */ /* 0x000fe400078e0285 */
[----:B------:R-:W-:Y:S02]  /*1de0*/  IMAD.IADD R161, R159, 0x1, R161 ;  /* 0x000000019fa17824 */ /* 0x000fe400078e02a1 */
[----:B------:R-:W-:Y:S01]  /*1df0*/  @!P5 IMAD.MOV.U32 R15, RZ, RZ, RZ ;  /* 0x000000ffff0fd224 */ /* 0x000fe200078e00ff */
[----:B------:R-:W-:Y:S05]  /*1e00*/  @!P0 BRA `(.L_x_818) ;  /* 0x0000922000008947 */ /* 0x000fea0003800000 */
[----:B-1----:R-:W-:Y:S01]  /*1e10*/  IMAD R16, R6, c[0x0][0x280], RZ ;  /* 0x0000a00006107a24 */ /* 0x002fe200078e02ff */
[----:B------:R-:W-:Y:S01]  /*1e20*/  SHF.R.S32.HI R5, RZ, 0x1f, R116 ;  /* 0x0000001fff057819 */ /* 0x000fe20000011474 */
[C---:B------:R-:W-:Y:S01]  /*1e30*/  IMAD.WIDE.U32 R18, R11.reuse, c[0x0][0x280], R12 ;  /* 0x0000a0000b127a25 */ /* 0x040fe200078e000c */
[--C-:B------:R-:W-:Y:S01]  /*1e40*/  SHF.R.S32.HI R14, RZ, 0x1f, R69.reuse ;  /* 0x0000001fff0e7819 */ /* 0x100fe20000011445 */
[----:B------:R-:W-:Y:S01]  /*1e50*/  UMOV UR8, 0x60 ;  /* 0x0000006000087882 */ /* 0x000fe20000000000 */
[----:B------:R-:W-:Y:S01]  /*1e60*/  IADD3 R8, P1, P0, R116, R156, -R69 ;  /* 0x0000009c74087210 */ /* 0x000fe2000783e845 */
[----:B------:R-:W-:Y:S01]  /*1e70*/  IMAD R7, R11, c[0x0][0x284], R16 ;  /* 0x0000a1000b077a24 */ /* 0x000fe200078e0210 */
[----:B------:R-:W-:Y:S01]  /*1e80*/  IADD3 R79, P4, R200, 0x40, RZ ;  /* 0x00000040c84f7810 */ /* 0x000fe20007f9e0ff */
[----:B------:R-:W-:Y:S01]  /*1e90*/  IMAD R6, R6, c[0x0][0x278], RZ ;  /* 0x00009e0006067a24 */ /* 0x000fe200078e02ff */
[----:B------:R-:W-:Y:S01]  /*1ea0*/  IADD3.X R5, R5, R157, ~R14, P1, P0 ;  /* 0x0000009d05057210 */ /* 0x000fe20000fe0c0e */
[----:B------:R-:W-:Y:S01]  /*1eb0*/  IMAD.IADD R19, R19, 0x1, R7 ;  /* 0x0000000113137824 */ /* 0x000fe200078e0207 */
[----:B------:R-:W-:Y:S01]  /*1ec0*/  IADD3 R87, P2, R200, 0x80, RZ ;  /* 0x00000080c8577810 */ /* 0x000fe20007f5e0ff */
[----:B------:R-:W-:Y:S01]  /*1ed0*/  IMAD.WIDE.U32 R16, R11, c[0x0][0x278], R12 ;  /* 0x00009e000b107a25 */ /* 0x000fe200078e000c */
[C---:B------:R-:W-:Y:S01]  /*1ee0*/  IADD3 R139, R147.reuse, 0x40, RZ ;  /* 0x00000040938b7810 */ /* 0x040fe20007ffe0ff */
[----:B------:R-:W-:Y:S01]  /*1ef0*/  ULDC.64 UR4, c[0x0][0x1a0] ;  /* 0x0000680000047ab9 */ /* 0x000fe20000000a00 */
[----:B------:R-:W-:Y:S01]  /*1f00*/  IADD3 R138, R147, 0x80, RZ ;  /* 0x00000080938a7810 */ /* 0x000fe20007ffe0ff */
[----:B------:R-:W-:Y:S01]  /*1f10*/  IMAD R7, R5, c[0x0][0x290], RZ ;  /* 0x0000a40005077a24 */ /* 0x000fe200078e02ff */
[----:B------:R-:W-:Y:S01]  /*1f20*/  UIMAD UR9, UR8, UR5, URZ ;  /* 0x00000005080972a4 */ /* 0x000fe2000f8e023f */
[----:B------:R-:W-:Y:S01]  /*1f30*/  IMAD R6, R11, c[0x0][0x27c], R6 ;  /* 0x00009f000b067a24 */ /* 0x000fe200078e0206 */
[----:B------:R-:W-:Y:S01]  /*1f40*/  LOP3.LUT R141, R150, 0xffff, RZ, 0xc0, !PT ;  /* 0x0000ffff968d7812 */ /* 0x000fe200078ec0ff */
[C---:B------:R-:W-:Y:S01]  /*1f50*/  IMAD R7, R8.reuse, c[0x0][0x294], R7 ;  /* 0x0000a50008077a24 */ /* 0x040fe200078e0207 */
[----:B------:R-:W-:Y:S01]  /*1f60*/  ULDC UR5, c[0x0][0x294] ;  /* 0x0000a50000057ab9 */ /* 0x000fe20000000800 */
[----:B------:R-:W-:Y:S01]  /*1f70*/  IMAD.WIDE.U32 R20, R8, c[0x0][0x290], R18 ;  /* 0x0000a40008147a25 */ /* 0x000fe200078e0012 */
[----:B------:R-:W-:Y:S01]  /*1f80*/  UIMAD UR5, UR8, UR5, URZ ;  /* 0x00000005080572a4 */ /* 0x000fe2000f8e023f */
[----:B------:R-:W-:Y:S01]  /*1f90*/  LOP3.LUT R144, R141, 0x1, RZ, 0xc0, !PT ;  /* 0x000000018d907812 */ /* 0x000fe200078ec0ff */
[----:B------:R-:W-:Y:S01]  /*1fa0*/  UIMAD.WIDE.U32 UR10, UR8, UR4, URZ ;  /* 0x00000004080a72a5 */ /* 0x000fe2000f8e003f */
[----:B------:R-:W-:Y:S01]  /*1fb0*/  IMAD.IADD R17, R17, 0x1, R6 ;  /* 0x0000000111117824 */ /* 0x000fe200078e0206 */
[----:B------:R-:W-:Y:S01]  /*1fc0*/  LOP3.LUT R143, R141, 0x2, RZ, 0xc0, !PT ;  /* 0x000000028d8f7812 */ /* 0x000fe200078ec0ff */
[----:B------:R-:W-:Y:S01]  /*1fd0*/  IMAD.IADD R7, R21, 0x1, R7 ;  /* 0x0000000115077824 */ /* 0x000fe200078e0207 */
[C---:B------:R-:W-:Y:S01]  /*1fe0*/  IADD3 R67, R156.reuse, 0x10, RZ ;  /* 0x000000109c437810 */ /* 0x040fe20007ffe0ff */
[----:B------:R-:W-:Y:S01]  /*1ff0*/  IMAD.MOV.U32 R6, RZ, RZ, R20 ;  /* 0x000000ffff067224 */ /* 0x000fe200078e0014 */
[----:B------:R-:W-:Y:S01]  /*2000*/  IADD3 R66, R156, 0x20, RZ ;  /* 0x000000209c427810 */ /* 0x000fe20007ffe0ff */
[----:B------:R-:W-:Y:S01]  /*2010*/  IMAD R111, R2, c[0x0][0x2a0], RZ ;  /* 0x0000a800026f7a24 */ /* 0x000fe200078e02ff */
[----:B------:R-:W-:Y:S01]  /*2020*/  IADD3 R65, R156, 0x30, RZ ;  /* 0x000000309c417810 */ /* 0x000fe20007ffe0ff */
[----:B------:R-:W-:Y:S01]  /*2030*/  IMAD R5, R5, c[0x0][0x288], RZ ;  /* 0x0000a20005057a24 */ /* 0x000fe200078e02ff */
[----:B------:R-:W-:Y:S01]  /*2040*/  SHF.R.S32.HI R126, RZ, 0x1f, R147 ;  /* 0x0000001fff7e7819 */ /* 0x000fe20000011493 */
[C---:B------:R-:W-:Y:S01]  /*2050*/  IMAD R111, R4.reuse, c[0x0][0x2a4], R111 ;  /* 0x0000a900046f7a24 */ /* 0x040fe200078e026f */
[----:B------:R-:W-:Y:S01]  /*2060*/  LOP3.LUT R141, R141, 0x4, RZ, 0xc0, !PT ;  /* 0x000000048d8d7812 */ /* 0x000fe200078ec0ff */
[----:B------:R-:W-:Y:S01]  /*2070*/  IMAD.WIDE.U32 R6, R4, c[0x0][0x2a0], R6 ;  /* 0x0000a80004067a25 */ /* 0x000fe200078e0006 */
[----:B------:R-:W-:Y:S01]  /*2080*/  SHF.R.S32.HI R124, RZ, 0x1f, R139 ;  /* 0x0000001fff7c7819 */ /* 0x000fe2000001148b */
[----:B------:R-:W-:Y:S01]  /*2090*/  ULDC UR4, c[0x0][0x230] ;  /* 0x00008c0000047ab9 */ /* 0x000fe20000000800 */
[----:B------:R-:W-:Y:S01]  /*20a0*/  SHF.R.S32.HI R122, RZ, 0x1f, R138 ;  /* 0x0000001fff7a7819 */ /* 0x000fe2000001148a */
[----:B------:R-:W-:Y:S01]  /*20b0*/  IMAD R5, R8, c[0x0][0x28c], R5 ;  /* 0x0000a30008057a24 */ /* 0x000fe200078e0205 */
[----:B------:R-:W-:Y:S01]  /*20c0*/  LEA R110, P1, R6, c[0x0][0x270], 0x1 ;  /* 0x00009c00066e7a11 */ /* 0x000fe200078208ff */
[----:B------:R-:W-:Y:S01]  /*20d0*/  IMAD.WIDE.U32 R18, R8, c[0x0][0x288], R16 ;  /* 0x0000a20008127a25 */ /* 0x000fe200078e0010 */
[----:B------:R-:W-:-:S02]  /*20e0*/  UIADD3 UR9, UR11, UR9, URZ ;  /* 0x000000090b097290 */ /* 0x000fc4000fffe03f */
[----:B------:R-:W-:Y:S01]  /*20f0*/  ULDC.U8 UR8, c[0x0][0x313] ;  /* 0x0000c4c000087ab9 */ /* 0x000fe20000000000 */
[----:B------:R-:W-:Y:S02]  /*2100*/  IMAD.IADD R111, R7, 0x1, R111 ;  /* 0x00000001076f7824 */ /* 0x000fe400078e026f */
[----:B------:R-:W-:Y:S02]  /*2110*/  IMAD.IADD R116, R15, 0x1, R116 ;  /* 0x000000010f747824 */ /* 0x000fe400078e0274 */
[----:B------:R-:W-:Y:S01]  /*2120*/  IMAD R113, R2, c[0x0][0x298], RZ ;  /* 0x0000a60002717a24 */ /* 0x000fe200078e02ff */
[----:B------:R-:W-:Y:S01]  /*2130*/  LEA.HI.X R111, R6, c[0x0][0x274], R111, 0x1, P1 ;  /* 0x00009d00066f7a11 */ /* 0x000fe200008f0c6f */
[----:B------:R-:W-:Y:S01]  /*2140*/  IMAD.IADD R15, R19, 0x1, R5 ;  /* 0x00000001130f7824 */ /* 0x000fe200078e0205 */
[----:B------:R-:W-:Y:S01]  /*2150*/  LEA R106, P1, R154, c[0x0][0x168], 0x1 ;  /* 0x00005a009a6a7a11 */ /* 0x000fe200078208ff */
[----:B------:R-:W-:Y:S02]  /*2160*/  IMAD.MOV.U32 R14, RZ, RZ, R18 ;  /* 0x000000ffff0e7224 */ /* 0x000fe400078e0012 */
[----:B------:R-:W-:Y:S01]  /*2170*/  IMAD R113, R4, c[0x0][0x29c], R113 ;  /* 0x0000a70004717a24 */ /* 0x000fe200078e0271 */
[----:B------:R-:W-:Y:S01]  /*2180*/  LEA.HI.X R107, R154, c[0x0][0x16c], R153, 0x1, P1 ;  /* 0x00005b009a6b7a11 */ /* 0x000fe200008f0c99 */
[----:B------:R-:W-:-:S02]  /*2190*/  IMAD R116, R149, R116, RZ ;  /* 0x0000007495747224 */ /* 0x000fc400078e02ff */
[----:B------:R-:W-:-:S03]  /*21a0*/  IMAD.WIDE.U32 R4, R4, c[0x0][0x298], R14 ;  /* 0x0000a60004047a25 */ /* 0x000fc600078e000e */
[----:B------:R-:W-:Y:S01]  /*21b0*/  SHF.R.S32.HI R117, RZ, 0x1f, R116 ;  /* 0x0000001fff757819 */ /* 0x000fe20000011474 */
[C---:B------:R-:W-:Y:S01]  /*21c0*/  IMAD R2, R3.reuse, c[0x0][0x1a4], RZ ;  /* 0x0000690003027a24 */ /* 0x040fe200078e02ff */
[-C--:B------:R-:W-:Y:S01]  /*21d0*/  IADD3 R48, P1, R146, R116.reuse, RZ ;  /* 0x0000007492307210 */ /* 0x080fe20007f3e0ff */
[----:B------:R-:W-:Y:S01]  /*21e0*/  IMAD R3, R3, c[0x0][0x19c], RZ ;  /* 0x0000670003037a24 */ /* 0x000fe200078e02ff */
[----:B------:R-:W-:Y:S01]  /*21f0*/  IADD3 R113, R5, R113, RZ ;  /* 0x0000007105717210 */ /* 0x000fe20007ffe0ff */
[----:B------:R-:W-:Y:S01]  /*2200*/  IMAD.WIDE.U32 R166, R166, 0x20, RZ ;  /* 0x00000020a6a67825 */ /* 0x000fe200078e00ff */
[C---:B------:R-:W-:Y:S02]  /*2210*/  LEA R112, P0, R4.reuse, c[0x0][0x268], 0x1 ;  /* 0x00009a0004707a11 */ /* 0x040fe400078008ff */
[----:B------:R-:W-:Y:S01]  /*2220*/  IADD3 R116, P5, R145, R116, RZ ;  /* 0x0000007491747210 */ /* 0x000fe20007fbe0ff */
[----:B------:R-:W-:Y:S01]  /*2230*/  IMAD.MOV.U32 R73, RZ, RZ, c[0x0][0x288] ;  /* 0x0000a200ff497624 */ /* 0x000fe200078e00ff */
[----:B------:R-:W-:Y:S01]  /*2240*/  LEA.HI.X R113, R4, c[0x0][0x26c], R113, 0x1, P0 ;  /* 0x00009b0004717a11 */ /* 0x000fe200000f0c71 */
[----:B------:R-:W-:Y:S01]  /*2250*/  IMAD.IADD R74, R167, 0x1, R3 ;  /* 0x00000001a74a7824 */ /* 0x000fe200078e0203 */
[----:B------:R-:W-:Y:S01]  /*2260*/  LEA R108, P0, R136, c[0x0][0x170], 0x1 ;  /* 0x00005c00886c7a11 */ /* 0x000fe200078008ff */
[----:B------:R-:W-:Y:S01]  /*2270*/  IMAD.X R80, RZ, RZ, R199, P4 ;  /* 0x000000ffff507224 */ /* 0x000fe200020e06c7 */
[----:B------:R-:W-:Y:S01]  /*2280*/  IADD3 R81, P4, R200, R79, RZ ;  /* 0x0000004fc8517210 */ /* 0x000fe20007f9e0ff */
[----:B------:R-:W-:Y:S01]  /*2290*/  IMAD.X R3, R128, 0x1, R117, P1 ;  /* 0x0000000180037824 */ /* 0x000fe200008e0675 */
[----:B------:R-:W-:Y:S01]  /*22a0*/  LEA.HI.X R109, R136, c[0x0][0x174], R133, 0x1, P0 ;  /* 0x00005d00886d7a11 */ /* 0x000fe200000f0c85 */
[C---:B------:R-:W-:Y:S01]  /*22b0*/  IMAD.SHL.U32 R71, R73.reuse, 0x10, RZ ;  /* 0x0000001049477824 */ /* 0x040fe200078e00ff */
[----:B------:R-:W-:Y:S01]  /*22c0*/  SHF.L.U64.HI R70, R73, R99, c[0x0][0x28c] ;  /* 0x0000a30049467619 */ /* 0x000fe20000010263 */
[----:B------:R-:W-:-:S02]  /*22d0*/  IMAD.X R117, R127, 0x1, R117, P5 ;  /* 0x000000017f757824 */ /* 0x000fc400028e0675 */
[----:B------:R-:W-:Y:S01]  /*22e0*/  IMAD.X R88, RZ, RZ, R199, P2 ;  /* 0x000000ffff587224 */ /* 0x000fe200010e06c7 */
[----:B------:R-:W-:Y:S01]  /*22f0*/  IADD3 R76, P0, R71, 0x40, RZ ;  /* 0x00000040474c7810 */ /* 0x000fe20007f1e0ff */
[----:B------:R-:W-:Y:S01]  /*2300*/  IMAD.X R82, R199, 0x1, R80, P4 ;  /* 0x00000001c7527824 */ /* 0x000fe200020e0650 */
[----:B------:R-:W-:Y:S01]  /*2310*/  SHF.L.U64.HI R117, R116, 0x1, R117 ;  /* 0x0000000174757819 */ /* 0x000fe20000010275 */
[----:B------:R-:W-:Y:S01]  /*2320*/  IMAD.WIDE.U32 R16, R0, 0x20, RZ ;  /* 0x0000002000107825 */ /* 0x000fe200078e00ff */
[----:B------:R-:W-:Y:S02]  /*2330*/  IADD3 R89, P2, R200, R87, RZ ;  /* 0x00000057c8597210 */ /* 0x000fe40007f5e0ff */
[----:B------:R-:W-:Y:S01]  /*2340*/  IADD3 R84, P4, R71, 0x80, RZ ;  /* 0x0000008047547810 */ /* 0x000fe20007f9e0ff */
[----:B------:R-:W-:Y:S01]  /*2350*/  IMAD.SHL.U32 R116, R116, 0x2, RZ ;  /* 0x0000000274747824 */ /* 0x000fe200078e00ff */
[----:B------:R-:W-:Y:S01]  /*2360*/  IADD3.X R90, R199, R88, RZ, P2, !PT ;  /* 0x00000058c75a7210 */ /* 0x000fe200017fe4ff */
[----:B------:R-:W-:Y:S01]  /*2370*/  IMAD.IADD R2, R17, 0x1, R2 ;  /* 0x0000000111027824 */ /* 0x000fe200078e0202 */
[----:B------:R-:W-:Y:S01]  /*2380*/  IADD3 R98, P1, R200, R89, RZ ;  /* 0x00000059c8627210 */ /* 0x000fe20007f3e0ff */
[----:B------:R-:W-:Y:S01]  /*2390*/  IMAD.MOV.U32 R164, RZ, RZ, c[0x0][0x290] ;  /* 0x0000a400ffa47624 */ /* 0x000fe200078e00ff */
[----:B------:R-:W-:Y:S01]  /*23a0*/  SHF.L.U64.HI R0, R48, 0x1, R3 ;  /* 0x0000000130007819 */ /* 0x000fe20000010203 */
[----:B------:R-:W-:Y:S01]  /*23b0*/  IMAD.MOV.U32 R72, RZ, RZ, 0x5 ;  /* 0x00000005ff487424 */ /* 0x000fe200078e00ff */
[----:B------:R-:W-:Y:S01]  /*23c0*/  IADD3.X R83, RZ, R70, RZ, P4, !PT ;  /* 0x00000046ff537210 */ /* 0x000fe200027fe4ff */
[----:B------:R-:W-:Y:S01]  /*23d0*/  IMAD.X R75, RZ, RZ, R70, P0 ;  /* 0x000000ffff4b7224 */ /* 0x000fe200000e0646 */
[----:B------:R-:W-:Y:S01]  /*23e0*/  IADD3 R86, P5, R84, R71, RZ ;  /* 0x0000004754567210 */ /* 0x000fe20007fbe0ff */
[----:B------:R-:W-:Y:S01]  /*23f0*/  IMAD.SHL.U32 R48, R48, 0x2, RZ ;  /* 0x0000000230307824 */ /* 0x000fe200078e00ff */
[----:B------:R-:W-:Y:S01]  /*2400*/  IADD3 R94, P2, R200, R81, RZ ;  /* 0x00000051c85e7210 */ /* 0x000fe20007f5e0ff */
[C---:B------:R-:W-:Y:S01]  /*2410*/  IMAD.IADD R135, R147.reuse, 0x1, R139 ;  /* 0x0000000193877824 */ /* 0x040fe200078e028b */
[----:B------:R-:W-:Y:S01]  /*2420*/  IADD3 R78, P0, R76, R71, RZ ;  /* 0x000000474c4e7210 */ /* 0x000fe20007f1e0ff */
[----:B------:R-:W-:Y:S01]  /*2430*/  IMAD.IADD R132, R147, 0x1, R138 ;  /* 0x0000000193847824 */ /* 0x000fe200078e028a */
[----:B------:R-:W-:Y:S01]  /*2440*/  IADD3 R114, P4, R116, c[0x0][0x2b0], RZ ;  /* 0x0000ac0074727a10 */ /* 0x000fe20007f9e0ff */
[C---:B------:R-:W-:Y:S01]  /*2450*/  IMAD.SHL.U32 R104, R16.reuse, 0x2, RZ ;  /* 0x0000000210687824 */ /* 0x040fe200078e00ff */
[----:B------:R-:W-:Y:S01]  /*2460*/  SHF.L.U64.HI R103, R16, 0x1, R2 ;  /* 0x0000000110677819 */ /* 0x000fe20000010202 */
[C---:B------:R-:W-:Y:S01]  /*2470*/  IMAD.SHL.U32 R100, R164.reuse, 0x10, RZ ;  /* 0x00000010a4647824 */ /* 0x040fe200078e00ff */
[C---:B------:R-:W-:Y:S01]  /*2480*/  SHF.L.U64.HI R99, R164.reuse, R99, c[0x0][0x294] ;  /* 0x0000a500a4637619 */ /* 0x040fe20000010263 */
[----:B------:R-:W-:Y:S01]  /*2490*/  IMAD.X R97, R199, 0x1, R90, P1 ;  /* 0x00000001c7617824 */ /* 0x000fe200008e065a */
[C---:B------:R-:W-:Y:S01]  /*24a0*/  SHF.L.U64.HI R101, R164.reuse, R72, c[0x0][0x294] ;  /* 0x0000a500a4657619 */ /* 0x040fe20000010248 */
[----:B------:R-:W-:Y:S01]  /*24b0*/  IMAD.X R85, R83, 0x1, R70, P5 ;  /* 0x0000000153557824 */ /* 0x000fe200028e0646 */
[----:B------:R-:W-:Y:S01]  /*24c0*/  SHF.L.U32 R102, R164, 0x5, RZ ;  /* 0x00000005a4667819 */ /* 0x000fe200000006ff */
[----:B------:R-:W-:Y:S01]  /*24d0*/  IMAD.SHL.U32 R142, R149, 0x20, RZ ;  /* 0x00000020958e7824 */ /* 0x000fe200078e00ff */
[----:B------:R-:W-:Y:S01]  /*24e0*/  IADD3.X R115, R117, c[0x0][0x2b4], RZ, P4, !PT ;  /* 0x0000ad0075737a10 */ /* 0x000fe200027fe4ff */
[----:B------:R-:W-:Y:S01]  /*24f0*/  IMAD R140, R149, 0x30, RZ ;  /* 0x00000030958c7824 */ /* 0x000fe200078e02ff */
[----:B------:R-:W-:Y:S01]  /*2500*/  IADD3 R16, P1, R48, c[0x0][0x2b0], RZ ;  /* 0x0000ac0030107a10 */ /* 0x000fe20007f3e0ff */
[----:B------:R-:W-:Y:S01]  /*2510*/  IMAD.WIDE.U32 R164, R164, 0x60, RZ ;  /* 0x00000060a4a47825 */ /* 0x000fe200078e00ff */
[----:B------:R-:W-:-:S02]  /*2520*/  IADD3 R92, P5, R78, R71, RZ ;  /* 0x000000474e5c7210 */ /* 0x000fc40007fbe0ff */
[----:B------:R-:W-:Y:S01]  /*2530*/  IADD3 R96, P4, R86, R71, RZ ;  /* 0x0000004756607210 */ /* 0x000fe20007f9e0ff */
[----:B------:R-:W-:Y:S01]  /*2540*/  IMAD.IADD R131, R147, 0x1, R135 ;  /* 0x0000000193837824 */ /* 0x000fe200078e0287 */
[----:B------:R-:W-:Y:S01]  /*2550*/  SHF.L.U64.HI R72, R73, R72, c[0x0][0x28c] ;  /* 0x0000a30049487619 */ /* 0x000fe20000010248 */
[----:B------:R-:W-:Y:S01]  /*2560*/  IMAD.IADD R130, R147, 0x1, R132 ;  /* 0x0000000193827824 */ /* 0x000fe200078e0284 */
[----:B------:R-:W-:Y:S01]  /*2570*/  SHF.L.U64.HI R101, R102, 0x1, R101 ;  /* 0x0000000166657819 */ /* 0x000fe20000010265 */
[----:B------:R-:W-:Y:S01]  /*2580*/  IMAD.X R93, R199, 0x1, R82, P2 ;  /* 0x00000001c75d7824 */ /* 0x000fe200010e0652 */
[----:B------:R-:W-:Y:S01]  /*2590*/  IADD3 R116, P2, R116, c[0x0][0x2a8], RZ ;  /* 0x0000aa0074747a10 */ /* 0x000fe20007f5e0ff */
[----:B------:R-:W-:Y:S01]  /*25a0*/  IMAD.X R77, R75, 0x1, R70, P0 ;  /* 0x000000014b4d7824 */ /* 0x000fe200000e0646 */
[----:B------:R-:W-:Y:S01]  /*25b0*/  IADD3 R48, P0, R48, c[0x0][0x2a8], RZ ;  /* 0x0000aa0030307a10 */ /* 0x000fe20007f1e0ff */
[----:B------:R-:W-:Y:S01]  /*25c0*/  IMAD.MOV.U32 R11, RZ, RZ, R134 ;  /* 0x000000ffff0b7224 */ /* 0x000fe200078e0086 */
[----:B------:R-:W-:Y:S01]  /*25d0*/  SHF.L.U64.HI R99, R100, 0x1, R99 ;  /* 0x0000000164637819 */ /* 0x000fe20000010263 */
[----:B------:R-:W-:Y:S01]  /*25e0*/  IMAD.SHL.U32 R73, R73, 0x20, RZ ;  /* 0x0000002049497824 */ /* 0x000fe200078e00ff */
[----:B------:R-:W-:Y:S01]  /*25f0*/  SHF.R.S32.HI R125, RZ, 0x1f, R142 ;  /* 0x0000001fff7d7819 */ /* 0x000fe2000001148e */
[----:B------:R-:W-:Y:S01]  /*2600*/  IMAD.SHL.U32 R102, R102, 0x2, RZ ;  /* 0x0000000266667824 */ /* 0x000fe200078e00ff */
[----:B------:R-:W-:Y:S01]  /*2610*/  SHF.R.S32.HI R123, RZ, 0x1f, R140 ;  /* 0x0000001fff7b7819 */ /* 0x000fe2000001148c */
[----:B------:R-:W-:Y:S01]  /*2620*/  IMAD.SHL.U32 R100, R100, 0x2, RZ ;  /* 0x0000000264647824 */ /* 0x000fe200078e00ff */
[----:B------:R-:W-:Y:S01]  /*2630*/  SHF.R.S32.HI R121, RZ, 0x1f, R135 ;  /* 0x0000001fff797819 */ /* 0x000fe20000011487 */
[----:B------:R-:W-:Y:S01]  /*2640*/  IMAD.X R91, R77, 0x1, R70, P5 ;  /* 0x000000014d5b7824 */ /* 0x000fe200028e0646 */
[----:B------:R-:W-:Y:S01]  /*2650*/  SHF.R.S32.HI R120, RZ, 0x1f, R132 ;  /* 0x0000001fff787819 */ /* 0x000fe20000011484 */
[----:B------:R-:W-:Y:S01]  /*2660*/  IMAD.X R95, R85, 0x1, R70, P4 ;  /* 0x00000001555f7824 */ /* 0x000fe200020e0646 */
[----:B------:R-:W-:-:S02]  /*2670*/  IADD3 R105, R165, UR5, RZ ;  /* 0x00000005a5697c10 */ /* 0x000fc4000fffe0ff */
[----:B------:R-:W-:Y:S02]  /*2680*/  SHF.R.S32.HI R119, RZ, 0x1f, R131 ;  /* 0x0000001fff777819 */ /* 0x000fe40000011483 */
[----:B------:R-:W-:Y:S02]  /*2690*/  SHF.R.S32.HI R118, RZ, 0x1f, R130 ;  /* 0x0000001fff767819 */ /* 0x000fe40000011482 */
[----:B------:R-:W-:Y:S02]  /*26a0*/  IADD3.X R117, R117, c[0x0][0x2ac], RZ, P2, !PT ;  /* 0x0000ab0075757a10 */ /* 0x000fe400017fe4ff */
[C---:B------:R-:W-:Y:S02]  /*26b0*/  IADD3.X R17, R0.reuse, c[0x0][0x2b4], RZ, P1, !PT ;  /* 0x0000ad0000117a10 */ /* 0x040fe40000ffe4ff */
[----:B------:R-:W-:Y:S02]  /*26c0*/  IADD3.X R49, R0, c[0x0][0x2ac], RZ, P0, !PT ;  /* 0x0000ab0000317a10 */ /* 0x000fe400007fe4ff */
.L_x_911:
[----:B------:R-:W-:Y:S01]  /*26d0*/  IMAD.SHL.U32 R15, R11, 0x40, RZ ;  /* 0x000000400b0f7824 */ /* 0x000fe200078e00ff */
[----:B------:R-:W-:Y:S04]  /*26e0*/  BSSY B0, `(.L_x_819) ;  /* 0x0000011000007945 */ /* 0x000fe80003800000 */
[----:B------:R-:W-:Y:S05]  /*26f0*/  IADD3 R14, R15, -0x40, RZ ;  /* 0xffffffc00f0e7810 */ /* 0x000fea0007ffe0ff */
[--C-:B------:R-:W-:Y:S02]  /*2700*/  IMAD.IADD R2, R62, 0x1, -R14.reuse ;  /* 0x000000013e027824 */ /* 0x100fe400078e0a0e */
[----:B------:R-:W-:Y:S03]  /*2710*/  IMAD.IADD R0, R69, 0x1, -R14 ;  /* 0x0000000145007824 */ /* 0x000fe600078e0a0e */
[C---:B------:R-:W-:Y:S04]  /*2720*/  ISETP.GE.AND P6, PT, R156.reuse, R2, PT ;  /* 0x000000029c00720c */ /* 0x040fe80003fc6270 */
[----:B------:R-:W-:Y:S11]  /*2730*/  ISETP.GE.AND P6, PT, R156, R0, !P6 ;  /* 0x000000009c00720c */ /* 0x000ff600077c6270 */
[----:B------:R-:W-:Y:S02]  /*2740*/  @!UPT UIADD3 URZ, URZ, URZ, URZ ;  /* 0x0000003f3f3ff290 */ /* 0x000fe4000fffe03f */
[----:B-1-3--:R-:W-:-:S05]  /*2750*/  @!P6 BRA `(.L_x_820) ;  /* 0x000000900000e947 */ /* 0x00afca0003800000 */
[----:B------:R-:W-:Y:S02]  /*2760*/  ISETP.NE.AND P0, PT, R144, RZ, PT ;  /* 0x000000ff9000720c */ /* 0x000fe40003f05270 */
[----:B------:R-:W-:Y:S11]  /*2770*/  ISETP.NE.AND P1, PT, R143, RZ, PT ;  /* 0x000000ff8f00720c */ /* 0x000ff60003f25270 */
[----:B------:R-:W2:Y:S04]  /*2780*/  @P0 LDG.E.128 R24, [R110.64] ;  /* 0x000000066e180981 */ /* 0x000ea8000c1e1d00 */
[----:B--2---:R1:W-:Y:S01]  /*2790*/  @P0 STG.E.128 [R108.64], R24 ;  /* 0x000000186c000986 */ /* 0x0043e2000c101d06 */
[----:B------:R-:W-:Y:S03]  /*27a0*/  ISETP.NE.AND P0, PT, R141, RZ, PT ;  /* 0x000000ff8d00720c */ /* 0x000fe60003f05270 */
[----:B------:R-:W2:Y:S04]  /*27b0*/  @P1 LDG.E.128 R20, [R110.64+0x80] ;  /* 0x000080066e141981 */ /* 0x000ea8000c1e1d00 */
[----:B--2---:R1:W-:Y:S06]  /*27c0*/  @P1 STG.E.128 [R108.64+0x80], R20 ;  /* 0x000080146c001986 */ /* 0x0043ec000c101d06 */
[----:B------:R-:W2:Y:S04]  /*27d0*/  @P0 LDG.E.128 R4, [R110.64+0x100] ;  /* 0x000100066e040981 */ /* 0x000ea8000c1e1d00 */
[----:B--2---:R1:W-:Y:S02]  /*27e0*/  @P0 STG.E.128 [R108.64+0x100], R4 ;  /* 0x000100046c000986 */ /* 0x0043e4000c101d06 */
.L_x_820:
[----:B------:R-:W-:Y:S05]  /*27f0*/  BSYNC B0 ;  /* 0x0000000000007941 */ /* 0x000fea0003800000 */
.L_x_819:
[C---:B------:R-:W-:Y:S01]  /*2800*/  ISETP.GE.AND P4, PT, R67.reuse, R2, PT ;  /* 0x000000024300720c */ /* 0x040fe20003f86270 */
[----:B------:R-:W-:Y:S03]  /*2810*/  BSSY B0, `(.L_x_821) ;  /* 0x0000011000007945 */ /* 0x000fe60003800000 */
[----:B------:R-:W-:Y:S11]  /*2820*/  ISETP.GE.AND P4, PT, R67, R0, !P4 ;  /* 0x000000004300720c */ /* 0x000ff60006786270 */
[----:B------:R-:W-:Y:S02]  /*2830*/  @!UPT UIADD3 URZ, URZ, URZ, URZ ;  /* 0x0000003f3f3ff290 */ /* 0x000fe4000fffe03f */
[----:B------:R-:W-:-:S05]  /*2840*/  @!P4 BRA `(.L_x_822) ;  /* 0x000000d00000c947 */ /* 0x000fca0003800000 */
[----:B------:R-:W-:Y:S02]  /*2850*/  ISETP.NE.AND P1, PT, R144, RZ, PT ;  /* 0x000000ff9000720c */ /* 0x000fe40003f25270 */
[----:B------:R-:W-:Y:S02]  /*2860*/  IADD3 R28, P0, R110, R100, RZ ;  /* 0x000000646e1c7210 */ /* 0x000fe40007f1e0ff */
[C---:B------:R-:W-:Y:S03]  /*2870*/  LEA R18, P2, R202.reuse, R108, 0x1 ;  /* 0x0000006cca127211 */ /* 0x040fe600078408ff */
[----:B------:R-:W-:Y:S01]  /*2880*/  IMAD.X R29, R111, 0x1, R99, P0 ;  /* 0x000000016f1d7824 */ /* 0x000fe200000e0663 */
[----:B------:R-:W-:Y:S02]  /*2890*/  ISETP.NE.AND P0, PT, R143, RZ, PT ;  /* 0x000000ff8f00720c */ /* 0x000fe40003f05270 */
[----:B------:R-:W-:Y:S03]  /*28a0*/  LEA.HI.X R19, R202, R109, R201, 0x1, P2 ;  /* 0x0000006dca137211 */ /* 0x000fe600010f0cc9 */
[----:B-1----:R-:W2:Y:S04]  /*28b0*/  @P1 LDG.E.128 R24, [R28.64] ;  /* 0x000000061c181981 */ /* 0x002ea8000c1e1d00 */
[----:B--2---:R1:W-:Y:S01]  /*28c0*/  @P1 STG.E.128 [R18.64], R24 ;  /* 0x0000001812001986 */ /* 0x0043e2000c101d06 */
[----:B------:R-:W-:Y:S03]  /*28d0*/  ISETP.NE.AND P1, PT, R141, RZ, PT ;  /* 0x000000ff8d00720c */ /* 0x000fe60003f25270 */
[----:B------:R-:W2:Y:S04]  /*28e0*/  @P0 LDG.E.128 R20, [R28.64+0x80] ;  /* 0x000080061c140981 */ /* 0x000ea8000c1e1d00 */
[----:B--2---:R1:W-:Y:S06]  /*28f0*/  @P0 STG.E.128 [R18.64+0x80], R20 ;  /* 0x0000801412000986 */ /* 0x0043ec000c101d06 */
[----:B------:R-:W2:Y:S04]  /*2900*/  @P1 LDG.E.128 R4, [R28.64+0x100] ;  /* 0x000100061c041981 */ /* 0x000ea8000c1e1d00 */
[----:B--2---:R1:W-:Y:S02]  /*2910*/  @P1 STG.E.128 [R18.64+0x100], R4 ;  /* 0x0001000412001986 */ /* 0x0043e4000c101d06 */
.L_x_822:
[----:B------:R-:W-:Y:S05]  /*2920*/  BSYNC B0 ;  /* 0x0000000000007941 */ /* 0x000fea0003800000 */
.L_x_821:
[C---:B------:R-:W-:Y:S01]  /*2930*/  ISETP.GE.AND P2, PT, R66.reuse, R2, PT ;  /* 0x000000024200720c */ /* 0x040fe20003f46270 */
[----:B------:R-:W-:Y:S03]  /*2940*/  BSSY B0, `(.L_x_823) ;  /* 0x0000011000007945 */ /* 0x000fe60003800000 */
[----:B------:R-:W-:Y:S11]  /*2950*/  ISETP.GE.AND P2, PT, R66, R0, !P2 ;  /* 0x000000004200720c */ /* 0x000ff60005746270 */
[----:B------:R-:W-:Y:S02]  /*2960*/  @!UPT UIADD3 URZ, URZ, URZ, URZ ;  /* 0x0000003f3f3ff290 */ /* 0x000fe4000fffe03f */
[----:B------:R-:W-:-:S05]  /*2970*/  @!P2 BRA `(.L_x_824) ;  /* 0x000000d00000a947 */ /* 0x000fca0003800000 */
[----:B------:R-:W-:Y:S02]  /*2980*/  ISETP.NE.AND P1, PT, R144, RZ, PT ;  /* 0x000000ff9000720c */ /* 0x000fe40003f25270 */
[----:B------:R-:W-:Y:S02]  /*2990*/  IADD3 R28, P0, R110, R102, RZ ;  /* 0x000000666e1c7210 */ /* 0x000fe40007f1e0ff */
[----:B-1----:R-:W-:Y:S03]  /*29a0*/  IADD3 R18, P5, R108, R104, RZ ;  /* 0x000000686c127210 */ /* 0x002fe60007fbe0ff */
[----:B------:R-:W-:Y:S01]  /*29b0*/  IMAD.X R29, R111, 0x1, R101, P0 ;  /* 0x000000016f1d7824 */ /* 0x000fe200000e0665 */
[----:B------:R-:W-:Y:S01]  /*29c0*/  ISETP.NE.AND P0, PT, R143, RZ, PT ;  /* 0x000000ff8f00720c */ /* 0x000fe20003f05270 */
[----:B------:R-:W-:Y:S04]  /*29d0*/  IMAD.X R19, R109, 0x1, R103, P5 ;  /* 0x000000016d137824 */ /* 0x000fe800028e0667 */
[----:B------:R-:W2:Y:S04]  /*29e0*/  @P1 LDG.E.128 R24, [R28.64] ;  /* 0x000000061c181981 */ /* 0x000ea8000c1e1d00 */
[----:B--2---:R1:W-:Y:S01]  /*29f0*/  @P1 STG.E.128 [R18.64], R24 ;  /* 0x0000001812001986 */ /* 0x0043e2000c101d06 */
[----:B------:R-:W-:Y:S03]  /*2a00*/  ISETP.NE.AND P1, PT, R141, RZ, PT ;  /* 0x000000ff8d00720c */ /* 0x000fe60003f25270 */
[----:B------:R-:W2:Y:S04]  /*2a10*/  @P0 LDG.E.128 R20, [R28.64+0x80] ;  /* 0x000080061c140981 */ /* 0x000ea8000c1e1d00 */
[----:B--2---:R1:W-:Y:S06]  /*2a20*/  @P0 STG.E.128 [R18.64+0x80], R20 ;  /* 0x0000801412000986 */ /* 0x0043ec000c101d06 */
[----:B------:R-:W2:Y:S04]  /*2a30*/  @P1 LDG.E.128 R4, [R28.64+0x100] ;  /* 0x000100061c041981 */ /* 0x000ea8000c1e1d00 */
[----:B--2---:R1:W-:Y:S02]  /*2a40*/  @P1 STG.E.128 [R18.64+0x100], R4 ;  /* 0x0001000412001986 */ /* 0x0043e4000c101d06 */
.L_x_824:
[----:B------:R-:W-:Y:S05]  /*2a50*/  BSYNC B0 ;  /* 0x0000000000007941 */ /* 0x000fea0003800000 */
.L_x_823:
[C---:B------:R-:W-:Y:S01]  /*2a60*/  ISETP.GE.AND P1, PT, R65.reuse, R2, PT ;  /* 0x000000024100720c */ /* 0x040fe20003f26270 */
[----:B------:R-:W-:Y:S03]  /*2a70*/  BSSY B0, `(.L_x_825) ;  /* 0x0000011000007945 */ /* 0x000fe60003800000 */
[----:B------:R-:W-:Y:S11]  /*2a80*/  ISETP.GE.AND P1, PT, R65, R0, !P1 ;  /* 0x000000004100720c */ /* 0x000ff60004f26270 */
[----:B------:R-:W-:Y:S02]  /*2a90*/  @!UPT UIADD3 URZ, URZ, URZ, URZ ;  /* 0x0000003f3f3ff290 */ /* 0x000fe4000fffe03f */
[----:B------:R-:W-:-:S05]  /*2aa0*/  @!P1 BRA `(.L_x_826) ;  /* 0x000000d000009947 */ /* 0x000fca0003800000 */
[----:B------:R-:W-:Y:S02]  /*2ab0*/  ISETP.NE.AND P0, PT, R144, RZ, PT ;  /* 0x000000ff9000720c */ /* 0x000fe40003f05270 */
[----:B-1----:R-:W-:Y:S05]  /*2ac0*/  IADD3 R18, P5, R110, R164, RZ ;  /* 0x000000a46e127210 */ /* 0x002fea0007fbe0ff */
[----:B------:R-:W-:Y:S01]  /*2ad0*/  IMAD.X R19, R111, 0x1, R105, P5 ;  /* 0x000000016f137824 */ /* 0x000fe200028e0669 */
[----:B------:R-:W-:Y:S04]  /*2ae0*/  IADD3 R2, P5, R108, UR10, RZ ;  /* 0x0000000a6c027c10 */ /* 0x000fe8000ffbe0ff */
[----:B------:R-:W-:Y:S01]  /*2af0*/  IADD3.X R3, R109, UR9, RZ, P5, !PT ;  /* 0x000000096d037c10 */ /* 0x000fe2000affe4ff */
[----:B------:R-:W2:Y:S01]  /*2b00*/  @P0 LDG.E.128 R24, [R18.64] ;  /* 0x0000000612180981 */ /* 0x000ea2000c1e1d00 */
[----:B------:R-:W-:Y:S03]  /*2b10*/  ISETP.NE.AND P5, PT, R143, RZ, PT ;  /* 0x000000ff8f00720c */ /* 0x000fe60003fa5270 */
[----:B--2---:R1:W-:Y:S01]  /*2b20*/  @P0 STG.E.128 [R2.64], R24 ;  /* 0x0000001802000986 */ /* 0x0043e2000c101d06 */
[----:B------:R-:W-:Y:S09]  /*2b30*/  ISETP.NE.AND P0, PT, R141, RZ, PT ;  /* 0x000000ff8d00720c */ /* 0x000ff20003f05270 */
[----:B------:R-:W2:Y:S04]  /*2b40*/  @P5 LDG.E.128 R20, [R18.64+0x80] ;  /* 0x0000800612145981 */ /* 0x000ea8000c1e1d00 */
[----:B--2---:R1:W-:Y:S04]  /*2b50*/  @P5 STG.E.128 [R2.64+0x80], R20 ;  /* 0x0000801402005986 */ /* 0x0043e8000c101d06 */
[----:B------:R-:W2:Y:S04]  /*2b60*/  @P0 LDG.E.128 R4, [R18.64+0x100] ;  /* 0x0001000612040981 */ /* 0x000ea8000c1e1d00 */
[----:B--2---:R1:W-:Y:S02]  /*2b70*/  @P0 STG.E.128 [R2.64+0x100], R4 ;  /* 0x0001000402000986 */ /* 0x0043e4000c101d06 */
.L_x_826:
[----:B------:R-:W-:Y:S05]  /*2b80*/  BSYNC B0 ;  /* 0x0000000000007941 */ /* 0x000fea0003800000 */
.L_x_825:
[----:B------:R-:W-:Y:S01]  /*2b90*/  ISETP.NE.AND P5, PT, RZ, UR4, PT ;  /* 0x00000004ff007c0c */ /* 0x000fe2000bfa5270 */
[----:B-1----:R-:W-:Y:S04]  /*2ba0*/  IMAD.MOV.U32 R3, RZ, RZ, c[0x0][0x290] ;  /* 0x0000a400ff037624 */ /* 0x002fe800078e00ff */
[----:B------:R-:W-:Y:S05]  /*2bb0*/  IMAD.U32 R3, R3, -0x40, RZ ;  /* 0xffffffc003037824 */ /* 0x000fea00078e00ff */
[C---:B------:R-:W-:Y:S04]  /*2bc0*/  LEA R110, P0, R3.reuse, R110, 0x1 ;  /* 0x0000006e036e7211 */ /* 0x040fe800078008ff */
[----:B------:R-:W-:Y:S01]  /*2bd0*/  LEA.HI.X.SX32 R111, R3, R111, 0x1, P0 ;  /* 0x0000006f036f7211 */ /* 0x000fe200000f0eff */
[----:B------:R-:W-:-:S05]  /*2be0*/  @!P5 BRA `(.L_x_827) ;  /* 0x000078e00000d947 */ /* 0x000fca0003800000 */
[----:B------:R-:W-:Y:S11]  /*2bf0*/  ISETP.NE.AND P0, PT, RZ, UR8, PT ;  /* 0x00000008ff007c0c */ /* 0x000ff6000bf05270 */
[----:B------:R-:W-:Y:S02]  /*2c00*/  @!UPT UIADD3 URZ, URZ, URZ, URZ ;  /* 0x0000003f3f3ff290 */ /* 0x000fe4000fffe03f */
[----:B------:R-:W-:-:S05]  /*2c10*/  @!P0 BRA `(.L_x_828) ;  /* 0x00002cd000008947 */ /* 0x000fca0003800000 */
[----:B------:R-:W-:Y:S01]  /*2c20*/  BSSY B1, `(.L_x_829) ;  /* 0x00000a5000017945 */ /* 0x000fe20003800000 */
[----:B------:R-:W-:-:S05]  /*2c30*/  @!P6 BRA `(.L_x_830) ;  /* 0x00000a300000e947 */ /* 0x000fca0003800000 */
[----:B------:R-:W-:Y:S01]  /*2c40*/  ISETP.GE.AND P0, PT, R12, c[0x0][0x220], PT ;  /* 0x000088000c007a0c */ /* 0x000fe20003f06270 */
[----:B------:R-:W-:Y:S01]  /*2c50*/  @!UPT UIADD3 URZ, URZ, URZ, URZ ;  /* 0x0000003f3f3ff290 */ /* 0x000fe2000fffe03f */
[----:B------:R-:W-:Y:S11]  /*2c60*/  BSSY B0, `(.L_x_831) ;  /* 0x0000034000007945 */ /* 0x000ff60003800000 */
[----:B------:R-:W-:-:S05]  /*2c70*/  @P0 BRA `(.L_x_832) ;  /* 0x0000032000000947 */ /* 0x000fca0003800000 */
[----:B------:R-:W-:Y:S01]  /*2c80*/  ISETP.GE.AND P0, PT, R12, UR4, PT ;  /* 0x000000040c007c0c */ /* 0x000fe2000bf06270 */
[----:B------:R-:W2:Y:S11]  /*2c90*/  LDG.E.128 R20, [R112.64] ;  /* 0x0000000670147981 */ /* 0x000eb6000c1e1d00 */
[----:B------:R-:W-:Y:S01]  /*2ca0*/  @!UPT UIADD3 URZ, URZ, URZ, URZ ;  /* 0x0000003f3f3ff290 */ /* 0x000fe2000fffe03f */
[----:B------:R-:W3:Y:S06]  /*2cb0*/  @!P0 LDG.E.64 R6, [R16.64] ;  /* 0x0000000610068981 */ /* 0x000eec000c1e1b00 */
[----:B------:R-:W4:Y:S02]  /*2cc0*/  @!P0 LDG.E.64 R28, [R48.64] ;  /* 0x00000006301c8981 */ /* 0x000f24000c1e1b00 */
[----:B----4-:R-:W-:Y:S01]  /*2cd0*/  @!P0 HADD2.F32 R25, -RZ, R28.H0_H0 ;  /* 0x2000001cff198230 */ /* 0x010fe20000004100 */
[----:B--2---:R-:W-:Y:S01]  /*2ce0*/  @!P0 MOV R5, R20 ;  /* 0x0000001400058202 */ /* 0x004fe20000000f00 */
[--C-:B---3--:R-:W-:Y:S02]  /*2cf0*/  @!P0 HADD2.F32 R19, -RZ, R6.reuse.H0_H0 ;  /* 0x20000006ff138230 */ /* 0x108fe40000004100 */
[----:B------:R-:W-:Y:S01]  /*2d00*/  @!P0 HADD2.F32 R8, -RZ, R6.H1_H1 ;  /* 0x30000006ff088230 */ /* 0x000fe20000004100 */
[----:B------:R-:W-:Y:S01]  /*2d10*/  @!P0 MOV R6, R23 ;  /* 0x0000001700068202 */ /* 0x000fe20000000f00 */
[--C-:B------:R-:W-:Y:S02]  /*2d20*/  @!P0 HADD2.F32 R24, -RZ, R5.reuse.H1_H1 ;  /* 0x30000005ff188230 */ /* 0x100fe40000004100 */
[----:B------:R-:W-:Y:S02]  /*2d30*/  @!P0 HADD2.F32 R18, -RZ, R5.H0_H0 ;  /* 0x20000005ff128230 */ /* 0x000fe40000004100 */
[----:B------:R-:W-:Y:S01]  /*2d40*/  @!P0 HADD2.F32 R26, -RZ, R28.H1_H1 ;  /* 0x3000001cff1a8230 */ /* 0x000fe20000004100 */
[-C--:B------:R-:W-:Y:S01]  /*2d50*/  @!P0 FMUL.FTZ R31, R24, R19.reuse ;  /* 0x00000013181f8220 */ /* 0x080fe20000410000 */
[----:B------:R-:W-:Y:S01]  /*2d60*/  @!P0 HADD2.F32 R28, -RZ, R6.H1_H1 ;  /* 0x30000006ff1c8230 */ /* 0x000fe20000004100 */
[C---:B------:R-:W-:Y:S01]  /*2d70*/  @!P0 FMUL.FTZ R0, R18.reuse, R19 ;  /* 0x0000001312008220 */ /* 0x040fe20000410000 */
[----:B------:R-:W-:Y:S01]  /*2d80*/  @!P0 MOV R19, R21 ;  /* 0x0000001500138202 */ /* 0x000fe20000000f00 */
[-C--:B------:R-:W-:Y:S01]  /*2d90*/  @!P0 FFMA.FTZ R31, R18, R25.reuse, -R31 ;  /* 0x00000019121f8223 */ /* 0x080fe2000001081f */
[----:B------:R-:W-:Y:S01]  /*2da0*/  @!P0 MOV R18, R22 ;  /* 0x0000001600128202 */ /* 0x000fe20000000f00 */
[----:B------:R-:W-:Y:S01]  /*2db0*/  @!P0 FFMA.FTZ R0, R24, R25, R0 ;  /* 0x0000001918008223 */ /* 0x000fe20000010000 */
[----:B------:R-:W-:Y:S02]  /*2dc0*/  @!P0 HADD2.F32 R5, -RZ, R7.H0_H0 ;  /* 0x20000007ff058230 */ /* 0x000fe40000004100 */
[--C-:B------:R-:W-:Y:S02]  /*2dd0*/  @!P0 HADD2.F32 R25, -RZ, R19.reuse.H1_H1 ;  /* 0x30000013ff198230 */ /* 0x100fe40000004100 */
[----:B------:R-:W-:Y:S01]  /*2de0*/  @!P0 HADD2.F32 R19, -RZ, R19.H0_H0 ;  /* 0x20000013ff138230 */ /* 0x000fe20000004100 */
[----:B------:R-:W-:Y:S01]  /*2df0*/  @!P0 F2FP.PACK_AB R31, R0, R31 ;  /* 0x0000001f001f823e */ /* 0x000fe200000000ff */
[--C-:B------:R-:W-:Y:S01]  /*2e00*/  @!P0 HADD2.F32 R24, -RZ, R18.reuse.H1_H1 ;  /* 0x30000012ff188230 */ /* 0x100fe20000004100 */
[-C--:B------:R-:W-:Y:S01]  /*2e10*/  @!P0 FMUL.FTZ R33, R25, R8.reuse ;  /* 0x0000000819218220 */ /* 0x080fe20000410000 */
[----:B------:R-:W-:Y:S01]  /*2e20*/  @!P0 HADD2.F32 R18, -RZ, R18.H0_H0 ;  /* 0x20000012ff128230 */ /* 0x000fe20000004100 */
[----:B------:R-:W-:Y:S01]  /*2e30*/  @!P0 FMUL.FTZ R2, R19, R8 ;  /* 0x0000000813028220 */ /* 0x000fe20000410000 */
[----:B------:R-:W-:Y:S01]  /*2e40*/  @!P0 HADD2.F32 R6, -RZ, R6.H0_H0 ;  /* 0x20000006ff068230 */ /* 0x000fe20000004100 */
[-C--:B------:R-:W-:Y:S01]  /*2e50*/  @!P0 FMUL.FTZ R30, R24, R5.reuse ;  /* 0x00000005181e8220 */ /* 0x080fe20000410000 */
[----:B------:R-:W-:Y:S01]  /*2e60*/  @!P0 HADD2.F32 R7, -RZ, R7.H1_H1 ;  /* 0x30000007ff078230 */ /* 0x000fe20000004100 */
[----:B------:R-:W-:Y:S01]  /*2e70*/  @!P0 FMUL.FTZ R3, R18, R5 ;  /* 0x0000000512038220 */ /* 0x000fe20000410000 */
[--C-:B------:R-:W-:Y:S01]  /*2e80*/  @!P0 HADD2.F32 R27, -RZ, R29.reuse.H0_H0 ;  /* 0x2000001dff1b8230 */ /* 0x100fe20000004100 */
[-C--:B------:R-:W-:Y:S01]  /*2e90*/  @!P0 FFMA.FTZ R2, R25, R26.reuse, R2 ;  /* 0x0000001a19028223 */ /* 0x080fe20000010002 */
[----:B------:R-:W-:Y:S01]  /*2ea0*/  @!P0 MOV R20, R31 ;  /* 0x0000001f00148202 */ /* 0x000fe20000000f00 */
[-C--:B------:R-:W-:Y:S01]  /*2eb0*/  @!P0 FMUL.FTZ R32, R28, R7.reuse ;  /* 0x000000071c208220 */ /* 0x080fe20000410000 */
[----:B------:R-:W-:Y:S01]  /*2ec0*/  @!P0 HADD2.F32 R29, -RZ, R29.H1_H1 ;  /* 0x3000001dff1d8230 */ /* 0x000fe20000004100 */
[----:B------:R-:W-:Y:S02]  /*2ed0*/  @!P0 FMUL.FTZ R4, R6, R7 ;  /* 0x0000000706048220 */ /* 0x000fe40000410000 */
[-C--:B------:R-:W-:Y:S02]  /*2ee0*/  @!P0 FFMA.FTZ R3, R24, R27.reuse, R3 ;  /* 0x0000001b18038223 */ /* 0x080fe40000010003 */
[----:B------:R-:W-:Y:S02]  /*2ef0*/  @!P0 FFMA.FTZ R33, R19, R26, -R33 ;  /* 0x0000001a13218223 */ /* 0x000fe40000010821 */
[----:B------:R-:W-:Y:S02]  /*2f00*/  @!P0 FFMA.FTZ R30, R18, R27, -R30 ;  /* 0x0000001b121e8223 */ /* 0x000fe4000001081e */
[----:B------:R-:W-:Y:S01]  /*2f10*/  @!P0 FFMA.FTZ R32, R6, R29, -R32 ;  /* 0x0000001d06208223 */ /* 0x000fe20000010820 */
[----:B------:R-:W-:Y:S01]  /*2f20*/  @!P0 F2FP.PACK_AB R34, R2, R33 ;  /* 0x000000210222823e */ /* 0x000fe200000000ff */
[----:B------:R-:W-:Y:S01]  /*2f30*/  @!P0 FFMA.FTZ R4, R28, R29, R4 ;  /* 0x0000001d1c048223 */ /* 0x000fe20000010004 */
[----:B------:R-:W-:Y:S02]  /*2f40*/  @!P0 F2FP.PACK_AB R30, R3, R30 ;  /* 0x0000001e031e823e */ /* 0x000fe400000000ff */
[----:B------:R-:W-:Y:S02]  /*2f50*/  @!P0 MOV R21, R34 ;  /* 0x0000002200158202 */ /* 0x000fe40000000f00 */
[----:B------:R-:W-:Y:S02]  /*2f60*/  @!P0 F2FP.PACK_AB R33, R4, R32 ;  /* 0x000000200421823e */ /* 0x000fe400000000ff */
[----:B------:R-:W-:Y:S02]  /*2f70*/  @!P0 MOV R22, R30 ;  /* 0x0000001e00168202 */ /* 0x000fe40000000f00 */
[----:B------:R-:W-:Y:S05]  /*2f80*/  @!P0 MOV R23, R33 ;  /* 0x0000002100178202 */ /* 0x000fea0000000f00 */
[----:B------:R1:W-:Y:S02]  /*2f90*/  STG.E.128 [R106.64], R20 ;  /* 0x000000146a007986 */ /* 0x0003e4000c101d06 */
.L_x_832:
[----:B------:R-:W-:Y:S05]  /*2fa0*/  BSYNC B0 ;  /* 0x0000000000007941 */ /* 0x000fea0003800000 */
.L_x_831:
[----:B------:R-:W-:Y:S01]  /*2fb0*/  ISETP.GE.AND P0, PT, R10, c[0x0][0x220], PT ;  /* 0x000088000a007a0c */ /* 0x000fe20003f06270 */
[----:B------:R-:W-:Y:S01]  /*2fc0*/  @!UPT UIADD3 URZ, URZ, URZ, URZ ;  /* 0x0000003f3f3ff290 */ /* 0x000fe2000fffe03f */
[----:B------:R-:W-:Y:S11]  /*2fd0*/  BSSY B0, `(.L_x_833) ;  /* 0x0000034000007945 */ /* 0x000ff60003800000 */
[----:B------:R-:W-:-:S05]  /*2fe0*/  @P0 BRA `(.L_x_834) ;  /* 0x0000032000000947 */ /* 0x000fca0003800000 */
[----:B------:R-:W-:Y:S01]  /*2ff0*/  ISETP.GE.AND P0, PT, R10, UR4, PT ;  /* 0x000000040a007c0c */ /* 0x000fe2000bf06270 */
[----:B-1----:R-:W2:Y:S11]  /*3000*/  LDG.E.128 R20, [R112.64+0x80] ;  /* 0x0000800670147981 */ /* 0x002eb6000c1e1d00 */
[----:B------:R-:W-:Y:S01]  /*3010*/  @!UPT UIADD3 URZ, URZ, URZ, URZ ;  /* 0x0000003f3f3ff290 */ /* 0x000fe2000fffe03f */
[----:B------:R-:W3:Y:S06]  /*3020*/  @!P0 LDG.E.64 R6, [R16.64+0x40] ;  /* 0x0000400610068981 */ /* 0x000eec000c1e1b00 */
[----:B------:R-:W4:Y:S02]  /*3030*/  @!P0 LDG.E.64 R28, [R48.64+0x40] ;  /* 0x00004006301c8981 */ /* 0x000f24000c1e1b00 */
        /* <DEDUP_REMOVED lines=44> */
[----:B------:R1:W-:Y:S02]  /*3300*/  STG.E.128 [R106.64+0x80], R20 ;  /* 0x000080146a007986 */ /* 0x0003e4000c101d06 */
.L_x_834:
[----:B------:R-:W-:Y:S05]  /*3310*/  BSYNC B0 ;  /* 0x0000000000007941 */ /* 0x000fea0003800000 */
.L_x_833:
[----:B------:R-:W-:Y:S11]  /*3320*/  ISETP.GE.AND P0, PT, R9, c[0x0][0x220], PT ;  /* 0x0000880009007a0c */ /* 0x000ff60003f06270 */
[----:B------:R-:W-:Y:S02]  /*3330*/  @!UPT UIADD3 URZ, URZ, URZ, URZ ;  /* 0x0000003f3f3ff290 */ /* 0x000fe4000fffe03f */
        /* <DEDUP_REMOVED lines=51> */
.L_x_830:
[----:B------:R-:W-:Y:S05]  /*3670*/  BSYNC B1 ;  /* 0x0000000000017941 */ /* 0x000fea0003800000 */
.L_x_829:
[----:B------:R-:W-:Y:S01]  /*3680*/  BSSY B1, `(.L_x_835) ;  /* 0x00000b3000017945 */ /* 0x000fe20003800000 */
[----:B------:R-:W-:-:S05]  /*3690*/  @!P4 BRA `(.L_x_836) ;  /* 0x00000b100000c947 */ /* 0x000fca0003800000 */
[----:B------:R-:W-:Y:S01]  /*36a0*/  ISETP.GE.AND P0, PT, R12, c[0x0][0x220], PT ;  /* 0x000088000c007a0c */ /* 0x000fe20003f06270 */
[C---:B------:R-:W-:Y:S01]  /*36b0*/  IMAD.SHL.U32 R5, R147.reuse, 0x2, RZ ;  /* 0x0000000293057824 */ /* 0x040fe200078e00ff */
[----:B------:R-:W-:Y:S01]  /*36c0*/  SHF.L.U64.HI R3, R147, 0x1, R126 ;  /* 0x0000000193037819 */ /* 0x000fe2000001027e */
[----:B------:R-:W-:Y:S03]  /*36d0*/  BSSY B0, `(.L_x_837) ;  /* 0x000003b000007945 */ /* 0x000fe60003800000 */
[-C--:B------:R-:W-:Y:S02]  /*36e0*/  IADD3 R32, P5, R48, R5.reuse, RZ ;  /* 0x0000000530207210 */ /* 0x080fe40007fbe0ff */
[----:B------:R-:W-:Y:S03]  /*36f0*/  IADD3 R18, P4, R16, R5, RZ ;  /* 0x0000000510127210 */ /* 0x000fe60007f9e0ff */
[--C-:B------:R-:W-:Y:S02]  /*3700*/  IMAD.X R33, R49, 0x1, R3.reuse, P5 ;  /* 0x0000000131217824 */ /* 0x100fe400028e0603 */
[----:B------:R-:W-:Y:S01]  /*3710*/  IMAD.X R19, R17, 0x1, R3, P4 ;  /* 0x0000000111137824 */ /* 0x000fe200020e0603 */
[----:B------:R-:W-:-:S05]  /*3720*/  @P0 BRA `(.L_x_838) ;  /* 0x0000035000000947 */ /* 0x000fca0003800000 */
[C---:B------:R-:W-:Y:S02]  /*3730*/  LEA R34, P4, R71.reuse, R112, 0x1 ;  /* 0x0000007047227211 */ /* 0x040fe400078808ff */
[----:B------:R-:W-:Y:S02]  /*3740*/  ISETP.GE.AND P0, PT, R12, UR4, PT ;  /* 0x000000040c007c0c */ /* 0x000fe4000bf06270 */
[----:B------:R-:W-:Y:S02]  /*3750*/  LEA.HI.X R35, R71, R113, R70, 0x1, P4 ;  /* 0x0000007147237211 */ /* 0x000fe400020f0c46 */
[C---:B------:R-:W-:Y:S03]  /*3760*/  LEA R40, P4, R200.reuse, R106, 0x1 ;  /* 0x0000006ac8287211 */ /* 0x040fe600078808ff */
[----:B-1----:R-:W2:Y:S01]  /*3770*/  LDG.E.128 R20, [R34.64] ;  /* 0x0000000622147981 */ /* 0x002ea2000c1e1d00 */
[----:B------:R-:W-:Y:S07]  /*3780*/  LEA.HI.X R41, R200, R107, R199, 0x1, P4 ;  /* 0x0000006bc8297211 */ /* 0x000fee00020f0cc7 */
[----:B------:R-:W3:Y:S06]  /*3790*/  @!P0 LDG.E.64 R6, [R18.64] ;  /* 0x0000000612068981 */ /* 0x000eec000c1e1b00 */
[----:B------:R-:W4:Y:S01]  /*37a0*/  @!P0 LDG.E.64 R30, [R32.64] ;  /* 0x00000006201e8981 */ /* 0x000f22000c1e1b00 */
[--C-:B---3--:R-:W-:Y:S01]  /*37b0*/  @!P0 HADD2.F32 R25, -RZ, R6.reuse.H0_H0 ;  /* 0x20000006ff198230 */ /* 0x108fe20000004100 */
[----:B--2---:R-:W-:Y:S01]  /*37c0*/  @!P0 MOV R5, R20 ;  /* 0x0000001400058202 */ /* 0x004fe20000000f00 */
[----:B------:R-:W-:Y:S01]  /*37d0*/  @!P0 HADD2.F32 R8, -RZ, R6.H1_H1 ;  /* 0x30000006ff088230 */ /* 0x000fe20000004100 */
[----:B------:R-:W-:Y:S03]  /*37e0*/  @!P0 MOV R6, R23 ;  /* 0x0000001700068202 */ /* 0x000fe60000000f00 */
[--C-:B------:R-:W-:Y:S02]  /*37f0*/  @!P0 HADD2.F32 R26, -RZ, R5.reuse.H1_H1 ;  /* 0x30000005ff1a8230 */ /* 0x100fe40000004100 */
[----:B------:R-:W-:Y:S02]  /*3800*/  @!P0 HADD2.F32 R24, -RZ, R5.H0_H0 ;  /* 0x20000005ff188230 */ /* 0x000fe40000004100 */
[--C-:B----4-:R-:W-:Y:S01]  /*3810*/  @!P0 HADD2.F32 R27, -RZ, R30.reuse.H0_H0 ;  /* 0x2000001eff1b8230 */ /* 0x110fe20000004100 */
        /* <DEDUP_REMOVED lines=15> */
[--C-:B------:R-:W-:Y:S01]  /*3910*/  @!P0 HADD2.F32 R30, -RZ, R6.reuse.H1_H1 ;  /* 0x30000006ff1e8230 */ /* 0x100fe20000004100 */
[-C--:B------:R-:W-:Y:S01]  /*3920*/  @!P0 FMUL.FTZ R34, R26, R5.reuse ;  /* 0x000000051a228220 */ /* 0x080fe20000410000 */
[----:B------:R-:W-:Y:S01]  /*3930*/  @!P0 HADD2.F32 R6, -RZ, R6.H0_H0 ;  /* 0x20000006ff068230 */ /* 0x000fe20000004100 */
[----:B------:R-:W-:Y:S01]  /*3940*/  @!P0 FMUL.FTZ R3, R24, R5 ;  /* 0x0000000518038220 */ /* 0x000fe20000410000 */
[----:B------:R-:W-:Y:S01]  /*3950*/  @!P0 HADD2.F32 R7, -RZ, R7.H1_H1 ;  /* 0x30000007ff078230 */ /* 0x000fe20000004100 */
[-C--:B------:R-:W-:Y:S01]  /*3960*/  @!P0 FFMA.FTZ R2, R27, R28.reuse, R2 ;  /* 0x0000001c1b028223 */ /* 0x080fe20000010002 */
[----:B------:R-:W-:Y:S01]  /*3970*/  @!P0 MOV R20, R35 ;  /* 0x0000002300148202 */ /* 0x000fe20000000f00 */
[----:B------:R-:W-:Y:S01]  /*3980*/  @!P0 FFMA.FTZ R37, R25, R28, -R37 ;  /* 0x0000001c19258223 */ /* 0x000fe20000010825 */
[--C-:B------:R-:W-:Y:S01]  /*3990*/  @!P0 HADD2.F32 R29, -RZ, R31.reuse.H0_H0 ;  /* 0x2000001fff1d8230 */ /* 0x100fe20000004100 */
[-C--:B------:R-:W-:Y:S01]  /*39a0*/  @!P0 FMUL.FTZ R36, R30, R7.reuse ;  /* 0x000000071e248220 */ /* 0x080fe20000410000 */
[----:B------:R-:W-:Y:S01]  /*39b0*/  @!P0 HADD2.F32 R31, -RZ, R31.H1_H1 ;  /* 0x3000001fff1f8230 */ /* 0x000fe20000004100 */
[----:B------:R-:W-:Y:S01]  /*39c0*/  @!P0 FMUL.FTZ R4, R6, R7 ;  /* 0x0000000706048220 */ /* 0x000fe20000410000 */
[----:B------:R-:W-:Y:S01]  /*39d0*/  @!P0 F2FP.PACK_AB R38, R2, R37 ;  /* 0x000000250226823e */ /* 0x000fe200000000ff */
[-C--:B------:R-:W-:Y:S02]  /*39e0*/  @!P0 FFMA.FTZ R3, R26, R29.reuse, R3 ;  /* 0x0000001d1a038223 */ /* 0x080fe40000010003 */
[----:B------:R-:W-:Y:S01]  /*39f0*/  @!P0 FFMA.FTZ R34, R24, R29, -R34 ;  /* 0x0000001d18228223 */ /* 0x000fe20000010822 */
[----:B------:R-:W-:Y:S01]  /*3a00*/  @!P0 MOV R21, R38 ;  /* 0x0000002600158202 */ /* 0x000fe20000000f00 */
[-C--:B------:R-:W-:Y:S02]  /*3a10*/  @!P0 FFMA.FTZ R36, R6, R31.reuse, -R36 ;  /* 0x0000001f06248223 */ /* 0x080fe40000010824 */
[----:B------:R-:W-:Y:S01]  /*3a20*/  @!P0 FFMA.FTZ R4, R30, R31, R4 ;  /* 0x0000001f1e048223 */ /* 0x000fe20000010004 */
[----:B------:R-:W-:Y:S04]  /*3a30*/  @!P0 F2FP.PACK_AB R34, R3, R34 ;  /* 0x000000220322823e */ /* 0x000fe800000000ff */
[----:B------:R-:W-:Y:S02]  /*3a40*/  @!P0 F2FP.PACK_AB R37, R4, R36 ;  /* 0x000000240425823e */ /* 0x000fe400000000ff */
[----:B------:R-:W-:Y:S02]  /*3a50*/  @!P0 MOV R22, R34 ;  /* 0x0000002200168202 */ /* 0x000fe40000000f00 */
[----:B------:R-:W-:Y:S05]  /*3a60*/  @!P0 MOV R23, R37 ;  /* 0x0000002500178202 */ /* 0x000fea0000000f00 */
[----:B------:R1:W-:Y:S02]  /*3a70*/  STG.E.128 [R40.64], R20 ;  /* 0x0000001428007986 */ /* 0x0003e4000c101d06 */
.L_x_838:
[----:B------:R-:W-:Y:S05]  /*3a80*/  BSYNC B0 ;  /* 0x0000000000007941 */ /* 0x000fea0003800000 */
.L_x_837:
[----:B------:R-:W-:Y:S01]  /*3a90*/  ISETP.GE.AND P0, PT, R10, c[0x0][0x220], PT ;  /* 0x000088000a007a0c */ /* 0x000fe20003f06270 */
[----:B------:R-:W-:Y:S01]  /*3aa0*/  @!UPT UIADD3 URZ, URZ, URZ, URZ ;  /* 0x0000003f3f3ff290 */ /* 0x000fe2000fffe03f */
[----:B------:R-:W-:Y:S11]  /*3ab0*/  BSSY B0, `(.L_x_839) ;  /* 0x0000037000007945 */ /* 0x000ff60003800000 */
[----:B------:R-:W-:-:S05]  /*3ac0*/  @P0 BRA `(.L_x_840) ;  /* 0x0000035000000947 */ /* 0x000fca0003800000 */
[----:B------:R-:W-:Y:S02]  /*3ad0*/  LEA R34, P4, R76, R112, 0x1 ;  /* 0x000000704c227211 */ /* 0x000fe400078808ff */
[----:B------:R-:W-:Y:S02]  /*3ae0*/  ISETP.GE.AND P0, PT, R10, UR4, PT ;  /* 0x000000040a007c0c */ /* 0x000fe4000bf06270 */
[----:B------:R-:W-:Y:S02]  /*3af0*/  LEA.HI.X R35, R76, R113, R75, 0x1, P4 ;  /* 0x000000714c237211 */ /* 0x000fe400020f0c4b */
[C---:B-1----:R-:W-:Y:S03]  /*3b00*/  LEA R40, P4, R79.reuse, R106, 0x1 ;  /* 0x0000006a4f287211 */ /* 0x042fe600078808ff */
[----:B------:R-:W2:Y:S01]  /*3b10*/  LDG.E.128 R20, [R34.64] ;  /* 0x0000000622147981 */ /* 0x000ea2000c1e1d00 */
[----:B------:R-:W-:Y:S07]  /*3b20*/  LEA.HI.X R41, R79, R107, R80, 0x1, P4 ;  /* 0x0000006b4f297211 */ /* 0x000fee00020f0c50 */
[----:B------:R-:W3:Y:S06]  /*3b30*/  @!P0 LDG.E.64 R6, [R18.64+0x40] ;  /* 0x0000400612068981 */ /* 0x000eec000c1e1b00 */
[----:B------:R-:W4:Y:S01]  /*3b40*/  @!P0 LDG.E.64 R30, [R32.64+0x40] ;  /* 0x00004006201e8981 */ /* 0x000f22000c1e1b00 */
        /* <DEDUP_REMOVED lines=45> */
.L_x_840:
[----:B------:R-:W-:Y:S05]  /*3e20*/  BSYNC B0 ;  /* 0x0000000000007941 */ /* 0x000fea0003800000 */
.L_x_839:
[----:B------:R-:W-:Y:S11]  /*3e30*/  ISETP.GE.AND P0, PT, R9, c[0x0][0x220], PT ;  /* 0x0000880009007a0c */ /* 0x000ff60003f06270 */
[----:B------:R-:W-:Y:S02]  /*3e40*/  @!UPT UIADD3 URZ, URZ, URZ, URZ ;  /* 0x0000003f3f3ff290 */ /* 0x000fe4000fffe03f */
[----:B------:R-:W-:-:S05]  /*3e50*/  @P0 BRA `(.L_x_836) ;  /* 0x0000035000000947 */ /* 0x000fca0003800000 */
[C---:B------:R-:W-:Y:S02]  /*3e60*/  LEA R34, P4, R84.reuse, R112, 0x1 ;  /* 0x0000007054227211 */ /* 0x040fe400078808ff */
        /* <DEDUP_REMOVED lines=10> */
[----:B------:R-:W-:Y:S02]  /*3f10*/  @!P0 MOV R19, R21 ;  /* 0x0000001500138202 */ /* 0x000fe40000000f00 */
[----:B------:R-:W-:Y:S01]  /*3f20*/  @!P0 MOV R18, R22 ;  /* 0x0000001600128202 */ /* 0x000fe20000000f00 */
[--C-:B------:R-:W-:Y:S01]  /*3f30*/  @!P0 HADD2.F32 R26, -RZ, R5.reuse.H1_H1 ;  /* 0x30000005ff1a8230 */ /* 0x100fe20000004100 */
[----:B------:R-:W-:Y:S01]  /*3f40*/  @!P0 MOV R6, R23 ;  /* 0x0000001700068202 */ /* 0x000fe20000000f00 */
[----:B------:R-:W-:Y:S02]  /*3f50*/  @!P0 HADD2.F32 R24, -RZ, R5.H0_H0 ;  /* 0x20000005ff188230 */ /* 0x000fe40000004100 */
[--C-:B----4-:R-:W-:Y:S01]  /*3f60*/  @!P0 HADD2.F32 R27, -RZ, R32.reuse.H0_H0 ;  /* 0x20000020ff1b8230 */ /* 0x110fe20000004100 */
[-C--:B------:R-:W-:Y:S01]  /*3f70*/  @!P0 FMUL.FTZ R35, R26, R25.reuse ;  /* 0x000000191a238220 */ /* 0x080fe20000410000 */
[----:B------:R-:W-:Y:S01]  /*3f80*/  @!P0 HADD2.F32 R28, -RZ, R32.H1_H1 ;  /* 0x30000020ff1c8230 */ /* 0x000fe20000004100 */
[C---:B------:R-:W-:Y:S01]  /*3f90*/  @!P0 FMUL.FTZ R0, R24.reuse, R25 ;  /* 0x0000001918008220 */ /* 0x040fe20000410000 */
[--C-:B------:R-:W-:Y:S01]  /*3fa0*/  @!P0 HADD2.F32 R30, -RZ, R6.reuse.H1_H1 ;  /* 0x30000006ff1e8230 */ /* 0x100fe20000004100 */
[-C--:B------:R-:W-:Y:S01]  /*3fb0*/  @!P0 FFMA.FTZ R35, R24, R27.reuse, -R35 ;  /* 0x0000001b18238223 */ /* 0x080fe20000010823 */
[----:B------:R-:W-:Y:S01]  /*3fc0*/  @!P0 HADD2.F32 R6, -RZ, R6.H0_H0 ;  /* 0x20000006ff068230 */ /* 0x000fe20000004100 */
[----:B------:R-:W-:Y:S01]  /*3fd0*/  @!P0 FFMA.FTZ R0, R26, R27, R0 ;  /* 0x0000001b1a008223 */ /* 0x000fe20000010000 */
[--C-:B------:R-:W-:Y:S02]  /*3fe0*/  @!P0 HADD2.F32 R27, -RZ, R19.reuse.H1_H1 ;  /* 0x30000013ff1b8230 */ /* 0x100fe40000004100 */
[----:B------:R-:W-:Y:S02]  /*3ff0*/  @!P0 HADD2.F32 R19, -RZ, R19.H0_H0 ;  /* 0x20000013ff138230 */ /* 0x000fe40000004100 */
[--C-:B------:R-:W-:Y:S01]  /*4000*/  @!P0 HADD2.F32 R26, -RZ, R18.reuse.H1_H1 ;  /* 0x30000012ff1a8230 */ /* 0x100fe20000004100 */
[-C--:B------:R-:W-:Y:S01]  /*4010*/  @!P0 FMUL.FTZ R37, R27, R8.reuse ;  /* 0x000000081b258220 */ /* 0x080fe20000410000 */
[----:B------:R-:W-:Y:S01]  /*4020*/  @!P0 HADD2.F32 R18, -RZ, R18.H0_H0 ;  /* 0x20000012ff128230 */ /* 0x000fe20000004100 */
[C---:B------:R-:W-:Y:S01]  /*4030*/  @!P0 FMUL.FTZ R2, R19.reuse, R8 ;  /* 0x0000000813028220 */ /* 0x040fe20000410000 */
[--C-:B------:R-:W-:Y:S01]  /*4040*/  @!P0 HADD2.F32 R5, -RZ, R7.reuse.H0_H0 ;  /* 0x20000007ff058230 */ /* 0x100fe20000004100 */
[-C--:B------:R-:W-:Y:S01]  /*4050*/  @!P0 FFMA.FTZ R37, R19, R28.reuse, -R37 ;  /* 0x0000001c13258223 */ /* 0x080fe20000010825 */
[----:B------:R-:W-:Y:S01]  /*4060*/  @!P0 HADD2.F32 R7, -RZ, R7.H1_H1 ;  /* 0x30000007ff078230 */ /* 0x000fe20000004100 */
[----:B------:R-:W-:Y:S01]  /*4070*/  @!P0 FFMA.FTZ R2, R27, R28, R2 ;  /* 0x0000001c1b028223 */ /* 0x000fe20000010002 */
[----:B------:R-:W-:Y:S01]  /*4080*/  @!P0 F2FP.PACK_AB R35, R0, R35 ;  /* 0x000000230023823e */ /* 0x000fe200000000ff */
[-C--:B------:R-:W-:Y:S01]  /*4090*/  @!P0 FMUL.FTZ R3, R18, R5.reuse ;  /* 0x0000000512038220 */ /* 0x080fe20000410000 */
[--C-:B------:R-:W-:Y:S01]  /*40a0*/  @!P0 HADD2.F32 R29, -RZ, R33.reuse.H0_H0 ;  /* 0x20000021ff1d8230 */ /* 0x100fe20000004100 */
[----:B------:R-:W-:Y:S01]  /*40b0*/  @!P0 FMUL.FTZ R34, R26, R5 ;  /* 0x000000051a228220 */ /* 0x000fe20000410000 */
[----:B------:R-:W-:Y:S01]  /*40c0*/  @!P0 F2FP.PACK_AB R38, R2, R37 ;  /* 0x000000250226823e */ /* 0x000fe200000000ff */
[----:B------:R-:W-:Y:S01]  /*40d0*/  @!P0 HADD2.F32 R31, -RZ, R33.H1_H1 ;  /* 0x30000021ff1f8230 */ /* 0x000fe20000004100 */
[----:B------:R-:W-:Y:S01]  /*40e0*/  @!P0 MOV R20, R35 ;  /* 0x0000002300148202 */ /* 0x000fe20000000f00 */
[-C--:B------:R-:W-:Y:S01]  /*40f0*/  @!P0 FMUL.FTZ R36, R30, R7.reuse ;  /* 0x000000071e248220 */ /* 0x080fe20000410000 */
[----:B------:R-:W-:Y:S01]  /*4100*/  @!P0 MOV R21, R38 ;  /* 0x0000002600158202 */ /* 0x000fe20000000f00 */
[----:B------:R-:W-:Y:S02]  /*4110*/  @!P0 FMUL.FTZ R4, R6, R7 ;  /* 0x0000000706048220 */ /* 0x000fe40000410000 */
[-C--:B------:R-:W-:Y:S02]  /*4120*/  @!P0 FFMA.FTZ R3, R26, R29.reuse, R3 ;  /* 0x0000001d1a038223 */ /* 0x080fe40000010003 */
[----:B------:R-:W-:Y:S02]  /*4130*/  @!P0 FFMA.FTZ R34, R18, R29, -R34 ;  /* 0x0000001d12228223 */ /* 0x000fe40000010822 */
[-C--:B------:R-:W-:Y:S02]  /*4140*/  @!P0 FFMA.FTZ R36, R6, R31.reuse, -R36 ;  /* 0x0000001f06248223 */ /* 0x080fe40000010824 */
[----:B------:R-:W-:Y:S01]  /*4150*/  @!P0 FFMA.FTZ R4, R30, R31, R4 ;  /* 0x0000001f1e048223 */ /* 0x000fe20000010004 */
[----:B------:R-:W-:Y:S04]  /*4160*/  @!P0 F2FP.PACK_AB R34, R3, R34 ;  /* 0x000000220322823e */ /* 0x000fe800000000ff */
[----:B------:R-:W-:Y:S02]  /*4170*/  @!P0 F2FP.PACK_AB R37, R4, R36 ;  /* 0x000000240425823e */ /* 0x000fe400000000ff */
[----:B------:R-:W-:Y:S02]  /*4180*/  @!P0 MOV R22, R34 ;  /* 0x0000002200168202 */ /* 0x000fe40000000f00 */
[----:B------:R-:W-:Y:S05]  /*4190*/  @!P0 MOV R23, R37 ;  /* 0x0000002500178202 */ /* 0x000fea0000000f00 */
[----:B------:R1:W-:Y:S02]  /*41a0*/  STG.E.128 [R40.64], R20 ;  /* 0x0000001428007986 */ /* 0x0003e4000c101d06 */
.L_x_836:
[----:B------:R-:W-:Y:S05]  /*41b0*/  BSYNC B1 ;  /* 0x0000000000017941 */ /* 0x000fea0003800000 */
.L_x_835:
        /* <DEDUP_REMOVED lines=14> */
[C---:B-1----:R-:W-:Y:S03]  /*42a0*/  LEA R40, P2, R166.reuse, R106, 0x1 ;  /* 0x0000006aa6287211 */ /* 0x042fe600078408ff */
[----:B------:R-:W2:Y:S01]  /*42b0*/  LDG.E.128 R20, [R34.64] ;  /* 0x0000000622147981 */ /* 0x000ea2000c1e1d00 */
        /* <DEDUP_REMOVED lines=48> */
.L_x_844:
[----:B------:R-:W-:Y:S05]  /*45c0*/  BSYNC B0 ;  /* 0x0000000000007941 */ /* 0x000fea0003800000 */
.L_x_843:
        /* <DEDUP_REMOVED lines=57> */
.L_x_846:
[----:B------:R-:W-:Y:S05]  /*4960*/  BSYNC B0 ;  /* 0x0000000000007941 */ /* 0x000fea0003800000 */
.L_x_845:
        /* <DEDUP_REMOVED lines=56> */
.L_x_842:
[----:B------:R-:W-:Y:S05]  /*4cf0*/  BSYNC B1 ;  /* 0x0000000000017941 */ /* 0x000fea0003800000 */
.L_x_841:
        /* <DEDUP_REMOVED lines=11> */
[----:B------:R-:W-:Y:S02]  /*4db0*/  MOV R35, 0x60 ;  /* 0x0000006000237802 */ /* 0x000fe40000000f00 */
[----:B------:R-:W-:Y:S03]  /*4dc0*/  ISETP.GE.AND P0, PT, R12, UR4, PT ;  /* 0x000000040c007c0c */ /* 0x000fe6000bf06270 */
[C---:B------:R-:W-:Y:S04]  /*4dd0*/  IMAD.WIDE.U32 R36, R35.reuse, c[0x0][0x288], R112 ;  /* 0x0000a20023247a25 */ /* 0x040fe800078e0070 */
[C---:B------:R-:W-:Y:S02]  /*4de0*/  IMAD R34, R35.reuse, c[0x0][0x28c], RZ ;  /* 0x0000a30023227a24 */ /* 0x040fe400078e02ff */
[----:B-1----:R-:W-:Y:S03]  /*4df0*/  IMAD.WIDE.U32 R40, R35, c[0x0][0x198], R106 ;  /* 0x0000660023287a25 */ /* 0x002fe600078e006a */
[----:B------:R-:W-:Y:S01]  /*4e00*/  IADD3 R37, R37, R34, RZ ;  /* 0x0000002225257210 */ /* 0x000fe20007ffe0ff */
[----:B------:R-:W-:Y:S01]  /*4e10*/  IMAD R35, R35, c[0x0][0x19c], RZ ;  /* 0x0000670023237a24 */ /* 0x000fe200078e02ff */
[----:B------:R-:W2:Y:S04]  /*4e20*/  @!P0 LDG.E.64 R6, [R18.64] ;  /* 0x0000000612068981 */ /* 0x000ea8000c1e1b00 */
[----:B------:R-:W-:Y:S02]  /*4e30*/  IADD3 R41, R41, R35, RZ ;  /* 0x0000002329297210 */ /* 0x000fe40007ffe0ff */
[----:B------:R-:W3:Y:S08]  /*4e40*/  LDG.E.128 R20, [R36.64] ;  /* 0x0000000624147981 */ /* 0x000ef0000c1e1d00 */
[----:B------:R-:W4:Y:S01]  /*4e50*/  @!P0 LDG.E.64 R30, [R32.64] ;  /* 0x00000006201e8981 */ /* 0x000f22000c1e1b00 */
[--C-:B--2---:R-:W-:Y:S02]  /*4e60*/  @!P0 HADD2.F32 R25, -RZ, R6.reuse.H0_H0 ;  /* 0x20000006ff198230 */ /* 0x104fe40000004100 */
[----:B------:R-:W-:Y:S01]  /*4e70*/  @!P0 HADD2.F32 R8, -RZ, R6.H1_H1 ;  /* 0x30000006ff088230 */ /* 0x000fe20000004100 */
[----:B---3--:R-:W-:Y:S02]  /*4e80*/  @!P0 MOV R5, R20 ;  /* 0x0000001400058202 */ /* 0x008fe40000000f00 */
        /* <DEDUP_REMOVED lines=42> */
.L_x_850:
[----:B------:R-:W-:Y:S05]  /*5130*/  BSYNC B0 ;  /* 0x0000000000007941 */ /* 0x000fea0003800000 */
.L_x_849:
        /* <DEDUP_REMOVED lines=57> */
.L_x_852:
[----:B------:R-:W-:Y:S05]  /*54d0*/  BSYNC B0 ;  /* 0x0000000000007941 */ /* 0x000fea0003800000 */
.L_x_851:
        /* <DEDUP_REMOVED lines=56> */
.L_x_848:
[----:B------:R-:W-:Y:S05]  /*5860*/  BSYNC B1 ;  /* 0x0000000000017941 */ /* 0x000fea0003800000 */
.L_x_847:
[----:B------:R-:W-:Y:S01]  /*5870*/  IMAD.MOV.U32 R3, RZ, RZ, c[0x0][0x230] ;  /* 0x00008c00ff037624 */ /* 0x000fe200078e00ff */
[----:B------:R-:W-:Y:S03]  /*5880*/  ULDC UR4, c[0x0][0x230] ;  /* 0x00008c0000047ab9 */ /* 0x000fe60000000800 */
[----:B------:R-:W-:Y:S05]  /*5890*/  IMAD.U32 R3, R3, -0x20, RZ ;  /* 0xffffffe003037824 */ /* 0x000fea00078e00ff */
[C---:B------:R-:W-:Y:S02]  /*58a0*/  LEA R48, P1, R3.reuse, R48, 0x1 ;  /* 0x0000003003307211 */ /* 0x040fe400078208ff */
[C---:B------:R-:W-:Y:S02]  /*58b0*/  LEA R16, P0, R3.reuse, R16, 0x1 ;  /* 0x0000001003107211 */ /* 0x040fe400078008ff */
[C---:B------:R-:W-:Y:S02]  /*58c0*/  LEA.HI.X.SX32 R49, R3.reuse, R49, 0x1, P1 ;  /* 0x0000003103317211 */ /* 0x040fe400008f0eff */
[----:B------:R-:W-:Y:S01]  /*58d0*/  LEA.HI.X.SX32 R17, R3, R17, 0x1, P0 ;  /* 0x0000001103117211 */ /* 0x000fe200000f0eff */
[----:B------:R-:W-:-:S05]  /*58e0*/  BRA `(.L_x_853) ;  /* 0x0000518000007947 */ /* 0x000fca0003800000 */
.L_x_828:
[----:B------:R-:W-:Y:S01]  /*58f0*/  BSSY B2, `(.L_x_854) ;  /* 0x0000122000027945 */ /* 0x000fe20003800000 */
[----:B------:R-:W-:-:S05]  /*5900*/  @!P6 BRA `(.L_x_855) ;  /* 0x000012000000e947 */ /* 0x000fca0003800000 */
[----:B------:R-:W-:Y:S01]  /*5910*/  ISETP.GE.AND P0, PT, R12, c[0x0][0x220], PT ;  /* 0x000088000c007a0c */ /* 0x000fe20003f06270 */
[----:B------:R-:W-:Y:S01]  /*5920*/  @!UPT UIADD3 URZ, URZ, URZ, URZ ;  /* 0x0000003f3f3ff290 */ /* 0x000fe2000fffe03f */
[----:B------:R-:W-:Y:S11]  /*5930*/  BSSY B1, `(.L_x_856) ;  /* 0x000005d000017945 */ /* 0x000ff60003800000 */
[----:B------:R-:W-:-:S05]  /*5940*/  @P0 BRA `(.L_x_857) ;  /* 0x000005b000000947 */ /* 0x000fca0003800000 */
[----:B------:R1:W5:Y:S01]  /*5950*/  LDG.E.128 R52, [R112.64] ;  /* 0x0000000670347981 */ /* 0x000362000c1e1d00 */
[----:B------:R-:W-:Y:S01]  /*5960*/  ISETP.GE.AND P0, PT, R12, UR4, PT ;  /* 0x000000040c007c0c */ /* 0x000fe2000bf06270 */
[----:B------:R-:W-:Y:S01]  /*5970*/  @!UPT UIADD3 URZ, URZ, URZ, URZ ;  /* 0x0000003f3f3ff290 */ /* 0x000fe2000fffe03f */
[----:B------:R-:W-:Y:S11]  /*5980*/  BSSY B0, `(.L_x_858) ;  /* 0x0000056000007945 */ /* 0x000ff60003800000 */
[----:B------:R-:W-:-:S05]  /*5990*/  @P0 BRA `(.L_x_859) ;  /* 0x0000054000000947 */ /* 0x000fca0003800000 */
[--C-:B-----5:R-:W-:Y:S01]  /*59a0*/  HADD2.F32 R31, -RZ, R52.reuse.H0_H0 ;  /* 0x20000034ff1f7230 */ /* 0x120fe20000004100 */
[----:B------:R-:W-:Y:S01]  /*59b0*/  ULEA.HI UR5, UR4, UR4, URZ, 0x1 ;  /* 0x0000000404057291 */ /* 0x000fe2000f8f083f */
[----:B------:R-:W-:Y:S01]  /*59c0*/  HADD2.F32 R35, -RZ, R52.H1_H1 ;  /* 0x30000034ff237230 */ /* 0x000fe20000004100 */
[----:B------:R-:W-:Y:S01]  /*59d0*/  MOV R59, RZ ;  /* 0x000000ff003b7202 */ /* 0x000fe20000000f00 */
[----:B------:R-:W-:Y:S01]  /*59e0*/  HADD2.F32 R36, -RZ, R53.H0_H0 ;  /* 0x20000035ff247230 */ /* 0x000fe20000004100 */
[----:B------:R-:W-:Y:S01]  /*59f0*/  USHF.R.S32.HI UR5, URZ, 0x1, UR5 ;  /* 0x000000013f057899 */ /* 0x000fe20008011405 */
[----:B------:R-:W-:Y:S02]  /*5a00*/  MOV R57, RZ ;  /* 0x000000ff00397202 */ /* 0x000fe40000000f00 */
[----:B------:R-:W-:Y:S02]  /*5a10*/  MOV R44, R54 ;  /* 0x00000036002c7202 */ /* 0x000fe40000000f00 */
[----:B------:R-:W-:Y:S02]  /*5a20*/  MOV R51, R55 ;  /* 0x0000003700337202 */ /* 0x000fe40000000f00 */
[----:B------:R-:W-:Y:S02]  /*5a30*/  ISETP.GE.AND P6, PT, R12, UR5, PT ;  /* 0x000000050c007c0c */ /* 0x000fe4000bfc6270 */
[----:B------:R-:W-:Y:S11]  /*5a40*/  MOV R169, UR5 ;  /* 0x0000000500a97c02 */ /* 0x000ff60008000f00 */
[----:B------:R-:W-:Y:S02]  /*5a50*/  @P6 IADD3 R59, RZ, -UR5, RZ ;  /* 0x80000005ff3b6c10 */ /* 0x000fe4000fffe0ff */
[----:B------:R-:W-:Y:S02]  /*5a60*/  @P6 IADD3 R57, RZ, -UR5, RZ ;  /* 0x80000005ff396c10 */ /* 0x000fe4000fffe0ff */
[C---:B------:R-:W-:Y:S02]  /*5a70*/  LEA R40, P0, R59.reuse, R116, 0x1 ;  /* 0x000000743b287211 */ /* 0x040fe400078008ff */
[----:B------:R-:W-:Y:S02]  /*5a80*/  @P6 IADD3 R169, RZ, -UR5, RZ ;  /* 0x80000005ffa96c10 */ /* 0x000fe4000fffe0ff */
[----:B------:R-:W-:Y:S02]  /*5a90*/  LEA.HI.X.SX32 R41, R59, R117, 0x1, P0 ;  /* 0x000000753b297211 */ /* 0x000fe400000f0eff */
[----:B------:R-:W-:Y:S02]  /*5aa0*/  LEA R20, P5, R169, R112, 0x1 ;  /* 0x00000070a9147211 */ /* 0x000fe400078a08ff */
[----:B------:R-:W-:Y:S02]  /*5ab0*/  LEA R58, P0, R57, R114, 0x1 ;  /* 0x00000072393a7211 */ /* 0x000fe400078008ff */
[----:B------:R-:W-:Y:S01]  /*5ac0*/  LEA.HI.X.SX32 R21, R169, R113, 0x1, P5 ;  /* 0x00000071a9157211 */ /* 0x000fe200028f0eff */
[----:B------:R-:W2:Y:S01]  /*5ad0*/  LDG.E.128 R40, [R40.64] ;  /* 0x0000000628287981 */ /* 0x000ea2000c1e1d00 */
[----:B------:R-:W-:Y:S07]  /*5ae0*/  LEA.HI.X.SX32 R59, R57, R115, 0x1, P0 ;  /* 0x00000073393b7211 */ /* 0x000fee00000f0eff */
[----:B------:R-:W3:Y:S08]  /*5af0*/  LDG.E.128 R24, [R20.64] ;  /* 0x0000000614187981 */ /* 0x000ef0000c1e1d00 */
[----:B------:R-:W4:Y:S01]  /*5b00*/  LDG.E.128 R56, [R58.64] ;  /* 0x000000063a387981 */ /* 0x000f22000c1e1d00 */
[--C-:B--2---:R-:W-:Y:S02]  /*5b10*/  HADD2.F32 R33, -RZ, R40.reuse.H0_H0 ;  /* 0x20000028ff217230 */ /* 0x104fe40000004100 */
[----:B------:R-:W-:Y:S02]  /*5b20*/  HADD2.F32 R34, -RZ, R40.H1_H1 ;  /* 0x30000028ff227230 */ /* 0x000fe40000004100 */
[--C-:B------:R-:W-:Y:S02]  /*5b30*/  HADD2.F32 R37, -RZ, R41.reuse.H0_H0 ;  /* 0x20000029ff257230 */ /* 0x100fe40000004100 */
[----:B------:R-:W-:Y:S02]  /*5b40*/  HADD2.F32 R38, -RZ, R41.H1_H1 ;  /* 0x30000029ff267230 */ /* 0x000fe40000004100 */
[--C-:B------:R-:W-:Y:S01]  /*5b50*/  HADD2.F32 R39, -RZ, R42.reuse.H0_H0 ;  /* 0x2000002aff277230 */ /* 0x100fe20000004100 */
[----:B---3--:R-:W-:Y:S01]  /*5b60*/  MOV R18, R24 ;  /* 0x0000001800127202 */ /* 0x008fe20000000f00 */
[----:B------:R-:W-:Y:S01]  /*5b70*/  HADD2.F32 R40, -RZ, R42.H1_H1 ;  /* 0x3000002aff287230 */ /* 0x000fe20000004100 */
[----:B------:R-:W-:Y:S01]  /*5b80*/  MOV R21, R27 ;  /* 0x0000001b00157202 */ /* 0x000fe20000000f00 */
[----:B------:R-:W-:Y:S01]  /*5b90*/  HADD2.F32 R41, -RZ, R43.H0_H0 ;  /* 0x2000002bff297230 */ /* 0x000fe20000004100 */
[----:B------:R-:W-:Y:S01]  /*5ba0*/  MOV R23, R25 ;  /* 0x0000001900177202 */ /* 0x000fe20000000f00 */
[----:B------:R-:W-:Y:S01]  /*5bb0*/  HADD2.F32 R32, -RZ, R18.H0_H0 ;  /* 0x20000012ff207230 */ /* 0x000fe20000004100 */
[----:B------:R-:W-:Y:S01]  /*5bc0*/  MOV R28, R26 ;  /* 0x0000001a001c7202 */ /* 0x000fe20000000f00 */
[--C-:B----4-:R-:W-:Y:S02]  /*5bd0*/  HADD2.F32 R27, -RZ, R56.reuse.H0_H0 ;  /* 0x20000038ff1b7230 */ /* 0x110fe40000004100 */
[----:B------:R-:W-:Y:S02]  /*5be0*/  HADD2.F32 R25, -RZ, R56.H1_H1 ;  /* 0x30000038ff197230 */ /* 0x000fe40000004100 */
[--C-:B------:R-:W-:Y:S01]  /*5bf0*/  HADD2.F32 R26, -RZ, R57.reuse.H0_H0 ;  /* 0x20000039ff1a7230 */ /* 0x100fe20000004100 */
[----:B------:R-:W-:Y:S01]  /*5c00*/  @!P6 FADD.FTZ R27, -R27, -RZ ;  /* 0x800000ff1b1be221 */ /* 0x000fe20000010100 */
[----:B------:R-:W-:Y:S01]  /*5c10*/  HADD2.F32 R24, -RZ, R57.H1_H1 ;  /* 0x30000039ff187230 */ /* 0x000fe20000004100 */
[----:B------:R-:W-:Y:S01]  /*5c20*/  @!P6 FADD.FTZ R25, -R25, -RZ ;  /* 0x800000ff1919e221 */ /* 0x000fe20000010100 */
[----:B------:R-:W-:Y:S01]  /*5c30*/  HADD2.F32 R30, -RZ, R18.H1_H1 ;  /* 0x30000012ff1e7230 */ /* 0x000fe20000004100 */
[----:B------:R-:W-:Y:S01]  /*5c40*/  FMUL.FTZ R0, R32, R27 ;  /* 0x0000001b20007220 */ /* 0x000fe20000410000 */
[--C-:B------:R-:W-:Y:S01]  /*5c50*/  HADD2.F32 R20, -RZ, R58.reuse.H1_H1 ;  /* 0x3000003aff147230 */ /* 0x100fe20000004100 */
[----:B------:R-:W-:Y:S01]  /*5c60*/  @!P6 FADD.FTZ R26, -R26, -RZ ;  /* 0x800000ff1a1ae221 */ /* 0x000fe20000010100 */
[----:B------:R-:W-:Y:S01]  /*5c70*/  HADD2.F32 R22, -RZ, R58.H0_H0 ;  /* 0x2000003aff167230 */ /* 0x000fe20000004100 */
[----:B------:R-:W-:Y:S01]  /*5c80*/  FMUL.FTZ R2, R30, R25 ;  /* 0x000000191e027220 */ /* 0x000fe20000410000 */
[--C-:B------:R-:W-:Y:S01]  /*5c90*/  HADD2.F32 R29, -RZ, R23.reuse.H0_H0 ;  /* 0x20000017ff1d7230 */ /* 0x100fe20000004100 */
[----:B------:R-:W-:Y:S01]  /*5ca0*/  @!P6 FADD.FTZ R24, -R24, -RZ ;  /* 0x800000ff1818e221 */ /* 0x000fe20000010100 */
[----:B------:R-:W-:Y:S01]  /*5cb0*/  HADD2.F32 R27, -RZ, R23.H1_H1 ;  /* 0x30000017ff1b7230 */ /* 0x000fe20000004100 */
[----:B------:R-:W-:Y:S01]  /*5cc0*/  @!P6 FADD.FTZ R20, -R20, -RZ ;  /* 0x800000ff1414e221 */ /* 0x000fe20000010100 */
[--C-:B------:R-:W-:Y:S01]  /*5cd0*/  HADD2.F32 R23, -RZ, R28.reuse.H1_H1 ;  /* 0x3000001cff177230 */ /* 0x100fe20000004100 */
[----:B------:R-:W-:Y:S01]  /*5ce0*/  @!P6 FADD.FTZ R22, -R22, -RZ ;  /* 0x800000ff1616e221 */ /* 0x000fe20000010100 */
[--C-:B------:R-:W-:Y:S01]  /*5cf0*/  HADD2.F32 R19, -RZ, R59.reuse.H0_H0 ;  /* 0x2000003bff137230 */ /* 0x100fe20000004100 */
[----:B------:R-:W-:Y:S01]  /*5d00*/  FMUL.FTZ R3, R29, R26 ;  /* 0x0000001a1d037220 */ /* 0x000fe20000410000 */
[----:B------:R-:W-:Y:S01]  /*5d10*/  HADD2.F32 R25, -RZ, R28.H0_H0 ;  /* 0x2000001cff197230 */ /* 0x000fe20000004100 */
[----:B------:R-:W-:Y:S01]  /*5d20*/  FFMA.FTZ R0, R31, R33, R0 ;  /* 0x000000211f007223 */ /* 0x000fe20000010000 */
[----:B------:R-:W-:Y:S01]  /*5d30*/  HADD2.F32 R18, -RZ, R59.H1_H1 ;  /* 0x3000003bff127230 */ /* 0x000fe20000004100 */
[----:B------:R-:W-:Y:S01]  /*5d40*/  FMUL.FTZ R4, R27, R24 ;  /* 0x000000181b047220 */ /* 0x000fe20000410000 */
[----:B------:R-:W-:Y:S01]  /*5d50*/  HADD2.F32 R31, -RZ, R53.H1_H1 ;  /* 0x30000035ff1f7230 */ /* 0x000fe20000004100 */
[----:B------:R-:W-:Y:S01]  /*5d60*/  FFMA.FTZ R2, R35, R34, R2 ;  /* 0x0000002223027223 */ /* 0x000fe20000010002 */
[--C-:B------:R-:W-:Y:S01]  /*5d70*/  HADD2.F32 R34, -RZ, R44.reuse.H0_H0 ;  /* 0x2000002cff227230 */ /* 0x100fe20000004100 */
[----:B------:R-:W-:Y:S01]  /*5d80*/  FMUL.FTZ R6, R23, R20 ;  /* 0x0000001417067220 */ /* 0x000fe20000410000 */
[--C-:B------:R-:W-:Y:S01]  /*5d90*/  HADD2.F32 R20, -RZ, R21.reuse.H0_H0 ;  /* 0x20000015ff147230 */ /* 0x100fe20000004100 */
[----:B------:R-:W-:Y:S01]  /*5da0*/  FMUL.FTZ R5, R25, R22 ;  /* 0x0000001619057220 */ /* 0x000fe20000410000 */
[----:B------:R-:W-:Y:S01]  /*5db0*/  HADD2.F32 R21, -RZ, R21.H1_H1 ;  /* 0x30000015ff157230 */ /* 0x000fe20000004100 */
[----:B------:R-:W-:Y:S01]  /*5dc0*/  @!P6 FADD.FTZ R19, -R19, -RZ ;  /* 0x800000ff1313e221 */ /* 0x000fe20000010100 */
[----:B------:R-:W-:Y:S01]  /*5dd0*/  HADD2.F32 R33, -RZ, R44.H1_H1 ;  /* 0x3000002cff217230 */ /* 0x000fe20000004100 */
[----:B------:R-:W-:Y:S01]  /*5de0*/  FFMA.FTZ R3, R36, R37, R3 ;  /* 0x0000002524037223 */ /* 0x000fe20000010003 */
[----:B------:R-:W-:Y:S01]  /*5df0*/  HADD2.F32 R36, -RZ, R51.H0_H0 ;  /* 0x20000033ff247230 */ /* 0x000fe20000004100 */
[----:B------:R-:W-:Y:S01]  /*5e00*/  @!P6 FADD.FTZ R18, -R18, -RZ ;  /* 0x800000ff1212e221 */ /* 0x000fe20000010100 */
[----:B------:R-:W-:Y:S01]  /*5e10*/  HADD2.F32 R42, -RZ, R43.H1_H1 ;  /* 0x3000002bff2a7230 */ /* 0x000fe20000004100 */
[----:B------:R-:W-:Y:S01]  /*5e20*/  FFMA.FTZ R4, R31, R38, R4 ;  /* 0x000000261f047223 */ /* 0x000fe20000010004 */
[----:B------:R-:W-:Y:S01]  /*5e30*/  HADD2.F32 R35, -RZ, R51.H1_H1 ;  /* 0x30000033ff237230 */ /* 0x000fe20000004100 */
[----:B------:R-:W-:Y:S01]  /*5e40*/  FMUL.FTZ R7, R20, R19 ;  /* 0x0000001314077220 */ /* 0x000fe20000410000 */
[----:B------:R-:W-:Y:S01]  /*5e50*/  F2FP.PACK_AB R52, R2, R0 ;  /* 0x000000000234723e */ /* 0x000fe200000000ff */
[----:B------:R-:W-:Y:S01]  /*5e60*/  FFMA.FTZ R5, R34, R39, R5 ;  /* 0x0000002722057223 */ /* 0x000fe20000010005 */
[----:B------:R-:W-:Y:S01]  /*5e70*/  F2FP.PACK_AB R53, R4, R3 ;  /* 0x000000030435723e */ /* 0x000fe200000000ff */
[----:B------:R-:W-:Y:S02]  /*5e80*/  FMUL.FTZ R8, R21, R18 ;  /* 0x0000001215087220 */ /* 0x000fe40000410000 */
[----:B------:R-:W-:Y:S02]  /*5e90*/  FFMA.FTZ R6, R33, R40, R6 ;  /* 0x0000002821067223 */ /* 0x000fe40000010006 */
[----:B------:R-:W-:Y:S02]  /*5ea0*/  FFMA.FTZ R7, R36, R41, R7 ;  /* 0x0000002924077223 */ /* 0x000fe40000010007 */
[----:B------:R-:W-:Y:S01]  /*5eb0*/  FFMA.FTZ R8, R35, R42, R8 ;  /* 0x0000002a23087223 */ /* 0x000fe20000010008 */
[----:B------:R-:W-:Y:S04]  /*5ec0*/  F2FP.PACK_AB R54, R6, R5 ;  /* 0x000000050636723e */ /* 0x000fe800000000ff */
[----:B------:R-:W-:Y:S02]  /*5ed0*/  F2FP.PACK_AB R55, R8, R7 ;  /* 0x000000070837723e */ /* 0x000fe400000000ff */
.L_x_859:
[----:B------:R-:W-:Y:S05]  /*5ee0*/  BSYNC B0 ;  /* 0x0000000000007941 */ /* 0x000fea0003800000 */
.L_x_858:
[----:B-----5:R2:W-:Y:S02]  /*5ef0*/  STG.E.128 [R106.64], R52 ;  /* 0x000000346a007986 */ /* 0x0205e4000c101d06 */
.L_x_857:
[----:B------:R-:W-:Y:S05]  /*5f00*/  BSYNC B1 ;  /* 0x0000000000017941 */ /* 0x000fea0003800000 */
.L_x_856:
[----:B------:R-:W-:Y:S01]  /*5f10*/  ISETP.GE.AND P0, PT, R10, c[0x0][0x220], PT ;  /* 0x000088000a007a0c */ /* 0x000fe20003f06270 */
[----:B------:R-:W-:Y:S01]  /*5f20*/  @!UPT UIADD3 URZ, URZ, URZ, URZ ;  /* 0x0000003f3f3ff290 */ /* 0x000fe2000fffe03f */
[----:B------:R-:W-:Y:S11]  /*5f30*/  BSSY B1, `(.L_x_860) ;  /* 0x000005e000017945 */ /* 0x000ff60003800000 */
[----:B------:R-:W-:-:S05]  /*5f40*/  @P0 BRA `(.L_x_861) ;  /* 0x000005c000000947 */ /* 0x000fca0003800000 */
[----:B------:R-:W-:Y:S01]  /*5f50*/  ISETP.GE.AND P0, PT, R10, UR4, PT ;  /* 0x000000040a007c0c */ /* 0x000fe2000bf06270 */
[----:B--2---:R2:W5:Y:S01]  /*5f60*/  LDG.E.128 R52, [R112.64+0x80] ;  /* 0x0000800670347981 */ /* 0x004562000c1e1d00 */
[----:B------:R-:W-:Y:S01]  /*5f70*/  IADD3 R168, P5, R112, 0x80, RZ ;  /* 0x0000008070a87810 */ /* 0x000fe20007fbe0ff */
[----:B------:R-:W-:Y:S04]  /*5f80*/  BSSY B0, `(.L_x_862) ;  /* 0x0000057000007945 */ /* 0x000fe80003800000 */
[----:B------:R-:W-:Y:S06]  /*5f90*/  IMAD.X R169, RZ, RZ, R113, P5 ;  /* 0x000000ffffa97224 */ /* 0x000fec00028e0671 */
        /* <DEDUP_REMOVED lines=17> */
[C---:B------:R-:W-:Y:S02]  /*60b0*/  LEA R20, P5, R50.reuse, R168, 0x1 ;  /* 0x000000a832147211 */ /* 0x040fe400078a08ff */
[C---:B------:R-:W-:Y:S02]  /*60c0*/  LEA R58, P0, R57.reuse, R114, 0x1 ;  /* 0x00000072393a7211 */ /* 0x040fe400078008ff */
[----:B------:R-:W-:Y:S01]  /*60d0*/  LEA.HI.X.SX32 R21, R50, R169, 0x1, P5 ;  /* 0x000000a932157211 */ /* 0x000fe200028f0eff */
[----:B------:R-:W3:Y:S01]  /*60e0*/  LDG.E.128 R40, [R40.64+0x80] ;  /* 0x0000800628287981 */ /* 0x000ee2000c1e1d00 */
[----:B------:R-:W-:Y:S07]  /*60f0*/  LEA.HI.X.SX32 R59, R57, R115, 0x1, P0 ;  /* 0x00000073393b7211 */ /* 0x000fee00000f0eff */
[----:B------:R-:W4:Y:S08]  /*6100*/  LDG.E.128 R24, [R20.64] ;  /* 0x0000000614187981 */ /* 0x000f30000c1e1d00 */
[----:B--2---:R-:W2:Y:S01]  /*6110*/  LDG.E.128 R56, [R58.64+0x80] ;  /* 0x000080063a387981 */ /* 0x004ea2000c1e1d00 */
[--C-:B---3--:R-:W-:Y:S02]  /*6120*/  HADD2.F32 R33, -RZ, R40.reuse.H0_H0 ;  /* 0x20000028ff217230 */ /* 0x108fe40000004100 */
[----:B------:R-:W-:Y:S02]  /*6130*/  HADD2.F32 R34, -RZ, R40.H1_H1 ;  /* 0x30000028ff227230 */ /* 0x000fe40000004100 */
[--C-:B------:R-:W-:Y:S02]  /*6140*/  HADD2.F32 R37, -RZ, R41.reuse.H0_H0 ;  /* 0x20000029ff257230 */ /* 0x100fe40000004100 */
[----:B------:R-:W-:Y:S02]  /*6150*/  HADD2.F32 R38, -RZ, R41.H1_H1 ;  /* 0x30000029ff267230 */ /* 0x000fe40000004100 */
[--C-:B------:R-:W-:Y:S01]  /*6160*/  HADD2.F32 R39, -RZ, R42.reuse.H0_H0 ;  /* 0x2000002aff277230 */ /* 0x100fe20000004100 */
[----:B----4-:R-:W-:Y:S01]  /*6170*/  MOV R18, R24 ;  /* 0x0000001800127202 */ /* 0x010fe20000000f00 */
[----:B------:R-:W-:Y:S01]  /*6180*/  HADD2.F32 R40, -RZ, R42.H1_H1 ;  /* 0x3000002aff287230 */ /* 0x000fe20000004100 */
[----:B------:R-:W-:Y:S01]  /*6190*/  MOV R21, R27 ;  /* 0x0000001b00157202 */ /* 0x000fe20000000f00 */
[----:B------:R-:W-:Y:S01]  /*61a0*/  HADD2.F32 R41, -RZ, R43.H0_H0 ;  /* 0x2000002bff297230 */ /* 0x000fe20000004100 */
[----:B------:R-:W-:Y:S01]  /*61b0*/  MOV R23, R25 ;  /* 0x0000001900177202 */ /* 0x000fe20000000f00 */
[----:B------:R-:W-:Y:S01]  /*61c0*/  HADD2.F32 R32, -RZ, R18.H0_H0 ;  /* 0x20000012ff207230 */ /* 0x000fe20000004100 */
[----:B------:R-:W-:Y:S01]  /*61d0*/  MOV R28, R26 ;  /* 0x0000001a001c7202 */ /* 0x000fe20000000f00 */
[--C-:B--2---:R-:W-:Y:S02]  /*61e0*/  HADD2.F32 R27, -RZ, R56.reuse.H0_H0 ;  /* 0x20000038ff1b7230 */ /* 0x104fe40000004100 */
        /* <DEDUP_REMOVED lines=48> */
.L_x_863:
[----:B------:R-:W-:Y:S05]  /*64f0*/  BSYNC B0 ;  /* 0x0000000000007941 */ /* 0x000fea0003800000 */
.L_x_862:
[----:B-----5:R3:W-:Y:S02]  /*6500*/  STG.E.128 [R106.64+0x80], R52 ;  /* 0x000080346a007986 */ /* 0x0207e4000c101d06 */
.L_x_861:
[----:B------:R-:W-:Y:S05]  /*6510*/  BSYNC B1 ;  /* 0x0000000000017941 */ /* 0x000fea0003800000 */
.L_x_860:
[----:B------:R-:W-:Y:S11]  /*6520*/  ISETP.GE.AND P0, PT, R9, c[0x0][0x220], PT ;  /* 0x0000880009007a0c */ /* 0x000ff60003f06270 */
[----:B------:R-:W-:Y:S02]  /*6530*/  @!UPT UIADD3 URZ, URZ, URZ, URZ ;  /* 0x0000003f3f3ff290 */ /* 0x000fe4000fffe03f */
[----:B------:R-:W-:-:S05]  /*6540*/  @P0 BRA `(.L_x_855) ;  /* 0x000005c000000947 */ /* 0x000fca0003800000 */
[----:B------:R-:W-:Y:S01]  /*6550*/  ISETP.GE.AND P0, PT, R9, UR4, PT ;  /* 0x0000000409007c0c */ /* 0x000fe2000bf06270 */
[----:B--23--:R2:W5:Y:S01]  /*6560*/  LDG.E.128 R52, [R112.64+0x100] ;  /* 0x0001000670347981 */ /* 0x00c562000c1e1d00 */
        /* <DEDUP_REMOVED lines=88> */
.L_x_865:
[----:B------:R-:W-:Y:S05]  /*6af0*/  BSYNC B0 ;  /* 0x0000000000007941 */ /* 0x000fea0003800000 */
.L_x_864:
[----:B-----5:R3:W-:Y:S02]  /*6b00*/  STG.E.128 [R106.64+0x100], R52 ;  /* 0x000100346a007986 */ /* 0x0207e4000c101d06 */
.L_x_855:
[----:B------:R-:W-:Y:S05]  /*6b10*/  BSYNC B2 ;  /* 0x0000000000027941 */ /* 0x000fea0003800000 */
.L_x_854:
[----:B------:R-:W-:Y:S01]  /*6b20*/  BSSY B2, `(.L_x_866) ;  /* 0x000012f000027945 */ /* 0x000fe20003800000 */
[----:B------:R-:W-:-:S05]  /*6b30*/  @!P4 BRA `(.L_x_867) ;  /* 0x000012d00000c947 */ /* 0x000fca0003800000 */
[----:B------:R-:W-:Y:S01]  /*6b40*/  ISETP.GE.AND P0, PT, R12, c[0x0][0x220], PT ;  /* 0x000088000c007a0c */ /* 0x000fe20003f06270 */
[----:B------:R-:W-:Y:S01]  /*6b50*/  @!UPT UIADD3 URZ, URZ, URZ, URZ ;  /* 0x0000003f3f3ff290 */ /* 0x000fe2000fffe03f */
[----:B------:R-:W-:Y:S11]  /*6b60*/  BSSY B1, `(.L_x_868) ;  /* 0x0000062000017945 */ /* 0x000ff60003800000 */
[----:B------:R-:W-:-:S05]  /*6b70*/  @P0 BRA `(.L_x_869) ;  /* 0x0000060000000947 */ /* 0x000fca0003800000 */
[C---:B------:R-:W-:Y:S01]  /*6b80*/  LEA R172, P0, R71.reuse, R112, 0x1 ;  /* 0x0000007047ac7211 */ /* 0x040fe200078008ff */
[----:B------:R-:W-:Y:S03]  /*6b90*/  BSSY B0, `(.L_x_870) ;  /* 0x000005b000007945 */ /* 0x000fe60003800000 */
[----:B------:R-:W-:Y:S02]  /*6ba0*/  LEA.HI.X R173, R71, R113, R70, 0x1, P0 ;  /* 0x0000007147ad7211 */ /* 0x000fe400000f0c46 */
[----:B------:R-:W-:Y:S03]  /*6bb0*/  ISETP.GE.AND P0, PT, R12, UR4, PT ;  /* 0x000000040c007c0c */ /* 0x000fe6000bf06270 */
[----:B------:R4:W5:Y:S10]  /*6bc0*/  LDG.E.128 R56, [R172.64] ;  /* 0x00000006ac387981 */ /* 0x000974000c1e1d00 */
[----:B------:R-:W-:-:S05]  /*6bd0*/  @P0 BRA `(.L_x_871) ;  /* 0x0000056000000947 */ /* 0x000fca0003800000 */
[--C-:B-----5:R-:W-:Y:S01]  /*6be0*/  HADD2.F32 R33, -RZ, R56.reuse.H0_H0 ;  /* 0x20000038ff217230 */ /* 0x120fe20000004100 */
[----:B------:R-:W-:Y:S01]  /*6bf0*/  ULEA.HI UR5, UR4, UR4, URZ, 0x1 ;  /* 0x0000000404057291 */ /* 0x000fe2000f8f083f */
[----:B------:R-:W-:Y:S01]  /*6c00*/  HADD2.F32 R38, -RZ, R57.H0_H0 ;  /* 0x20000039ff267230 */ /* 0x000fe20000004100 */
[----:B------:R-:W-:Y:S02]  /*6c10*/  MOV R169, RZ ;  /* 0x000000ff00a97202 */ /* 0x000fe40000000f00 */
[----:B------:R-:W-:Y:S01]  /*6c20*/  USHF.R.S32.HI UR5, URZ, 0x1, UR5 ;  /* 0x000000013f057899 */ /* 0x000fe20008011405 */
[----:B------:R-:W-:Y:S02]  /*6c30*/  MOV R50, R58 ;  /* 0x0000003a00327202 */ /* 0x000fe40000000f00 */
[----:B------:R-:W-:Y:S03]  /*6c40*/  MOV R51, R59 ;  /* 0x0000003b00337202 */ /* 0x000fe60000000f00 */
[----:B------:R-:W-:Y:S02]  /*6c50*/  ISETP.GE.AND P4, PT, R12, UR5, PT ;  /* 0x000000050c007c0c */ /* 0x000fe4000bf86270 */
[----:B------:R-:W-:Y:S11]  /*6c60*/  MOV R170, UR5 ;  /* 0x0000000500aa7c02 */ /* 0x000ff60008000f00 */
[----:B------:R-:W-:Y:S02]  /*6c70*/  @P4 IADD3 R170, RZ, -UR5, RZ ;  /* 0x80000005ffaa4c10 */ /* 0x000fe4000fffe0ff */
[----:B------:R-:W-:Y:S02]  /*6c80*/  @P4 IADD3 R169, RZ, -UR5, RZ ;  /* 0x80000005ffa94c10 */ /* 0x000fe4000fffe0ff */
[C---:B------:R-:W-:Y:S02]  /*6c90*/  LEA R18, P0, R170.reuse, R172, 0x1 ;  /* 0x000000acaa127211 */ /* 0x040fe400078008ff */
[----:B------:R-:W-:Y:S02]  /*6ca0*/  IADD3 R168, P5, R147, R169, RZ ;  /* 0x000000a993a87210 */ /* 0x000fe40007fbe0ff */
[----:B----4-:R-:W-:Y:S02]  /*6cb0*/  MOV R172, RZ ;  /* 0x000000ff00ac7202 */ /* 0x010fe40000000f00 */
[----:B------:R-:W-:Y:S02]  /*6cc0*/  LEA.HI.X.SX32 R19, R170, R173, 0x1, P0 ;  /* 0x000000adaa137211 */ /* 0x000fe400000f0eff */
[----:B------:R-:W-:Y:S02]  /*6cd0*/  LEA.HI.X.SX32 R169, R169, R126, 0x1, P5 ;  /* 0x0000007ea9a97211 */ /* 0x000fe400028f0eff */
[C---:B------:R-:W-:Y:S01]  /*6ce0*/  LEA R174, P0, R168.reuse, R114, 0x1 ;  /* 0x00000072a8ae7211 */ /* 0x040fe200078008ff */
[----:B------:R-:W4:Y:S01]  /*6cf0*/  LDG.E.128 R28, [R18.64] ;  /* 0x00000006121c7981 */ /* 0x000f22000c1e1d00 */
[----:B------:R-:W-:Y:S02]  /*6d00*/  @P4 IADD3 R172, RZ, -UR5, RZ ;  /* 0x80000005ffac4c10 */ /* 0x000fe4000fffe0ff */
[----:B------:R-:W-:Y:S02]  /*6d10*/  LEA.HI.X R175, R168, R115, R169, 0x1, P0 ;  /* 0x00000073a8af7211 */ /* 0x000fe400000f0ca9 */
[----:B------:R-:W-:Y:S03]  /*6d20*/  IADD3 R173, P0, R147, R172, RZ ;  /* 0x000000ac93ad7210 */ /* 0x000fe60007f1e0ff */
[----:B--2---:R-:W2:Y:S01]  /*6d30*/  LDG.E.128 R168, [R174.64] ;  /* 0x00000006aea87981 */ /* 0x004ea2000c1e1d00 */
[----:B------:R-:W-:Y:S02]  /*6d40*/  LEA.HI.X.SX32 R172, R172, R126, 0x1, P0 ;  /* 0x0000007eacac7211 */ /* 0x000fe400000f0eff */
[C---:B------:R-:W-:Y:S04]  /*6d50*/  LEA R36, P0, R173.reuse, R116, 0x1 ;  /* 0x00000074ad247211 */ /* 0x040fe800078008ff */
[----:B------:R-:W-:Y:S05]  /*6d60*/  LEA.HI.X R37, R173, R117, R172, 0x1, P0 ;  /* 0x00000075ad257211 */ /* 0x000fea00000f0cac */
[----:B---3--:R3:W2:Y:S02]  /*6d70*/  LDG.E.128 R52, [R36.64] ;  /* 0x0000000624347981 */ /* 0x0086a4000c1e1d00 */
[----:B---3--:R-:W-:Y:S02]  /*6d80*/  HADD2.F32 R37, -RZ, R56.H1_H1 ;  /* 0x30000038ff257230 */ /* 0x008fe40000004100 */
[--C-:B----4-:R-:W-:Y:S01]  /*6d90*/  HADD2.F32 R34, -RZ, R28.reuse.H0_H0 ;  /* 0x2000001cff227230 */ /* 0x110fe20000004100 */
[----:B------:R-:W-:Y:S01]  /*6da0*/  MOV R26, R30 ;  /* 0x0000001e001a7202 */ /* 0x000fe20000000f00 */
[----:B------:R-:W-:Y:S01]  /*6db0*/  HADD2.F32 R32, -RZ, R28.H1_H1 ;  /* 0x3000001cff207230 */ /* 0x000fe20000004100 */
[----:B------:R-:W-:Y:S01]  /*6dc0*/  MOV R19, R31 ;  /* 0x0000001f00137202 */ /* 0x000fe20000000f00 */
[--C-:B------:R-:W-:Y:S02]  /*6dd0*/  HADD2.F32 R30, -RZ, R29.reuse.H0_H0 ;  /* 0x2000001dff1e7230 */ /* 0x100fe40000004100 */
[----:B------:R-:W-:Y:S02]  /*6de0*/  HADD2.F32 R28, -RZ, R29.H1_H1 ;  /* 0x3000001dff1c7230 */ /* 0x000fe40000004100 */
[--C-:B--2---:R-:W-:Y:S02]  /*6df0*/  HADD2.F32 R27, -RZ, R168.reuse.H0_H0 ;  /* 0x200000a8ff1b7230 */ /* 0x104fe40000004100 */
[----:B------:R-:W-:Y:S02]  /*6e00*/  HADD2.F32 R25, -RZ, R168.H1_H1 ;  /* 0x300000a8ff197230 */ /* 0x000fe40000004100 */
[--C-:B------:R-:W-:Y:S01]  /*6e10*/  HADD2.F32 R23, -RZ, R169.reuse.H0_H0 ;  /* 0x200000a9ff177230 */ /* 0x100fe20000004100 */
[----:B------:R-:W-:Y:S01]  /*6e20*/  @!P4 FADD.FTZ R27, -R27, -RZ ;  /* 0x800000ff1b1bc221 */ /* 0x000fe20000010100 */
[----:B------:R-:W-:Y:S01]  /*6e30*/  HADD2.F32 R21, -RZ, R169.H1_H1 ;  /* 0x300000a9ff157230 */ /* 0x000fe20000004100 */
[----:B------:R-:W-:Y:S01]  /*6e40*/  @!P4 FADD.FTZ R25, -R25, -RZ ;  /* 0x800000ff1919c221 */ /* 0x000fe20000010100 */
[--C-:B------:R-:W-:Y:S01]  /*6e50*/  HADD2.F32 R24, -RZ, R170.reuse.H0_H0 ;  /* 0x200000aaff187230 */ /* 0x100fe20000004100 */
[----:B------:R-:W-:Y:S01]  /*6e60*/  @!P4 FADD.FTZ R23, -R23, -RZ ;  /* 0x800000ff1717c221 */ /* 0x000fe20000010100 */
[----:B------:R-:W-:Y:S01]  /*6e70*/  HADD2.F32 R22, -RZ, R170.H1_H1 ;  /* 0x300000aaff167230 */ /* 0x000fe20000004100 */
[----:B------:R-:W-:Y:S01]  /*6e80*/  FMUL.FTZ R0, R34, R27 ;  /* 0x0000001b22007220 */ /* 0x000fe20000410000 */
[--C-:B------:R-:W-:Y:S01]  /*6e90*/  HADD2.F32 R35, -RZ, R52.reuse.H0_H0 ;  /* 0x20000034ff237230 */ /* 0x100fe20000004100 */
[----:B------:R-:W-:Y:S01]  /*6ea0*/  @!P4 FADD.FTZ R21, -R21, -RZ ;  /* 0x800000ff1515c221 */ /* 0x000fe20000010100 */
[----:B------:R-:W-:Y:S01]  /*6eb0*/  HADD2.F32 R36, -RZ, R52.H1_H1 ;  /* 0x30000034ff247230 */ /* 0x000fe20000004100 */
[----:B------:R-:W-:Y:S01]  /*6ec0*/  FMUL.FTZ R2, R32, R25 ;  /* 0x0000001920027220 */ /* 0x000fe20000410000 */
[----:B------:R-:W-:Y:S01]  /*6ed0*/  HADD2.F32 R20, -RZ, R171.H0_H0 ;  /* 0x200000abff147230 */ /* 0x000fe20000004100 */
[----:B------:R-:W-:Y:S01]  /*6ee0*/  FMUL.FTZ R3, R30, R23 ;  /* 0x000000171e037220 */ /* 0x000fe20000410000 */
[--C-:B------:R-:W-:Y:S01]  /*6ef0*/  HADD2.F32 R25, -RZ, R26.reuse.H0_H0 ;  /* 0x2000001aff197230 */ /* 0x100fe20000004100 */
[----:B------:R-:W-:Y:S01]  /*6f00*/  @!P4 FADD.FTZ R24, -R24, -RZ ;  /* 0x800000ff1818c221 */ /* 0x000fe20000010100 */
[----:B------:R-:W-:Y:S01]  /*6f10*/  HADD2.F32 R39, -RZ, R53.H0_H0 ;  /* 0x20000035ff277230 */ /* 0x000fe20000004100 */
[----:B------:R-:W-:Y:S01]  /*6f20*/  FFMA.FTZ R0, R33, R35, R0 ;  /* 0x0000002321007223 */ /* 0x000fe20000010000 */
[----:B------:R-:W-:Y:S01]  /*6f30*/  HADD2.F32 R18, -RZ, R171.H1_H1 ;  /* 0x300000abff127230 */ /* 0x000fe20000004100 */
[----:B------:R-:W-:Y:S01]  /*6f40*/  FMUL.FTZ R4, R28, R21 ;  /* 0x000000151c047220 */ /* 0x000fe20000410000 */
[----:B------:R-:W-:Y:S01]  /*6f50*/  HADD2.F32 R23, -RZ, R26.H1_H1 ;  /* 0x3000001aff177230 */ /* 0x000fe20000004100 */
[----:B------:R-:W-:Y:S01]  /*6f60*/  @!P4 FADD.FTZ R22, -R22, -RZ ;  /* 0x800000ff1616c221 */ /* 0x000fe20000010100 */
[----:B------:R-:W-:Y:S01]  /*6f70*/  HADD2.F32 R40, -RZ, R53.H1_H1 ;  /* 0x30000035ff287230 */ /* 0x000fe20000004100 */
[----:B------:R-:W-:Y:S01]  /*6f80*/  FFMA.FTZ R2, R37, R36, R2 ;  /* 0x0000002425027223 */ /* 0x000fe20000010002 */
[----:B------:R-:W-:Y:S01]  /*6f90*/  HADD2.F32 R33, -RZ, R57.H1_H1 ;  /* 0x30000039ff217230 */ /* 0x000fe20000004100 */
[----:B------:R-:W-:Y:S01]  /*6fa0*/  @!P4 FADD.FTZ R20, -R20, -RZ ;  /* 0x800000ff1414c221 */ /* 0x000fe20000010100 */
[--C-:B------:R-:W-:Y:S01]  /*6fb0*/  HADD2.F32 R21, -RZ, R19.reuse.H0_H0 ;  /* 0x20000013ff157230 */ /* 0x100fe20000004100 */
[----:B------:R-:W-:Y:S01]  /*6fc0*/  FMUL.FTZ R5, R25, R24 ;  /* 0x0000001819057220 */ /* 0x000fe20000410000 */
[----:B------:R-:W-:Y:S01]  /*6fd0*/  HADD2.F32 R41, -RZ, R54.H0_H0 ;  /* 0x20000036ff297230 */ /* 0x000fe20000004100 */
[----:B------:R-:W-:Y:S01]  /*6fe0*/  FFMA.FTZ R3, R38, R39, R3 ;  /* 0x0000002726037223 */ /* 0x000fe20000010003 */
[----:B------:R-:W-:Y:S01]  /*6ff0*/  HADD2.F32 R36, -RZ, R50.H0_H0 ;  /* 0x20000032ff247230 */ /* 0x000fe20000004100 */
[----:B------:R-:W-:Y:S01]  /*7000*/  @!P4 FADD.FTZ R18, -R18, -RZ ;  /* 0x800000ff1212c221 */ /* 0x000fe20000010100 */
[----:B------:R-:W-:Y:S01]  /*7010*/  HADD2.F32 R19, -RZ, R19.H1_H1 ;  /* 0x30000013ff137230 */ /* 0x000fe20000004100 */
[----:B------:R-:W-:Y:S01]  /*7020*/  FMUL.FTZ R6, R23, R22 ;  /* 0x0000001617067220 */ /* 0x000fe20000410000 */
[----:B------:R-:W-:Y:S01]  /*7030*/  HADD2.F32 R42, -RZ, R54.H1_H1 ;  /* 0x30000036ff2a7230 */ /* 0x000fe20000004100 */
[----:B------:R-:W-:Y:S01]  /*7040*/  FFMA.FTZ R4, R33, R40, R4 ;  /* 0x0000002821047223 */ /* 0x000fe20000010004 */
[----:B------:R-:W-:Y:S01]  /*7050*/  HADD2.F32 R35, -RZ, R50.H1_H1 ;  /* 0x30000032ff237230 */ /* 0x000fe20000004100 */
[----:B------:R-:W-:Y:S01]  /*7060*/  FMUL.FTZ R7, R21, R20 ;  /* 0x0000001415077220 */ /* 0x000fe20000410000 */
[----:B------:R-:W-:Y:S01]  /*7070*/  HADD2.F32 R43, -RZ, R55.H0_H0 ;  /* 0x20000037ff2b7230 */ /* 0x000fe20000004100 */
[----:B------:R-:W-:Y:S01]  /*7080*/  FFMA.FTZ R5, R36, R41, R5 ;  /* 0x0000002924057223 */ /* 0x000fe20000010005 */
[----:B------:R-:W-:Y:S01]  /*7090*/  F2FP.PACK_AB R56, R2, R0 ;  /* 0x000000000238723e */ /* 0x000fe200000000ff */
[----:B------:R-:W-:Y:S01]  /*70a0*/  FMUL.FTZ R8, R19, R18 ;  /* 0x0000001213087220 */ /* 0x000fe20000410000 */
[----:B------:R-:W-:Y:S01]  /*70b0*/  HADD2.F32 R38, -RZ, R51.H0_H0 ;  /* 0x20000033ff267230 */ /* 0x000fe20000004100 */
[----:B------:R-:W-:Y:S01]  /*70c0*/  F2FP.PACK_AB R57, R4, R3 ;  /* 0x000000030439723e */ /* 0x000fe200000000ff */
[----:B------:R-:W-:Y:S01]  /*70d0*/  FFMA.FTZ R6, R35, R42, R6 ;  /* 0x0000002a23067223 */ /* 0x000fe20000010006 */
[----:B------:R-:W-:Y:S02]  /*70e0*/  HADD2.F32 R44, -RZ, R55.H1_H1 ;  /* 0x30000037ff2c7230 */ /* 0x000fe40000004100 */
[----:B------:R-:W-:Y:S01]  /*70f0*/  HADD2.F32 R37, -RZ, R51.H1_H1 ;  /* 0x30000033ff257230 */ /* 0x000fe20000004100 */
[----:B------:R-:W-:Y:S01]  /*7100*/  FFMA.FTZ R7, R38, R43, R7 ;  /* 0x0000002b26077223 */ /* 0x000fe20000010007 */
[----:B------:R-:W-:Y:S03]  /*7110*/  F2FP.PACK_AB R58, R6, R5 ;  /* 0x00000005063a723e */ /* 0x000fe600000000ff */
[----:B------:R-:W-:Y:S05]  /*7120*/  FFMA.FTZ R8, R37, R44, R8 ;  /* 0x0000002c25087223 */ /* 0x000fea0000010008 */
[----:B------:R-:W-:Y:S02]  /*7130*/  F2FP.PACK_AB R59, R8, R7 ;  /* 0x00000007083b723e */ /* 0x000fe400000000ff */
.L_x_871:
[----:B------:R-:W-:Y:S05]  /*7140*/  BSYNC B0 ;  /* 0x0000000000007941 */ /* 0x000fea0003800000 */
.L_x_870:
[C---:B------:R-:W-:Y:S04]  /*7150*/  LEA R2, P0, R200.reuse, R106, 0x1 ;  /* 0x0000006ac8027211 */ /* 0x040fe800078008ff */
[----:B------:R-:W-:Y:S05]  /*7160*/  LEA.HI.X R3, R200, R107, R199, 0x1, P0 ;  /* 0x0000006bc8037211 */ /* 0x000fea00000f0cc7 */
[----:B-----5:R1:W-:Y:S04]  /*7170*/  STG.E.128 [R2.64], R56 ;  /* 0x0000003802007986 */ /* 0x0203e8000c101d06 */
.L_x_869:
[----:B------:R-:W-:Y:S05]  /*7180*/  BSYNC B1 ;  /* 0x0000000000017941 */ /* 0x000fea0003800000 */
.L_x_868:
[----:B------:R-:W-:Y:S01]  /*7190*/  ISETP.GE.AND P0, PT, R10, c[0x0][0x220], PT ;  /* 0x000088000a007a0c */ /* 0x000fe20003f06270 */
[----:B------:R-:W-:Y:S01]  /*71a0*/  @!UPT UIADD3 URZ, URZ, URZ, URZ ;  /* 0x0000003f3f3ff290 */ /* 0x000fe2000fffe03f */
[----:B------:R-:W-:Y:S11]  /*71b0*/  BSSY B1, `(.L_x_872) ;  /* 0x0000062000017945 */ /* 0x000ff60003800000 */
[----:B------:R-:W-:-:S05]  /*71c0*/  @P0 BRA `(.L_x_873) ;  /* 0x0000060000000947 */ /* 0x000fca0003800000 */
[C---:B----4-:R-:W-:Y:S01]  /*71d0*/  LEA R172, P0, R76.reuse, R112, 0x1 ;  /* 0x000000704cac7211 */ /* 0x050fe200078008ff */
[----:B------:R-:W-:Y:S03]  /*71e0*/  BSSY B0, `(.L_x_874) ;  /* 0x000005b000007945 */ /* 0x000fe60003800000 */
[----:B------:R-:W-:Y:S02]  /*71f0*/  LEA.HI.X R173, R76, R113, R75, 0x1, P0 ;  /* 0x000000714cad7211 */ /* 0x000fe400000f0c4b */
[----:B------:R-:W-:Y:S03]  /*7200*/  ISETP.GE.AND P0, PT, R10, UR4, PT ;  /* 0x000000040a007c0c */ /* 0x000fe6000bf06270 */
[----:B-1----:R1:W5:Y:S10]  /*7210*/  LDG.E.128 R56, [R172.64] ;  /* 0x00000006ac387981 */ /* 0x002374000c1e1d00 */
        /* <DEDUP_REMOVED lines=14> */
[----:B-1----:R-:W-:Y:S02]  /*7300*/  MOV R172, RZ ;  /* 0x000000ff00ac7202 */ /* 0x002fe40000000f00 */
        /* <DEDUP_REMOVED lines=11> */
[----:B---3--:R1:W3:Y:S02]  /*73c0*/  LDG.E.128 R52, [R36.64] ;  /* 0x0000000624347981 */ /* 0x0082e4000c1e1d00 */
[----:B-1----:R-:W-:Y:S02]  /*73d0*/  HADD2.F32 R37, -RZ, R56.H1_H1 ;  /* 0x30000038ff257230 */ /* 0x002fe40000004100 */
        /* <DEDUP_REMOVED lines=16> */
[--C-:B---3--:R-:W-:Y:S01]  /*74e0*/  HADD2.F32 R35, -RZ, R52.reuse.H0_H0 ;  /* 0x20000034ff237230 */ /* 0x108fe20000004100 */
        /* <DEDUP_REMOVED lines=42> */
.L_x_875:
[----:B------:R-:W-:Y:S05]  /*7790*/  BSYNC B0 ;  /* 0x0000000000007941 */ /* 0x000fea0003800000 */
.L_x_874:
[C---:B------:R-:W-:Y:S04]  /*77a0*/  LEA R2, P0, R79.reuse, R106, 0x1 ;  /* 0x0000006a4f027211 */ /* 0x040fe800078008ff */
[----:B------:R-:W-:Y:S05]  /*77b0*/  LEA.HI.X R3, R79, R107, R80, 0x1, P0 ;  /* 0x0000006b4f037211 */ /* 0x000fea00000f0c50 */
[----:B-----5:R4:W-:Y:S04]  /*77c0*/  STG.E.128 [R2.64], R56 ;  /* 0x0000003802007986 */ /* 0x0209e8000c101d06 */
.L_x_873:
[----:B------:R-:W-:Y:S05]  /*77d0*/  BSYNC B1 ;  /* 0x0000000000017941 */ /* 0x000fea0003800000 */
.L_x_872:
[----:B------:R-:W-:Y:S11]  /*77e0*/  ISETP.GE.AND P0, PT, R9, c[0x0][0x220], PT ;  /* 0x0000880009007a0c */ /* 0x000ff60003f06270 */
[----:B------:R-:W-:Y:S02]  /*77f0*/  @!UPT UIADD3 URZ, URZ, URZ, URZ ;  /* 0x0000003f3f3ff290 */ /* 0x000fe4000fffe03f */
[----:B------:R-:W-:-:S05]  /*7800*/  @P0 BRA `(.L_x_867) ;  /* 0x0000060000000947 */ /* 0x000fca0003800000 */
[C---:B-1--4-:R-:W-:Y:S01]  /*7810*/  LEA R172, P0, R84.reuse, R112, 0x1 ;  /* 0x0000007054ac7211 */ /* 0x052fe200078008ff */
        /* <DEDUP_REMOVED lines=17> */
[----:B------:R-:W-:Y:S02]  /*7930*/  LEA R18, P0, R170, R172, 0x1 ;  /* 0x000000acaa127211 */ /* 0x000fe400078008ff */
[----:B------:R-:W-:Y:S02]  /*7940*/  IADD3 R168, P5, R138, R169, RZ ;  /* 0x000000a98aa87210 */ /* 0x000fe40007fbe0ff */
[----:B------:R-:W-:Y:S02]  /*7950*/  LEA.HI.X.SX32 R19, R170, R173, 0x1, P0 ;  /* 0x000000adaa137211 */ /* 0x000fe400000f0eff */
[----:B------:R-:W-:Y:S02]  /*7960*/  LEA.HI.X.SX32 R169, R169, R122, 0x1, P5 ;  /* 0x0000007aa9a97211 */ /* 0x000fe400028f0eff */
[C---:B------:R-:W-:Y:S01]  /*7970*/  LEA R176, P0, R168.reuse, R114, 0x1 ;  /* 0x00000072a8b07211 */ /* 0x040fe200078008ff */
[----:B------:R-:W4:Y:S01]  /*7980*/  LDG.E.128 R28, [R18.64] ;  /* 0x00000006121c7981 */ /* 0x000f22000c1e1d00 */
[----:B------:R-:W-:Y:S02]  /*7990*/  @P4 IADD3 R175, RZ, -UR5, RZ ;  /* 0x80000005ffaf4c10 */ /* 0x000fe4000fffe0ff */
[----:B------:R-:W-:Y:S02]  /*79a0*/  LEA.HI.X R177, R168, R115, R169, 0x1, P0 ;  /* 0x00000073a8b17211 */ /* 0x000fe400000f0ca9 */
[----:B-1----:R-:W-:Y:S03]  /*79b0*/  IADD3 R173, P0, R138, R175, RZ ;  /* 0x000000af8aad7210 */ /* 0x002fe60007f1e0ff */
        /* <DEDUP_REMOVED lines=65> */
.L_x_877:
[----:B------:R-:W-:Y:S05]  /*7dd0*/  BSYNC B0 ;  /* 0x0000000000007941 */ /* 0x000fea0003800000 */
.L_x_876:
[C---:B------:R-:W-:Y:S04]  /*7de0*/  LEA R2, P0, R87.reuse, R106, 0x1 ;  /* 0x0000006a57027211 */ /* 0x040fe800078008ff */
[----:B------:R-:W-:Y:S05]  /*7df0*/  LEA.HI.X R3, R87, R107, R88, 0x1, P0 ;  /* 0x0000006b57037211 */ /* 0x000fea00000f0c58 */
[----:B-----5:R4:W-:Y:S04]  /*7e00*/  STG.E.128 [R2.64], R56 ;  /* 0x0000003802007986 */ /* 0x0209e8000c101d06 */
.L_x_867:
[----:B------:R-:W-:Y:S05]  /*7e10*/  BSYNC B2 ;  /* 0x0000000000027941 */ /* 0x000fea0003800000 */
.L_x_866:
[----:B------:R-:W-:Y:S01]  /*7e20*/  BSSY B2, `(.L_x_878) ;  /* 0x000012f000027945 */ /* 0x000fe20003800000 */
[----:B------:R-:W-:-:S05]  /*7e30*/  @!P2 BRA `(.L_x_879) ;  /* 0x000012d00000a947 */ /* 0x000fca0003800000 */
[----:B------:R-:W-:Y:S01]  /*7e40*/  ISETP.GE.AND P0, PT, R12, c[0x0][0x220], PT ;  /* 0x000088000c007a0c */ /* 0x000fe20003f06270 */
[----:B------:R-:W-:Y:S01]  /*7e50*/  @!UPT UIADD3 URZ, URZ, URZ, URZ ;  /* 0x0000003f3f3ff290 */ /* 0x000fe2000fffe03f */
[----:B------:R-:W-:Y:S11]  /*7e60*/  BSSY B1, `(.L_x_880) ;  /* 0x0000062000017945 */ /* 0x000ff60003800000 */
        /* <DEDUP_REMOVED lines=18> */
[----:B------:R-:W-:Y:S02]  /*7f90*/  LEA R18, P0, R170, R172, 0x1 ;  /* 0x000000acaa127211 */ /* 0x000fe400078008ff */
        /* <DEDUP_REMOVED lines=74> */
.L_x_883:
[----:B------:R-:W-:Y:S05]  /*8440*/  BSYNC B0 ;  /* 0x0000000000007941 */ /* 0x000fea0003800000 */
.L_x_882:
[C---:B------:R-:W-:Y:S04]  /*8450*/  LEA R2, P0, R166.reuse, R106, 0x1 ;  /* 0x0000006aa6027211 */ /* 0x040fe800078008ff */
[----:B------:R-:W-:Y:S05]  /*8460*/  LEA.HI.X R3, R166, R107, R74, 0x1, P0 ;  /* 0x0000006ba6037211 */ /* 0x000fea00000f0c4a */
[----:B-----5:R4:W-:Y:S04]  /*8470*/  STG.E.128 [R2.64], R56 ;  /* 0x0000003802007986 */ /* 0x0209e8000c101d06 */
.L_x_881:
[----:B------:R-:W-:Y:S05]  /*8480*/  BSYNC B1 ;  /* 0x0000000000017941 */ /* 0x000fea0003800000 */
.L_x_880:
        /* <DEDUP_REMOVED lines=96> */
.L_x_887:
[----:B------:R-:W-:Y:S05]  /*8a90*/  BSYNC B0 ;  /* 0x0000000000007941 */ /* 0x000fea0003800000 */
.L_x_886:
[C---:B------:R-:W-:Y:S04]  /*8aa0*/  LEA R2, P0, R81.reuse, R106, 0x1 ;  /* 0x0000006a51027211 */ /* 0x040fe800078008ff */
[----:B------:R-:W-:Y:S05]  /*8ab0*/  LEA.HI.X R3, R81, R107, R82, 0x1, P0 ;  /* 0x0000006b51037211 */ /* 0x000fea00000f0c52 */
[----:B-----5:R4:W-:Y:S04]  /*8ac0*/  STG.E.128 [R2.64], R56 ;  /* 0x0000003802007986 */ /* 0x0209e8000c101d06 */
.L_x_885:
[----:B------:R-:W-:Y:S05]  /*8ad0*/  BSYNC B1 ;  /* 0x0000000000017941 */ /* 0x000fea0003800000 */
.L_x_884:
        /* <DEDUP_REMOVED lines=95> */
.L_x_889:
[----:B------:R-:W-:Y:S05]  /*90d0*/  BSYNC B0 ;  /* 0x0000000000007941 */ /* 0x000fea0003800000 */
.L_x_888:
[C---:B------:R-:W-:Y:S04]  /*90e0*/  LEA R2, P0, R89.reuse, R106, 0x1 ;  /* 0x0000006a59027211 */ /* 0x040fe800078008ff */
[----:B------:R-:W-:Y:S05]  /*90f0*/  LEA.HI.X R3, R89, R107, R90, 0x1, P0 ;  /* 0x0000006b59037211 */ /* 0x000fea00000f0c5a */
[----:B-----5:R4:W-:Y:S04]  /*9100*/  STG.E.128 [R2.64], R56 ;  /* 0x0000003802007986 */ /* 0x0209e8000c101d06 */
.L_x_879:
[----:B------:R-:W-:Y:S05]  /*9110*/  BSYNC B2 ;  /* 0x0000000000027941 */ /* 0x000fea0003800000 */
.L_x_878:
[----:B------:R-:W-:Y:S01]  /*9120*/  BSSY B2, `(.L_x_890) ;  /* 0x0000132000027945 */ /* 0x000fe20003800000 */
[----:B------:R-:W-:-:S05]  /*9130*/  @!P1 BRA `(.L_x_891) ;  /* 0x0000130000009947 */ /* 0x000fca0003800000 */
[----:B------:R-:W-:Y:S01]  /*9140*/  ISETP.GE.AND P0, PT, R12, c[0x0][0x220], PT ;  /* 0x000088000c007a0c */ /* 0x000fe20003f06270 */
[----:B------:R-:W-:Y:S01]  /*9150*/  @!UPT UIADD3 URZ, URZ, URZ, URZ ;  /* 0x0000003f3f3ff290 */ /* 0x000fe2000fffe03f */
[----:B------:R-:W-:Y:S11]  /*9160*/  BSSY B1, `(.L_x_892) ;  /* 0x0000065000017945 */ /* 0x000ff60003800000 */
[----:B------:R-:W-:-:S05]  /*9170*/  @P0 BRA `(.L_x_893) ;  /* 0x0000063000000947 */ /* 0x000fca0003800000 */
[----:B-1--4-:R-:W-:Y:S01]  /*9180*/  MOV R173, 0x60 ;  /* 0x0000006000ad7802 */ /* 0x012fe20000000f00 */
[----:B------:R-:W-:Y:S01]  /*9190*/  BSSY B0, `(.L_x_894) ;  /* 0x000005d000007945 */ /* 0x000fe20003800000 */
[----:B------:R-:W-:Y:S03]  /*91a0*/  ISETP.GE.AND P0, PT, R12, UR4, PT ;  /* 0x000000040c007c0c */ /* 0x000fe6000bf06270 */
[C---:B------:R-:W-:Y:S04]  /*91b0*/  IMAD.WIDE.U32 R174, R173.reuse, c[0x0][0x288], R112 ;  /* 0x0000a200adae7a25 */ /* 0x040fe800078e0070 */
[----:B------:R-:W-:Y:S05]  /*91c0*/  IMAD R0, R173, c[0x0][0x28c], RZ ;  /* 0x0000a300ad007a24 */ /* 0x000fea00078e02ff */
[----:B------:R-:W-:Y:S05]  /*91d0*/  IADD3 R175, R175, R0, RZ ;  /* 0x00000000afaf7210 */ /* 0x000fea0007ffe0ff */
[----:B------:R1:W5:Y:S01]  /*91e0*/  LDG.E.128 R56, [R174.64] ;  /* 0x00000006ae387981 */ /* 0x000362000c1e1d00 */
        /* <DEDUP_REMOVED lines=87> */
.L_x_895:
[----:B------:R-:W-:Y:S05]  /*9760*/  BSYNC B0 ;  /* 0x0000000000007941 */ /* 0x000fea0003800000 */
.L_x_894:
[C---:B------:R-:W-:Y:S02]  /*9770*/  IMAD R0, R173.reuse, c[0x0][0x19c], RZ ;  /* 0x00006700ad007a24 */ /* 0x040fe400078e02ff */
[----:B------:R-:W-:Y:S05]  /*9780*/  IMAD.WIDE.U32 R2, R173, c[0x0][0x198], R106 ;  /* 0x00006600ad027a25 */ /* 0x000fea00078e006a */
[----:B------:R-:W-:Y:S05]  /*9790*/  IADD3 R3, R3, R0, RZ ;  /* 0x0000000003037210 */ /* 0x000fea0007ffe0ff */
[----:B-----5:R4:W-:Y:S02]  /*97a0*/  STG.E.128 [R2.64], R56 ;  /* 0x0000003802007986 */ /* 0x0209e4000c101d06 */
.L_x_893:
[----:B------:R-:W-:Y:S05]  /*97b0*/  BSYNC B1 ;  /* 0x0000000000017941 */ /* 0x000fea0003800000 */
.L_x_892:
        /* <DEDUP_REMOVED lines=96> */
.L_x_899:
[----:B------:R-:W-:Y:S05]  /*9dc0*/  BSYNC B0 ;  /* 0x0000000000007941 */ /* 0x000fea0003800000 */
.L_x_898:
[C---:B------:R-:W-:Y:S04]  /*9dd0*/  LEA R2, P0, R94.reuse, R106, 0x1 ;  /* 0x0000006a5e027211 */ /* 0x040fe800078008ff */
[----:B------:R-:W-:Y:S05]  /*9de0*/  LEA.HI.X R3, R94, R107, R93, 0x1, P0 ;  /* 0x0000006b5e037211 */ /* 0x000fea00000f0c5d */
[----:B-----5:R4:W-:Y:S04]  /*9df0*/  STG.E.128 [R2.64], R56 ;  /* 0x0000003802007986 */ /* 0x0209e8000c101d06 */
.L_x_897:
[----:B------:R-:W-:Y:S05]  /*9e00*/  BSYNC B1 ;  /* 0x0000000000017941 */ /* 0x000fea0003800000 */
.L_x_896:
        /* <DEDUP_REMOVED lines=95> */
.L_x_901:
[----:B------:R-:W-:Y:S05]  /*a400*/  BSYNC B0 ;  /* 0x0000000000007941 */ /* 0x000fea0003800000 */
.L_x_900:
[C---:B------:R-:W-:Y:S04]  /*a410*/  LEA R2, P0, R98.reuse, R106, 0x1 ;  /* 0x0000006a62027211 */ /* 0x040fe800078008ff */
[----:B------:R-:W-:Y:S05]  /*a420*/  LEA.HI.X R3, R98, R107, R97, 0x1, P0 ;  /* 0x0000006b62037211 */ /* 0x000fea00000f0c61 */
[----:B-----5:R4:W-:Y:S04]  /*a430*/  STG.E.128 [R2.64], R56 ;  /* 0x0000003802007986 */ /* 0x0209e8000c101d06 */
.L_x_891:
[----:B------:R-:W-:Y:S05]  /*a440*/  BSYNC B2 ;  /* 0x0000000000027941 */ /* 0x000fea0003800000 */
.L_x_890:
[----:B-1--4-:R-:W-:Y:S01]  /*a450*/  IMAD.MOV.U32 R3, RZ, RZ, c[0x0][0x230] ;  /* 0x00008c00ff037624 */ /* 0x012fe200078e00ff */
[----:B------:R-:W-:Y:S03]  /*a460*/  ULDC UR4, c[0x0][0x230] ;  /* 0x00008c0000047ab9 */ /* 0x000fe60000000800 */
[----:B------:R-:W-:Y:S05]  /*a470*/  IMAD.U32 R3, R3, -0x20, RZ ;  /* 0xffffffe003037824 */ /* 0x000fea00078e00ff */
[C---:B------:R-:W-:Y:S02]  /*a480*/  LEA R116, P1, R3.reuse, R116, 0x1 ;  /* 0x0000007403747211 */ /* 0x040fe400078208ff */
[C---:B------:R-:W-:Y:S02]  /*a490*/  LEA R114, P0, R3.reuse, R114, 0x1 ;  /* 0x0000007203727211 */ /* 0x040fe400078008ff */
[C---:B------:R-:W-:Y:S02]  /*a4a0*/  LEA.HI.X.SX32 R117, R3.reuse, R117, 0x1, P1 ;  /* 0x0000007503757211 */ /* 0x040fe400008f0eff */
[----:B------:R-:W-:Y:S01]  /*a4b0*/  LEA.HI.X.SX32 R115, R3, R115, 0x1, P0 ;  /* 0x0000007303737211 */ /* 0x000fe200000f0eff */
[----:B------:R-:W-:-:S05]  /*a4c0*/  BRA `(.L_x_853) ;  /* 0x000005a000007947 */ /* 0x000fca0003800000 */
.L_x_827:
[----:B------:R-:W-:Y:S01]  /*a4d0*/  BSSY B0, `(.L_x_902) ;  /* 0x000000b000007945 */ /* 0x000fe20003800000 */
[----:B------:R-:W-:-:S05]  /*a4e0*/  @!P6 BRA `(.L_x_903) ;  /* 0x000000900000e947 */ /* 0x000fca0003800000 */
        /* <DEDUP_REMOVED lines=9> */
.L_x_903:
[----:B------:R-:W-:Y:S05]  /*a580*/  BSYNC B0 ;  /* 0x0000000000007941 */ /* 0x000fea0003800000 */
.L_x_902:
[----:B------:R-:W-:Y:S01]  /*a590*/  BSSY B0, `(.L_x_904) ;  /* 0x0000018000007945 */ /* 0x000fe20003800000 */
[----:B------:R-:W-:-:S05]  /*a5a0*/  @!P4 BRA `(.L_x_905) ;  /* 0x000001600000c947 */ /* 0x000fca0003800000 */
[----:B------:R-:W-:Y:S02]  /*a5b0*/  ISETP.NE.AND P5, PT, R144, RZ, PT ;  /* 0x000000ff9000720c */ /* 0x000fe40003fa5270 */
[----:B------:R-:W-:Y:S11]  /*a5c0*/  ISETP.NE.AND P6, PT, R143, RZ, PT ;  /* 0x000000ff8f00720c */ /* 0x000ff60003fc5270 */
[C---:B-1----:R-:W-:Y:S02]  /*a5d0*/  @P5 LEA R4, P0, R71.reuse, R112, 0x1 ;  /* 0x0000007047045211 */ /* 0x042fe400078008ff */
[----:B------:R-:W-:Y:S02]  /*a5e0*/  @P5 LEA R30, P4, R200, R106, 0x1 ;  /* 0x0000006ac81e5211 */ /* 0x000fe400078808ff */
[----:B------:R-:W-:Y:S02]  /*a5f0*/  @P5 LEA.HI.X R5, R71, R113, R70, 0x1, P0 ;  /* 0x0000007147055211 */ /* 0x000fe400000f0c46 */
[-C--:B------:R-:W-:Y:S02]  /*a600*/  @P6 LEA R28, P0, R76, R112.reuse, 0x1 ;  /* 0x000000704c1c6211 */ /* 0x080fe400078008ff */
[----:B------:R-:W-:Y:S01]  /*a610*/  @P5 LEA.HI.X R31, R200, R107, R199, 0x1, P4 ;  /* 0x0000006bc81f5211 */ /* 0x000fe200020f0cc7 */
[----:B------:R-:W2:Y:S01]  /*a620*/  @P5 LDG.E.128 R24, [R4.64] ;  /* 0x0000000604185981 */ /* 0x000ea2000c1e1d00 */
[-C--:B------:R-:W-:Y:S02]  /*a630*/  @P6 LEA.HI.X R29, R76, R113.reuse, R75, 0x1, P0 ;  /* 0x000000714c1d6211 */ /* 0x080fe400000f0c4b */
[----:B------:R-:W-:Y:S11]  /*a640*/  ISETP.NE.AND P4, PT, R141, RZ, PT ;  /* 0x000000ff8d00720c */ /* 0x000ff60003f85270 */
[----:B------:R-:W-:Y:S02]  /*a650*/  @!UPT UIADD3 URZ, URZ, URZ, URZ ;  /* 0x0000003f3f3ff290 */ /* 0x000fe4000fffe03f */
[C---:B------:R-:W-:Y:S04]  /*a660*/  @P4 LEA R2, P0, R84.reuse, R112, 0x1 ;  /* 0x0000007054024211 */ /* 0x040fe800078008ff */
[----:B------:R-:W-:Y:S02]  /*a670*/  @P4 LEA.HI.X R3, R84, R113, R83, 0x1, P0 ;  /* 0x0000007154034211 */ /* 0x000fe400000f0c53 */
[CC--:B------:R-:W-:Y:S04]  /*a680*/  @P4 LEA R32, P0, R87.reuse, R106.reuse, 0x1 ;  /* 0x0000006a57204211 */ /* 0x0c0fe800078008ff */
[-C--:B------:R-:W-:Y:S01]  /*a690*/  @P4 LEA.HI.X R33, R87, R107.reuse, R88, 0x1, P0 ;  /* 0x0000006b57214211 */ /* 0x080fe200000f0c58 */
[----:B--2---:R1:W-:Y:S01]  /*a6a0*/  @P5 STG.E.128 [R30.64], R24 ;  /* 0x000000181e005986 */ /* 0x0043e2000c101d06 */
[C---:B------:R-:W-:Y:S03]  /*a6b0*/  @P6 LEA R18, P5, R79.reuse, R106, 0x1 ;  /* 0x0000006a4f126211 */ /* 0x040fe600078a08ff */
[----:B------:R-:W2:Y:S01]  /*a6c0*/  @P6 LDG.E.128 R20, [R28.64] ;  /* 0x000000061c146981 */ /* 0x000ea2000c1e1d00 */
[----:B------:R-:W-:Y:S05]  /*a6d0*/  @P6 LEA.HI.X R19, R79, R107, R80, 0x1, P5 ;  /* 0x0000006b4f136211 */ /* 0x000fea00028f0c50 */
[----:B--2---:R1:W-:Y:S04]  /*a6e0*/  @P6 STG.E.128 [R18.64], R20 ;  /* 0x0000001412006986 */ /* 0x0043e8000c101d06 */
[----:B------:R-:W2:Y:S04]  /*a6f0*/  @P4 LDG.E.128 R4, [R2.64] ;  /* 0x0000000602044981 */ /* 0x000ea8000c1e1d00 */
[----:B--2---:R1:W-:Y:S02]  /*a700*/  @P4 STG.E.128 [R32.64], R4 ;  /* 0x0000000420004986 */ /* 0x0043e4000c101d06 */
.L_x_905:
[----:B------:R-:W-:Y:S05]  /*a710*/  BSYNC B0 ;  /* 0x0000000000007941 */ /* 0x000fea0003800000 */
.L_x_904:
        /* <DEDUP_REMOVED lines=24> */
.L_x_907:
[----:B------:R-:W-:Y:S05]  /*a8a0*/  BSYNC B0 ;  /* 0x0000000000007941 */ /* 0x000fea0003800000 */
.L_x_906:
[----:B------:R-:W-:Y:S01]  /*a8b0*/  UMOV UR4, URZ ;  /* 0x0000003f00047c82 */ /* 0x000fe20008000000 */
[----:B------:R-:W-:Y:S01]  /*a8c0*/  BSSY B0, `(.L_x_853) ;  /* 0x000001a000007945 */ /* 0x000fe20003800000 */
[----:B------:R-:W-:-:S05]  /*a8d0*/  @!P1 BRA `(.L_x_908) ;  /* 0x0000018000009947 */ /* 0x000fca0003800000 */
[----:B------:R-:W-:Y:S02]  /*a8e0*/  ISETP.NE.AND P1, PT, R144, RZ, PT ;  /* 0x000000ff9000720c */ /* 0x000fe40003f25270 */
[----:B------:R-:W-:Y:S11]  /*a8f0*/  ISETP.NE.AND P4, PT, R143, RZ, PT ;  /* 0x000000ff8f00720c */ /* 0x000ff60003f85270 */
[----:B------:R-:W-:Y:S02]  /*a900*/  @P1 IMAD.MOV.U32 R3, RZ, RZ, 0x60 ;  /* 0x00000060ff031424 */ /* 0x000fe400078e00ff */
[----:B------:R-:W-:Y:S02]  /*a910*/  @P4 LEA R2, P0, R92, R112, 0x1 ;  /* 0x000000705c024211 */ /* 0x000fe400078008ff */
[C---:B-1----:R-:W-:Y:S01]  /*a920*/  @P1 IMAD.WIDE.U32 R4, R3.reuse, c[0x0][0x288], R112 ;  /* 0x0000a20003041a25 */ /* 0x042fe200078e0070 */
[C---:B------:R-:W-:Y:S03]  /*a930*/  @P4 LEA R28, P2, R94.reuse, R106, 0x1 ;  /* 0x0000006a5e1c4211 */ /* 0x040fe600078408ff */
[----:B------:R-:W-:Y:S01]  /*a940*/  @P1 IMAD R0, R3, c[0x0][0x28c], RZ ;  /* 0x0000a30003001a24 */ /* 0x000fe200078e02ff */
[----:B------:R-:W-:Y:S03]  /*a950*/  @P4 LEA.HI.X R29, R94, R107, R93, 0x1, P2 ;  /* 0x0000006b5e1d4211 */ /* 0x000fe600010f0c5d */
[----:B------:R-:W-:Y:S02]  /*a960*/  @P1 IMAD.IADD R5, R5, 0x1, R0 ;  /* 0x0000000105051824 */ /* 0x000fe400078e0200 */
[C---:B------:R-:W-:Y:S03]  /*a970*/  @P1 IMAD R0, R3.reuse, c[0x0][0x19c], RZ ;  /* 0x0000670003001a24 */ /* 0x040fe600078e02ff */
[----:B------:R1:W2:Y:S02]  /*a980*/  @P1 LDG.E.128 R24, [R4.64] ;  /* 0x0000000604181981 */ /* 0x0002a4000c1e1d00 */
[----:B-1----:R-:W-:Y:S01]  /*a990*/  @P1 IMAD.WIDE.U32 R4, R3, c[0x0][0x198], R106 ;  /* 0x0000660003041a25 */ /* 0x002fe200078e006a */
[-C--:B------:R-:W-:Y:S03]  /*a9a0*/  @P4 LEA.HI.X R3, R92, R113.reuse, R91, 0x1, P0 ;  /* 0x000000715c034211 */ /* 0x080fe600000f0c5b */
[----:B------:R-:W-:Y:S05]  /*a9b0*/  @P1 IMAD.IADD R5, R5, 0x1, R0 ;  /* 0x0000000105051824 */ /* 0x000fea00078e0200 */
[----:B--2---:R1:W-:Y:S01]  /*a9c0*/  @P1 STG.E.128 [R4.64], R24 ;  /* 0x0000001804001986 */ /* 0x0043e2000c101d06 */
[----:B------:R-:W-:Y:S03]  /*a9d0*/  ISETP.NE.AND P1, PT, R141, RZ, PT ;  /* 0x000000ff8d00720c */ /* 0x000fe60003f25270 */
[----:B------:R-:W2:Y:S10]  /*a9e0*/  @P4 LDG.E.128 R20, [R2.64] ;  /* 0x0000000602144981 */ /* 0x000eb4000c1e1d00 */
[C---:B------:R-:W-:Y:S04]  /*a9f0*/  @P1 LEA R18, P0, R96.reuse, R112, 0x1 ;  /* 0x0000007060121211 */ /* 0x040fe800078008ff */
[----:B------:R-:W-:Y:S02]  /*aa00*/  @P1 LEA.HI.X R19, R96, R113, R95, 0x1, P0 ;  /* 0x0000007160131211 */ /* 0x000fe400000f0c5f */
[C---:B------:R-:W-:Y:S04]  /*aa10*/  @P1 LEA R30, P0, R98.reuse, R106, 0x1 ;  /* 0x0000006a621e1211 */ /* 0x040fe800078008ff */
[----:B------:R-:W-:Y:S01]  /*aa20*/  @P1 LEA.HI.X R31, R98, R107, R97, 0x1, P0 ;  /* 0x0000006b621f1211 */ /* 0x000fe200000f0c61 */
[----:B--2---:R2:W-:Y:S04]  /*aa30*/  @P4 STG.E.128 [R28.64], R20 ;  /* 0x000000141c004986 */ /* 0x0045e8000c101d06 */
[----:B-1----:R-:W3:Y:S04]  /*aa40*/  @P1 LDG.E.128 R4, [R18.64] ;  /* 0x0000000612041981 */ /* 0x002ee8000c1e1d00 */
[----:B---3--:R2:W-:Y:S02]  /*aa50*/  @P1 STG.E.128 [R30.64], R4 ;  /* 0x000000041e001986 */ /* 0x0085e4000c101d06 */
.L_x_908:
[----:B------:R-:W-:Y:S05]  /*aa60*/  BSYNC B0 ;  /* 0x0000000000007941 */ /* 0x000fea0003800000 */
.L_x_853:
[----:B------:R-:W-:Y:S04]  /*aa70*/  IMAD.MOV.U32 R0, RZ, RZ, c[0x0][0x288] ;  /* 0x0000a200ff007624 */ /* 0x000fe800078e00ff */
[----:B------:R-:W-:Y:S05]  /*aa80*/  IMAD.U32 R3, R0, -0x40, RZ ;  /* 0xffffffc000037824 */ /* 0x000fea00078e00ff */
[C---:B--2---:R-:W-:Y:S04]  /*aa90*/  LEA R112, P0, R3.reuse, R112, 0x1 ;  /* 0x0000007003707211 */ /* 0x044fe800078008ff */
[----:B------:R-:W-:Y:S01]  /*aaa0*/  LEA.HI.X.SX32 R113, R3, R113, 0x1, P0 ;  /* 0x0000007103717211 */ /* 0x000fe200000f0eff */
[----:B------:R-:W-:-:S05]  /*aab0*/  @!P3 BRA `(.L_x_909) ;  /* 0x000004b00000b947 */ /* 0x000fca0003800000 */
[----:B------:R-:W-:Y:S04]  /*aac0*/  IADD3 R3, R11, -0x1, RZ ;  /* 0xffffffff0b037810 */ /* 0x000fe80007ffe0ff */
[----:B------:R-:W-:Y:S11]  /*aad0*/  ISETP.GT.AND P0, PT, R3, R68, PT ;  /* 0x000000440300720c */ /* 0x000ff60003f04270 */
[----:B------:R-:W-:Y:S02]  /*aae0*/  @!UPT UIADD3 URZ, URZ, URZ, URZ ;  /* 0x0000003f3f3ff290 */ /* 0x000fe4000fffe03f */
[----:B------:R-:W-:-:S05]  /*aaf0*/  @!P0 BRA `(.L_x_910) ;  /* 0x000004f000008947 */ /* 0x000fca0003800000 */
[----:B-1----:R-:W-:Y:S01]  /*ab00*/  IMAD.MOV.U32 R20, RZ, RZ, RZ ;  /* 0x000000ffff147224 */ /* 0x002fe200078e00ff */
[----:B------:R-:W-:Y:S02]  /*ab10*/  IABS R5, c[0x0][0x2d0] ;  /* 0x0000b40000057a13 */ /* 0x000fe40000000000 */
[----:B------:R-:W-:Y:S02]  /*ab20*/  IADD3 R15, R15, -0x80, RZ ;  /* 0xffffff800f0f7810 */ /* 0x000fe40007ffe0ff */
[----:B------:R-:W1:Y:S01]  /*ab30*/  I2F.RP R19, R5 ;  /* 0x0000000500137306 */ /* 0x000e620000209400 */
[----:B------:R-:W-:Y:S02]  /*ab40*/  IABS R18, R14 ;  /* 0x0000000e00127213 */ /* 0x000fe40000000000 */
[----:B------:R-:W-:Y:S01]  /*ab50*/  IMAD.IADD R0, R15, 0x1, -R14 ;  /* 0x000000010f007824 */ /* 0x000fe200078e0a0e */
[----:B------:R-:W-:Y:S02]  /*ab60*/  IABS R7, R15 ;  /* 0x0000000f00077213 */ /* 0x000fe40000000000 */
[----:B------:R-:W-:Y:S04]  /*ab70*/  LOP3.LUT R3, RZ, c[0x0][0x2d0], RZ, 0x33, !PT ;  /* 0x0000b400ff037a12 */ /* 0x000fe800078e33ff */
[----:B-1----:R-:W1:Y:S02]  /*ab80*/  MUFU.RCP R6, R19 ;  /* 0x0000001300067308 */ /* 0x002e640000001000 */
[----:B-1----:R-:W-:Y:S08]  /*ab90*/  IADD3 R8, R6, 0xffffffe, RZ ;  /* 0x0ffffffe06087810 */ /* 0x002ff00007ffe0ff */
[----:B------:R-:W1:Y:S02]  /*aba0*/  F2I.FTZ.U32.TRUNC.NTZ R21, R8 ;  /* 0x0000000800157305 */ /* 0x000e64000021f000 */
[--C-:B-1----:R-:W-:Y:S04]  /*abb0*/  IMAD.MOV R6, RZ, RZ, -R21.reuse ;  /* 0x000000ffff067224 */ /* 0x102fe800078e0a15 */
[----:B------:R-:W-:Y:S04]  /*abc0*/  IMAD R6, R6, R5, RZ ;  /* 0x0000000506067224 */ /* 0x000fe800078e02ff */
[----:B------:R-:W-:Y:S06]  /*abd0*/  IMAD.HI.U32 R6, R21, R6, R20 ;  /* 0x0000000615067227 */ /* 0x000fec00078e0014 */
[C---:B------:R-:W-:Y:S04]  /*abe0*/  IMAD.HI.U32 R2, R6.reuse, R7, RZ ;  /* 0x0000000706027227 */ /* 0x040fe800078e00ff */
[----:B------:R-:W-:Y:S04]  /*abf0*/  IMAD.HI.U32 R4, R6, R18, RZ ;  /* 0x0000001206047227 */ /* 0x000fe800078e00ff */
[----:B------:R-:W-:Y:S02]  /*ac00*/  IMAD.MOV R6, RZ, RZ, -R2 ;  /* 0x000000ffff067224 */ /* 0x000fe400078e0a02 */
[----:B------:R-:W-:Y:S02]  /*ac10*/  IMAD.MOV R8, RZ, RZ, -R4 ;  /* 0x000000ffff087224 */ /* 0x000fe400078e0a04 */
[C---:B------:R-:W-:Y:S01]  /*ac20*/  IMAD R7, R5.reuse, R6, R7 ;  /* 0x0000000605077224 */ /* 0x040fe200078e0207 */
[----:B------:R-:W-:Y:S01]  /*ac30*/  LOP3.LUT R6, R14, c[0x0][0x2d0], RZ, 0x3c, !PT ;  /* 0x0000b4000e067a12 */ /* 0x000fe200078e3cff */
[C---:B------:R-:W-:Y:S03]  /*ac40*/  IMAD R18, R5.reuse, R8, R18 ;  /* 0x0000000805127224 */ /* 0x040fe600078e0212 */
[C---:B------:R-:W-:Y:S02]  /*ac50*/  ISETP.GT.U32.AND P0, PT, R5.reuse, R7, PT ;  /* 0x000000070500720c */ /* 0x040fe40003f04070 */
[----:B------:R-:W-:Y:S02]  /*ac60*/  ISETP.GT.U32.AND P4, PT, R5, R18, PT ;  /* 0x000000120500720c */ /* 0x000fe40003f84070 */
[----:B------:R-:W-:Y:S09]  /*ac70*/  ISETP.GE.AND P2, PT, R6, RZ, PT ;  /* 0x000000ff0600720c */ /* 0x000ff20003f46270 */
[----:B------:R-:W-:Y:S01]  /*ac80*/  @!P0 IADD3 R2, R2, 0x1, RZ ;  /* 0x0000000102028810 */ /* 0x000fe20007ffe0ff */
[----:B------:R-:W-:Y:S01]  /*ac90*/  @!P0 IMAD.IADD R7, R7, 0x1, -R5 ;  /* 0x0000000107078824 */ /* 0x000fe200078e0a05 */
[-C--:B------:R-:W-:Y:S02]  /*aca0*/  @!P4 IADD3 R18, R18, -R5.reuse, RZ ;  /* 0x800000051212c210 */ /* 0x080fe40007ffe0ff */
[----:B------:R-:W-:Y:S02]  /*acb0*/  @!P4 IADD3 R4, R4, 0x1, RZ ;  /* 0x000000010404c810 */ /* 0x000fe40007ffe0ff */
[-C--:B------:R-:W-:Y:S02]  /*acc0*/  ISETP.GE.U32.AND P5, PT, R7, R5.reuse, PT ;  /* 0x000000050700720c */ /* 0x080fe40003fa6070 */
[----:B------:R-:W-:Y:S02]  /*acd0*/  ISETP.GE.U32.AND P6, PT, R18, R5, PT ;  /* 0x000000051200720c */ /* 0x000fe40003fc6070 */
[----:B------:R-:W-:Y:S02]  /*ace0*/  LOP3.LUT R5, R15, c[0x0][0x2d0], RZ, 0x3c, !PT ;  /* 0x0000b4000f057a12 */ /* 0x000fe400078e3cff */
[----:B------:R-:W-:Y:S02]  /*acf0*/  ISETP.NE.AND P0, PT, RZ, c[0x0][0x2d0], PT ;  /* 0x0000b400ff007a0c */ /* 0x000fe40003f05270 */
[----:B------:R-:W-:Y:S05]  /*ad00*/  ISETP.GE.AND P1, PT, R5, RZ, PT ;  /* 0x000000ff0500720c */ /* 0x000fea0003f26270 */
[----:B------:R-:W-:Y:S02]  /*ad10*/  @P5 IADD3 R2, R2, 0x1, RZ ;  /* 0x0000000102025810 */ /* 0x000fe40007ffe0ff */
[----:B------:R-:W-:Y:S05]  /*ad20*/  @P6 IADD3 R4, R4, 0x1, RZ ;  /* 0x0000000104046810 */ /* 0x000fea0007ffe0ff */
[----:B------:R-:W-:Y:S02]  /*ad30*/  @!P2 IMAD.MOV R4, RZ, RZ, -R4 ;  /* 0x000000ffff04a224 */ /* 0x000fe400078e0a04 */
[----:B------:R-:W-:Y:S05]  /*ad40*/  @!P1 IMAD.MOV R2, RZ, RZ, -R2 ;  /* 0x000000ffff029224 */ /* 0x000fea00078e0a02 */
[C---:B------:R-:W-:Y:S02]  /*ad50*/  SEL R2, R3.reuse, R2, !P0 ;  /* 0x0000000203027207 */ /* 0x040fe40004000000 */
[----:B------:R-:W-:Y:S02]  /*ad60*/  SEL R3, R3, R4, !P0 ;  /* 0x0000000403037207 */ /* 0x000fe40004000000 */
[CC--:B------:R-:W-:Y:S02]  /*ad70*/  LEA R24, P1, R2.reuse, R206.reuse, 0x2 ;  /* 0x000000ce02187211 */ /* 0x0c0fe400078210ff */
[C---:B------:R-:W-:Y:S02]  /*ad80*/  LEA R20, P0, R3.reuse, R206, 0x2 ;  /* 0x000000ce03147211 */ /* 0x040fe400078010ff */
[-C--:B------:R-:W-:Y:S02]  /*ad90*/  LEA.HI.X.SX32 R25, R2, R207.reuse, 0x2, P1 ;  /* 0x000000cf02197211 */ /* 0x080fe400008f16ff */
[C---:B------:R-:W-:Y:S02]  /*ada0*/  LEA.HI.X.SX32 R21, R3.reuse, R207, 0x2, P0 ;  /* 0x000000cf03157211 */ /* 0x040fe400000f16ff */
[----:B------:R-:W-:Y:S01]  /*adb0*/  IADD3 R3, R3, -R2, RZ ;  /* 0x8000000203037210 */ /* 0x000fe20007ffe0ff */
[----:B------:R-:W2:Y:S04]  /*adc0*/  LDG.E R5, [R24.64] ;  /* 0x0000000618057981 */ /* 0x000ea8000c1e1900 */
[----:B------:R-:W-:Y:S01]  /*add0*/  IMAD R0, R3, c[0x0][0x2d0], R0 ;  /* 0x0000b40003007a24 */ /* 0x000fe200078e0200 */
[----:B------:R-:W2:Y:S03]  /*ade0*/  LDG.E R6, [R20.64] ;  /* 0x0000000614067981 */ /* 0x000ea6000c1e1900 */
[----:B------:R-:W-:Y:S01]  /*adf0*/  IMAD.WIDE.U32 R22, R0, c[0x0][0x1a0], RZ ;  /* 0x0000680000167a25 */ /* 0x000fe200078e00ff */
[----:B------:R-:W-:Y:S03]  /*ae00*/  SHF.R.S32.HI R7, RZ, 0x1f, R0 ;  /* 0x0000001fff077819 */ /* 0x000fe60000011400 */
[----:B--2---:R-:W-:Y:S02]  /*ae10*/  IMAD.IADD R18, R5, 0x1, -R6 ;  /* 0x0000000105127824 */ /* 0x004fe400078e0a06 */
[----:B------:R-:W-:Y:S02]  /*ae20*/  IMAD R6, R7, c[0x0][0x1a0], RZ ;  /* 0x0000680007067a24 */ /* 0x000fe400078e02ff */
[----:B------:R-:W-:Y:S01]  /*ae30*/  IMAD.WIDE.U32 R20, R18, c[0x0][0x180], RZ ;  /* 0x0000600012147a25 */ /* 0x000fe200078e00ff */
[----:B------:R-:W-:Y:S03]  /*ae40*/  SHF.R.S32.HI R8, RZ, 0x1f, R18 ;  /* 0x0000001fff087819 */ /* 0x000fe60000011412 */
[----:B------:R-:W-:Y:S02]  /*ae50*/  IMAD R6, R0, c[0x0][0x1a4], R6 ;  /* 0x0000690000067a24 */ /* 0x000fe400078e0206 */
[----:B------:R-:W-:Y:S02]  /*ae60*/  IMAD R5, R8, c[0x0][0x180], RZ ;  /* 0x0000600008057a24 */ /* 0x000fe400078e02ff */
[----:B------:R-:W-:Y:S02]  /*ae70*/  IMAD.IADD R23, R23, 0x1, R6 ;  /* 0x0000000117177824 */ /* 0x000fe400078e0206 */
[----:B------:R-:W-:Y:S02]  /*ae80*/  IMAD R5, R18, c[0x0][0x184], R5 ;  /* 0x0000610012057a24 */ /* 0x000fe400078e0205 */
[----:B------:R-:W-:Y:S02]  /*ae90*/  IMAD R7, R7, c[0x0][0x198], RZ ;  /* 0x0000660007077a24 */ /* 0x000fe400078e02ff */
[----:B------:R-:W-:Y:S02]  /*aea0*/  IMAD.IADD R21, R21, 0x1, R5 ;  /* 0x0000000115157824 */ /* 0x000fe400078e0205 */
[----:B------:R-:W-:Y:S02]  /*aeb0*/  IMAD R5, R8, c[0x0][0x188], RZ ;  /* 0x0000620008057a24 */ /* 0x000fe400078e02ff */
[----:B------:R-:W-:Y:S04]  /*aec0*/  IMAD.WIDE.U32 R22, R18, c[0x0][0x188], R22 ;  /* 0x0000620012167a25 */ /* 0x000fe800078e0016 */
[----:B------:R-:W-:Y:S01]  /*aed0*/  IMAD.WIDE.U32 R20, R0, c[0x0][0x198], R20 ;  /* 0x0000660000147a25 */ /* 0x000fe200078e0014 */
[----:B------:R-:W-:Y:S03]  /*aee0*/  LEA R108, P1, R22, R108, 0x1 ;  /* 0x0000006c166c7211 */ /* 0x000fe600078208ff */
[----:B------:R-:W-:Y:S01]  /*aef0*/  IMAD R5, R18, c[0x0][0x18c], R5 ;  /* 0x0000630012057a24 */ /* 0x000fe200078e0205 */
[----:B---3--:R-:W-:Y:S01]  /*af00*/  LEA R106, P0, R20, R106, 0x1 ;  /* 0x0000006a146a7211 */ /* 0x008fe200078008ff */
[----:B------:R-:W-:Y:S03]  /*af10*/  IMAD R7, R0, c[0x0][0x19c], R7 ;  /* 0x0000670000077a24 */ /* 0x000fe600078e0207 */
[----:B------:R-:W-:Y:S01]  /*af20*/  IADD3 R6, R23, R5, RZ ;  /* 0x0000000517067210 */ /* 0x000fe20007ffe0ff */
[----:B------:R-:W-:Y:S03]  /*af30*/  IMAD.IADD R8, R21, 0x1, R7 ;  /* 0x0000000115087824 */ /* 0x000fe600078e0207 */
[----:B------:R-:W-:Y:S02]  /*af40*/  LEA.HI.X R109, R22, R109, R6, 0x1, P1 ;  /* 0x0000006d166d7211 */ /* 0x000fe400008f0c06 */
[----:B------:R-:W-:Y:S01]  /*af50*/  LEA.HI.X R107, R20, R107, R8, 0x1, P0 ;  /* 0x0000006b146b7211 */ /* 0x000fe200000f0c08 */
[----:B------:R-:W-:-:S05]  /*af60*/  BRA `(.L_x_910) ;  /* 0x0000008000007947 */ /* 0x000fca0003800000 */
.L_x_909:
[----:B------:R-:W-:Y:S02]  /*af70*/  IMAD.MOV.U32 R2, RZ, RZ, c[0x0][0x1a0] ;  /* 0x00006800ff027624 */ /* 0x000fe400078e00ff */
[----:B------:R-:W-:Y:S02]  /*af80*/  IMAD.MOV.U32 R0, RZ, RZ, c[0x0][0x198] ;  /* 0x00006600ff007624 */ /* 0x000fe400078e00ff */
[----:B------:R-:W-:Y:S02]  /*af90*/  IMAD.U32 R3, R2, -0x40, RZ ;  /* 0xffffffc002037824 */ /* 0x000fe400078e00ff */
[----:B-1----:R-:W-:Y:S03]  /*afa0*/  IMAD.U32 R5, R0, -0x40, RZ ;  /* 0xffffffc000057824 */ /* 0x002fe600078e00ff */
[----:B------:R-:W-:Y:S02]  /*afb0*/  LEA R108, P1, R3, R108, 0x1 ;  /* 0x0000006c036c7211 */ /* 0x000fe400078208ff */
[----:B---3--:R-:W-:Y:S02]  /*afc0*/  LEA R106, P0, R5, R106, 0x1 ;  /* 0x0000006a056a7211 */ /* 0x008fe400078008ff */
[----:B------:R-:W-:Y:S02]  /*afd0*/  LEA.HI.X.SX32 R109, R3, R109, 0x1, P1 ;  /* 0x0000006d036d7211 */ /* 0x000fe400008f0eff */
[----:B------:R-:W-:Y:S02]  /*afe0*/  LEA.HI.X.SX32 R107, R5, R107, 0x1, P0 ;  /* 0x0000006b056b7211 */ /* 0x000fe400000f0eff */
.L_x_910:
[----:B------:R-:W-:Y:S04]  /*aff0*/  IADD3 R11, R11, -0x1, RZ ;  /* 0xffffffff0b0b7810 */ /* 0x000fe80007ffe0ff */
[----:B------:R-:W-:Y:S11]  /*b000*/  ISETP.GT.AND P0, PT, R11, R68, PT ;  /* 0x000000440b00720c */ /* 0x000ff60003f04270 */
[----:B------:R-:W-:Y:S02]  /*b010*/  @!UPT UIADD3 URZ, URZ, URZ, URZ ;  /* 0x0000003f3f3ff290 */ /* 0x000fe4000fffe03f */
[----:B------:R-:W-:-:S05]  /*b020*/  @P0 BRA `(.L_x_911) ;  /* 0xffff76a000000947 */ /* 0x000fca000383ffff */
.L_x_818:
[----:B-1----:R-:W-:Y:S01]  /*b030*/  BAR.SYNC.DEFER_BLOCKING 0x0 ;  /* 0x0000000000007b1d */ /* 0x002fe20000010000 */
[----:B------:R-:W-:Y:S01]  /*b040*/  ISETP.NE.AND P2, PT, RZ, c[0x0][0x230], PT ;  /* 0x00008c00ff007a0c */ /* 0x000fe20003f45270 */
[----:B------:R-:W-:Y:S01]  /*b050*/  IMAD.MOV.U32 R3, RZ, RZ, c[0x0][0x190] ;  /* 0x00006400ff037624 */ /* 0x000fe200078e00ff */
[----:B------:R-:W-:Y:S01]  /*b060*/  ISETP.GE.AND P1, PT, R10, c[0x0][0x220], PT ;  /* 0x000088000a007a0c */ /* 0x000fe20003f26270 */
[----:B------:R-:W-:Y:S01]  /*b070*/  IMAD.MOV.U32 R0, RZ, RZ, 0x4 ;  /* 0x00000004ff007424 */ /* 0x000fe200078e00ff */
[----:B------:R-:W-:Y:S01]  /*b080*/  ISETP.GE.AND P0, PT, R9, c[0x0][0x220], PT ;  /* 0x0000880009007a0c */ /* 0x000fe20003f06270 */
[----:B------:R-:W-:Y:S01]  /*b090*/  BSSY B3, `(.L_x_912) ;  /* 0x0000785000037945 */ /* 0x000fe20003800000 */
[----:B------:R-:W-:Y:S02]  /*b0a0*/  IMAD.SHL.U32 R205, R152, 0x2, RZ ;  /* 0x0000000298cd7824 */ /* 0x000fe400078e00ff */
[C---:B------:R-:W-:Y:S01]  /*b0b0*/  SHF.L.U64.HI R7, R3.reuse, R0, c[0x0][0x194] ;  /* 0x0000650003077619 */ /* 0x040fe20000010200 */
[----:B------:R-:W-:-:S04]  /*b0c0*/  IMAD.SHL.U32 R5, R3, 0x10, RZ ;  /* 0x0000001003057824 */ /* 0x000fc800078e00ff */
[----:B------:R-:W-:Y:S05]  /*b0d0*/  @!P2 BRA `(.L_x_913) ;  /* 0x000070700000a947 */ /* 0x000fea0003800000 */
[----:B------:R-:W-:Y:S01]  /*b0e0*/  ISETP.NE.U32.AND P2, PT, RZ, c[0x0][0x250], PT ;  /* 0x00009400ff007a0c */ /* 0x000fe20003f45070 */
[----:B------:R-:W-:-:S03]  /*b0f0*/  IMAD.MOV.U32 R8, RZ, RZ, RZ ;  /* 0x000000ffff087224 */ /* 0x000fc600078e00ff */
[----:B------:R-:W-:-:S13]  /*b100*/  ISETP.NE.AND.EX P2, PT, RZ, c[0x0][0x254], PT, P2 ;  /* 0x00009500ff007a0c */ /* 0x000fda0003f45320 */
[----:B------:R-:W2:Y:S01]  /*b110*/  @P2 LDG.E R8, [R162.64] ;  /* 0x00000006a2082981 */ /* 0x000ea2000c1e1900 */
[----:B------:R-:W-:Y:S01]  /*b120*/  IMAD.MOV.U32 R0, RZ, RZ, c[0x0][0x194] ;  /* 0x00006500ff007624 */ /* 0x000fe200078e00ff */
[-C--:B------:R-:W-:Y:S01]  /*b130*/  IADD3 R4, P2, R5, R158.reuse, RZ ;  /* 0x0000009e05047210 */ /* 0x080fe20007f5e0ff */
[----:B------:R-:W-:Y:S01]  /*b140*/  IMAD.MOV.U32 R160, RZ, RZ, R158 ;  /* 0x000000ffffa07224 */ /* 0x000fe200078e009e */
[----:B------:R-:W-:Y:S01]  /*b150*/  LEA R20, P5, R158, c[0x0][0x160], 0x1 ;  /* 0x000058009e147a11 */ /* 0x000fe200078a08ff */
[----:B------:R-:W-:Y:S01]  /*b160*/  IMAD R6, R0, 0x30, RZ ;  /* 0x0000003000067824 */ /* 0x000fe200078e02ff */
[----:B------:R-:W-:Y:S01]  /*b170*/  ULDC.U8 UR4, c[0x0][0x313] ;  /* 0x0000c4c000047ab9 */ /* 0x000fe20000000000 */
[----:B------:R-:W-:Y:S01]  /*b180*/  IMAD.WIDE.U32 R14, R3, 0x30, R160 ;  /* 0x00000030030e7825 */ /* 0x000fe200078e00a0 */
[--C-:B------:R-:W-:Y:S02]  /*b190*/  LEA.HI.X R21, R158, c[0x0][0x164], R161.reuse, 0x1, P5 ;  /* 0x000059009e157a11 */ /* 0x100fe400028f0ca1 */
[----:B------:R-:W-:Y:S01]  /*b1a0*/  LEA R32, P5, R4, c[0x0][0x160], 0x1 ;  /* 0x0000580004207a11 */ /* 0x000fe200078a08ff */
[----:B------:R-:W-:Y:S01]  /*b1b0*/  IMAD.X R7, R7, 0x1, R161, P2 ;  /* 0x0000000107077824 */ /* 0x000fe200010e06a1 */
[----:B------:R-:W-:Y:S01]  /*b1c0*/  LEA R22, P2, R14, c[0x0][0x160], 0x1 ;  /* 0x000058000e167a11 */ /* 0x000fe200078408ff */
[----:B------:R-:W-:Y:S01]  /*b1d0*/  IMAD.IADD R6, R15, 0x1, R6 ;  /* 0x000000010f067824 */ /* 0x000fe200078e0206 */
[----:B------:R-:W-:-:S02]  /*b1e0*/  LEA R2, P4, R3, R158, 0x5 ;  /* 0x0000009e03027211 */ /* 0x000fc400078828ff */
[----:B------:R-:W-:Y:S02]  /*b1f0*/  LEA.HI.X R33, R4, c[0x0][0x164], R7, 0x1, P5 ;  /* 0x0000590004217a11 */ /* 0x000fe400028f0c07 */
[----:B------:R-:W-:Y:S02]  /*b200*/  LEA.HI.X R23, R14, c[0x0][0x164], R6, 0x1, P2 ;  /* 0x000059000e177a11 */ /* 0x000fe400010f0c06 */
[----:B------:R-:W-:Y:S01]  /*b210*/  LEA.HI.X R161, R3, R161, R0, 0x5, P4 ;  /* 0x000000a103a17211 */ /* 0x000fe200020f2c00 */
[----:B------:R-:W-:Y:S01]  /*b220*/  IMAD.IADD R3, R203, 0x1, -R60 ;  /* 0x00000001cb037824 */ /* 0x000fe200078e0a3c */
[----:B------:R-:W-:-:S04]  /*b230*/  LEA R14, P5, R2, c[0x0][0x160], 0x1 ;  /* 0x00005800020e7a11 */ /* 0x000fc800078a08ff */
[----:B------:R-:W-:Y:S02]  /*b240*/  ISETP.GE.AND P4, PT, R156, R3, PT ;  /* 0x000000039c00720c */ /* 0x000fe40003f86270 */
[----:B------:R-:W-:Y:S02]  /*b250*/  LEA.HI.X R15, R2, c[0x0][0x164], R161, 0x1, P5 ;  /* 0x00005900020f7a11 */ /* 0x000fe400028f0ca1 */
[----:B------:R-:W-:Y:S02]  /*b260*/  ISETP.GT.AND P4, PT, R129, -0x8, !P4 ;  /* 0xfffffff88100780c */ /* 0x000fe40006784270 */
[----:B--2---:R-:W-:-:S05]  /*b270*/  IADD3 R8, R8, R69, R60 ;  /* 0x0000004508087210 */ /* 0x004fca0007ffe03c */
[----:B------:R-:W-:-:S05]  /*b280*/  IMAD R5, R149, R8, RZ ;  /* 0x0000000895057224 */ /* 0x000fca00078e02ff */
[-C--:B------:R-:W-:Y:S02]  /*b290*/  IADD3 R8, P2, R146, R5.reuse, RZ ;  /* 0x0000000592087210 */ /* 0x080fe40007f5e0ff */
[----:B------:R-:W-:Y:S02]  /*b2a0*/  SHF.R.S32.HI R4, RZ, 0x1f, R5 ;  /* 0x0000001fff047819 */ /* 0x000fe40000011405 */
[----:B------:R-:W-:-:S03]  /*b2b0*/  IADD3 R0, P6, R145, R5, RZ ;  /* 0x0000000591007210 */ /* 0x000fc60007fde0ff */
[--C-:B------:R-:W-:Y:S01]  /*b2c0*/  IMAD.X R11, R128, 0x1, R4.reuse, P2 ;  /* 0x00000001800b7824 */ /* 0x100fe200010e0604 */
[----:B------:R-:W-:Y:S01]  /*b2d0*/  ISETP.NE.AND P2, PT, RZ, UR4, PT ;  /* 0x00000004ff007c0c */ /* 0x000fe2000bf45270 */
[----:B------:R-:W-:-:S12]  /*b2e0*/  IMAD.X R2, R127, 0x1, R4, P6 ;  /* 0x000000017f027824 */ /* 0x000fd800030e0604 */
[----:B------:R-:W-:Y:S05]  /*b2f0*/  @!P2 BRA `(.L_x_914) ;  /* 0x000027d00000a947 */ /* 0x000fea0003800000 */
[----:B------:R-:W-:Y:S01]  /*b300*/  BSSY B2, `(.L_x_915) ;  /* 0x000009a000027945 */ /* 0x000fe20003800000 */
[----:B------:R-:W-:Y:S05]  /*b310*/  @!P4 BRA `(.L_x_916) ;  /* 0x000009800000c947 */ /* 0x000fea0003800000 */
[----:B------:R-:W-:Y:S01]  /*b320*/  ISETP.GE.AND P2, PT, R12, c[0x0][0x220], PT ;  /* 0x000088000c007a0c */ /* 0x000fe20003f46270 */
[C---:B------:R-:W-:Y:S01]  /*b330*/  IMAD.SHL.U32 R34, R8.reuse, 0x2, RZ ;  /* 0x0000000208227824 */ /* 0x040fe200078e00ff */
[----:B------:R-:W-:Y:S01]  /*b340*/  SHF.L.U64.HI R0, R8, 0x1, R11 ;  /* 0x0000000108007819 */ /* 0x000fe2000001020b */
[----:B------:R-:W-:Y:S03]  /*b350*/  BSSY B1, `(.L_x_917) ;  /* 0x0000034000017945 */ /* 0x000fe60003800000 */
[C---:B------:R-:W-:Y:S02]  /*b360*/  IADD3 R24, P5, R34.reuse, c[0x0][0x2a8], RZ ;  /* 0x0000aa0022187a10 */ /* 0x040fe40007fbe0ff */
[----:B------:R-:W-:Y:S02]  /*b370*/  IADD3 R34, P4, R34, c[0x0][0x2b0], RZ ;  /* 0x0000ac0022227a10 */ /* 0x000fe40007f9e0ff */
[----:B------:R-:W-:-:S02]  /*b380*/  IADD3.X R25, R0, c[0x0][0x2ac], RZ, P5, !PT ;  /* 0x0000ab0000197a10 */ /* 0x000fc40002ffe4ff */
[----:B------:R-:W-:Y:S01]  /*b390*/  IADD3.X R35, R0, c[0x0][0x2b4], RZ, P4, !PT ;  /* 0x0000ad0000237a10 */ /* 0x000fe200027fe4ff */
[----:B------:R1:W-:Y:S01]  /*b3a0*/  @P2 STS.128 [R205], RZ ;  /* 0x000000ffcd002388 */ /* 0x0003e20000000c00 */
[----:B------:R-:W-:Y:S05]  /*b3b0*/  @P2 BRA `(.L_x_918) ;  /* 0x000002d000002947 */ /* 0x000fea0003800000 */
[----:B------:R2:W5:Y:S01]  /*b3c0*/  LDG.E.128 R16, [R20.64] ;  /* 0x0000000614107981 */ /* 0x000562000c1e1d00 */
[----:B------:R-:W-:Y:S01]  /*b3d0*/  ISETP.GE.AND P2, PT, R12, c[0x0][0x230], PT ;  /* 0x00008c000c007a0c */ /* 0x000fe20003f46270 */
[----:B------:R-:W-:-:S12]  /*b3e0*/  BSSY B0, `(.L_x_919) ;  /* 0x0000029000007945 */ /* 0x000fd80003800000 */
[----:B------:R-:W-:Y:S05]  /*b3f0*/  @P2 BRA `(.L_x_920) ;  /* 0x0000027000002947 */ /* 0x000fea0003800000 */
[----:B------:R-:W4:Y:S04]  /*b400*/  LDG.E.64 R4, [R34.64] ;  /* 0x0000000622047981 */ /* 0x000f28000c1e1b00 */
[----:B--2---:R-:W2:Y:S01]  /*b410*/  LDG.E.64 R6, [R24.64] ;  /* 0x0000000618067981 */ /* 0x004ea2000c1e1b00 */
[--C-:B-----5:R-:W-:Y:S01]  /*b420*/  HADD2.F32 R31, -RZ, R17.reuse.H0_H0 ;  /* 0x20000011ff1f7230 */ /* 0x120fe20000004100 */
[----:B------:R-:W-:Y:S01]  /*b430*/  MOV R29, R18 ;  /* 0x00000012001d7202 */ /* 0x000fe20000000f00 */
[----:B------:R-:W-:Y:S02]  /*b440*/  HADD2.F32 R30, -RZ, R17.H1_H1 ;  /* 0x30000011ff1e7230 */ /* 0x000fe40000004100 */
[--C-:B------:R-:W-:Y:S02]  /*b450*/  HADD2.F32 R27, -RZ, R19.reuse.H1_H1 ;  /* 0x30000013ff1b7230 */ /* 0x100fe40000004100 */
[----:B------:R-:W-:-:S02]  /*b460*/  HADD2.F32 R28, -RZ, R19.H0_H0 ;  /* 0x20000013ff1c7230 */ /* 0x000fc40000004100 */
[----:B----4-:R-:W-:Y:S02]  /*b470*/  HADD2.F32 R0, -RZ, R5.H1_H1 ;  /* 0x30000005ff007230 */ /* 0x010fe40000004100 */
[----:B------:R-:W-:Y:S02]  /*b480*/  HADD2.F32 R17, -RZ, R4.H1_H1 ;  /* 0x30000004ff117230 */ /* 0x000fe40000004100 */
[----:B--2---:R-:W-:Y:S01]  /*b490*/  HADD2.F32 R19, -RZ, R7.H1_H1 ;  /* 0x30000007ff137230 */ /* 0x004fe20000004100 */
[-C--:B------:R-:W-:Y:S01]  /*b4a0*/  FMUL.FTZ R2, R27, R0.reuse ;  /* 0x000000001b027220 */ /* 0x080fe20000410000 */
[----:B------:R-:W-:Y:S01]  /*b4b0*/  HADD2.F32 R26, -RZ, R6.H1_H1 ;  /* 0x30000006ff1a7230 */ /* 0x000fe20000004100 */
[----:B------:R-:W-:Y:S01]  /*b4c0*/  FMUL.FTZ R18, R30, R17 ;  /* 0x000000111e127220 */ /* 0x000fe20000410000 */
[----:B------:R-:W-:Y:S01]  /*b4d0*/  HADD2.F32 R4, -RZ, R4.H0_H0 ;  /* 0x20000004ff047230 */ /* 0x000fe20000004100 */
[C---:B------:R-:W-:Y:S01]  /*b4e0*/  FMUL.FTZ R0, R28.reuse, R0 ;  /* 0x000000001c007220 */ /* 0x040fe20000410000 */
[----:B------:R-:W-:Y:S01]  /*b4f0*/  HADD2.F32 R5, -RZ, R5.H0_H0 ;  /* 0x20000005ff057230 */ /* 0x000fe20000004100 */
[----:B------:R-:W-:Y:S01]  /*b500*/  FFMA.FTZ R2, R28, R19, -R2 ;  /* 0x000000131c027223 */ /* 0x000fe20000010802 */
[----:B------:R-:W-:Y:S01]  /*b510*/  HADD2.F32 R6, -RZ, R6.H0_H0 ;  /* 0x20000006ff067230 */ /* 0x000fe20000004100 */
[----:B------:R-:W-:-:S02]  /*b520*/  FMUL.FTZ R17, R31, R17 ;  /* 0x000000111f117220 */ /* 0x000fc40000410000 */
[-C--:B------:R-:W-:Y:S01]  /*b530*/  FFMA.FTZ R18, R31, R26.reuse, -R18 ;  /* 0x0000001a1f127223 */ /* 0x080fe20000010812 */
[--C-:B------:R-:W-:Y:S01]  /*b540*/  HADD2.F32 R31, -RZ, R16.reuse.H1_H1 ;  /* 0x30000010ff1f7230 */ /* 0x100fe20000004100 */
[----:B------:R-:W-:Y:S01]  /*b550*/  FFMA.FTZ R19, R27, R19, R0 ;  /* 0x000000131b137223 */ /* 0x000fe20000010000 */
[----:B------:R-:W-:Y:S01]  /*b560*/  HADD2.F32 R27, -RZ, R16.H0_H0 ;  /* 0x20000010ff1b7230 */ /* 0x000fe20000004100 */
[----:B------:R-:W-:Y:S01]  /*b570*/  FFMA.FTZ R17, R30, R26, R17 ;  /* 0x0000001a1e117223 */ /* 0x000fe20000010011 */
[--C-:B------:R-:W-:Y:S02]  /*b580*/  HADD2.F32 R16, -RZ, R29.reuse.H1_H1 ;  /* 0x3000001dff107230 */ /* 0x100fe40000004100 */
[----:B------:R-:W-:Y:S01]  /*b590*/  HADD2.F32 R0, -RZ, R29.H0_H0 ;  /* 0x2000001dff007230 */ /* 0x000fe20000004100 */
[-C--:B------:R-:W-:Y:S01]  /*b5a0*/  FMUL.FTZ R26, R27, R4.reuse ;  /* 0x000000041b1a7220 */ /* 0x080fe20000410000 */
[----:B------:R-:W-:Y:S01]  /*b5b0*/  HADD2.F32 R29, -RZ, R7.H0_H0 ;  /* 0x20000007ff1d7230 */ /* 0x000fe20000004100 */
[----:B------:R-:W-:Y:S01]  /*b5c0*/  FMUL.FTZ R7, R31, R4 ;  /* 0x000000041f077220 */ /* 0x000fe20000410000 */
[----:B------:R-:W-:Y:S01]  /*b5d0*/  F2FP.PACK_AB R17, R17, R18 ;  /* 0x000000121111723e */ /* 0x000fe200000000ff */
[-C--:B------:R-:W-:Y:S01]  /*b5e0*/  FMUL.FTZ R4, R16, R5.reuse ;  /* 0x0000000510047220 */ /* 0x080fe20000410000 */
[----:B------:R-:W-:Y:S01]  /*b5f0*/  F2FP.PACK_AB R19, R19, R2 ;  /* 0x000000021313723e */ /* 0x000fe200000000ff */
[----:B------:R-:W-:-:S02]  /*b600*/  FMUL.FTZ R5, R0, R5 ;  /* 0x0000000500057220 */ /* 0x000fc40000410000 */
[-C--:B------:R-:W-:Y:S02]  /*b610*/  FFMA.FTZ R7, R27, R6.reuse, -R7 ;  /* 0x000000061b077223 */ /* 0x080fe40000010807 */
[----:B------:R-:W-:Y:S02]  /*b620*/  FFMA.FTZ R26, R31, R6, R26 ;  /* 0x000000061f1a7223 */ /* 0x000fe4000001001a */
[-C--:B------:R-:W-:Y:S02]  /*b630*/  FFMA.FTZ R4, R0, R29.reuse, -R4 ;  /* 0x0000001d00047223 */ /* 0x080fe40000010804 */
[----:B------:R-:W-:Y:S01]  /*b640*/  FFMA.FTZ R5, R16, R29, R5 ;  /* 0x0000001d10057223 */ /* 0x000fe20000010005 */
[----:B------:R-:W-:-:S04]  /*b650*/  F2FP.PACK_AB R16, R26, R7 ;  /* 0x000000071a10723e */ /* 0x000fc800000000ff */
[----:B------:R-:W-:Y:S02]  /*b660*/  F2FP.PACK_AB R18, R5, R4 ;  /* 0x000000040512723e */ /* 0x000fe400000000ff */
.L_x_920:
[----:B------:R-:W-:Y:S05]  /*b670*/  BSYNC B0 ;  /* 0x0000000000007941 */ /* 0x000fea0003800000 */
.L_x_919:
[----:B-----5:R4:W-:Y:S02]  /*b680*/  STS.128 [R205], R16 ;  /* 0x00000010cd007388 */ /* 0x0209e40000000c00 */
.L_x_918:
[----:B------:R-:W-:Y:S05]  /*b690*/  BSYNC B1 ;  /* 0x0000000000017941 */ /* 0x000fea0003800000 */
.L_x_917:
[----:B------:R1:W-:Y:S01]  /*b6a0*/  @P1 STS.128 [R205+0x2000], RZ ;  /* 0x002000ffcd001388 */ /* 0x0003e20000000c00 */
[----:B------:R-:W-:Y:S01]  /*b6b0*/  BSSY B1, `(.L_x_921) ;  /* 0x000002f000017945 */ /* 0x000fe20003800000 */
[----:B------:R-:W-:Y:S05]  /*b6c0*/  @P1 BRA `(.L_x_922) ;  /* 0x000002d000001947 */ /* 0x000fea0003800000 */
[----:B----4-:R4:W5:Y:S01]  /*b6d0*/  LDG.E.128 R16, [R20.64+0x80] ;  /* 0x0000800614107981 */ /* 0x010962000c1e1d00 */
[----:B------:R-:W-:Y:S01]  /*b6e0*/  ISETP.GE.AND P2, PT, R10, c[0x0][0x230], PT ;  /* 0x00008c000a007a0c */ /* 0x000fe20003f46270 */
[----:B------:R-:W-:-:S12]  /*b6f0*/  BSSY B0, `(.L_x_923) ;  /* 0x0000029000007945 */ /* 0x000fd80003800000 */
[----:B------:R-:W-:Y:S05]  /*b700*/  @P2 BRA `(.L_x_924) ;  /* 0x0000027000002947 */ /* 0x000fea0003800000 */
[----:B--2---:R-:W2:Y:S04]  /*b710*/  LDG.E.64 R4, [R34.64+0x40] ;  /* 0x0000400622047981 */ /* 0x004ea8000c1e1b00 */
[----:B---3--:R-:W3:Y:S01]  /*b720*/  LDG.E.64 R6, [R24.64+0x40] ;  /* 0x0000400618067981 */ /* 0x008ee2000c1e1b00 */
[--C-:B-----5:R-:W-:Y:S01]  /*b730*/  HADD2.F32 R31, -RZ, R17.reuse.H0_H0 ;  /* 0x20000011ff1f7230 */ /* 0x120fe20000004100 */
[----:B------:R-:W-:Y:S01]  /*b740*/  MOV R29, R18 ;  /* 0x00000012001d7202 */ /* 0x000fe20000000f00 */
[----:B------:R-:W-:Y:S02]  /*b750*/  HADD2.F32 R30, -RZ, R17.H1_H1 ;  /* 0x30000011ff1e7230 */ /* 0x000fe40000004100 */
[--C-:B------:R-:W-:Y:S02]  /*b760*/  HADD2.F32 R27, -RZ, R19.reuse.H1_H1 ;  /* 0x30000013ff1b7230 */ /* 0x100fe40000004100 */
[----:B------:R-:W-:-:S02]  /*b770*/  HADD2.F32 R28, -RZ, R19.H0_H0 ;  /* 0x20000013ff1c7230 */ /* 0x000fc40000004100 */
[----:B--2---:R-:W-:Y:S02]  /*b780*/  HADD2.F32 R0, -RZ, R5.H1_H1 ;  /* 0x30000005ff007230 */ /* 0x004fe40000004100 */
[----:B------:R-:W-:Y:S02]  /*b790*/  HADD2.F32 R17, -RZ, R4.H1_H1 ;  /* 0x30000004ff117230 */ /* 0x000fe40000004100 */
[----:B---3--:R-:W-:Y:S01]  /*b7a0*/  HADD2.F32 R19, -RZ, R7.H1_H1 ;  /* 0x30000007ff137230 */ /* 0x008fe20000004100 */
        /* <DEDUP_REMOVED lines=29> */
.L_x_924:
[----:B------:R-:W-:Y:S05]  /*b980*/  BSYNC B0 ;  /* 0x0000000000007941 */ /* 0x000fea0003800000 */
.L_x_923:
[----:B-----5:R1:W-:Y:S02]  /*b990*/  STS.128 [R205+0x2000], R16 ;  /* 0x00200010cd007388 */ /* 0x0203e40000000c00 */
.L_x_922:
[----:B------:R-:W-:Y:S05]  /*b9a0*/  BSYNC B1 ;  /* 0x0000000000017941 */ /* 0x000fea0003800000 */
.L_x_921:
[----:B------:R1:W-:Y:S01]  /*b9b0*/  @P0 STS.128 [R205+0x4000], RZ ;  /* 0x004000ffcd000388 */ /* 0x0003e20000000c00 */
[----:B------:R-:W-:Y:S05]  /*b9c0*/  @P0 BRA `(.L_x_916) ;  /* 0x000002d000000947 */ /* 0x000fea0003800000 */
[----:B-1--4-:R1:W5:Y:S01]  /*b9d0*/  LDG.E.128 R16, [R20.64+0x100] ;  /* 0x0001000614107981 */ /* 0x012362000c1e1d00 */
[----:B------:R-:W-:Y:S01]  /*b9e0*/  ISETP.GE.AND P2, PT, R9, c[0x0][0x230], PT ;  /* 0x00008c0009007a0c */ /* 0x000fe20003f46270 */
[----:B------:R-:W-:-:S12]  /*b9f0*/  BSSY B0, `(.L_x_925) ;  /* 0x0000029000007945 */ /* 0x000fd80003800000 */
[----:B------:R-:W-:Y:S05]  /*ba00*/  @P2 BRA `(.L_x_926) ;  /* 0x0000027000002947 */ /* 0x000fea0003800000 */
[----:B------:R-:W4:Y:S04]  /*ba10*/  LDG.E.64 R4, [R34.64+0x80] ;  /* 0x0000800622047981 */ /* 0x000f28000c1e1b00 */
[----:B--2---:R1:W2:Y:S02]  /*ba20*/  LDG.E.64 R6, [R24.64+0x80] ;  /* 0x0000800618067981 */ /* 0x0042a4000c1e1b00 */
[--C-:B-1---5:R-:W-:Y:S01]  /*ba30*/  HADD2.F32 R21, -RZ, R19.reuse.H1_H1 ;  /* 0x30000013ff157230 */ /* 0x122fe20000004100 */
[----:B------:R-:W-:Y:S01]  /*ba40*/  MOV R27, R18 ;  /* 0x00000012001b7202 */ /* 0x000fe20000000f00 */
[----:B------:R-:W-:Y:S02]  /*ba50*/  HADD2.F32 R26, -RZ, R19.H0_H0 ;  /* 0x20000013ff1a7230 */ /* 0x000fe40000004100 */
[----:B------:R-:W-:-:S02]  /*ba60*/  HADD2.F32 R29, -RZ, R17.H0_H0 ;  /* 0x20000011ff1d7230 */ /* 0x000fc40000004100 */
[----:B------:R-:W-:Y:S02]  /*ba70*/  HADD2.F32 R28, -RZ, R17.H1_H1 ;  /* 0x30000011ff1c7230 */ /* 0x000fe40000004100 */
[----:B------:R-:W-:Y:S02]  /*ba80*/  HADD2.F32 R25, -RZ, R16.H1_H1 ;  /* 0x30000010ff197230 */ /* 0x000fe40000004100 */
[----:B----4-:R-:W-:Y:S02]  /*ba90*/  HADD2.F32 R0, -RZ, R5.H1_H1 ;  /* 0x30000005ff007230 */ /* 0x010fe40000004100 */
[----:B------:R-:W-:Y:S02]  /*baa0*/  HADD2.F32 R17, -RZ, R4.H1_H1 ;  /* 0x30000004ff117230 */ /* 0x000fe40000004100 */
[----:B--2---:R-:W-:Y:S01]  /*bab0*/  HADD2.F32 R19, -RZ, R7.H1_H1 ;  /* 0x30000007ff137230 */ /* 0x004fe20000004100 */
[CC--:B------:R-:W-:Y:S01]  /*bac0*/  FMUL.FTZ R2, R21.reuse, R0.reuse ;  /* 0x0000000015027220 */ /* 0x0c0fe20000410000 */
[----:B------:R-:W-:Y:S01]  /*bad0*/  HADD2.F32 R20, -RZ, R6.H1_H1 ;  /* 0x30000006ff147230 */ /* 0x000fe20000004100 */
[C---:B------:R-:W-:Y:S01]  /*bae0*/  FMUL.FTZ R0, R26.reuse, R0 ;  /* 0x000000001a007220 */ /* 0x040fe20000410000 */
[----:B------:R-:W-:Y:S01]  /*baf0*/  HADD2.F32 R4, -RZ, R4.H0_H0 ;  /* 0x20000004ff047230 */ /* 0x000fe20000004100 */
[----:B------:R-:W-:Y:S01]  /*bb00*/  FFMA.FTZ R2, R26, R19, -R2 ;  /* 0x000000131a027223 */ /* 0x000fe20000010802 */
[----:B------:R-:W-:Y:S01]  /*bb10*/  HADD2.F32 R5, -RZ, R5.H0_H0 ;  /* 0x20000005ff057230 */ /* 0x000fe20000004100 */
[C---:B------:R-:W-:Y:S01]  /*bb20*/  FMUL.FTZ R18, R28.reuse, R17 ;  /* 0x000000111c127220 */ /* 0x040fe20000410000 */
[----:B------:R-:W-:Y:S01]  /*bb30*/  HADD2.F32 R6, -RZ, R6.H0_H0 ;  /* 0x20000006ff067230 */ /* 0x000fe20000004100 */
[----:B------:R-:W-:Y:S01]  /*bb40*/  FFMA.FTZ R19, R21, R19, R0 ;  /* 0x0000001315137223 */ /* 0x000fe20000010000 */
[----:B------:R-:W-:Y:S01]  /*bb50*/  HADD2.F32 R21, -RZ, R16.H0_H0 ;  /* 0x20000010ff157230 */ /* 0x000fe20000004100 */
[C---:B------:R-:W-:Y:S01]  /*bb60*/  FMUL.FTZ R17, R29.reuse, R17 ;  /* 0x000000111d117220 */ /* 0x040fe20000410000 */
[--C-:B------:R-:W-:Y:S01]  /*bb70*/  HADD2.F32 R16, -RZ, R27.reuse.H1_H1 ;  /* 0x3000001bff107230 */ /* 0x100fe20000004100 */
[-C--:B------:R-:W-:Y:S01]  /*bb80*/  FFMA.FTZ R18, R29, R20.reuse, -R18 ;  /* 0x000000141d127223 */ /* 0x080fe20000010812 */
[----:B------:R-:W-:Y:S01]  /*bb90*/  HADD2.F32 R0, -RZ, R27.H0_H0 ;  /* 0x2000001bff007230 */ /* 0x000fe20000004100 */
[----:B------:R-:W-:Y:S01]  /*bba0*/  FFMA.FTZ R17, R28, R20, R17 ;  /* 0x000000141c117223 */ /* 0x000fe20000010011 */
[----:B------:R-:W-:Y:S01]  /*bbb0*/  HADD2.F32 R27, -RZ, R7.H0_H0 ;  /* 0x20000007ff1b7230 */ /* 0x000fe20000004100 */
[----:B------:R-:W-:Y:S01]  /*bbc0*/  FMUL.FTZ R7, R25, R4 ;  /* 0x0000000419077220 */ /* 0x000fe20000410000 */
[----:B------:R-:W-:Y:S01]  /*bbd0*/  F2FP.PACK_AB R19, R19, R2 ;  /* 0x000000021313723e */ /* 0x000fe200000000ff */
[----:B------:R-:W-:Y:S01]  /*bbe0*/  FMUL.FTZ R20, R21, R4 ;  /* 0x0000000415147220 */ /* 0x000fe20000410000 */
[----:B------:R-:W-:Y:S01]  /*bbf0*/  F2FP.PACK_AB R17, R17, R18 ;  /* 0x000000121111723e */ /* 0x000fe200000000ff */
[----:B------:R-:W-:-:S02]  /*bc00*/  FMUL.FTZ R4, R16, R5 ;  /* 0x0000000510047220 */ /* 0x000fc40000410000 */
[C---:B------:R-:W-:Y:S02]  /*bc10*/  FMUL.FTZ R5, R0.reuse, R5 ;  /* 0x0000000500057220 */ /* 0x040fe40000410000 */
[-C--:B------:R-:W-:Y:S02]  /*bc20*/  FFMA.FTZ R7, R21, R6.reuse, -R7 ;  /* 0x0000000615077223 */ /* 0x080fe40000010807 */
[----:B------:R-:W-:Y:S02]  /*bc30*/  FFMA.FTZ R20, R25, R6, R20 ;  /* 0x0000000619147223 */ /* 0x000fe40000010014 */
[-C--:B------:R-:W-:Y:S02]  /*bc40*/  FFMA.FTZ R4, R0, R27.reuse, -R4 ;  /* 0x0000001b00047223 */ /* 0x080fe40000010804 */
[----:B------:R-:W-:Y:S01]  /*bc50*/  FFMA.FTZ R5, R16, R27, R5 ;  /* 0x0000001b10057223 */ /* 0x000fe20000010005 */
[----:B------:R-:W-:-:S04]  /*bc60*/  F2FP.PACK_AB R16, R20, R7 ;  /* 0x000000071410723e */ /* 0x000fc800000000ff */
[----:B------:R-:W-:Y:S02]  /*bc70*/  F2FP.PACK_AB R18, R5, R4 ;  /* 0x000000040512723e */ /* 0x000fe400000000ff */
.L_x_926:
[----:B------:R-:W-:Y:S05]  /*bc80*/  BSYNC B0 ;  /* 0x0000000000007941 */ /* 0x000fea0003800000 */
.L_x_925:
[----:B-----5:R4:W-:Y:S02]  /*bc90*/  STS.128 [R205+0x4000], R16 ;  /* 0x00400010cd007388 */ /* 0x0209e40000000c00 */
.L_x_916:
[----:B------:R-:W-:Y:S05]  /*bca0*/  BSYNC B2 ;  /* 0x0000000000027941 */ /* 0x000fea0003800000 */
.L_x_915:
[----:B-12-4-:R-:W-:Y:S01]  /*bcb0*/  IADD3 R20, R156, 0x10, RZ ;  /* 0x000000109c147810 */ /* 0x016fe20007ffe0ff */
[----:B------:R-:W-:Y:S03]  /*bcc0*/  BSSY B2, `(.L_x_927) ;  /* 0x000009d000027945 */ /* 0x000fe60003800000 */
[----:B------:R-:W-:-:S04]  /*bcd0*/  ISETP.GE.AND P2, PT, R20, R3, PT ;  /* 0x000000031400720c */ /* 0x000fc80003f46270 */
[----:B------:R-:W-:-:S13]  /*bce0*/  ISETP.LT.OR P2, PT, R129, -0x87, P2 ;  /* 0xffffff798100780c */ /* 0x000fda0001741670 */
[----:B------:R-:W-:Y:S05]  /*bcf0*/  @P2 BRA `(.L_x_928) ;  /* 0x0000099000002947 */ /* 0x000fea0003800000 */
[----:B------:R-:W-:Y:S01]  /*bd00*/  ISETP.GE.AND P2, PT, R12, c[0x0][0x220], PT ;  /* 0x000088000c007a0c */ /* 0x000fe20003f46270 */
[----:B------:R-:W-:Y:S01]  /*bd10*/  BSSY B1, `(.L_x_929) ;  /* 0x0000038000017945 */ /* 0x000fe20003800000 */
[----:B------:R-:W-:-:S04]  /*bd20*/  IADD3 R0, P4, R147, R8, RZ ;  /* 0x0000000893007210 */ /* 0x000fc80007f9e0ff */
[----:B------:R-:W-:Y:S01]  /*bd30*/  LEA.HI.X.SX32 R147, R147, R11, 0x1, P4 ;  /* 0x0000000b93937211 */ /* 0x000fe200020f0eff */
[----:B------:R-:W-:-:S03]  /*bd40*/  IMAD.SHL.U32 R36, R0, 0x2, RZ ;  /* 0x0000000200247824 */ /* 0x000fc600078e00ff */
[----:B------:R-:W-:Y:S02]  /*bd50*/  SHF.L.U64.HI R0, R0, 0x1, R147 ;  /* 0x0000000100007819 */ /* 0x000fe40000010293 */
[C---:B------:R-:W-:Y:S01]  /*bd60*/  IADD3 R24, P5, R36.reuse, c[0x0][0x2a8], RZ ;  /* 0x0000aa0024187a10 */ /* 0x040fe20007fbe0ff */
[----:B------:R1:W-:Y:S01]  /*bd70*/  @P2 STS.128 [R205+0x800], RZ ;  /* 0x000800ffcd002388 */ /* 0x0003e20000000c00 */
[----:B------:R-:W-:Y:S02]  /*bd80*/  IADD3 R36, P4, R36, c[0x0][0x2b0], RZ ;  /* 0x0000ac0024247a10 */ /* 0x000fe40007f9e0ff */
[C---:B------:R-:W-:Y:S02]  /*bd90*/  IADD3.X R25, R0.reuse, c[0x0][0x2ac], RZ, P5, !PT ;  /* 0x0000ab0000197a10 */ /* 0x040fe40002ffe4ff */
[----:B------:R-:W-:Y:S01]  /*bda0*/  IADD3.X R37, R0, c[0x0][0x2b4], RZ, P4, !PT ;  /* 0x0000ad0000257a10 */ /* 0x000fe200027fe4ff */
        /* <DEDUP_REMOVED lines=17> */
[-C--:B------:R-:W-:Y:S01]  /*bec0*/  FMUL.FTZ R2, R26, R0.reuse ;  /* 0x000000001a027220 */ /* 0x080fe20000410000 */
[----:B------:R-:W-:Y:S01]  /*bed0*/  HADD2.F32 R4, -RZ, R4.H0_H0 ;  /* 0x20000004ff047230 */ /* 0x000fe20000004100 */
[----:B------:R-:W-:Y:S01]  /*bee0*/  FMUL.FTZ R17, R29, R17 ;  /* 0x000000111d117220 */ /* 0x000fe20000410000 */
[----:B------:R-:W-:Y:S01]  /*bef0*/  HADD2.F32 R5, -RZ, R5.H0_H0 ;  /* 0x20000005ff057230 */ /* 0x000fe20000004100 */
[C---:B------:R-:W-:Y:S01]  /*bf00*/  FMUL.FTZ R0, R27.reuse, R0 ;  /* 0x000000001b007220 */ /* 0x040fe20000410000 */
[----:B------:R-:W-:Y:S01]  /*bf10*/  HADD2.F32 R6, -RZ, R6.H0_H0 ;  /* 0x20000006ff067230 */ /* 0x000fe20000004100 */
[----:B------:R-:W-:Y:S01]  /*bf20*/  FFMA.FTZ R2, R27, R19, -R2 ;  /* 0x000000131b027223 */ /* 0x000fe20000010802 */
[--C-:B------:R-:W-:Y:S01]  /*bf30*/  HADD2.F32 R27, -RZ, R16.reuse.H1_H1 ;  /* 0x30000010ff1b7230 */ /* 0x100fe20000004100 */
[-C--:B------:R-:W-:Y:S01]  /*bf40*/  FFMA.FTZ R18, R29, R21.reuse, -R18 ;  /* 0x000000151d127223 */ /* 0x080fe20000010812 */
[----:B------:R-:W-:Y:S01]  /*bf50*/  HADD2.F32 R29, -RZ, R7.H0_H0 ;  /* 0x20000007ff1d7230 */ /* 0x000fe20000004100 */
[----:B------:R-:W-:Y:S01]  /*bf60*/  FFMA.FTZ R17, R30, R21, R17 ;  /* 0x000000151e117223 */ /* 0x000fe20000010011 */
[----:B------:R-:W-:Y:S01]  /*bf70*/  HADD2.F32 R21, -RZ, R16.H0_H0 ;  /* 0x20000010ff157230 */ /* 0x000fe20000004100 */
[----:B------:R-:W-:Y:S01]  /*bf80*/  FFMA.FTZ R19, R26, R19, R0 ;  /* 0x000000131a137223 */ /* 0x000fe20000010000 */
[--C-:B------:R-:W-:Y:S01]  /*bf90*/  HADD2.F32 R0, -RZ, R28.reuse.H0_H0 ;  /* 0x2000001cff007230 */ /* 0x100fe20000004100 */
[-C--:B------:R-:W-:Y:S01]  /*bfa0*/  FMUL.FTZ R7, R27, R4.reuse ;  /* 0x000000041b077220 */ /* 0x080fe20000410000 */
[----:B------:R-:W-:Y:S01]  /*bfb0*/  HADD2.F32 R28, -RZ, R28.H1_H1 ;  /* 0x3000001cff1c7230 */ /* 0x000fe20000004100 */
[----:B------:R-:W-:Y:S01]  /*bfc0*/  FMUL.FTZ R16, R21, R4 ;  /* 0x0000000415107220 */ /* 0x000fe20000410000 */
[----:B------:R-:W-:Y:S01]  /*bfd0*/  F2FP.PACK_AB R17, R17, R18 ;  /* 0x000000121111723e */ /* 0x000fe200000000ff */
[----:B------:R-:W-:Y:S01]  /*bfe0*/  FFMA.FTZ R7, R21, R6, -R7 ;  /* 0x0000000615077223 */ /* 0x000fe20000010807 */
[----:B------:R-:W-:Y:S01]  /*bff0*/  F2FP.PACK_AB R19, R19, R2 ;  /* 0x000000021313723e */ /* 0x000fe200000000ff */
[----:B------:R-:W-:-:S02]  /*c000*/  FMUL.FTZ R4, R28, R5 ;  /* 0x000000051c047220 */ /* 0x000fc40000410000 */
[C---:B------:R-:W-:Y:S02]  /*c010*/  FMUL.FTZ R5, R0.reuse, R5 ;  /* 0x0000000500057220 */ /* 0x040fe40000410000 */
[----:B------:R-:W-:Y:S02]  /*c020*/  FFMA.FTZ R16, R27, R6, R16 ;  /* 0x000000061b107223 */ /* 0x000fe40000010010 */
[-C--:B------:R-:W-:Y:S02]  /*c030*/  FFMA.FTZ R4, R0, R29.reuse, -R4 ;  /* 0x0000001d00047223 */ /* 0x080fe40000010804 */
[----:B------:R-:W-:Y:S01]  /*c040*/  FFMA.FTZ R5, R28, R29, R5 ;  /* 0x0000001d1c057223 */ /* 0x000fe20000010005 */
[----:B------:R-:W-:-:S04]  /*c050*/  F2FP.PACK_AB R16, R16, R7 ;  /* 0x000000071010723e */ /* 0x000fc800000000ff */
[----:B------:R-:W-:Y:S02]  /*c060*/  F2FP.PACK_AB R18, R5, R4 ;  /* 0x000000040512723e */ /* 0x000fe400000000ff */
.L_x_932:
[----:B------:R-:W-:Y:S05]  /*c070*/  BSYNC B0 ;  /* 0x0000000000007941 */ /* 0x000fea0003800000 */
.L_x_931:
[----:B-----5:R4:W-:Y:S02]  /*c080*/  STS.128 [R205+0x800], R16 ;  /* 0x00080010cd007388 */ /* 0x0209e40000000c00 */
.L_x_930:
[----:B------:R-:W-:Y:S05]  /*c090*/  BSYNC B1 ;  /* 0x0000000000017941 */ /* 0x000fea0003800000 */
.L_x_929:
        /* <DEDUP_REMOVED lines=46> */
.L_x_936:
[----:B------:R-:W-:Y:S05]  /*c380*/  BSYNC B0 ;  /* 0x0000000000007941 */ /* 0x000fea0003800000 */
.L_x_935:
[----:B-----5:R1:W-:Y:S02]  /*c390*/  STS.128 [R205+0x2800], R16 ;  /* 0x00280010cd007388 */ /* 0x0203e40000000c00 */
.L_x_934:
[----:B------:R-:W-:Y:S05]  /*c3a0*/  BSYNC B1 ;  /* 0x0000000000017941 */ /* 0x000fea0003800000 */
.L_x_933:
[----:B------:R1:W-:Y:S01]  /*c3b0*/  @P0 STS.128 [R205+0x4800], RZ ;  /* 0x004800ffcd000388 */ /* 0x0003e20000000c00 */
[----:B------:R-:W-:Y:S05]  /*c3c0*/  @P0 BRA `(.L_x_928) ;  /* 0x000002c000000947 */ /* 0x000fea0003800000 */
[----:B--2-4-:R-:W5:Y:S01]  /*c3d0*/  LDG.E.128 R32, [R32.64+0x100] ;  /* 0x0001000620207981 */ /* 0x014f62000c1e1d00 */
[----:B------:R-:W-:Y:S01]  /*c3e0*/  ISETP.GE.AND P2, PT, R9, c[0x0][0x230], PT ;  /* 0x00008c0009007a0c */ /* 0x000fe20003f46270 */
[----:B------:R-:W-:-:S12]  /*c3f0*/  BSSY B0, `(.L_x_937) ;  /* 0x0000028000007945 */ /* 0x000fd80003800000 */
[----:B------:R-:W-:Y:S05]  /*c400*/  @P2 BRA `(.L_x_938) ;  /* 0x0000026000002947 */ /* 0x000fea0003800000 */
[----:B------:R-:W2:Y:S04]  /*c410*/  LDG.E.64 R4, [R36.64+0x80] ;  /* 0x0000800624047981 */ /* 0x000ea8000c1e1b00 */
[----:B---3--:R4:W3:Y:S01]  /*c420*/  LDG.E.64 R6, [R24.64+0x80] ;  /* 0x0000800618067981 */ /* 0x0088e2000c1e1b00 */
[--C-:B-----5:R-:W-:Y:S02]  /*c430*/  HADD2.F32 R21, -RZ, R35.reuse.H1_H1 ;  /* 0x30000023ff157230 */ /* 0x120fe40000004100 */
[----:B------:R-:W-:Y:S02]  /*c440*/  HADD2.F32 R26, -RZ, R35.H0_H0 ;  /* 0x20000023ff1a7230 */ /* 0x000fe40000004100 */
[--C-:B------:R-:W-:Y:S02]  /*c450*/  HADD2.F32 R27, -RZ, R33.reuse.H1_H1 ;  /* 0x30000021ff1b7230 */ /* 0x100fe40000004100 */
[----:B------:R-:W-:-:S02]  /*c460*/  HADD2.F32 R28, -RZ, R33.H0_H0 ;  /* 0x20000021ff1c7230 */ /* 0x000fc40000004100 */
[----:B----4-:R-:W-:Y:S02]  /*c470*/  HADD2.F32 R25, -RZ, R32.H1_H1 ;  /* 0x30000020ff197230 */ /* 0x010fe40000004100 */
[----:B--2---:R-:W-:Y:S02]  /*c480*/  HADD2.F32 R0, -RZ, R5.H1_H1 ;  /* 0x30000005ff007230 */ /* 0x004fe40000004100 */
[----:B-1----:R-:W-:Y:S02]  /*c490*/  HADD2.F32 R16, -RZ, R4.H1_H1 ;  /* 0x30000004ff107230 */ /* 0x002fe40000004100 */
[----:B---3--:R-:W-:Y:S01]  /*c4a0*/  HADD2.F32 R19, -RZ, R7.H1_H1 ;  /* 0x30000007ff137230 */ /* 0x008fe20000004100 */
[-C--:B------:R-:W-:Y:S01]  /*c4b0*/  FMUL.FTZ R2, R21, R0.reuse ;  /* 0x0000000015027220 */ /* 0x080fe20000410000 */
[----:B------:R-:W-:Y:S01]  /*c4c0*/  HADD2.F32 R18, -RZ, R6.H1_H1 ;  /* 0x30000006ff127230 */ /* 0x000fe20000004100 */
[C---:B------:R-:W-:Y:S01]  /*c4d0*/  FMUL.FTZ R0, R26.reuse, R0 ;  /* 0x000000001a007220 */ /* 0x040fe20000410000 */
[----:B------:R-:W-:Y:S01]  /*c4e0*/  HADD2.F32 R4, -RZ, R4.H0_H0 ;  /* 0x20000004ff047230 */ /* 0x000fe20000004100 */
[-C--:B------:R-:W-:Y:S01]  /*c4f0*/  FMUL.FTZ R17, R27, R16.reuse ;  /* 0x000000101b117220 */ /* 0x080fe20000410000 */
[----:B------:R-:W-:Y:S01]  /*c500*/  HADD2.F32 R5, -RZ, R5.H0_H0 ;  /* 0x20000005ff057230 */ /* 0x000fe20000004100 */
[----:B------:R-:W-:Y:S01]  /*c510*/  FFMA.FTZ R2, R26, R19, -R2 ;  /* 0x000000131a027223 */ /* 0x000fe20000010802 */
[----:B------:R-:W-:Y:S01]  /*c520*/  HADD2.F32 R6, -RZ, R6.H0_H0 ;  /* 0x20000006ff067230 */ /* 0x000fe20000004100 */
[----:B------:R-:W-:-:S02]  /*c530*/  FMUL.FTZ R16, R28, R16 ;  /* 0x000000101c107220 */ /* 0x000fc40000410000 */
[----:B------:R-:W-:Y:S01]  /*c540*/  FFMA.FTZ R19, R21, R19, R0 ;  /* 0x0000001315137223 */ /* 0x000fe20000010000 */
[----:B------:R-:W-:Y:S01]  /*c550*/  HADD2.F32 R21, -RZ, R32.H0_H0 ;  /* 0x20000020ff157230 */ /* 0x000fe20000004100 */
[-C--:B------:R-:W-:Y:S01]  /*c560*/  FFMA.FTZ R16, R27, R18.reuse, R16 ;  /* 0x000000121b107223 */ /* 0x080fe20000010010 */
[--C-:B------:R-:W-:Y:S01]  /*c570*/  HADD2.F32 R0, -RZ, R34.reuse.H0_H0 ;  /* 0x20000022ff007230 */ /* 0x100fe20000004100 */
[----:B------:R-:W-:Y:S01]  /*c580*/  FFMA.FTZ R17, R28, R18, -R17 ;  /* 0x000000121c117223 */ /* 0x000fe20000010811 */
[----:B------:R-:W-:Y:S01]  /*c590*/  HADD2.F32 R34, -RZ, R34.H1_H1 ;  /* 0x30000022ff227230 */ /* 0x000fe20000004100 */
        /* <DEDUP_REMOVED lines=13> */
.L_x_938:
[----:B------:R-:W-:Y:S05]  /*c670*/  BSYNC B0 ;  /* 0x0000000000007941 */ /* 0x000fea0003800000 */
.L_x_937:
[----:B-----5:R2:W-:Y:S02]  /*c680*/  STS.128 [R205+0x4800], R32 ;  /* 0x00480020cd007388 */ /* 0x0205e40000000c00 */
.L_x_928:
[----:B------:R-:W-:Y:S05]  /*c690*/  BSYNC B2 ;  /* 0x0000000000027941 */ /* 0x000fea0003800000 */
.L_x_927:
[----:B------:R-:W-:Y:S01]  /*c6a0*/  IADD3 R24, R156, 0x20, RZ ;  /* 0x000000209c187810 */ /* 0x000fe20007ffe0ff */
[----:B------:R-:W-:Y:S03]  /*c6b0*/  BSSY B2, `(.L_x_939) ;  /* 0x00000a0000027945 */ /* 0x000fe60003800000 */
[----:B------:R-:W-:-:S04]  /*c6c0*/  ISETP.GE.AND P2, PT, R24, R3, PT ;  /* 0x000000031800720c */ /* 0x000fc80003f46270 */
[----:B------:R-:W-:-:S13]  /*c6d0*/  ISETP.LT.OR P2, PT, R129, -0x107, P2 ;  /* 0xfffffef98100780c */ /* 0x000fda0001741670 */
[----:B------:R-:W-:Y:S05]  /*c6e0*/  @P2 BRA `(.L_x_940) ;  /* 0x000009c000002947 */ /* 0x000fea0003800000 */
[----:B------:R-:W-:Y:S01]  /*c6f0*/  ISETP.GE.AND P2, PT, R12, c[0x0][0x220], PT ;  /* 0x000088000c007a0c */ /* 0x000fe20003f46270 */
[----:B------:R-:W-:Y:S01]  /*c700*/  IMAD.SHL.U32 R0, R149, 0x20, RZ ;  /* 0x0000002095007824 */ /* 0x000fe200078e00ff */
[----:B------:R-:W-:Y:S04]  /*c710*/  BSSY B1, `(.L_x_941) ;  /* 0x0000038000017945 */ /* 0x000fe80003800000 */
[----:B------:R-:W-:-:S04]  /*c720*/  IADD3 R5, P4, R0, R8, RZ ;  /* 0x0000000800057210 */ /* 0x000fc80007f9e0ff */
[----:B------:R-:W-:Y:S01]  /*c730*/  LEA.HI.X.SX32 R0, R0, R11, 0x1, P4 ;  /* 0x0000000b00007211 */ /* 0x000fe200020f0eff */
[C---:B------:R-:W-:Y:S02]  /*c740*/  IMAD.SHL.U32 R28, R5.reuse, 0x2, RZ ;  /* 0x00000002051c7824 */ /* 0x040fe400078e00ff */
[----:B------:R1:W-:Y:S01]  /*c750*/  @P2 STS.128 [R205+0x1000], RZ ;  /* 0x001000ffcd002388 */ /* 0x0003e20000000c00 */
[----:B------:R-:W-:Y:S02]  /*c760*/  SHF.L.U64.HI R0, R5, 0x1, R0 ;  /* 0x0000000105007819 */ /* 0x000fe40000010200 */
[C---:B------:R-:W-:Y:S02]  /*c770*/  IADD3 R26, P5, R28.reuse, c[0x0][0x2a8], RZ ;  /* 0x0000aa001c1a7a10 */ /* 0x040fe40007fbe0ff */
[----:B------:R-:W-:Y:S02]  /*c780*/  IADD3 R28, P4, R28, c[0x0][0x2b0], RZ ;  /* 0x0000ac001c1c7a10 */ /* 0x000fe40007f9e0ff */
[----:B------:R-:W-:-:S02]  /*c790*/  IADD3.X R27, R0, c[0x0][0x2ac], RZ, P5, !PT ;  /* 0x0000ab00001b7a10 */ /* 0x000fc40002ffe4ff */
[----:B------:R-:W-:Y:S01]  /*c7a0*/  IADD3.X R29, R0, c[0x0][0x2b4], RZ, P4, !PT ;  /* 0x0000ad00001d7a10 */ /* 0x000fe200027fe4ff */
[----:B------:R-:W-:Y:S05]  /*c7b0*/  @P2 BRA `(.L_x_942) ;  /* 0x000002d000002947 */ /* 0x000fea0003800000 */
[----:B-1--4-:R1:W5:Y:S01]  /*c7c0*/  LDG.E.128 R16, [R14.64] ;  /* 0x000000060e107981 */ /* 0x012362000c1e1d00 */
        /* <DEDUP_REMOVED lines=21> */
[----:B------:R-:W-:-:S02]  /*c920*/  FFMA.FTZ R2, R30, R19, -R2 ;  /* 0x000000131e027223 */ /* 0x000fc40000010802 */
[-C--:B------:R-:W-:Y:S02]  /*c930*/  FFMA.FTZ R18, R33, R21.reuse, -R18 ;  /* 0x0000001521127223 */ /* 0x080fe40000010812 */
[----:B------:R-:W-:Y:S01]  /*c940*/  FFMA.FTZ R17, R32, R21, R17 ;  /* 0x0000001520117223 */ /* 0x000fe20000010011 */
[--C-:B------:R-:W-:Y:S01]  /*c950*/  HADD2.F32 R21, -RZ, R16.reuse.H0_H0 ;  /* 0x20000010ff157230 */ /* 0x100fe20000004100 */
[----:B------:R-:W-:Y:S01]  /*c960*/  FFMA.FTZ R19, R25, R19, R0 ;  /* 0x0000001319137223 */ /* 0x000fe20000010000 */
[----:B------:R-:W-:Y:S02]  /*c970*/  HADD2.F32 R25, -RZ, R16.H1_H1 ;  /* 0x30000010ff197230 */ /* 0x000fe40000004100 */
[--C-:B------:R-:W-:Y:S01]  /*c980*/  HADD2.F32 R16, -RZ, R31.reuse.H1_H1 ;  /* 0x3000001fff107230 */ /* 0x100fe20000004100 */
[----:B------:R-:W-:Y:S01]  /*c990*/  FMUL.FTZ R30, R21, R4 ;  /* 0x00000004151e7220 */ /* 0x000fe20000410000 */
[----:B------:R-:W-:Y:S01]  /*c9a0*/  HADD2.F32 R0, -RZ, R31.H0_H0 ;  /* 0x2000001fff007230 */ /* 0x000fe20000004100 */
[----:B------:R-:W-:Y:S01]  /*c9b0*/  F2FP.PACK_AB R17, R17, R18 ;  /* 0x000000121111723e */ /* 0x000fe200000000ff */
[----:B------:R-:W-:Y:S01]  /*c9c0*/  HADD2.F32 R31, -RZ, R7.H0_H0 ;  /* 0x20000007ff1f7230 */ /* 0x000fe20000004100 */
        /* <DEDUP_REMOVED lines=10> */
.L_x_944:
[----:B------:R-:W-:Y:S05]  /*ca70*/  BSYNC B0 ;  /* 0x0000000000007941 */ /* 0x000fea0003800000 */
.L_x_943:
[----:B-----5:R4:W-:Y:S02]  /*ca80*/  STS.128 [R205+0x1000], R16 ;  /* 0x00100010cd007388 */ /* 0x0209e40000000c00 */
.L_x_942:
[----:B------:R-:W-:Y:S05]  /*ca90*/  BSYNC B1 ;  /* 0x0000000000017941 */ /* 0x000fea0003800000 */
.L_x_941:
[----:B------:R1:W-:Y:S01]  /*caa0*/  @P1 STS.128 [R205+0x3000], RZ ;  /* 0x003000ffcd001388 */ /* 0x0003e20000000c00 */
[----:B------:R-:W-:Y:S01]  /*cab0*/  BSSY B1, `(.L_x_945) ;  /* 0x000002f000017945 */ /* 0x000fe20003800000 */
[----:B------:R-:W-:Y:S05]  /*cac0*/  @P1 BRA `(.L_x_946) ;  /* 0x000002d000001947 */ /* 0x000fea0003800000 */
[----:B-1--4-:R1:W5:Y:S01]  /*cad0*/  LDG.E.128 R16, [R14.64+0x80] ;  /* 0x000080060e107981 */ /* 0x012362000c1e1d00 */
[----:B------:R-:W-:Y:S01]  /*cae0*/  ISETP.GE.AND P2, PT, R10, c[0x0][0x230], PT ;  /* 0x00008c000a007a0c */ /* 0x000fe20003f46270 */
[----:B------:R-:W-:-:S12]  /*caf0*/  BSSY B0, `(.L_x_947) ;  /* 0x0000029000007945 */ /* 0x000fd80003800000 */
[----:B------:R-:W-:Y:S05]  /*cb00*/  @P2 BRA `(.L_x_948) ;  /* 0x0000027000002947 */ /* 0x000fea0003800000 */
[----:B------:R-:W4:Y:S04]  /*cb10*/  LDG.E.64 R4, [R28.64+0x40] ;  /* 0x000040061c047981 */ /* 0x000f28000c1e1b00 */
[----:B--2---:R-:W2:Y:S01]  /*cb20*/  LDG.E.64 R6, [R26.64+0x40] ;  /* 0x000040061a067981 */ /* 0x004ea2000c1e1b00 */
        /* <DEDUP_REMOVED lines=37> */
.L_x_948:
[----:B------:R-:W-:Y:S05]  /*cd80*/  BSYNC B0 ;  /* 0x0000000000007941 */ /* 0x000fea0003800000 */
.L_x_947:
[----:B-----5:R4:W-:Y:S02]  /*cd90*/  STS.128 [R205+0x3000], R16 ;  /* 0x00300010cd007388 */ /* 0x0209e40000000c00 */
.L_x_946:
[----:B------:R-:W-:Y:S05]  /*cda0*/  BSYNC B1 ;  /* 0x0000000000017941 */ /* 0x000fea0003800000 */
.L_x_945:
[----:B------:R1:W-:Y:S01]  /*cdb0*/  @P0 STS.128 [R205+0x5000], RZ ;  /* 0x005000ffcd000388 */ /* 0x0003e20000000c00 */
        /* <DEDUP_REMOVED lines=10> */
[--C-:B------:R-:W-:Y:S02]  /*ce60*/  HADD2.F32 R30, -RZ, R17.reuse.H0_H0 ;  /* 0x20000011ff1e7230 */ /* 0x100fe40000004100 */
[----:B------:R-:W-:-:S02]  /*ce70*/  HADD2.F32 R31, -RZ, R17.H1_H1 ;  /* 0x30000011ff1f7230 */ /* 0x000fc40000004100 */
[----:B----4-:R-:W-:Y:S02]  /*ce80*/  HADD2.F32 R0, -RZ, R5.H1_H1 ;  /* 0x30000005ff007230 */ /* 0x010fe40000004100 */
[----:B-1----:R-:W-:Y:S02]  /*ce90*/  HADD2.F32 R14, -RZ, R4.H1_H1 ;  /* 0x30000004ff0e7230 */ /* 0x002fe40000004100 */
[----:B--2---:R-:W-:Y:S01]  /*cea0*/  HADD2.F32 R17, -RZ, R7.H1_H1 ;  /* 0x30000007ff117230 */ /* 0x004fe20000004100 */
[-C--:B------:R-:W-:Y:S01]  /*ceb0*/  FMUL.FTZ R2, R19, R0.reuse ;  /* 0x0000000013027220 */ /* 0x080fe20000410000 */
[----:B------:R-:W-:Y:S01]  /*cec0*/  HADD2.F32 R18, -RZ, R6.H1_H1 ;  /* 0x30000006ff127230 */ /* 0x000fe20000004100 */
[C---:B------:R-:W-:Y:S01]  /*ced0*/  FMUL.FTZ R0, R21.reuse, R0 ;  /* 0x0000000015007220 */ /* 0x040fe20000410000 */
[----:B------:R-:W-:Y:S01]  /*cee0*/  HADD2.F32 R4, -RZ, R4.H0_H0 ;  /* 0x20000004ff047230 */ /* 0x000fe20000004100 */
[-C--:B------:R-:W-:Y:S01]  /*cef0*/  FFMA.FTZ R2, R21, R17.reuse, -R2 ;  /* 0x0000001115027223 */ /* 0x080fe20000010802 */
[--C-:B------:R-:W-:Y:S01]  /*cf00*/  HADD2.F32 R21, -RZ, R16.reuse.H1_H1 ;  /* 0x30000010ff157230 */ /* 0x100fe20000004100 */
[-C--:B------:R-:W-:Y:S01]  /*cf10*/  FMUL.FTZ R15, R31, R14.reuse ;  /* 0x0000000e1f0f7220 */ /* 0x080fe20000410000 */
        /* <DEDUP_REMOVED lines=9> */
[-C--:B------:R-:W-:Y:S01]  /*cfb0*/  FMUL.FTZ R7, R21, R4.reuse ;  /* 0x0000000415077220 */ /* 0x080fe20000410000 */
[----:B------:R-:W-:Y:S01]  /*cfc0*/  HADD2.F32 R6, -RZ, R6.H0_H0 ;  /* 0x20000006ff067230 */ /* 0x000fe20000004100 */
[----:B------:R-:W-:Y:S01]  /*cfd0*/  FMUL.FTZ R18, R19, R4 ;  /* 0x0000000413127220 */ /* 0x000fe20000410000 */
[----:B------:R-:W-:Y:S01]  /*cfe0*/  F2FP.PACK_AB R14, R14, R15 ;  /* 0x0000000f0e0e723e */ /* 0x000fe200000000ff */
[----:B------:R-:W-:-:S02]  /*cff0*/  FMUL.FTZ R4, R16, R5 ;  /* 0x0000000510047220 */ /* 0x000fc40000410000 */
[C---:B------:R-:W-:Y:S02]  /*d000*/  FMUL.FTZ R5, R0.reuse, R5 ;  /* 0x0000000500057220 */ /* 0x040fe40000410000 */
[----:B------:R-:W-:Y:S01]  /*d010*/  FFMA.FTZ R7, R19, R6, -R7 ;  /* 0x0000000613077223 */ /* 0x000fe20000010807 */
[----:B------:R-:W-:Y:S01]  /*d020*/  F2FP.PACK_AB R19, R17, R2 ;  /* 0x000000021113723e */ /* 0x000fe200000000ff */
[----:B------:R-:W-:Y:S01]  /*d030*/  FFMA.FTZ R18, R21, R6, R18 ;  /* 0x0000000615127223 */ /* 0x000fe20000010012 */
[----:B------:R-:W-:Y:S01]  /*d040*/  MOV R17, R14 ;  /* 0x0000000e00117202 */ /* 0x000fe20000000f00 */
[-C--:B------:R-:W-:Y:S02]  /*d050*/  FFMA.FTZ R4, R0, R25.reuse, -R4 ;  /* 0x0000001900047223 */ /* 0x080fe40000010804 */
[----:B------:R-:W-:Y:S01]  /*d060*/  FFMA.FTZ R5, R16, R25, R5 ;  /* 0x0000001910057223 */ /* 0x000fe20000010005 */
[----:B------:R-:W-:-:S04]  /*d070*/  F2FP.PACK_AB R16, R18, R7 ;  /* 0x000000071210723e */ /* 0x000fc800000000ff */
[----:B------:R-:W-:Y:S02]  /*d080*/  F2FP.PACK_AB R18, R5, R4 ;  /* 0x000000040512723e */ /* 0x000fe400000000ff */
.L_x_950:
[----:B------:R-:W-:Y:S05]  /*d090*/  BSYNC B0 ;  /* 0x0000000000007941 */ /* 0x000fea0003800000 */
.L_x_949:
[----:B-----5:R4:W-:Y:S02]  /*d0a0*/  STS.128 [R205+0x5000], R16 ;  /* 0x00500010cd007388 */ /* 0x0209e40000000c00 */
.L_x_940:
[----:B------:R-:W-:Y:S05]  /*d0b0*/  BSYNC B2 ;  /* 0x0000000000027941 */ /* 0x000fea0003800000 */
.L_x_939:
[----:B------:R-:W-:-:S04]  /*d0c0*/  IADD3 R26, R156, 0x30, RZ ;  /* 0x000000309c1a7810 */ /* 0x000fc80007ffe0ff */
[----:B------:R-:W-:-:S04]  /*d0d0*/  ISETP.GE.AND P2, PT, R26, R3, PT ;  /* 0x000000031a00720c */ /* 0x000fc80003f46270 */
[----:B------:R-:W-:-:S13]  /*d0e0*/  ISETP.LT.OR P2, PT, R129, -0x187, P2 ;  /* 0xfffffe798100780c */ /* 0x000fda0001741670 */
[----:B------:R-:W-:Y:S05]  /*d0f0*/  @P2 BRA `(.L_x_951) ;  /* 0x000057e000002947 */ /* 0x000fea0003800000 */
[----:B------:R-:W-:Y:S01]  /*d100*/  ISETP.GE.AND P2, PT, R12, c[0x0][0x220], PT ;  /* 0x000088000c007a0c */ /* 0x000fe20003f46270 */
[----:B------:R-:W-:Y:S01]  /*d110*/  IMAD R149, R149, 0x30, RZ ;  /* 0x0000003095957824 */ /* 0x000fe200078e02ff */
        /* <DEDUP_REMOVED lines=17> */
[----:B-----5:R-:W-:Y:S01]  /*d230*/  MOV R15, R19 ;  /* 0x00000013000f7202 */ /* 0x020fe20000000f00 */
[--C-:B------:R-:W-:Y:S02]  /*d240*/  HADD2.F32 R21, -RZ, R17.reuse.H0_H0 ;  /* 0x20000011ff157230 */ /* 0x100fe40000004100 */
[----:B------:R-:W-:Y:S02]  /*d250*/  HADD2.F32 R19, -RZ, R17.H1_H1 ;  /* 0x30000011ff137230 */ /* 0x000fe40000004100 */
[----:B------:R-:W-:-:S02]  /*d260*/  HADD2.F32 R17, -RZ, R15.H0_H0 ;  /* 0x2000000fff117230 */ /* 0x000fc40000004100 */
[----:B------:R-:W-:Y:S02]  /*d270*/  HADD2.F32 R15, -RZ, R15.H1_H1 ;  /* 0x3000000fff0f7230 */ /* 0x000fe40000004100 */
[----:B----4-:R-:W-:Y:S02]  /*d280*/  HADD2.F32 R8, -RZ, R2.H1_H1 ;  /* 0x30000002ff087230 */ /* 0x010fe40000004100 */
[----:B------:R-:W-:Y:S02]  /*d290*/  HADD2.F32 R0, -RZ, R3.H1_H1 ;  /* 0x30000003ff007230 */ /* 0x000fe40000004100 */
[----:B--2---:R-:W-:Y:S01]  /*d2a0*/  HADD2.F32 R13, -RZ, R5.H1_H1 ;  /* 0x30000005ff0d7230 */ /* 0x004fe20000004100 */
[-C--:B------:R-:W-:Y:S01]  /*d2b0*/  FMUL.FTZ R12, R19, R8.reuse ;  /* 0x00000008130c7220 */ /* 0x080fe20000410000 */
[----:B------:R-:W-:Y:S01]  /*d2c0*/  HADD2.F32 R14, -RZ, R4.H1_H1 ;  /* 0x30000004ff0e7230 */ /* 0x000fe20000004100 */
[----:B------:R-:W-:Y:S01]  /*d2d0*/  FMUL.FTZ R11, R21, R8 ;  /* 0x00000008150b7220 */ /* 0x000fe20000410000 */
[----:B------:R-:W-:Y:S01]  /*d2e0*/  HADD2.F32 R2, -RZ, R2.H0_H0 ;  /* 0x20000002ff027230 */ /* 0x000fe20000004100 */
[-C--:B------:R-:W-:Y:S01]  /*d2f0*/  FMUL.FTZ R8, R15, R0.reuse ;  /* 0x000000000f087220 */ /* 0x080fe20000410000 */
[----:B------:R-:W-:Y:S01]  /*d300*/  HADD2.F32 R3, -RZ, R3.H0_H0 ;  /* 0x20000003ff037230 */ /* 0x000fe20000004100 */
[C---:B------:R-:W-:Y:S01]  /*d310*/  FMUL.FTZ R0, R17.reuse, R0 ;  /* 0x0000000011007220 */ /* 0x040fe20000410000 */
[----:B------:R-:W-:Y:S01]  /*d320*/  HADD2.F32 R4, -RZ, R4.H0_H0 ;  /* 0x20000004ff047230 */ /* 0x000fe20000004100 */
[-C--:B------:R-:W-:Y:S01]  /*d330*/  FFMA.FTZ R8, R17, R13.reuse, -R8 ;  /* 0x0000000d11087223 */ /* 0x080fe20000010808 */
[--C-:B------:R-:W-:Y:S01]  /*d340*/  HADD2.F32 R17, -RZ, R16.reuse.H1_H1 ;  /* 0x30000010ff117230 */ /* 0x100fe20000004100 */
        /* <DEDUP_REMOVED lines=8> */
[----:B------:R-:W-:-:S02]  /*d3d0*/  FMUL.FTZ R5, R17, R2 ;  /* 0x0000000211057220 */ /* 0x000fc40000410000 */
[-C--:B------:R-:W-:Y:S02]  /*d3e0*/  FMUL.FTZ R2, R18, R3.reuse ;  /* 0x0000000312027220 */ /* 0x080fe40000410000 */
[C---:B------:R-:W-:Y:S02]  /*d3f0*/  FMUL.FTZ R3, R0.reuse, R3 ;  /* 0x0000000300037220 */ /* 0x040fe40000410000 */
[-C--:B------:R-:W-:Y:S02]  /*d400*/  FFMA.FTZ R5, R15, R4.reuse, -R5 ;  /* 0x000000040f057223 */ /* 0x080fe40000010805 */
[----:B------:R-:W-:Y:S01]  /*d410*/  FFMA.FTZ R14, R17, R4, R14 ;  /* 0x00000004110e7223 */ /* 0x000fe2000001000e */
[----:B------:R-:W-:Y:S01]  /*d420*/  F2FP.PACK_AB R17, R11, R12 ;  /* 0x0000000c0b11723e */ /* 0x000fe200000000ff */
[-C--:B------:R-:W-:Y:S02]  /*d430*/  FFMA.FTZ R2, R0, R19.reuse, -R2 ;  /* 0x0000001300027223 */ /* 0x080fe40000010802 */
[----:B------:R-:W-:Y:S01]  /*d440*/  FFMA.FTZ R3, R18, R19, R3 ;  /* 0x0000001312037223 */ /* 0x000fe20000010003 */
[----:B------:R-:W-:-:S02]  /*d450*/  F2FP.PACK_AB R19, R13, R8 ;  /* 0x000000080d13723e */ /* 0x000fc400000000ff */
[----:B------:R-:W-:Y:S02]  /*d460*/  F2FP.PACK_AB R16, R14, R5 ;  /* 0x000000050e10723e */ /* 0x000fe400000000ff */
[----:B------:R-:W-:Y:S02]  /*d470*/  F2FP.PACK_AB R18, R3, R2 ;  /* 0x000000020312723e */ /* 0x000fe400000000ff */
.L_x_955:
[----:B------:R-:W-:Y:S05]  /*d480*/  BSYNC B0 ;  /* 0x0000000000007941 */ /* 0x000fea0003800000 */
.L_x_954:
[----:B-----5:R4:W-:Y:S02]  /*d490*/  STS.128 [R205+0x1800], R16 ;  /* 0x00180010cd007388 */ /* 0x0209e40000000c00 */
.L_x_953:
[----:B------:R-:W-:Y:S05]  /*d4a0*/  BSYNC B1 ;  /* 0x0000000000017941 */ /* 0x000fea0003800000 */
.L_x_952:
[----:B------:R1:W-:Y:S01]  /*d4b0*/  @P1 STS.128 [R205+0x3800], RZ ;  /* 0x003800ffcd001388 */ /* 0x0003e20000000c00 */
[----:B------:R-:W-:Y:S01]  /*d4c0*/  BSSY B1, `(.L_x_956) ;  /* 0x0000030000017945 */ /* 0x000fe20003800000 */
[----:B------:R-:W-:Y:S05]  /*d4d0*/  @P1 BRA `(.L_x_957) ;  /* 0x000002e000001947 */ /* 0x000fea0003800000 */
[----:B-1----:R1:W5:Y:S01]  /*d4e0*/  LDG.E.128 R12, [R22.64+0x80] ;  /* 0x00008006160c7981 */ /* 0x002362000c1e1d00 */
[----:B------:R-:W-:Y:S01]  /*d4f0*/  ISETP.GE.AND P1, PT, R10, c[0x0][0x230], PT ;  /* 0x00008c000a007a0c */ /* 0x000fe20003f26270 */
[----:B------:R-:W-:-:S12]  /*d500*/  BSSY B0, `(.L_x_958) ;  /* 0x000002a000007945 */ /* 0x000fd80003800000 */
[----:B------:R-:W-:Y:S05]  /*d510*/  @P1 BRA `(.L_x_959) ;  /* 0x0000028000001947 */ /* 0x000fea0003800000 */
[----:B--2---:R-:W2:Y:S04]  /*d520*/  LDG.E.64 R2, [R28.64+0x40] ;  /* 0x000040061c027981 */ /* 0x004ea8000c1e1b00 */
[----:B---3--:R-:W3:Y:S01]  /*d530*/  LDG.E.64 R4, [R6.64+0x40] ;  /* 0x0000400606047981 */ /* 0x008ee2000c1e1b00 */
[----:B----45:R-:W-:Y:S01]  /*d540*/  HADD2.F32 R16, -RZ, R15.H0_H0 ;  /* 0x2000000fff107230 */ /* 0x030fe20000004100 */
[----:B------:R-:W-:Y:S01]  /*d550*/  MOV R17, R14 ;  /* 0x0000000e00117202 */ /* 0x000fe20000000f00 */
[----:B------:R-:W-:Y:S02]  /*d560*/  HADD2.F32 R19, -RZ, R13.H1_H1 ;  /* 0x3000000dff137230 */ /* 0x000fe40000004100 */
[----:B------:R-:W-:Y:S02]  /*d570*/  HADD2.F32 R15, -RZ, R15.H1_H1 ;  /* 0x3000000fff0f7230 */ /* 0x000fe40000004100 */
[----:B------:R-:W-:-:S02]  /*d580*/  HADD2.F32 R18, -RZ, R13.H0_H0 ;  /* 0x2000000dff127230 */ /* 0x000fc40000004100 */
[----:B--2---:R-:W-:Y:S02]  /*d590*/  HADD2.F32 R10, -RZ, R2.H1_H1 ;  /* 0x30000002ff0a7230 */ /* 0x004fe40000004100 */
[----:B------:R-:W-:Y:S02]  /*d5a0*/  HADD2.F32 R0, -RZ, R3.H1_H1 ;  /* 0x30000003ff007230 */ /* 0x000fe40000004100 */
[----:B---3--:R-:W-:Y:S01]  /*d5b0*/  HADD2.F32 R13, -RZ, R5.H1_H1 ;  /* 0x30000005ff0d7230 */ /* 0x008fe20000004100 */
[----:B------:R-:W-:Y:S01]  /*d5c0*/  FMUL.FTZ R11, R19, R10 ;  /* 0x0000000a130b7220 */ /* 0x000fe20000410000 */
[----:B------:R-:W-:Y:S01]  /*d5d0*/  HADD2.F32 R14, -RZ, R4.H1_H1 ;  /* 0x30000004ff0e7230 */ /* 0x000fe20000004100 */
[----:B------:R-:W-:Y:S01]  /*d5e0*/  FMUL.FTZ R8, R15, R0 ;  /* 0x000000000f087220 */ /* 0x000fe20000410000 */
[----:B------:R-:W-:Y:S01]  /*d5f0*/  HADD2.F32 R2, -RZ, R2.H0_H0 ;  /* 0x20000002ff027230 */ /* 0x000fe20000004100 */
[----:B------:R-:W-:Y:S01]  /*d600*/  FMUL.FTZ R10, R18, R10 ;  /* 0x0000000a120a7220 */ /* 0x000fe20000410000 */
[----:B------:R-:W-:Y:S01]  /*d610*/  HADD2.F32 R3, -RZ, R3.H0_H0 ;  /* 0x20000003ff037230 */ /* 0x000fe20000004100 */
[C---:B------:R-:W-:Y:S01]  /*d620*/  FMUL.FTZ R0, R16.reuse, R0 ;  /* 0x0000000010007220 */ /* 0x040fe20000410000 */
[----:B------:R-:W-:Y:S01]  /*d630*/  HADD2.F32 R4, -RZ, R4.H0_H0 ;  /* 0x20000004ff047230 */ /* 0x000fe20000004100 */
[----:B------:R-:W-:-:S02]  /*d640*/  FFMA.FTZ R8, R16, R13, -R8 ;  /* 0x0000000d10087223 */ /* 0x000fc40000010808 */
[-C--:B------:R-:W-:Y:S01]  /*d650*/  FFMA.FTZ R10, R19, R14.reuse, R10 ;  /* 0x0000000e130a7223 */ /* 0x080fe2000001000a */
[--C-:B------:R-:W-:Y:S01]  /*d660*/  HADD2.F32 R19, -RZ, R12.reuse.H1_H1 ;  /* 0x3000000cff137230 */ /* 0x100fe20000004100 */
[----:B------:R-:W-:Y:S01]  /*d670*/  FFMA.FTZ R13, R15, R13, R0 ;  /* 0x0000000d0f0d7223 */ /* 0x000fe20000010000 */
[----:B------:R-:W-:Y:S01]  /*d680*/  HADD2.F32 R15, -RZ, R12.H0_H0 ;  /* 0x2000000cff0f7230 */ /* 0x000fe20000004100 */
[----:B------:R-:W-:Y:S01]  /*d690*/  FFMA.FTZ R11, R18, R14, -R11 ;  /* 0x0000000e120b7223 */ /* 0x000fe2000001080b */
[--C-:B------:R-:W-:Y:S02]  /*d6a0*/  HADD2.F32 R12, -RZ, R17.reuse.H1_H1 ;  /* 0x30000011ff0c7230 */ /* 0x100fe40000004100 */
        /* <DEDUP_REMOVED lines=15> */
.L_x_959:
[----:B------:R-:W-:Y:S05]  /*d7a0*/  BSYNC B0 ;  /* 0x0000000000007941 */ /* 0x000fea0003800000 */
.L_x_958:
[----:B-----5:R1:W-:Y:S02]  /*d7b0*/  STS.128 [R205+0x3800], R12 ;  /* 0x0038000ccd007388 */ /* 0x0203e40000000c00 */
.L_x_957:
[----:B------:R-:W-:Y:S05]  /*d7c0*/  BSYNC B1 ;  /* 0x0000000000017941 */ /* 0x000fea0003800000 */
.L_x_956:
[----:B------:R1:W-:Y:S01]  /*d7d0*/  @P0 STS.128 [R205+0x5800], RZ ;  /* 0x005800ffcd000388 */ /* 0x0003e20000000c00 */
[----:B------:R-:W-:Y:S05]  /*d7e0*/  @P0 BRA `(.L_x_951) ;  /* 0x000050f000000947 */ /* 0x000fea0003800000 */
[----:B-1----:R1:W5:Y:S01]  /*d7f0*/  LDG.E.128 R12, [R22.64+0x100] ;  /* 0x00010006160c7981 */ /* 0x002362000c1e1d00 */
[----:B------:R-:W-:Y:S01]  /*d800*/  ISETP.GE.AND P0, PT, R9, c[0x0][0x230], PT ;  /* 0x00008c0009007a0c */ /* 0x000fe20003f06270 */
[----:B------:R-:W-:-:S12]  /*d810*/  BSSY B0, `(.L_x_960) ;  /* 0x0000029000007945 */ /* 0x000fd80003800000 */
[----:B------:R-:W-:Y:S05]  /*d820*/  @P0 BRA `(.L_x_961) ;  /* 0x0000027000000947 */ /* 0x000fea0003800000 */
[----:B--2---:R-:W2:Y:S04]  /*d830*/  LDG.E.64 R2, [R28.64+0x80] ;  /* 0x000080061c027981 */ /* 0x004ea8000c1e1b00 */
[----:B---3--:R-:W3:Y:S01]  /*d840*/  LDG.E.64 R4, [R6.64+0x80] ;  /* 0x0000800606047981 */ /* 0x008ee2000c1e1b00 */
[----:B-----5:R-:W-:Y:S01]  /*d850*/  MOV R11, R15 ;  /* 0x0000000f000b7202 */ /* 0x020fe20000000f00 */
[--C-:B----4-:R-:W-:Y:S02]  /*d860*/  HADD2.F32 R17, -RZ, R13.reuse.H0_H0 ;  /* 0x2000000dff117230 */ /* 0x110fe40000004100 */
[----:B------:R-:W-:Y:S02]  /*d870*/  HADD2.F32 R15, -RZ, R13.H1_H1 ;  /* 0x3000000dff0f7230 */ /* 0x000fe40000004100 */
[----:B------:R-:W-:-:S02]  /*d880*/  HADD2.F32 R13, -RZ, R11.H0_H0 ;  /* 0x2000000bff0d7230 */ /* 0x000fc40000004100 */
[----:B------:R-:W-:Y:S02]  /*d890*/  HADD2.F32 R11, -RZ, R11.H1_H1 ;  /* 0x3000000bff0b7230 */ /* 0x000fe40000004100 */
[----:B--2---:R-:W-:Y:S02]  /*d8a0*/  HADD2.F32 R0, -RZ, R3.H1_H1 ;  /* 0x30000003ff007230 */ /* 0x004fe40000004100 */
[----:B------:R-:W-:Y:S02]  /*d8b0*/  HADD2.F32 R16, -RZ, R2.H1_H1 ;  /* 0x30000002ff107230 */ /* 0x000fe40000004100 */
[----:B---3--:R-:W-:Y:S01]  /*d8c0*/  HADD2.F32 R9, -RZ, R5.H1_H1 ;  /* 0x30000005ff097230 */ /* 0x008fe20000004100 */
        /* <DEDUP_REMOVED lines=11> */
[--C-:B------:R-:W-:Y:S01]  /*d980*/  HADD2.F32 R0, -RZ, R14.reuse.H0_H0 ;  /* 0x2000000eff007230 */ /* 0x100fe20000004100 */
[-C--:B------:R-:W-:Y:S01]  /*d990*/  FFMA.FTZ R7, R15, R10.reuse, R7 ;  /* 0x0000000a0f077223 */ /* 0x080fe20000010007 */
[----:B------:R-:W-:Y:S01]  /*d9a0*/  HADD2.F32 R14, -RZ, R14.H1_H1 ;  /* 0x3000000eff0e7230 */ /* 0x000fe20000004100 */
[----:B------:R-:W-:Y:S01]  /*d9b0*/  FFMA.FTZ R8, R17, R10, -R8 ;  /* 0x0000000a11087223 */ /* 0x000fe20000010808 */
[----:B------:R-:W-:Y:S01]  /*d9c0*/  HADD2.F32 R15, -RZ, R5.H0_H0 ;  /* 0x20000005ff0f7230 */ /* 0x000fe20000004100 */
        /* <DEDUP_REMOVED lines=13> */
.L_x_961:
[----:B------:R-:W-:Y:S05]  /*daa0*/  BSYNC B0 ;  /* 0x0000000000007941 */ /* 0x000fea0003800000 */
.L_x_960:
[----:B-----5:R1:W-:Y:S01]  /*dab0*/  STS.128 [R205+0x5800], R12 ;  /* 0x0058000ccd007388 */ /* 0x0203e20000000c00 */
[----:B------:R-:W-:Y:S05]  /*dac0*/  BRA `(.L_x_951) ;  /* 0x00004e1000007947 */ /* 0x000fea0003800000 */
.L_x_914:
[----:B------:R-:W-:Y:S01]  /*dad0*/  BSSY B2, `(.L_x_962) ;  /* 0x000010f000027945 */ /* 0x000fe20003800000 */
[----:B------:R-:W-:Y:S05]  /*dae0*/  @!P4 BRA `(.L_x_963) ;  /* 0x000010d00000c947 */ /* 0x000fea0003800000 */
[----:B------:R-:W-:Y:S01]  /*daf0*/  ISETP.GE.AND P2, PT, R12, c[0x0][0x220], PT ;  /* 0x000088000c007a0c */ /* 0x000fe20003f46270 */
[----:B------:R-:W-:-:S12]  /*db00*/  BSSY B1, `(.L_x_964) ;  /* 0x0000059000017945 */ /* 0x000fd80003800000 */
[----:B------:R1:W-:Y:S01]  /*db10*/  @P2 STS.128 [R205], RZ ;  /* 0x000000ffcd002388 */ /* 0x0003e20000000c00 */
[----:B------:R-:W-:Y:S05]  /*db20*/  @P2 BRA `(.L_x_965) ;  /* 0x0000056000002947 */ /* 0x000fea0003800000 */
[----:B------:R2:W5:Y:S01]  /*db30*/  LDG.E.128 R28, [R20.64] ;  /* 0x00000006141c7981 */ /* 0x000562000c1e1d00 */
[----:B------:R-:W-:Y:S01]  /*db40*/  ISETP.GE.AND P2, PT, R12, c[0x0][0x230], PT ;  /* 0x00008c000c007a0c */ /* 0x000fe20003f46270 */
[----:B------:R-:W-:-:S12]  /*db50*/  BSSY B0, `(.L_x_966) ;  /* 0x0000052000007945 */ /* 0x000fd80003800000 */
[----:B------:R-:W-:Y:S05]  /*db60*/  @P2 BRA `(.L_x_967) ;  /* 0x0000050000002947 */ /* 0x000fea0003800000 */
[-C--:B------:R-:W-:Y:S02]  /*db70*/  ISETP.GE.AND P4, PT, R12, R149.reuse, PT ;  /* 0x000000950c00720c */ /* 0x080fe40003f86270 */
[----:B------:R-:W-:Y:S02]  /*db80*/  MOV R7, R149 ;  /* 0x0000009500077202 */ /* 0x000fe40000000f00 */
[----:B------:R-:W-:Y:S02]  /*db90*/  MOV R11, RZ ;  /* 0x000000ff000b7202 */ /* 0x000fe40000000f00 */
[----:B------:R-:W-:-:S07]  /*dba0*/  MOV R17, RZ ;  /* 0x000000ff00117202 */ /* 0x000fce0000000f00 */
[----:B------:R-:W-:-:S04]  /*dbb0*/  @P4 SHF.R.S32.HI R149, RZ, 0x1, R148 ;  /* 0x00000001ff954819 */ /* 0x000fc80000011494 */
[C---:B------:R-:W-:Y:S02]  /*dbc0*/  @P4 IADD3 R11, -R149.reuse, RZ, RZ ;  /* 0x000000ff950b4210 */ /* 0x040fe40007ffe1ff */
[----:B------:R-:W-:Y:S02]  /*dbd0*/  @P4 IADD3 R7, -R149, RZ, RZ ;  /* 0x000000ff95074210 */ /* 0x000fe40007ffe1ff */
[----:B------:R-:W-:Y:S02]  /*dbe0*/  IADD3 R5, P2, R11, R0, RZ ;  /* 0x000000000b057210 */ /* 0x000fe40007f5e0ff */
[----:B------:R-:W-:Y:S01]  /*dbf0*/  @P4 IADD3 R17, -R149, RZ, RZ ;  /* 0x000000ff95114210 */ /* 0x000fe20007ffe1ff */
[----:B------:R-:W-:Y:S01]  /*dc00*/  IMAD.WIDE R24, R7, 0x2, R20 ;  /* 0x0000000207187825 */ /* 0x000fe200078e0214 */
[----:B------:R-:W-:Y:S02]  /*dc10*/  LEA.HI.X.SX32 R4, R11, R2, 0x1, P2 ;  /* 0x000000020b047211 */ /* 0x000fe400010f0eff */
[----:B------:R-:W-:-:S03]  /*dc20*/  LEA R6, P2, R5, c[0x0][0x2b0], 0x1 ;  /* 0x0000ac0005067a11 */ /* 0x000fc600078408ff */
[----:B------:R-:W4:Y:S01]  /*dc30*/  LDG.E.128 R24, [R24.64] ;  /* 0x0000000618187981 */ /* 0x000f22000c1e1d00 */
[----:B------:R-:W-:Y:S02]  /*dc40*/  LEA.HI.X R7, R5, c[0x0][0x2b4], R4, 0x1, P2 ;  /* 0x0000ad0005077a11 */ /* 0x000fe400010f0c04 */
[----:B------:R-:W-:-:S04]  /*dc50*/  IADD3 R11, P2, R17, R0, RZ ;  /* 0x00000000110b7210 */ /* 0x000fc80007f5e0ff */
[----:B--2---:R-:W2:Y:S01]  /*dc60*/  LDG.E.128 R4, [R6.64] ;  /* 0x0000000606047981 */ /* 0x004ea2000c1e1d00 */
[----:B------:R-:W-:Y:S02]  /*dc70*/  LEA.HI.X.SX32 R8, R17, R2, 0x1, P2 ;  /* 0x0000000211087211 */ /* 0x000fe400010f0eff */
[----:B------:R-:W-:-:S04]  /*dc80*/  LEA R16, P2, R11, c[0x0][0x2a8], 0x1 ;  /* 0x0000aa000b107a11 */ /* 0x000fc800078408ff */
[----:B------:R-:W-:-:S06]  /*dc90*/  LEA.HI.X R17, R11, c[0x0][0x2ac], R8, 0x1, P2 ;  /* 0x0000ab000b117a11 */ /* 0x000fcc00010f0c08 */
[----:B---3--:R-:W3:Y:S01]  /*dca0*/  LDG.E.128 R16, [R16.64] ;  /* 0x0000000610107981 */ /* 0x008ee2000c1e1d00 */
[----:B----4-:R-:W-:Y:S02]  /*dcb0*/  HADD2.F32 R37, -RZ, R24.H0_H0 ;  /* 0x20000018ff257230 */ /* 0x010fe40000004100 */
[----:B------:R-:W-:Y:S02]  /*dcc0*/  HADD2.F32 R39, -RZ, R25.H0_H0 ;  /* 0x20000019ff277230 */ /* 0x000fe40000004100 */
[--C-:B--2---:R-:W-:Y:S02]  /*dcd0*/  HADD2.F32 R8, -RZ, R4.reuse.H0_H0 ;  /* 0x20000004ff087230 */ /* 0x104fe40000004100 */
[----:B------:R-:W-:Y:S02]  /*dce0*/  HADD2.F32 R11, -RZ, R4.H1_H1 ;  /* 0x30000004ff0b7230 */ /* 0x000fe40000004100 */
[--C-:B------:R-:W-:Y:S02]  /*dcf0*/  HADD2.F32 R4, -RZ, R5.reuse.H0_H0 ;  /* 0x20000005ff047230 */ /* 0x100fe40000004100 */
[----:B------:R-:W-:Y:S01]  /*dd00*/  HADD2.F32 R34, -RZ, R5.H1_H1 ;  /* 0x30000005ff227230 */ /* 0x000fe20000004100 */
[----:B------:R-:W-:Y:S01]  /*dd10*/  @!P4 FADD.FTZ R8, -R8, -RZ ;  /* 0x800000ff0808c221 */ /* 0x000fe20000010100 */
[--C-:B------:R-:W-:Y:S01]  /*dd20*/  HADD2.F32 R5, -RZ, R6.reuse.H0_H0 ;  /* 0x20000006ff057230 */ /* 0x100fe20000004100 */
[----:B------:R-:W-:Y:S01]  /*dd30*/  @!P4 FADD.FTZ R4, -R4, -RZ ;  /* 0x800000ff0404c221 */ /* 0x000fe20000010100 */
[----:B------:R-:W-:-:S02]  /*dd40*/  HADD2.F32 R35, -RZ, R6.H1_H1 ;  /* 0x30000006ff237230 */ /* 0x000fc40000004100 */
[--C-:B------:R-:W-:Y:S02]  /*dd50*/  HADD2.F32 R6, -RZ, R7.reuse.H0_H0 ;  /* 0x20000007ff067230 */ /* 0x100fe40000004100 */
[----:B------:R-:W-:Y:S01]  /*dd60*/  HADD2.F32 R7, -RZ, R7.H1_H1 ;  /* 0x30000007ff077230 */ /* 0x000fe20000004100 */
[----:B------:R-:W-:Y:S01]  /*dd70*/  FMUL.FTZ R37, R37, R8 ;  /* 0x0000000825257220 */ /* 0x000fe20000410000 */
[----:B------:R-:W-:Y:S01]  /*dd80*/  HADD2.F32 R24, -RZ, R24.H1_H1 ;  /* 0x30000018ff187230 */ /* 0x000fe20000004100 */
[----:B------:R-:W-:Y:S01]  /*dd90*/  FMUL.FTZ R39, R39, R4 ;  /* 0x0000000427277220 */ /* 0x000fe20000410000 */
[--C-:B------:R-:W-:Y:S01]  /*dda0*/  HADD2.F32 R8, -RZ, R26.reuse.H0_H0 ;  /* 0x2000001aff087230 */ /* 0x100fe20000004100 */
[----:B------:R-:W-:Y:S01]  /*ddb0*/  @!P4 FADD.FTZ R11, -R11, -RZ ;  /* 0x800000ff0b0bc221 */ /* 0x000fe20000010100 */
[----:B------:R-:W-:Y:S01]  /*ddc0*/  HADD2.F32 R4, -RZ, R27.H1_H1 ;  /* 0x3000001bff047230 */ /* 0x000fe20000004100 */
[----:B------:R-:W-:Y:S02]  /*ddd0*/  @!P4 FADD.FTZ R5, -R5, -RZ ;  /* 0x800000ff0505c221 */ /* 0x000fe40000010100 */
[----:B------:R-:W-:Y:S01]  /*dde0*/  @!P4 FADD.FTZ R7, -R7, -RZ ;  /* 0x800000ff0707c221 */ /* 0x000fe20000010100 */
[----:B------:R-:W-:Y:S01]  /*ddf0*/  HADD2.F32 R25, -RZ, R25.H1_H1 ;  /* 0x30000019ff197230 */ /* 0x000fe20000004100 */
[----:B------:R-:W-:Y:S01]  /*de00*/  FMUL.FTZ R24, R24, R11 ;  /* 0x0000000b18187220 */ /* 0x000fe20000410000 */
[----:B------:R-:W-:Y:S01]  /*de10*/  HADD2.F32 R11, -RZ, R27.H0_H0 ;  /* 0x2000001bff0b7230 */ /* 0x000fe20000004100 */
[----:B------:R-:W-:Y:S01]  /*de20*/  @!P4 FADD.FTZ R34, -R34, -RZ ;  /* 0x800000ff2222c221 */ /* 0x000fe20000010100 */
[----:B------:R-:W-:Y:S01]  /*de30*/  HADD2.F32 R26, -RZ, R26.H1_H1 ;  /* 0x3000001aff1a7230 */ /* 0x000fe20000004100 */
[----:B------:R-:W-:Y:S01]  /*de40*/  FMUL.FTZ R5, R8, R5 ;  /* 0x0000000508057220 */ /* 0x000fe20000410000 */
[----:B---3--:R-:W-:Y:S01]  /*de50*/  HADD2.F32 R8, -RZ, R16.H0_H0 ;  /* 0x20000010ff087230 */ /* 0x008fe20000004100 */
[----:B------:R-:W-:Y:S01]  /*de60*/  FMUL.FTZ R7, R4, R7 ;  /* 0x0000000704077220 */ /* 0x000fe20000410000 */
[----:B-----5:R-:W-:Y:S01]  /*de70*/  HADD2.F32 R4, -RZ, R28.H0_H0 ;  /* 0x2000001cff047230 */ /* 0x020fe20000004100 */
[----:B------:R-:W-:-:S02]  /*de80*/  @!P4 FADD.FTZ R6, -R6, -RZ ;  /* 0x800000ff0606c221 */ /* 0x000fc40000010100 */
[----:B------:R-:W-:Y:S01]  /*de90*/  @!P4 FADD.FTZ R35, -R35, -RZ ;  /* 0x800000ff2323c221 */ /* 0x000fe20000010100 */
[----:B------:R-:W-:Y:S01]  /*dea0*/  HADD2.F32 R27, -RZ, R16.H1_H1 ;  /* 0x30000010ff1b7230 */ /* 0x000fe20000004100 */
[----:B------:R-:W-:Y:S01]  /*deb0*/  FMUL.FTZ R25, R25, R34 ;  /* 0x0000002219197220 */ /* 0x000fe20000410000 */
[--C-:B------:R-:W-:Y:S01]  /*dec0*/  HADD2.F32 R16, -RZ, R17.reuse.H0_H0 ;  /* 0x20000011ff107230 */ /* 0x100fe20000004100 */
[----:B------:R-:W-:Y:S01]  /*ded0*/  FMUL.FTZ R6, R11, R6 ;  /* 0x000000060b067220 */ /* 0x000fe20000410000 */
[----:B------:R-:W-:Y:S01]  /*dee0*/  HADD2.F32 R34, -RZ, R17.H1_H1 ;  /* 0x30000011ff227230 */ /* 0x000fe20000004100 */
[----:B------:R-:W-:Y:S01]  /*def0*/  FMUL.FTZ R35, R26, R35 ;  /* 0x000000231a237220 */ /* 0x000fe20000410000 */
[----:B------:R-:W-:Y:S01]  /*df00*/  HADD2.F32 R11, -RZ, R28.H1_H1 ;  /* 0x3000001cff0b7230 */ /* 0x000fe20000004100 */
[----:B------:R-:W-:Y:S01]  /*df10*/  FFMA.FTZ R4, R4, R8, R37 ;  /* 0x0000000804047223 */ /* 0x000fe20000010025 */
[--C-:B------:R-:W-:Y:S02]  /*df20*/  HADD2.F32 R17, -RZ, R19.reuse.H0_H0 ;  /* 0x20000013ff117230 */ /* 0x100fe40000004100 */
[----:B------:R-:W-:-:S02]  /*df30*/  HADD2.F32 R36, -RZ, R19.H1_H1 ;  /* 0x30000013ff247230 */ /* 0x000fc40000004100 */
[----:B------:R-:W-:Y:S02]  /*df40*/  HADD2.F32 R26, -RZ, R29.H0_H0 ;  /* 0x2000001dff1a7230 */ /* 0x000fe40000004100 */
[----:B------:R-:W-:Y:S02]  /*df50*/  HADD2.F32 R28, -RZ, R18.H0_H0 ;  /* 0x20000012ff1c7230 */ /* 0x000fe40000004100 */
[----:B------:R-:W-:Y:S02]  /*df60*/  HADD2.F32 R8, -RZ, R30.H0_H0 ;  /* 0x2000001eff087230 */ /* 0x000fe40000004100 */
[----:B------:R-:W-:Y:S02]  /*df70*/  HADD2.F32 R19, -RZ, R31.H0_H0 ;  /* 0x2000001fff137230 */ /* 0x000fe40000004100 */
[----:B------:R-:W-:Y:S02]  /*df80*/  HADD2.F32 R18, -RZ, R18.H1_H1 ;  /* 0x30000012ff127230 */ /* 0x000fe40000004100 */
[----:B------:R-:W-:-:S02]  /*df90*/  HADD2.F32 R29, -RZ, R29.H1_H1 ;  /* 0x3000001dff1d7230 */ /* 0x000fc40000004100 */
[----:B------:R-:W-:Y:S02]  /*dfa0*/  HADD2.F32 R30, -RZ, R30.H1_H1 ;  /* 0x3000001eff1e7230 */ /* 0x000fe40000004100 */
[----:B------:R-:W-:Y:S01]  /*dfb0*/  HADD2.F32 R31, -RZ, R31.H1_H1 ;  /* 0x3000001fff1f7230 */ /* 0x000fe20000004100 */
[----:B------:R-:W-:Y:S02]  /*dfc0*/  FFMA.FTZ R11, R11, R27, R24 ;  /* 0x0000001b0b0b7223 */ /* 0x000fe40000010018 */
[----:B------:R-:W-:Y:S02]  /*dfd0*/  FFMA.FTZ R16, R26, R16, R39 ;  /* 0x000000101a107223 */ /* 0x000fe40000010027 */
[----:B------:R-:W-:Y:S02]  /*dfe0*/  FFMA.FTZ R25, R29, R34, R25 ;  /* 0x000000221d197223 */ /* 0x000fe40000010019 */
[----:B------:R-:W-:Y:S02]  /*dff0*/  FFMA.FTZ R5, R8, R28, R5 ;  /* 0x0000001c08057223 */ /* 0x000fe40000010005 */
[----:B------:R-:W-:-:S02]  /*e000*/  FFMA.FTZ R18, R30, R18, R35 ;  /* 0x000000121e127223 */ /* 0x000fc40000010023 */
[----:B------:R-:W-:Y:S02]  /*e010*/  FFMA.FTZ R6, R19, R17, R6 ;  /* 0x0000001113067223 */ /* 0x000fe40000010006 */
[----:B------:R-:W-:Y:S01]  /*e020*/  FFMA.FTZ R7, R31, R36, R7 ;  /* 0x000000241f077223 */ /* 0x000fe20000010007 */
[----:B------:R-:W-:Y:S02]  /*e030*/  F2FP.PACK_AB R28, R11, R4 ;  /* 0x000000040b1c723e */ /* 0x000fe400000000ff */
[----:B------:R-:W-:Y:S02]  /*e040*/  F2FP.PACK_AB R29, R25, R16 ;  /* 0x00000010191d723e */ /* 0x000fe400000000ff */
[----:B------:R-:W-:Y:S02]  /*e050*/  F2FP.PACK_AB R30, R18, R5 ;  /* 0x00000005121e723e */ /* 0x000fe400000000ff */
[----:B------:R-:W-:Y:S02]  /*e060*/  F2FP.PACK_AB R31, R7, R6 ;  /* 0x00000006071f723e */ /* 0x000fe400000000ff */
.L_x_967:
[----:B------:R-:W-:Y:S05]  /*e070*/  BSYNC B0 ;  /* 0x0000000000007941 */ /* 0x000fea0003800000 */
.L_x_966:
[----:B-----5:R4:W-:Y:S02]  /*e080*/  STS.128 [R205], R28 ;  /* 0x0000001ccd007388 */ /* 0x0209e40000000c00 */
.L_x_965:
[----:B------:R-:W-:Y:S05]  /*e090*/  BSYNC B1 ;  /* 0x0000000000017941 */ /* 0x000fea0003800000 */
.L_x_964:
[----:B------:R1:W-:Y:S01]  /*e0a0*/  @P1 STS.128 [R205+0x2000], RZ ;  /* 0x002000ffcd001388 */ /* 0x0003e20000000c00 */
[----:B------:R-:W-:Y:S01]  /*e0b0*/  BSSY B1, `(.L_x_968) ;  /* 0x0000058000017945 */ /* 0x000fe20003800000 */
[----:B------:R-:W-:Y:S05]  /*e0c0*/  @P1 BRA `(.L_x_969) ;  /* 0x0000056000001947 */ /* 0x000fea0003800000 */
[----:B----4-:R4:W5:Y:S01]  /*e0d0*/  LDG.E.128 R28, [R20.64+0x80] ;  /* 0x00008006141c7981 */ /* 0x010962000c1e1d00 */
        /* <DEDUP_REMOVED lines=15> */
[----:B--2---:R-:W2:Y:S01]  /*e1d0*/  LDG.E.128 R24, [R24.64+0x80] ;  /* 0x0000800618187981 */ /* 0x004ea2000c1e1d00 */
[----:B------:R-:W-:Y:S02]  /*e1e0*/  LEA.HI.X R7, R5, c[0x0][0x2b4], R4, 0x1, P2 ;  /* 0x0000ad0005077a11 */ /* 0x000fe400010f0c04 */
[----:B------:R-:W-:-:S04]  /*e1f0*/  IADD3 R11, P2, R17, R0, RZ ;  /* 0x00000000110b7210 */ /* 0x000fc80007f5e0ff */
[----:B---3--:R-:W3:Y:S01]  /*e200*/  LDG.E.128 R4, [R6.64+0x80] ;  /* 0x0000800606047981 */ /* 0x008ee2000c1e1d00 */
[----:B------:R-:W-:Y:S02]  /*e210*/  LEA.HI.X.SX32 R8, R17, R2, 0x1, P2 ;  /* 0x0000000211087211 */ /* 0x000fe400010f0eff */
[----:B------:R-:W-:-:S04]  /*e220*/  LEA R16, P2, R11, c[0x0][0x2a8], 0x1 ;  /* 0x0000aa000b107a11 */ /* 0x000fc800078408ff */
[----:B------:R-:W-:-:S06]  /*e230*/  LEA.HI.X R17, R11, c[0x0][0x2ac], R8, 0x1, P2 ;  /* 0x0000ab000b117a11 */ /* 0x000fcc00010f0c08 */
[----:B----4-:R-:W4:Y:S01]  /*e240*/  LDG.E.128 R16, [R16.64+0x80] ;  /* 0x0000800610107981 */ /* 0x010f22000c1e1d00 */
[----:B--2---:R-:W-:Y:S02]  /*e250*/  HADD2.F32 R37, -RZ, R24.H0_H0 ;  /* 0x20000018ff257230 */ /* 0x004fe40000004100 */
[----:B------:R-:W-:Y:S02]  /*e260*/  HADD2.F32 R39, -RZ, R25.H0_H0 ;  /* 0x20000019ff277230 */ /* 0x000fe40000004100 */
[--C-:B---3--:R-:W-:Y:S02]  /*e270*/  HADD2.F32 R8, -RZ, R4.reuse.H0_H0 ;  /* 0x20000004ff087230 */ /* 0x108fe40000004100 */
        /* <DEDUP_REMOVED lines=23> */
[----:B----4-:R-:W-:Y:S01]  /*e3f0*/  HADD2.F32 R8, -RZ, R16.H0_H0 ;  /* 0x20000010ff087230 */ /* 0x010fe20000004100 */
        /* <DEDUP_REMOVED lines=33> */
.L_x_971:
[----:B------:R-:W-:Y:S05]  /*e610*/  BSYNC B0 ;  /* 0x0000000000007941 */ /* 0x000fea0003800000 */
.L_x_970:
[----:B-----5:R1:W-:Y:S02]  /*e620*/  STS.128 [R205+0x2000], R28 ;  /* 0x0020001ccd007388 */ /* 0x0203e40000000c00 */
.L_x_969:
[----:B------:R-:W-:Y:S05]  /*e630*/  BSYNC B1 ;  /* 0x0000000000017941 */ /* 0x000fea0003800000 */
.L_x_968:
[----:B------:R1:W-:Y:S01]  /*e640*/  @P0 STS.128 [R205+0x4000], RZ ;  /* 0x004000ffcd000388 */ /* 0x0003e20000000c00 */
[----:B------:R-:W-:Y:S05]  /*e650*/  @P0 BRA `(.L_x_963) ;  /* 0x0000056000000947 */ /* 0x000fea0003800000 */
[----:B-1--4-:R1:W5:Y:S01]  /*e660*/  LDG.E.128 R28, [R20.64+0x100] ;  /* 0x00010006141c7981 */ /* 0x012362000c1e1d00 */
        /* <DEDUP_REMOVED lines=15> */
[----:B------:R-:W4:Y:S01]  /*e760*/  LDG.E.128 R24, [R24.64+0x100] ;  /* 0x0001000618187981 */ /* 0x000f22000c1e1d00 */
[----:B------:R-:W-:Y:S02]  /*e770*/  LEA.HI.X R7, R5, c[0x0][0x2b4], R4, 0x1, P2 ;  /* 0x0000ad0005077a11 */ /* 0x000fe400010f0c04 */
[----:B------:R-:W-:-:S04]  /*e780*/  IADD3 R8, P2, R11, R0, RZ ;  /* 0x000000000b087210 */ /* 0x000fc80007f5e0ff */
[----:B--2---:R-:W2:Y:S01]  /*e790*/  LDG.E.128 R4, [R6.64+0x100] ;  /* 0x0001000606047981 */ /* 0x004ea2000c1e1d00 */
[----:B------:R-:W-:Y:S02]  /*e7a0*/  LEA.HI.X.SX32 R11, R11, R2, 0x1, P2 ;  /* 0x000000020b0b7211 */ /* 0x000fe400010f0eff */
[----:B------:R-:W-:-:S04]  /*e7b0*/  LEA R16, P2, R8, c[0x0][0x2a8], 0x1 ;  /* 0x0000aa0008107a11 */ /* 0x000fc800078408ff */
[----:B------:R-:W-:-:S06]  /*e7c0*/  LEA.HI.X R17, R8, c[0x0][0x2ac], R11, 0x1, P2 ;  /* 0x0000ab0008117a11 */ /* 0x000fcc00010f0c0b */
[----:B---3--:R-:W3:Y:S01]  /*e7d0*/  LDG.E.128 R16, [R16.64+0x100] ;  /* 0x0001000610107981 */ /* 0x008ee2000c1e1d00 */
[----:B----4-:R-:W-:Y:S02]  /*e7e0*/  HADD2.F32 R35, -RZ, R24.H0_H0 ;  /* 0x20000018ff237230 */ /* 0x010fe40000004100 */
[----:B------:R-:W-:Y:S02]  /*e7f0*/  HADD2.F32 R37, -RZ, R25.H0_H0 ;  /* 0x20000019ff257230 */ /* 0x000fe40000004100 */
[--C-:B--2---:R-:W-:Y:S02]  /*e800*/  HADD2.F32 R8, -RZ, R4.reuse.H0_H0 ;  /* 0x20000004ff087230 */ /* 0x104fe40000004100 */
[----:B------:R-:W-:Y:S02]  /*e810*/  HADD2.F32 R11, -RZ, R4.H1_H1 ;  /* 0x30000004ff0b7230 */ /* 0x000fe40000004100 */
[--C-:B------:R-:W-:Y:S02]  /*e820*/  HADD2.F32 R4, -RZ, R5.reuse.H0_H0 ;  /* 0x20000005ff047230 */ /* 0x100fe40000004100 */
[----:B-1----:R-:W-:Y:S01]  /*e830*/  HADD2.F32 R20, -RZ, R5.H1_H1 ;  /* 0x30000005ff147230 */ /* 0x002fe20000004100 */
        /* <DEDUP_REMOVED lines=11> */
[--C-:B------:R-:W-:Y:S01]  /*e8f0*/  HADD2.F32 R4, -RZ, R27.reuse.H1_H1 ;  /* 0x3000001bff047230 */ /* 0x100fe20000004100 */
        /* <DEDUP_REMOVED lines=12> */
[----:B------:R-:W-:Y:S02]  /*e9c0*/  @!P4 FADD.FTZ R20, -R20, -RZ ;  /* 0x800000ff1414c221 */ /* 0x000fe40000010100 */
[----:B------:R-:W-:Y:S01]  /*e9d0*/  FMUL.FTZ R21, R26, R21 ;  /* 0x000000151a157220 */ /* 0x000fe20000410000 */
[----:B------:R-:W-:Y:S01]  /*e9e0*/  HADD2.F32 R26, -RZ, R16.H1_H1 ;  /* 0x30000010ff1a7230 */ /* 0x000fe20000004100 */
[----:B------:R-:W-:Y:S01]  /*e9f0*/  FMUL.FTZ R6, R11, R6 ;  /* 0x000000060b067220 */ /* 0x000fe20000410000 */
[--C-:B------:R-:W-:Y:S01]  /*ea00*/  HADD2.F32 R16, -RZ, R17.reuse.H0_H0 ;  /* 0x20000011ff107230 */ /* 0x100fe20000004100 */
[----:B------:R-:W-:Y:S01]  /*ea10*/  FMUL.FTZ R25, R25, R20 ;  /* 0x0000001419197220 */ /* 0x000fe20000410000 */
[----:B------:R-:W-:Y:S01]  /*ea20*/  HADD2.F32 R34, -RZ, R17.H1_H1 ;  /* 0x30000011ff227230 */ /* 0x000fe20000004100 */
[----:B------:R-:W-:Y:S01]  /*ea30*/  FFMA.FTZ R4, R4, R8, R35 ;  /* 0x0000000804047223 */ /* 0x000fe20000010023 */
[----:B------:R-:W-:Y:S02]  /*ea40*/  HADD2.F32 R11, -RZ, R28.H1_H1 ;  /* 0x3000001cff0b7230 */ /* 0x000fe40000004100 */
[----:B------:R-:W-:-:S02]  /*ea50*/  HADD2.F32 R17, -RZ, R19.H0_H0 ;  /* 0x20000013ff117230 */ /* 0x000fc40000004100 */
[----:B------:R-:W-:Y:S02]  /*ea60*/  HADD2.F32 R36, -RZ, R19.H1_H1 ;  /* 0x30000013ff247230 */ /* 0x000fe40000004100 */
[----:B------:R-:W-:Y:S02]  /*ea70*/  HADD2.F32 R20, -RZ, R29.H0_H0 ;  /* 0x2000001dff147230 */ /* 0x000fe40000004100 */
[----:B------:R-:W-:Y:S02]  /*ea80*/  HADD2.F32 R28, -RZ, R18.H0_H0 ;  /* 0x20000012ff1c7230 */ /* 0x000fe40000004100 */
[----:B------:R-:W-:Y:S02]  /*ea90*/  HADD2.F32 R8, -RZ, R30.H0_H0 ;  /* 0x2000001eff087230 */ /* 0x000fe40000004100 */
[----:B------:R-:W-:Y:S02]  /*eaa0*/  HADD2.F32 R19, -RZ, R31.H0_H0 ;  /* 0x2000001fff137230 */ /* 0x000fe40000004100 */
[----:B------:R-:W-:-:S02]  /*eab0*/  HADD2.F32 R18, -RZ, R18.H1_H1 ;  /* 0x30000012ff127230 */ /* 0x000fc40000004100 */
[----:B------:R-:W-:Y:S02]  /*eac0*/  HADD2.F32 R29, -RZ, R29.H1_H1 ;  /* 0x3000001dff1d7230 */ /* 0x000fe40000004100 */
[----:B------:R-:W-:Y:S02]  /*ead0*/  HADD2.F32 R30, -RZ, R30.H1_H1 ;  /* 0x3000001eff1e7230 */ /* 0x000fe40000004100 */
[----:B------:R-:W-:Y:S01]  /*eae0*/  HADD2.F32 R31, -RZ, R31.H1_H1 ;  /* 0x3000001fff1f7230 */ /* 0x000fe20000004100 */
[----:B------:R-:W-:Y:S02]  /*eaf0*/  FFMA.FTZ R11, R11, R26, R24 ;  /* 0x0000001a0b0b7223 */ /* 0x000fe40000010018 */
[----:B------:R-:W-:Y:S02]  /*eb00*/  FFMA.FTZ R16, R20, R16, R37 ;  /* 0x0000001014107223 */ /* 0x000fe40000010025 */
[----:B------:R-:W-:Y:S02]  /*eb10*/  FFMA.FTZ R25, R29, R34, R25 ;  /* 0x000000221d197223 */ /* 0x000fe40000010019 */
[----:B------:R-:W-:-:S02]  /*eb20*/  FFMA.FTZ R5, R8, R28, R5 ;  /* 0x0000001c08057223 */ /* 0x000fc40000010005 */
[----:B------:R-:W-:Y:S02]  /*eb30*/  FFMA.FTZ R18, R30, R18, R21 ;  /* 0x000000121e127223 */ /* 0x000fe40000010015 */
[----:B------:R-:W-:Y:S02]  /*eb40*/  FFMA.FTZ R6, R19, R17, R6 ;  /* 0x0000001113067223 */ /* 0x000fe40000010006 */
[----:B------:R-:W-:Y:S01]  /*eb50*/  FFMA.FTZ R7, R31, R36, R7 ;  /* 0x000000241f077223 */ /* 0x000fe20000010007 */
[----:B------:R-:W-:Y:S02]  /*eb60*/  F2FP.PACK_AB R28, R11, R4 ;  /* 0x000000040b1c723e */ /* 0x000fe400000000ff */
[----:B------:R-:W-:Y:S02]  /*eb70*/  F2FP.PACK_AB R29, R25, R16 ;  /* 0x00000010191d723e */ /* 0x000fe400000000ff */
[----:B------:R-:W-:Y:S02]  /*eb80*/  F2FP.PACK_AB R30, R18, R5 ;  /* 0x00000005121e723e */ /* 0x000fe400000000ff */
[----:B------:R-:W-:-:S02]  /*eb90*/  F2FP.PACK_AB R31, R7, R6 ;  /* 0x00000006071f723e */ /* 0x000fc400000000ff */
.L_x_973:
[----:B------:R-:W-:Y:S05]  /*eba0*/  BSYNC B0 ;  /* 0x0000000000007941 */ /* 0x000fea0003800000 */
.L_x_972:
[----:B-----5:R4:W-:Y:S02]  /*ebb0*/  STS.128 [R205+0x4000], R28 ;  /* 0x0040001ccd007388 */ /* 0x0209e40000000c00 */
.L_x_963:
[----:B------:R-:W-:Y:S05]  /*ebc0*/  BSYNC B2 ;  /* 0x0000000000027941 */ /* 0x000fea0003800000 */
.L_x_962:
[----:B-12-4-:R-:W-:Y:S01]  /*ebd0*/  IADD3 R20, R156, 0x10, RZ ;  /* 0x000000109c147810 */ /* 0x016fe20007ffe0ff */
[----:B------:R-:W-:Y:S03]  /*ebe0*/  BSSY B2, `(.L_x_974) ;  /* 0x0000119000027945 */ /* 0x000fe60003800000 */
[----:B------:R-:W-:-:S04]  /*ebf0*/  ISETP.GE.AND P2, PT, R20, R3, PT ;  /* 0x000000031400720c */ /* 0x000fc80003f46270 */
[----:B------:R-:W-:-:S13]  /*ec00*/  ISETP.LT.OR P2, PT, R129, -0x87, P2 ;  /* 0xffffff798100780c */ /* 0x000fda0001741670 */
[----:B------:R-:W-:Y:S05]  /*ec10*/  @P2 BRA `(.L_x_975) ;  /* 0x0000115000002947 */ /* 0x000fea0003800000 */
[----:B------:R-:W-:Y:S01]  /*ec20*/  ISETP.GE.AND P2, PT, R12, c[0x0][0x220], PT ;  /* 0x000088000c007a0c */ /* 0x000fe20003f46270 */
[----:B------:R-:W-:-:S12]  /*ec30*/  BSSY B1, `(.L_x_976) ;  /* 0x000005b000017945 */ /* 0x000fd80003800000 */
[----:B------:R1:W-:Y:S01]  /*ec40*/  @P2 STS.128 [R205+0x800], RZ ;  /* 0x000800ffcd002388 */ /* 0x0003e20000000c00 */
        /* <DEDUP_REMOVED lines=8> */
[C---:B------:R-:W-:Y:S02]  /*ecd0*/  IADD3 R11, P4, R147.reuse, R0, RZ ;  /* 0x00000000930b7210 */ /* 0x040fe40007f9e0ff */
[----:B------:R-:W-:Y:S02]  /*ece0*/  MOV R16, RZ ;  /* 0x000000ff00107202 */ /* 0x000fe40000000f00 */
[----:B------:R-:W-:-:S03]  /*ecf0*/  LEA.HI.X.SX32 R8, R147, R2, 0x1, P4 ;  /* 0x0000000293087211 */ /* 0x000fc600020f0eff */
[----:B------:R-:W-:-:S04]  /*ed00*/  @P2 SHF.R.S32.HI R149, RZ, 0x1, R148 ;  /* 0x00000001ff952819 */ /* 0x000fc80000011494 */
[C---:B------:R-:W-:Y:S02]  /*ed10*/  @P2 IADD3 R4, -R149.reuse, RZ, RZ ;  /* 0x000000ff95042210 */ /* 0x040fe40007ffe1ff */
[C---:B------:R-:W-:Y:S02]  /*ed20*/  @P2 IADD3 R7, -R149.reuse, RZ, RZ ;  /* 0x000000ff95072210 */ /* 0x040fe40007ffe1ff */
[C---:B------:R-:W-:Y:S02]  /*ed30*/  IADD3 R5, P4, R4.reuse, R11, RZ ;  /* 0x0000000b04057210 */ /* 0x040fe40007f9e0ff */
        /* <DEDUP_REMOVED lines=24> */
[----:B------:R-:W-:Y:S01]  /*eec0*/  @!P2 FADD.FTZ R11, -R11, -RZ ;  /* 0x800000ff0b0ba221 */ /* 0x000fe20000010100 */
[----:B------:R-:W-:Y:S01]  /*eed0*/  HADD2.F32 R24, -RZ, R24.H1_H1 ;  /* 0x30000018ff187230 */ /* 0x000fe20000004100 */
[----:B------:R-:W-:Y:S01]  /*eee0*/  FMUL.FTZ R35, R35, R8 ;  /* 0x0000000823237220 */ /* 0x000fe20000410000 */
[----:B------:R-:W-:Y:S01]  /*eef0*/  HADD2.F32 R36, -RZ, R25.H1_H1 ;  /* 0x30000019ff247230 */ /* 0x000fe20000004100 */
[----:B------:R-:W-:Y:S01]  /*ef00*/  FMUL.FTZ R37, R37, R4 ;  /* 0x0000000425257220 */ /* 0x000fe20000410000 */
[----:B------:R-:W-:Y:S01]  /*ef10*/  HADD2.F32 R8, -RZ, R26.H0_H0 ;  /* 0x2000001aff087230 */ /* 0x000fe20000004100 */
[----:B------:R-:W-:Y:S01]  /*ef20*/  @!P2 FADD.FTZ R21, -R21, -RZ ;  /* 0x800000ff1515a221 */ /* 0x000fe20000010100 */
[----:B------:R-:W-:Y:S01]  /*ef30*/  HADD2.F32 R4, -RZ, R27.H1_H1 ;  /* 0x3000001bff047230 */ /* 0x000fe20000004100 */
[----:B------:R-:W-:-:S02]  /*ef40*/  @!P2 FADD.FTZ R5, -R5, -RZ ;  /* 0x800000ff0505a221 */ /* 0x000fc40000010100 */
[----:B------:R-:W-:Y:S02]  /*ef50*/  @!P2 FADD.FTZ R7, -R7, -RZ ;  /* 0x800000ff0707a221 */ /* 0x000fe40000010100 */
[----:B------:R-:W-:Y:S01]  /*ef60*/  FMUL.FTZ R24, R24, R11 ;  /* 0x0000000b18187220 */ /* 0x000fe20000410000 */
[----:B------:R-:W-:Y:S01]  /*ef70*/  HADD2.F32 R11, -RZ, R27.H0_H0 ;  /* 0x2000001bff0b7230 */ /* 0x000fe20000004100 */
[----:B------:R-:W-:Y:S01]  /*ef80*/  FMUL.FTZ R36, R36, R21 ;  /* 0x0000001524247220 */ /* 0x000fe20000410000 */
[----:B------:R-:W-:Y:S01]  /*ef90*/  HADD2.F32 R21, -RZ, R26.H1_H1 ;  /* 0x3000001aff157230 */ /* 0x000fe20000004100 */
[----:B------:R-:W-:Y:S02]  /*efa0*/  @!P2 FADD.FTZ R6, -R6, -RZ ;  /* 0x800000ff0606a221 */ /* 0x000fe40000010100 */
[----:B------:R-:W-:Y:S01]  /*efb0*/  FMUL.FTZ R5, R8, R5 ;  /* 0x0000000508057220 */ /* 0x000fe20000410000 */
[----:B---3--:R-:W-:Y:S01]  /*efc0*/  HADD2.F32 R8, -RZ, R16.H0_H0 ;  /* 0x20000010ff087230 */ /* 0x008fe20000004100 */
[----:B------:R-:W-:Y:S01]  /*efd0*/  FMUL.FTZ R7, R4, R7 ;  /* 0x0000000704077220 */ /* 0x000fe20000410000 */
[----:B-----5:R-:W-:Y:S01]  /*efe0*/  HADD2.F32 R4, -RZ, R28.H0_H0 ;  /* 0x2000001cff047230 */ /* 0x020fe20000004100 */
[----:B------:R-:W-:-:S02]  /*eff0*/  @!P2 FADD.FTZ R34, -R34, -RZ ;  /* 0x800000ff2222a221 */ /* 0x000fc40000010100 */
[----:B------:R-:W-:Y:S01]  /*f000*/  FMUL.FTZ R6, R11, R6 ;  /* 0x000000060b067220 */ /* 0x000fe20000410000 */
[----:B------:R-:W-:Y:S01]  /*f010*/  HADD2.F32 R11, -RZ, R28.H1_H1 ;  /* 0x3000001cff0b7230 */ /* 0x000fe20000004100 */
[----:B------:R-:W-:Y:S01]  /*f020*/  FMUL.FTZ R34, R21, R34 ;  /* 0x0000002215227220 */ /* 0x000fe20000410000 */
[--C-:B------:R-:W-:Y:S01]  /*f030*/  HADD2.F32 R28, -RZ, R18.reuse.H0_H0 ;  /* 0x20000012ff1c7230 */ /* 0x100fe20000004100 */
[----:B------:R-:W-:Y:S01]  /*f040*/  FFMA.FTZ R4, R4, R8, R35 ;  /* 0x0000000804047223 */ /* 0x000fe20000010023 */
[----:B------:R-:W-:Y:S02]  /*f050*/  HADD2.F32 R27, -RZ, R18.H1_H1 ;  /* 0x30000012ff1b7230 */ /* 0x000fe40000004100 */
[----:B------:R-:W-:Y:S02]  /*f060*/  HADD2.F32 R21, -RZ, R16.H1_H1 ;  /* 0x30000010ff157230 */ /* 0x000fe40000004100 */
        /* <DEDUP_REMOVED lines=21> */
.L_x_979:
[----:B------:R-:W-:Y:S05]  /*f1c0*/  BSYNC B0 ;  /* 0x0000000000007941 */ /* 0x000fea0003800000 */
.L_x_978:
[----:B-----5:R4:W-:Y:S02]  /*f1d0*/  STS.128 [R205+0x800], R28 ;  /* 0x0008001ccd007388 */ /* 0x0209e40000000c00 */
.L_x_977:
[----:B------:R-:W-:Y:S05]  /*f1e0*/  BSYNC B1 ;  /* 0x0000000000017941 */ /* 0x000fea0003800000 */
.L_x_976:
        /* <DEDUP_REMOVED lines=9> */
[----:B------:R-:W-:Y:S02]  /*f280*/  IADD3 R5, R147, 0x40, RZ ;  /* 0x0000004093057810 */ /* 0x000fe40007ffe0ff */
[----:B------:R-:W-:Y:S02]  /*f290*/  MOV R4, RZ ;  /* 0x000000ff00047202 */ /* 0x000fe40000000f00 */
[----:B------:R-:W-:Y:S02]  /*f2a0*/  IADD3 R11, P4, R5, R0, RZ ;  /* 0x00000000050b7210 */ /* 0x000fe40007f9e0ff */
[----:B------:R-:W-:-:S02]  /*f2b0*/  MOV R16, RZ ;  /* 0x000000ff00107202 */ /* 0x000fc40000000f00 */
[----:B------:R-:W-:Y:S02]  /*f2c0*/  LEA.HI.X.SX32 R8, R5, R2, 0x1, P4 ;  /* 0x0000000205087211 */ /* 0x000fe400020f0eff */
        /* <DEDUP_REMOVED lines=8> */
[----:B--2---:R-:W2:Y:S01]  /*f350*/  LDG.E.128 R24, [R24.64+0x80] ;  /* 0x0000800618187981 */ /* 0x004ea2000c1e1d00 */
[----:B------:R-:W-:Y:S02]  /*f360*/  LEA.HI.X R7, R5, c[0x0][0x2b4], R4, 0x1, P4 ;  /* 0x0000ad0005077a11 */ /* 0x000fe400020f0c04 */
[----:B------:R-:W-:-:S04]  /*f370*/  IADD3 R11, P4, R16, R11, RZ ;  /* 0x0000000b100b7210 */ /* 0x000fc80007f9e0ff */
[----:B---3--:R-:W3:Y:S01]  /*f380*/  LDG.E.128 R4, [R6.64] ;  /* 0x0000000606047981 */ /* 0x008ee2000c1e1d00 */
[----:B------:R-:W-:Y:S02]  /*f390*/  LEA.HI.X.SX32 R8, R16, R8, 0x1, P4 ;  /* 0x0000000810087211 */ /* 0x000fe400020f0eff */
[----:B------:R-:W-:-:S04]  /*f3a0*/  LEA R16, P4, R11, c[0x0][0x2a8], 0x1 ;  /* 0x0000aa000b107a11 */ /* 0x000fc800078808ff */
[----:B------:R-:W-:-:S06]  /*f3b0*/  LEA.HI.X R17, R11, c[0x0][0x2ac], R8, 0x1, P4 ;  /* 0x0000ab000b117a11 */ /* 0x000fcc00020f0c08 */
[----:B----4-:R-:W4:Y:S01]  /*f3c0*/  LDG.E.128 R16, [R16.64] ;  /* 0x0000000610107981 */ /* 0x010f22000c1e1d00 */
        /* <DEDUP_REMOVED lines=28> */
[----:B----4-:R-:W-:Y:S01]  /*f590*/  HADD2.F32 R8, -RZ, R16.H0_H0 ;  /* 0x20000010ff087230 */ /* 0x010fe20000004100 */
        /* <DEDUP_REMOVED lines=31> */
.L_x_983:
[----:B------:R-:W-:Y:S05]  /*f790*/  BSYNC B0 ;  /* 0x0000000000007941 */ /* 0x000fea0003800000 */
.L_x_982:
[----:B-----5:R1:W-:Y:S02]  /*f7a0*/  STS.128 [R205+0x2800], R28 ;  /* 0x0028001ccd007388 */ /* 0x0203e40000000c00 */
.L_x_981:
[----:B------:R-:W-:Y:S05]  /*f7b0*/  BSYNC B1 ;  /* 0x0000000000017941 */ /* 0x000fea0003800000 */
.L_x_980:
[----:B------:R1:W-:Y:S01]  /*f7c0*/  @P0 STS.128 [R205+0x4800], RZ ;  /* 0x004800ffcd000388 */ /* 0x0003e20000000c00 */
[----:B------:R-:W-:Y:S05]  /*f7d0*/  @P0 BRA `(.L_x_975) ;  /* 0x0000059000000947 */ /* 0x000fea0003800000 */
[----:B------:R1:W5:Y:S01]  /*f7e0*/  LDG.E.128 R24, [R32.64+0x100] ;  /* 0x0001000620187981 */ /* 0x000362000c1e1d00 */
        /* <DEDUP_REMOVED lines=15> */
[----:B-1--4-:R-:W-:Y:S01]  /*f8e0*/  IMAD.WIDE R28, R5, 0x2, R32 ;  /* 0x00000002051c7825 */ /* 0x012fe200078e0220 */
[----:B------:R-:W-:Y:S02]  /*f8f0*/  LEA.HI.X.SX32 R4, R4, R11, 0x1, P4 ;  /* 0x0000000b04047211 */ /* 0x000fe400020f0eff */
[----:B------:R-:W-:-:S03]  /*f900*/  LEA R6, P4, R7, c[0x0][0x2b0], 0x1 ;  /* 0x0000ac0007067a11 */ /* 0x000fc600078808ff */
[----:B------:R-:W4:Y:S01]  /*f910*/  LDG.E.128 R28, [R28.64+0x100] ;  /* 0x000100061c1c7981 */ /* 0x000f22000c1e1d00 */
        /* <DEDUP_REMOVED lines=22> */
[----:B------:R-:W-:Y:S01]  /*fa80*/  HADD2.F32 R34, -RZ, R29.H1_H1 ;  /* 0x3000001dff227230 */ /* 0x000fe20000004100 */
[----:B------:R-:W-:Y:S01]  /*fa90*/  @!P2 FADD.FTZ R11, -R11, -RZ ;  /* 0x800000ff0b0ba221 */ /* 0x000fe20000010100 */
        /* <DEDUP_REMOVED lines=9> */
[----:B------:R-:W-:Y:S01]  /*fb30*/  FMUL.FTZ R5, R8, R5 ;  /* 0x0000000508057220 */ /* 0x000fe20000410000 */
[----:B---3--:R-:W-:Y:S01]  /*fb40*/  HADD2.F32 R8, -RZ, R16.H0_H0 ;  /* 0x20000010ff087230 */ /* 0x008fe20000004100 */
[----:B------:R-:W-:Y:S01]  /*fb50*/  FMUL.FTZ R7, R4, R7 ;  /* 0x0000000704077220 */ /* 0x000fe20000410000 */
[----:B-----5:R-:W-:Y:S01]  /*fb60*/  HADD2.F32 R4, -RZ, R24.H0_H0 ;  /* 0x20000018ff047230 */ /* 0x020fe20000004100 */
[----:B------:R-:W-:-:S02]  /*fb70*/  @!P2 FADD.FTZ R32, -R32, -RZ ;  /* 0x800000ff2020a221 */ /* 0x000fc40000010100 */
[----:B------:R-:W-:Y:S01]  /*fb80*/  @!P2 FADD.FTZ R6, -R6, -RZ ;  /* 0x800000ff0606a221 */ /* 0x000fe20000010100 */
[--C-:B------:R-:W-:Y:S01]  /*fb90*/  HADD2.F32 R30, -RZ, R18.reuse.H0_H0 ;  /* 0x20000012ff1e7230 */ /* 0x100fe20000004100 */
[----:B------:R-:W-:Y:S01]  /*fba0*/  FMUL.FTZ R32, R21, R32 ;  /* 0x0000002015207220 */ /* 0x000fe20000410000 */
[----:B------:R-:W-:Y:S01]  /*fbb0*/  HADD2.F32 R31, -RZ, R18.H1_H1 ;  /* 0x30000012ff1f7230 */ /* 0x000fe20000004100 */
[----:B------:R-:W-:Y:S01]  /*fbc0*/  FMUL.FTZ R6, R11, R6 ;  /* 0x000000060b067220 */ /* 0x000fe20000410000 */
[----:B------:R-:W-:Y:S01]  /*fbd0*/  HADD2.F32 R11, -RZ, R24.H1_H1 ;  /* 0x30000018ff0b7230 */ /* 0x000fe20000004100 */
[----:B------:R-:W-:Y:S01]  /*fbe0*/  FFMA.FTZ R4, R4, R8, R33 ;  /* 0x0000000804047223 */ /* 0x000fe20000010021 */
        /* <DEDUP_REMOVED lines=22> */
.L_x_985:
[----:B------:R-:W-:Y:S05]  /*fd50*/  BSYNC B0 ;  /* 0x0000000000007941 */ /* 0x000fea0003800000 */
.L_x_984:
[----:B-----5:R1:W-:Y:S02]  /*fd60*/  STS.128 [R205+0x4800], R24 ;  /* 0x00480018cd007388 */ /* 0x0203e40000000c00 */
.L_x_975:
[----:B------:R-:W-:Y:S05]  /*fd70*/  BSYNC B2 ;  /* 0x0000000000027941 */ /* 0x000fea0003800000 */
.L_x_974:
[----:B-1----:R-:W-:Y:S01]  /*fd80*/  IADD3 R24, R156, 0x20, RZ ;  /* 0x000000209c187810 */ /* 0x002fe20007ffe0ff */
        /* <DEDUP_REMOVED lines=8> */
[----:B--2-4-:R2:W5:Y:S01]  /*fe10*/  LDG.E.128 R32, [R14.64] ;  /* 0x000000060e207981 */ /* 0x014562000c1e1d00 */
        /* <DEDUP_REMOVED lines=8> */
[C---:B------:R-:W-:Y:S02]  /*fea0*/  SHF.L.U32 R5, R149.reuse, 0x5, RZ ;  /* 0x0000000595057819 */ /* 0x040fe400000006ff */
[----:B------:R-:W-:Y:S02]  /*feb0*/  @P2 IADD3 R4, -R149, RZ, RZ ;  /* 0x000000ff95042210 */ /* 0x000fe40007ffe1ff */
[----:B------:R-:W-:Y:S02]  /*fec0*/  IADD3 R11, P4, R5, R0, RZ ;  /* 0x00000000050b7210 */ /* 0x000fe40007f9e0ff */
[----:B------:R-:W-:Y:S02]  /*fed0*/  @P2 IADD3 R7, -R149, RZ, RZ ;  /* 0x000000ff95072210 */ /* 0x000fe40007ffe1ff */
[----:B------:R-:W-:Y:S02]  /*fee0*/  LEA.HI.X.SX32 R8, R5, R2, 0x1, P4 ;  /* 0x0000000205087211 */ /* 0x000fe400020f0eff */
[----:B------:R-:W-:Y:S01]  /*fef0*/  IADD3 R5, P4, R4, R11, RZ ;  /* 0x0000000b04057210 */ /* 0x000fe20007f9e0ff */
[----:B------:R-:W-:Y:S01]  /*ff00*/  IMAD.WIDE R28, R7, 0x2, R14 ;  /* 0x00000002071c7825 */ /* 0x000fe200078e020e */
[----:B------:R-:W-:-:S02]  /*ff10*/  @P2 IADD3 R16, -R149, RZ, RZ ;  /* 0x000000ff95102210 */ /* 0x000fc40007ffe1ff */
[----:B------:R-:W-:Y:S02]  /*ff20*/  LEA.HI.X.SX32 R4, R4, R8, 0x1, P4 ;  /* 0x0000000804047211 */ /* 0x000fe400020f0eff */
[C---:B------:R-:W-:Y:S01]  /*ff30*/  LEA R6, P4, R5.reuse, c[0x0][0x2b0], 0x1 ;  /* 0x0000ac0005067a11 */ /* 0x040fe200078808ff */
[----:B------:R-:W4:Y:S03]  /*ff40*/  LDG.E.128 R28, [R28.64] ;  /* 0x000000061c1c7981 */ /* 0x000f26000c1e1d00 */
        /* <DEDUP_REMOVED lines=30> */
[----:B------:R-:W-:Y:S01]  /*10130*/  FMUL.FTZ R5, R8, R5 ;  /* 0x0000000508057220 */ /* 0x000fe20000410000 */
[----:B------:R-:W-:Y:S01]  /*10140*/  HADD2.F32 R30, -RZ, R30.H1_H1 ;  /* 0x3000001eff1e7230 */ /* 0x000fe20000004100 */
[----:B------:R-:W-:Y:S01]  /*10150*/  FMUL.FTZ R7, R4, R7 ;  /* 0x0000000704077220 */ /* 0x000fe20000410000 */
[----:B-----5:R-:W-:Y:S01]  /*10160*/  HADD2.F32 R4, -RZ, R32.H0_H0 ;  /* 0x20000020ff047230 */ /* 0x020fe20000004100 */
[----:B------:R-:W-:Y:S01]  /*10170*/  @!P2 FADD.FTZ R21, -R21, -RZ ;  /* 0x800000ff1515a221 */ /* 0x000fe20000010100 */
[----:B---3--:R-:W-:Y:S01]  /*10180*/  HADD2.F32 R8, -RZ, R16.H0_H0 ;  /* 0x20000010ff087230 */ /* 0x008fe20000004100 */
[----:B------:R-:W-:-:S02]  /*10190*/  @!P2 FADD.FTZ R6, -R6, -RZ ;  /* 0x800000ff0606a221 */ /* 0x000fc40000010100 */
[----:B------:R-:W-:Y:S01]  /*101a0*/  @!P2 FADD.FTZ R25, -R25, -RZ ;  /* 0x800000ff1919a221 */ /* 0x000fe20000010100 */
[--C-:B------:R-:W-:Y:S01]  /*101b0*/  HADD2.F32 R29, -RZ, R19.reuse.H0_H0 ;  /* 0x20000013ff1d7230 */ /* 0x100fe20000004100 */
[----:B------:R-:W-:Y:S01]  /*101c0*/  FMUL.FTZ R26, R26, R21 ;  /* 0x000000151a1a7220 */ /* 0x000fe20000410000 */
[----:B------:R-:W-:Y:S01]  /*101d0*/  HADD2.F32 R21, -RZ, R16.H1_H1 ;  /* 0x30000010ff157230 */ /* 0x000fe20000004100 */
[----:B------:R-:W-:Y:S01]  /*101e0*/  FMUL.FTZ R6, R11, R6 ;  /* 0x000000060b067220 */ /* 0x000fe20000410000 */
[----:B------:R-:W-:Y:S01]  /*101f0*/  HADD2.F32 R11, -RZ, R32.H1_H1 ;  /* 0x30000020ff0b7230 */ /* 0x000fe20000004100 */
[----:B------:R-:W-:Y:S01]  /*10200*/  FMUL.FTZ R25, R30, R25 ;  /* 0x000000191e197220 */ /* 0x000fe20000410000 */
[----:B------:R-:W-:Y:S01]  /*10210*/  HADD2.F32 R36, -RZ, R19.H1_H1 ;  /* 0x30000013ff247230 */ /* 0x000fe20000004100 */
[----:B------:R-:W-:Y:S01]  /*10220*/  FFMA.FTZ R4, R4, R8, R27 ;  /* 0x0000000804047223 */ /* 0x000fe2000001001b */
[----:B------:R-:W-:Y:S02]  /*10230*/  HADD2.F32 R30, -RZ, R33.H0_H0 ;  /* 0x20000021ff1e7230 */ /* 0x000fe40000004100 */
[----:B------:R-:W-:-:S02]  /*10240*/  HADD2.F32 R16, -RZ, R17.H0_H0 ;  /* 0x20000011ff107230 */ /* 0x000fc40000004100 */
[----:B------:R-:W-:Y:S02]  /*10250*/  HADD2.F32 R32, -RZ, R18.H0_H0 ;  /* 0x20000012ff207230 */ /* 0x000fe40000004100 */
[----:B------:R-:W-:Y:S02]  /*10260*/  HADD2.F32 R8, -RZ, R34.H0_H0 ;  /* 0x20000022ff087230 */ /* 0x000fe40000004100 */
[----:B------:R-:W-:Y:S02]  /*10270*/  HADD2.F32 R19, -RZ, R35.H0_H0 ;  /* 0x20000023ff137230 */ /* 0x000fe40000004100 */
[----:B------:R-:W-:Y:S02]  /*10280*/  HADD2.F32 R17, -RZ, R17.H1_H1 ;  /* 0x30000011ff117230 */ /* 0x000fe40000004100 */
        /* <DEDUP_REMOVED lines=15> */
.L_x_991:
[----:B------:R-:W-:Y:S05]  /*10380*/  BSYNC B0 ;  /* 0x0000000000007941 */ /* 0x000fea0003800000 */
.L_x_990:
[----:B-----5:R4:W-:Y:S02]  /*10390*/  STS.128 [R205+0x1000], R32 ;  /* 0x00100020cd007388 */ /* 0x0209e40000000c00 */
.L_x_989:
[----:B------:R-:W-:Y:S05]  /*103a0*/  BSYNC B1 ;  /* 0x0000000000017941 */ /* 0x000fea0003800000 */
.L_x_988:
[----:B------:R1:W-:Y:S01]  /*103b0*/  @P1 STS.128 [R205+0x3000], RZ ;  /* 0x003000ffcd001388 */ /* 0x0003e20000000c00 */
[----:B------:R-:W-:Y:S01]  /*103c0*/  BSSY B1, `(.L_x_992) ;  /* 0x000005b000017945 */ /* 0x000fe20003800000 */
[----:B------:R-:W-:Y:S05]  /*103d0*/  @P1 BRA `(.L_x_993) ;  /* 0x0000059000001947 */ /* 0x000fea0003800000 */
[----:B--2-4-:R2:W5:Y:S01]  /*103e0*/  LDG.E.128 R32, [R14.64+0x80] ;  /* 0x000080060e207981 */ /* 0x014562000c1e1d00 */
        /* <DEDUP_REMOVED lines=8> */
[C---:B------:R-:W-:Y:S02]  /*10470*/  LEA R5, R149.reuse, 0x40, 0x5 ;  /* 0x0000004095057811 */ /* 0x040fe400078e28ff */
        /* <DEDUP_REMOVED lines=9> */
[----:B------:R-:W4:Y:S03]  /*10510*/  LDG.E.128 R28, [R28.64+0x80] ;  /* 0x000080061c1c7981 */ /* 0x000f26000c1e1d00 */
        /* <DEDUP_REMOVED lines=67> */
.L_x_995:
[----:B------:R-:W-:Y:S05]  /*10950*/  BSYNC B0 ;  /* 0x0000000000007941 */ /* 0x000fea0003800000 */
.L_x_994:
[----:B-----5:R4:W-:Y:S02]  /*10960*/  STS.128 [R205+0x3000], R32 ;  /* 0x00300020cd007388 */ /* 0x0209e40000000c00 */
.L_x_993:
[----:B------:R-:W-:Y:S05]  /*10970*/  BSYNC B1 ;  /* 0x0000000000017941 */ /* 0x000fea0003800000 */
.L_x_992:
[----:B------:R1:W-:Y:S01]  /*10980*/  @P0 STS.128 [R205+0x5000], RZ ;  /* 0x005000ffcd000388 */ /* 0x0003e20000000c00 */
        /* <DEDUP_REMOVED lines=16> */
[----:B--2---:R-:W-:Y:S01]  /*10a90*/  IMAD.WIDE R32, R7, 0x2, R14 ;  /* 0x0000000207207825 */ /* 0x004fe200078e020e */
[----:B------:R-:W-:-:S02]  /*10aa0*/  @P2 IADD3 R16, -R149, RZ, RZ ;  /* 0x000000ff95102210 */ /* 0x000fc40007ffe1ff */
[----:B------:R-:W-:Y:S02]  /*10ab0*/  LEA.HI.X.SX32 R4, R4, R8, 0x1, P4 ;  /* 0x0000000804047211 */ /* 0x000fe400020f0eff */
[C---:B------:R-:W-:Y:S01]  /*10ac0*/  LEA R6, P4, R5.reuse, c[0x0][0x2b0], 0x1 ;  /* 0x0000ac0005067a11 */ /* 0x040fe200078808ff */
[----:B------:R-:W2:Y:S03]  /*10ad0*/  LDG.E.128 R32, [R32.64+0x100] ;  /* 0x0001000620207981 */ /* 0x000ea6000c1e1d00 */
        /* <DEDUP_REMOVED lines=11> */
[--C-:B------:R-:W-:Y:S01]  /*10b90*/  HADD2.F32 R4, -RZ, R5.reuse.H0_H0 ;  /* 0x20000005ff047230 */ /* 0x100fe20000004100 */
[----:B------:R-:W-:Y:S01]  /*10ba0*/  @!P2 FADD.FTZ R8, -R8, -RZ ;  /* 0x800000ff0808a221 */ /* 0x000fe20000010100 */
[----:B------:R-:W-:-:S02]  /*10bb0*/  HADD2.F32 R14, -RZ, R5.H1_H1 ;  /* 0x30000005ff0e7230 */ /* 0x000fc40000004100 */
[--C-:B------:R-:W-:Y:S01]  /*10bc0*/  HADD2.F32 R5, -RZ, R6.reuse.H0_H0 ;  /* 0x20000006ff057230 */ /* 0x100fe20000004100 */
[----:B------:R-:W-:Y:S01]  /*10bd0*/  @!P2 FADD.FTZ R4, -R4, -RZ ;  /* 0x800000ff0404a221 */ /* 0x000fe20000010100 */
[----:B------:R-:W-:Y:S02]  /*10be0*/  HADD2.F32 R15, -RZ, R6.H1_H1 ;  /* 0x30000006ff0f7230 */ /* 0x000fe40000004100 */
[--C-:B------:R-:W-:Y:S02]  /*10bf0*/  HADD2.F32 R6, -RZ, R7.reuse.H0_H0 ;  /* 0x20000007ff067230 */ /* 0x100fe40000004100 */
[----:B------:R-:W-:Y:S01]  /*10c00*/  HADD2.F32 R7, -RZ, R7.H1_H1 ;  /* 0x30000007ff077230 */ /* 0x000fe20000004100 */
[----:B------:R-:W-:Y:S01]  /*10c10*/  FMUL.FTZ R21, R21, R8 ;  /* 0x0000000815157220 */ /* 0x000fe20000410000 */
[----:B------:R-:W-:Y:S01]  /*10c20*/  HADD2.F32 R32, -RZ, R32.H1_H1 ;  /* 0x30000020ff207230 */ /* 0x000fe20000004100 */
[----:B------:R-:W-:Y:S01]  /*10c30*/  FMUL.FTZ R25, R25, R4 ;  /* 0x0000000419197220 */ /* 0x000fe20000410000 */
[----:B------:R-:W-:Y:S01]  /*10c40*/  HADD2.F32 R8, -RZ, R34.H0_H0 ;  /* 0x20000022ff087230 */ /* 0x000fe20000004100 */
[----:B------:R-:W-:Y:S01]  /*10c50*/  @!P2 FADD.FTZ R11, -R11, -RZ ;  /* 0x800000ff0b0ba221 */ /* 0x000fe20000010100 */
[----:B------:R-:W-:Y:S01]  /*10c60*/  HADD2.F32 R33, -RZ, R33.H1_H1 ;  /* 0x30000021ff217230 */ /* 0x000fe20000004100 */
[----:B------:R-:W-:Y:S01]  /*10c70*/  @!P2 FADD.FTZ R5, -R5, -RZ ;  /* 0x800000ff0505a221 */ /* 0x000fe20000010100 */
[----:B------:R-:W-:Y:S01]  /*10c80*/  HADD2.F32 R4, -RZ, R35.H1_H1 ;  /* 0x30000023ff047230 */ /* 0x000fe20000004100 */
[----:B------:R-:W-:-:S02]  /*10c90*/  @!P2 FADD.FTZ R14, -R14, -RZ ;  /* 0x800000ff0e0ea221 */ /* 0x000fc40000010100 */
[----:B------:R-:W-:Y:S01]  /*10ca0*/  @!P2 FADD.FTZ R7, -R7, -RZ ;  /* 0x800000ff0707a221 */ /* 0x000fe20000010100 */
[--C-:B----4-:R-:W-:Y:S01]  /*10cb0*/  HADD2.F32 R26, -RZ, R16.reuse.H1_H1 ;  /* 0x30000010ff1a7230 */ /* 0x110fe20000004100 */
[----:B------:R-:W-:Y:S01]  /*10cc0*/  FMUL.FTZ R32, R32, R11 ;  /* 0x0000000b20207220 */ /* 0x000fe20000410000 */
[----:B------:R-:W-:Y:S01]  /*10cd0*/  HADD2.F32 R11, -RZ, R35.H0_H0 ;  /* 0x20000023ff0b7230 */ /* 0x000fe20000004100 */
[----:B------:R-:W-:Y:S01]  /*10ce0*/  FMUL.FTZ R5, R8, R5 ;  /* 0x0000000508057220 */ /* 0x000fe20000410000 */
[----:B------:R-:W-:Y:S01]  /*10cf0*/  HADD2.F32 R8, -RZ, R16.H0_H0 ;  /* 0x20000010ff087230 */ /* 0x000fe20000004100 */
[----:B------:R-:W-:Y:S01]  /*10d00*/  FMUL.FTZ R33, R33, R14 ;  /* 0x0000000e21217220 */ /* 0x000fe20000410000 */
[----:B------:R-:W-:Y:S01]  /*10d10*/  HADD2.F32 R34, -RZ, R34.H1_H1 ;  /* 0x30000022ff227230 */ /* 0x000fe20000004100 */
[----:B------:R-:W-:Y:S01]  /*10d20*/  FMUL.FTZ R7, R4, R7 ;  /* 0x0000000704077220 */ /* 0x000fe20000410000 */
[--C-:B-----5:R-:W-:Y:S01]  /*10d30*/  HADD2.F32 R4, -RZ, R28.reuse.H0_H0 ;  /* 0x2000001cff047230 */ /* 0x120fe20000004100 */
[----:B------:R-:W-:Y:S01]  /*10d40*/  @!P2 FADD.FTZ R6, -R6, -RZ ;  /* 0x800000ff0606a221 */ /* 0x000fe20000010100 */
[----:B------:R-:W-:Y:S01]  /*10d50*/  HADD2.F32 R14, -RZ, R29.H0_H0 ;  /* 0x2000001dff0e7230 */ /* 0x000fe20000004100 */
[----:B------:R-:W-:Y:S01]  /*10d60*/  @!P2 FADD.FTZ R15, -R15, -RZ ;  /* 0x800000ff0f0fa221 */ /* 0x000fe20000010100 */
[--C-:B------:R-:W-:Y:S01]  /*10d70*/  HADD2.F32 R16, -RZ, R17.reuse.H0_H0 ;  /* 0x20000011ff107230 */ /* 0x100fe20000004100 */
[----:B------:R-:W-:Y:S01]  /*10d80*/  FMUL.FTZ R6, R11, R6 ;  /* 0x000000060b067220 */ /* 0x000fe20000410000 */
[----:B------:R-:W-:Y:S01]  /*10d90*/  HADD2.F32 R11, -RZ, R28.H1_H1 ;  /* 0x3000001cff0b7230 */ /* 0x000fe20000004100 */
[----:B------:R-:W-:Y:S01]  /*10da0*/  FMUL.FTZ R15, R34, R15 ;  /* 0x0000000f220f7220 */ /* 0x000fe20000410000 */
[----:B------:R-:W-:Y:S01]  /*10db0*/  HADD2.F32 R34, -RZ, R17.H1_H1 ;  /* 0x30000011ff227230 */ /* 0x000fe20000004100 */
[----:B------:R-:W-:Y:S01]  /*10dc0*/  FFMA.FTZ R4, R4, R8, R21 ;  /* 0x0000000804047223 */ /* 0x000fe20000010015 */
[----:B------:R-:W-:Y:S01]  /*10dd0*/  HADD2.F32 R28, -RZ, R18.H0_H0 ;  /* 0x20000012ff1c7230 */ /* 0x000fe20000004100 */
[----:B------:R-:W-:Y:S01]  /*10de0*/  FFMA.FTZ R14, R14, R16, R25 ;  /* 0x000000100e0e7223 */ /* 0x000fe20000010019 */
[----:B------:R-:W-:-:S02]  /*10df0*/  HADD2.F32 R8, -RZ, R30.H0_H0 ;  /* 0x2000001eff087230 */ /* 0x000fc40000004100 */
[----:B------:R-:W-:Y:S02]  /*10e00*/  HADD2.F32 R16, -RZ, R31.H0_H0 ;  /* 0x2000001fff107230 */ /* 0x000fe40000004100 */
[----:B------:R-:W-:Y:S02]  /*10e10*/  HADD2.F32 R18, -RZ, R18.H1_H1 ;  /* 0x30000012ff127230 */ /* 0x000fe40000004100 */
[--C-:B------:R-:W-:Y:S02]  /*10e20*/  HADD2.F32 R17, -RZ, R19.reuse.H0_H0 ;  /* 0x20000013ff117230 */ /* 0x100fe40000004100 */
[----:B------:R-:W-:Y:S02]  /*10e30*/  HADD2.F32 R36, -RZ, R19.H1_H1 ;  /* 0x30000013ff247230 */ /* 0x000fe40000004100 */
[----:B------:R-:W-:Y:S02]  /*10e40*/  HADD2.F32 R29, -RZ, R29.H1_H1 ;  /* 0x3000001dff1d7230 */ /* 0x000fe40000004100 */
[----:B------:R-:W-:-:S02]  /*10e50*/  HADD2.F32 R30, -RZ, R30.H1_H1 ;  /* 0x3000001eff1e7230 */ /* 0x000fc40000004100 */
[----:B------:R-:W-:Y:S01]  /*10e60*/  HADD2.F32 R31, -RZ, R31.H1_H1 ;  /* 0x3000001fff1f7230 */ /* 0x000fe20000004100 */
[----:B------:R-:W-:Y:S02]  /*10e70*/  FFMA.FTZ R11, R11, R26, R32 ;  /* 0x0000001a0b0b7223 */ /* 0x000fe40000010020 */
[----:B------:R-:W-:Y:S02]  /*10e80*/  FFMA.FTZ R29, R29, R34, R33 ;  /* 0x000000221d1d7223 */ /* 0x000fe40000010021 */
[----:B------:R-:W-:Y:S02]  /*10e90*/  FFMA.FTZ R5, R8, R28, R5 ;  /* 0x0000001c08057223 */ /* 0x000fe40000010005 */
[----:B------:R-:W-:Y:S02]  /*10ea0*/  FFMA.FTZ R18, R30, R18, R15 ;  /* 0x000000121e127223 */ /* 0x000fe4000001000f */
[----:B------:R-:W-:Y:S02]  /*10eb0*/  FFMA.FTZ R6, R16, R17, R6 ;  /* 0x0000001110067223 */ /* 0x000fe40000010006 */
[----:B------:R-:W-:Y:S01]  /*10ec0*/  FFMA.FTZ R7, R31, R36, R7 ;  /* 0x000000241f077223 */ /* 0x000fe20000010007 */
[----:B------:R-:W-:-:S02]  /*10ed0*/  F2FP.PACK_AB R28, R11, R4 ;  /* 0x000000040b1c723e */ /* 0x000fc400000000ff */
[----:B------:R-:W-:Y:S02]  /*10ee0*/  F2FP.PACK_AB R29, R29, R14 ;  /* 0x0000000e1d1d723e */ /* 0x000fe400000000ff */
[----:B------:R-:W-:Y:S02]  /*10ef0*/  F2FP.PACK_AB R30, R18, R5 ;  /* 0x00000005121e723e */ /* 0x000fe400000000ff */
[----:B------:R-:W-:Y:S02]  /*10f00*/  F2FP.PACK_AB R31, R7, R6 ;  /* 0x00000006071f723e */ /* 0x000fe400000000ff */
.L_x_997:
[----:B------:R-:W-:Y:S05]  /*10f10*/  BSYNC B0 ;  /* 0x0000000000007941 */ /* 0x000fea0003800000 */
.L_x_996:
[----:B-----5:R1:W-:Y:S02]  /*10f20*/  STS.128 [R205+0x5000], R28 ;  /* 0x0050001ccd007388 */ /* 0x0203e40000000c00 */
.L_x_987:
[----:B------:R-:W-:Y:S05]  /*10f30*/  BSYNC B2 ;  /* 0x0000000000027941 */ /* 0x000fea0003800000 */
.L_x_986:
[----:B------:R-:W-:-:S04]  /*10f40*/  IADD3 R26, R156, 0x30, RZ ;  /* 0x000000309c1a7810 */ /* 0x000fc80007ffe0ff */
        /* <DEDUP_REMOVED lines=16> */
[C---:B------:R-:W-:Y:S01]  /*11050*/  @P2 IADD3 R4, -R149.reuse, RZ, RZ ;  /* 0x000000ff95042210 */ /* 0x040fe20007ffe1ff */
[C---:B------:R-:W-:Y:S01]  /*11060*/  IMAD R3, R149.reuse, 0x30, RZ ;  /* 0x0000003095037824 */ /* 0x040fe200078e02ff */
[C---:B------:R-:W-:Y:S02]  /*11070*/  @P2 IADD3 R7, -R149.reuse, RZ, RZ ;  /* 0x000000ff95072210 */ /* 0x040fe40007ffe1ff */
[----:B------:R-:W-:Y:S02]  /*11080*/  @P2 IADD3 R11, -R149, RZ, RZ ;  /* 0x000000ff950b2210 */ /* 0x000fe40007ffe1ff */
[----:B------:R-:W-:Y:S01]  /*11090*/  IADD3 R8, P4, R3, R0, RZ ;  /* 0x0000000003087210 */ /* 0x000fe20007f9e0ff */
[----:B-1--4-:R-:W-:-:S03]  /*110a0*/  IMAD.WIDE R28, R7, 0x2, R22 ;  /* 0x00000002071c7825 */ /* 0x012fc600078e0216 */
[----:B------:R-:W-:Y:S02]  /*110b0*/  LEA.HI.X.SX32 R3, R3, R2, 0x1, P4 ;  /* 0x0000000203037211 */ /* 0x000fe400020f0eff */
[C---:B------:R-:W-:Y:S01]  /*110c0*/  IADD3 R5, P4, R4.reuse, R8, RZ ;  /* 0x0000000804057210 */ /* 0x040fe20007f9e0ff */
[----:B------:R-:W4:Y:S03]  /*110d0*/  LDG.E.128 R28, [R28.64] ;  /* 0x000000061c1c7981 */ /* 0x000f26000c1e1d00 */
[----:B------:R-:W-:Y:S02]  /*110e0*/  LEA.HI.X.SX32 R4, R4, R3, 0x1, P4 ;  /* 0x0000000304047211 */ /* 0x000fe400020f0eff */
[----:B------:R-:W-:-:S04]  /*110f0*/  LEA R6, P4, R5, c[0x0][0x2b0], 0x1 ;  /* 0x0000ac0005067a11 */ /* 0x000fc800078808ff */
[----:B------:R-:W-:Y:S02]  /*11100*/  LEA.HI.X R7, R5, c[0x0][0x2b4], R4, 0x1, P4 ;  /* 0x0000ad0005077a11 */ /* 0x000fe400020f0c04 */
[----:B------:R-:W-:-:S04]  /*11110*/  IADD3 R8, P4, R11, R8, RZ ;  /* 0x000000080b087210 */ /* 0x000fc80007f9e0ff */
[----:B--2---:R-:W2:Y:S01]  /*11120*/  LDG.E.128 R4, [R6.64] ;  /* 0x0000000606047981 */ /* 0x004ea2000c1e1d00 */
[----:B------:R-:W-:Y:S02]  /*11130*/  LEA.HI.X.SX32 R3, R11, R3, 0x1, P4 ;  /* 0x000000030b037211 */ /* 0x000fe400020f0eff */
[----:B------:R-:W-:-:S04]  /*11140*/  LEA R12, P4, R8, c[0x0][0x2a8], 0x1 ;  /* 0x0000aa00080c7a11 */ /* 0x000fc800078808ff */
[----:B------:R-:W-:-:S06]  /*11150*/  LEA.HI.X R13, R8, c[0x0][0x2ac], R3, 0x1, P4 ;  /* 0x0000ab00080d7a11 */ /* 0x000fcc00020f0c03 */
[----:B---3--:R-:W3:Y:S01]  /*11160*/  LDG.E.128 R12, [R12.64] ;  /* 0x000000060c0c7981 */ /* 0x008ee2000c1e1d00 */
[--C-:B----4-:R-:W-:Y:S02]  /*11170*/  HADD2.F32 R32, -RZ, R28.reuse.H0_H0 ;  /* 0x2000001cff207230 */ /* 0x110fe40000004100 */
[----:B------:R-:W-:Y:S02]  /*11180*/  HADD2.F32 R27, -RZ, R28.H1_H1 ;  /* 0x3000001cff1b7230 */ /* 0x000fe40000004100 */
[----:B------:R-:W-:Y:S02]  /*11190*/  HADD2.F32 R25, -RZ, R29.H0_H0 ;  /* 0x2000001dff197230 */ /* 0x000fe40000004100 */
[--C-:B--2---:R-:W-:Y:S02]  /*111a0*/  HADD2.F32 R3, -RZ, R4.reuse.H0_H0 ;  /* 0x20000004ff037230 */ /* 0x104fe40000004100 */
[----:B------:R-:W-:Y:S02]  /*111b0*/  HADD2.F32 R8, -RZ, R4.H1_H1 ;  /* 0x30000004ff087230 */ /* 0x000fe40000004100 */
[----:B------:R-:W-:-:S02]  /*111c0*/  HADD2.F32 R4, -RZ, R5.H0_H0 ;  /* 0x20000005ff047230 */ /* 0x000fc40000004100 */
[----:B------:R-:W-:Y:S01]  /*111d0*/  HADD2.F32 R11, -RZ, R5.H1_H1 ;  /* 0x30000005ff0b7230 */ /* 0x000fe20000004100 */
[----:B------:R-:W-:Y:S01]  /*111e0*/  @!P2 FADD.FTZ R3, -R3, -RZ ;  /* 0x800000ff0303a221 */ /* 0x000fe20000010100 */
[--C-:B------:R-:W-:Y:S01]  /*111f0*/  HADD2.F32 R5, -RZ, R6.reuse.H0_H0 ;  /* 0x20000006ff057230 */ /* 0x100fe20000004100 */
[----:B------:R-:W-:Y:S01]  /*11200*/  @!P2 FADD.FTZ R8, -R8, -RZ ;  /* 0x800000ff0808a221 */ /* 0x000fe20000010100 */
[----:B------:R-:W-:Y:S01]  /*11210*/  HADD2.F32 R21, -RZ, R6.H1_H1 ;  /* 0x30000006ff157230 */ /* 0x000fe20000004100 */
[----:B------:R-:W-:Y:S01]  /*11220*/  @!P2 FADD.FTZ R4, -R4, -RZ ;  /* 0x800000ff0404a221 */ /* 0x000fe20000010100 */
[--C-:B------:R-:W-:Y:S02]  /*11230*/  HADD2.F32 R6, -RZ, R7.reuse.H0_H0 ;  /* 0x20000007ff067230 */ /* 0x100fe40000004100 */
[----:B------:R-:W-:Y:S01]  /*11240*/  HADD2.F32 R7, -RZ, R7.H1_H1 ;  /* 0x30000007ff077230 */ /* 0x000fe20000004100 */
[----:B------:R-:W-:Y:S01]  /*11250*/  FMUL.FTZ R32, R32, R3 ;  /* 0x0000000320207220 */ /* 0x000fe20000410000 */
[----:B------:R-:W-:Y:S01]  /*11260*/  HADD2.F32 R28, -RZ, R29.H1_H1 ;  /* 0x3000001dff1c7230 */ /* 0x000fe20000004100 */
[----:B------:R-:W-:Y:S01]  /*11270*/  FMUL.FTZ R27, R27, R8 ;  /* 0x000000081b1b7220 */ /* 0x000fe20000410000 */
[----:B------:R-:W-:Y:S01]  /*11280*/  HADD2.F32 R8, -RZ, R30.H0_H0 ;  /* 0x2000001eff087230 */ /* 0x000fe20000004100 */
[----:B------:R-:W-:Y:S01]  /*11290*/  FMUL.FTZ R25, R25, R4 ;  /* 0x0000000419197220 */ /* 0x000fe20000410000 */
[--C-:B------:R-:W-:Y:S01]  /*112a0*/  HADD2.F32 R3, -RZ, R31.reuse.H0_H0 ;  /* 0x2000001fff037230 */ /* 0x100fe20000004100 */
[----:B------:R-:W-:Y:S01]  /*112b0*/  @!P2 FADD.FTZ R11, -R11, -RZ ;  /* 0x800000ff0b0ba221 */ /* 0x000fe20000010100 */
[----:B------:R-:W-:Y:S01]  /*112c0*/  HADD2.F32 R4, -RZ, R31.H1_H1 ;  /* 0x3000001fff047230 */ /* 0x000fe20000004100 */
[----:B------:R-:W-:-:S02]  /*112d0*/  @!P2 FADD.FTZ R5, -R5, -RZ ;  /* 0x800000ff0505a221 */ /* 0x000fc40000010100 */
[----:B------:R-:W-:Y:S02]  /*112e0*/  @!P2 FADD.FTZ R6, -R6, -RZ ;  /* 0x800000ff0606a221 */ /* 0x000fe40000010100 */
[----:B------:R-:W-:Y:S01]  /*112f0*/  @!P2 FADD.FTZ R7, -R7, -RZ ;  /* 0x800000ff0707a221 */ /* 0x000fe20000010100 */
[----:B------:R-:W-:Y:S01]  /*11300*/  HADD2.F32 R30, -RZ, R30.H1_H1 ;  /* 0x3000001eff1e7230 */ /* 0x000fe20000004100 */
[----:B------:R-:W-:Y:S01]  /*11310*/  FMUL.FTZ R28, R28, R11 ;  /* 0x0000000b1c1c7220 */ /* 0x000fe20000410000 */
[----:B---3--:R-:W-:Y:S01]  /*11320*/  HADD2.F32 R11, -RZ, R13.H0_H0 ;  /* 0x2000000dff0b7230 */ /* 0x008fe20000004100 */
[----:B------:R-:W-:Y:S01]  /*11330*/  FMUL.FTZ R5, R8, R5 ;  /* 0x0000000508057220 */ /* 0x000fe20000410000 */
[----:B-----5:R-:W-:Y:S01]  /*11340*/  HADD2.F32 R8, -RZ, R17.H0_H0 ;  /* 0x20000011ff087230 */ /* 0x020fe20000004100 */
[----:B------:R-:W-:Y:S01]  /*11350*/  FMUL.FTZ R6, R3, R6 ;  /* 0x0000000603067220 */ /* 0x000fe20000410000 */
[----:B------:R-:W-:Y:S01]  /*11360*/  HADD2.F32 R3, -RZ, R16.H0_H0 ;  /* 0x20000010ff037230 */ /* 0x000fe20000004100 */
[----:B------:R-:W-:Y:S01]  /*11370*/  FMUL.FTZ R7, R4, R7 ;  /* 0x0000000704077220 */ /* 0x000fe20000410000 */
[----:B------:R-:W-:Y:S01]  /*11380*/  HADD2.F32 R4, -RZ, R12.H0_H0 ;  /* 0x2000000cff047230 */ /* 0x000fe20000004100 */
[----:B------:R-:W-:-:S02]  /*11390*/  @!P2 FADD.FTZ R21, -R21, -RZ ;  /* 0x800000ff1515a221 */ /* 0x000fc40000010100 */
[----:B------:R-:W-:Y:S01]  /*113a0*/  FFMA.FTZ R8, R8, R11, R25 ;  /* 0x0000000b08087223 */ /* 0x000fe20000010019 */
[----:B------:R-:W-:Y:S01]  /*113b0*/  HADD2.F32 R11, -RZ, R19.H0_H0 ;  /* 0x20000013ff0b7230 */ /* 0x000fe20000004100 */
[----:B------:R-:W-:Y:S01]  /*113c0*/  FMUL.FTZ R21, R30, R21 ;  /* 0x000000151e157220 */ /* 0x000fe20000410000 */
[----:B------:R-:W-:Y:S01]  /*113d0*/  HADD2.F32 R30, -RZ, R14.H0_H0 ;  /* 0x2000000eff1e7230 */ /* 0x000fe20000004100 */
[----:B------:R-:W-:Y:S01]  /*113e0*/  FFMA.FTZ R3, R3, R4, R32 ;  /* 0x0000000403037223 */ /* 0x000fe20000010020 */
[----:B------:R-:W-:Y:S02]  /*113f0*/  HADD2.F32 R4, -RZ, R18.H0_H0 ;  /* 0x20000012ff047230 */ /* 0x000fe40000004100 */
[----:B------:R-:W-:Y:S02]  /*11400*/  HADD2.F32 R16, -RZ, R16.H1_H1 ;  /* 0x30000010ff107230 */ /* 0x000fe40000004100 */
[----:B------:R-:W-:Y:S02]  /*11410*/  HADD2.F32 R12, -RZ, R12.H1_H1 ;  /* 0x3000000cff0c7230 */ /* 0x000fe40000004100 */
[----:B------:R-:W-:-:S02]  /*11420*/  HADD2.F32 R13, -RZ, R13.H1_H1 ;  /* 0x3000000dff0d7230 */ /* 0x000fc40000004100 */
[----:B------:R-:W-:Y:S02]  /*11430*/  HADD2.F32 R14, -RZ, R14.H1_H1 ;  /* 0x3000000eff0e7230 */ /* 0x000fe40000004100 */
[--C-:B------:R-:W-:Y:S02]  /*11440*/  HADD2.F32 R29, -RZ, R15.reuse.H0_H0 ;  /* 0x2000000fff1d7230 */ /* 0x100fe40000004100 */
[----:B------:R-:W-:Y:S02]  /*11450*/  HADD2.F32 R34, -RZ, R15.H1_H1 ;  /* 0x3000000fff227230 */ /* 0x000fe40000004100 */
[----:B------:R-:W-:Y:S02]  /*11460*/  HADD2.F32 R17, -RZ, R17.H1_H1 ;  /* 0x30000011ff117230 */ /* 0x000fe40000004100 */
[----:B------:R-:W-:Y:S02]  /*11470*/  HADD2.F32 R18, -RZ, R18.H1_H1 ;  /* 0x30000012ff127230 */ /* 0x000fe40000004100 */
[----:B------:R-:W-:Y:S01]  /*11480*/  HADD2.F32 R19, -RZ, R19.H1_H1 ;  /* 0x30000013ff137230 */ /* 0x000fe20000004100 */
[----:B------:R-:W-:-:S02]  /*11490*/  FFMA.FTZ R12, R16, R12, R27 ;  /* 0x0000000c100c7223 */ /* 0x000fc4000001001b */
[----:B------:R-:W-:Y:S02]  /*114a0*/  FFMA.FTZ R13, R17, R13, R28 ;  /* 0x0000000d110d7223 */ /* 0x000fe4000001001c */
[----:B------:R-:W-:Y:S02]  /*114b0*/  FFMA.FTZ R4, R4, R30, R5 ;  /* 0x0000001e04047223 */ /* 0x000fe40000010005 */
[----:B------:R-:W-:Y:S02]  /*114c0*/  FFMA.FTZ R21, R18, R14, R21 ;  /* 0x0000000e12157223 */ /* 0x000fe40000010015 */
[----:B------:R-:W-:Y:S02]  /*114d0*/  FFMA.FTZ R6, R11, R29, R6 ;  /* 0x0000001d0b067223 */ /* 0x000fe40000010006 */
[----:B------:R-:W-:Y:S01]  /*114e0*/  FFMA.FTZ R7, R19, R34, R7 ;  /* 0x0000002213077223 */ /* 0x000fe20000010007 */
[----:B------:R-:W-:Y:S02]  /*114f0*/  F2FP.PACK_AB R16, R12, R3 ;  /* 0x000000030c10723e */ /* 0x000fe400000000ff */
[----:B------:R-:W-:-:S02]  /*11500*/  F2FP.PACK_AB R17, R13, R8 ;  /* 0x000000080d11723e */ /* 0x000fc400000000ff */
[----:B------:R-:W-:Y:S02]  /*11510*/  F2FP.PACK_AB R18, R21, R4 ;  /* 0x000000041512723e */ /* 0x000fe400000000ff */
[----:B------:R-:W-:Y:S02]  /*11520*/  F2FP.PACK_AB R19, R7, R6 ;  /* 0x000000060713723e */ /* 0x000fe400000000ff */
.L_x_1001:
[----:B------:R-:W-:Y:S05]  /*11530*/  BSYNC B0 ;  /* 0x0000000000007941 */ /* 0x000fea0003800000 */
.L_x_1000:
[----:B-----5:R1:W-:Y:S02]  /*11540*/  STS.128 [R205+0x1800], R16 ;  /* 0x00180010cd007388 */ /* 0x0203e40000000c00 */
.L_x_999:
[----:B------:R-:W-:Y:S05]  /*11550*/  BSYNC B1 ;  /* 0x0000000000017941 */ /* 0x000fea0003800000 */
.L_x_998:
[----:B------:R1:W-:Y:S01]  /*11560*/  @P1 STS.128 [R205+0x3800], RZ ;  /* 0x003800ffcd001388 */ /* 0x0003e20000000c00 */
[----:B------:R-:W-:Y:S01]  /*11570*/  BSSY B1, `(.L_x_1002) ;  /* 0x000005c000017945 */ /* 0x000fe20003800000 */
[----:B------:R-:W-:Y:S05]  /*11580*/  @P1 BRA `(.L_x_1003) ;  /* 0x000005a000001947 */ /* 0x000fea0003800000 */
[----:B-1----:R1:W5:Y:S01]  /*11590*/  LDG.E.128 R16, [R22.64+0x80] ;  /* 0x0000800616107981 */ /* 0x002362000c1e1d00 */
[----:B------:R-:W-:Y:S01]  /*115a0*/  ISETP.GE.AND P1, PT, R10, c[0x0][0x230], PT ;  /* 0x00008c000a007a0c */ /* 0x000fe20003f26270 */
[----:B------:R-:W-:-:S12]  /*115b0*/  BSSY B0, `(.L_x_1004) ;  /* 0x0000056000007945 */ /* 0x000fd80003800000 */
[----:B------:R-:W-:Y:S05]  /*115c0*/  @P1 BRA `(.L_x_1005) ;  /* 0x0000054000001947 */ /* 0x000fea0003800000 */
[-C--:B------:R-:W-:Y:S02]  /*115d0*/  ISETP.GE.AND P1, PT, R10, R149.reuse, PT ;  /* 0x000000950a00720c */ /* 0x080fe40003f26270 */
[----:B------:R-:W-:Y:S02]  /*115e0*/  MOV R7, R149 ;  /* 0x0000009500077202 */ /* 0x000fe40000000f00 */
[----:B------:R-:W-:Y:S02]  /*115f0*/  MOV R4, 0x30 ;  /* 0x0000003000047802 */ /* 0x000fe40000000f00 */
[----:B------:R-:W-:-:S07]  /*11600*/  MOV R10, RZ ;  /* 0x000000ff000a7202 */ /* 0x000fce0000000f00 */
[----:B------:R-:W-:-:S04]  /*11610*/  @P1 SHF.R.S32.HI R149, RZ, 0x1, R148 ;  /* 0x00000001ff951819 */ /* 0x000fc80000011494 */
[C---:B------:R-:W-:Y:S01]  /*11620*/  @P1 IADD3 R7, -R149.reuse, RZ, RZ ;  /* 0x000000ff95071210 */ /* 0x040fe20007ffe1ff */
[C---:B------:R-:W-:Y:S01]  /*11630*/  IMAD R3, R149.reuse, R4, 0x40 ;  /* 0x0000004095037424 */ /* 0x040fe200078e0204 */
[----:B------:R-:W-:Y:S02]  /*11640*/  MOV R4, RZ ;  /* 0x000000ff00047202 */ /* 0x000fe40000000f00 */
[----:B------:R-:W-:Y:S01]  /*11650*/  @P1 IADD3 R4, -R149, RZ, RZ ;  /* 0x000000ff95041210 */ /* 0x000fe20007ffe1ff */
[----:B----4-:R-:W-:Y:S01]  /*11660*/  IMAD.WIDE R28, R7, 0x2, R22 ;  /* 0x00000002071c7825 */ /* 0x010fe200078e0216 */
[----:B------:R-:W-:Y:S02]  /*11670*/  IADD3 R8, P2, R3, R0, RZ ;  /* 0x0000000003087210 */ /* 0x000fe40007f5e0ff */
[----:B------:R-:W-:Y:S02]  /*11680*/  @P1 IADD3 R10, -R149, RZ, RZ ;  /* 0x000000ff950a1210 */ /* 0x000fe40007ffe1ff */
[----:B------:R-:W-:Y:S01]  /*11690*/  LEA.HI.X.SX32 R3, R3, R2, 0x1, P2 ;  /* 0x0000000203037211 */ /* 0x000fe200010f0eff */
[----:B------:R-:W4:Y:S01]  /*116a0*/  LDG.E.128 R28, [R28.64+0x80] ;  /* 0x000080061c1c7981 */ /* 0x000f22000c1e1d00 */
[----:B------:R-:W-:-:S04]  /*116b0*/  IADD3 R5, P2, R4, R8, RZ ;  /* 0x0000000804057210 */ /* 0x000fc80007f5e0ff */
        /* <DEDUP_REMOVED lines=11> */
[--C-:B------:R-:W-:Y:S02]  /*11770*/  HADD2.F32 R21, -RZ, R29.reuse.H0_H0 ;  /* 0x2000001dff157230 */ /* 0x100fe40000004100 */
[----:B------:R-:W-:Y:S02]  /*11780*/  HADD2.F32 R29, -RZ, R29.H1_H1 ;  /* 0x3000001dff1d7230 */ /* 0x000fe40000004100 */
[--C-:B--2---:R-:W-:Y:S02]  /*11790*/  HADD2.F32 R3, -RZ, R4.reuse.H0_H0 ;  /* 0x20000004ff037230 */ /* 0x104fe40000004100 */
[----:B------:R-:W-:-:S02]  /*117a0*/  HADD2.F32 R8, -RZ, R4.H1_H1 ;  /* 0x30000004ff087230 */ /* 0x000fc40000004100 */
[--C-:B------:R-:W-:Y:S02]  /*117b0*/  HADD2.F32 R4, -RZ, R5.reuse.H0_H0 ;  /* 0x20000005ff047230 */ /* 0x100fe40000004100 */
        /* <DEDUP_REMOVED lines=9> */
[--C-:B------:R-:W-:Y:S01]  /*11850*/  HADD2.F32 R3, -RZ, R31.reuse.H0_H0 ;  /* 0x2000001fff037230 */ /* 0x100fe20000004100 */
[----:B------:R-:W-:Y:S01]  /*11860*/  FMUL.FTZ R25, R25, R8 ;  /* 0x0000000819197220 */ /* 0x000fe20000410000 */
[----:B------:R-:W-:Y:S01]  /*11870*/  HADD2.F32 R8, -RZ, R30.H0_H0 ;  /* 0x2000001eff087230 */ /* 0x000fe20000004100 */
[----:B------:R-:W-:Y:S01]  /*11880*/  FMUL.FTZ R21, R21, R4 ;  /* 0x0000000415157220 */ /* 0x000fe20000410000 */
[----:B------:R-:W-:Y:S01]  /*11890*/  HADD2.F32 R4, -RZ, R31.H1_H1 ;  /* 0x3000001fff047230 */ /* 0x000fe20000004100 */
[----:B------:R-:W-:-:S02]  /*118a0*/  @!P1 FADD.FTZ R10, -R10, -RZ ;  /* 0x800000ff0a0a9221 */ /* 0x000fc40000010100 */
[----:B------:R-:W-:Y:S02]  /*118b0*/  @!P1 FADD.FTZ R5, -R5, -RZ ;  /* 0x800000ff05059221 */ /* 0x000fe40000010100 */
        /* <DEDUP_REMOVED lines=11> */
[----:B------:R-:W-:Y:S01]  /*11970*/  @!P1 FADD.FTZ R11, -R11, -RZ ;  /* 0x800000ff0b0b9221 */ /* 0x000fe20000010100 */
[----:B------:R-:W-:Y:S01]  /*11980*/  HADD2.F32 R28, -RZ, R14.H0_H0 ;  /* 0x2000000eff1c7230 */ /* 0x000fe20000004100 */
[----:B------:R-:W-:Y:S01]  /*11990*/  FFMA.FTZ R8, R8, R10, R21 ;  /* 0x0000000a08087223 */ /* 0x000fe20000010015 */
[----:B------:R-:W-:Y:S01]  /*119a0*/  HADD2.F32 R10, -RZ, R19.H0_H0 ;  /* 0x20000013ff0a7230 */ /* 0x000fe20000004100 */
[----:B------:R-:W-:Y:S01]  /*119b0*/  FMUL.FTZ R11, R30, R11 ;  /* 0x0000000b1e0b7220 */ /* 0x000fe20000410000 */
[----:B------:R-:W-:Y:S01]  /*119c0*/  HADD2.F32 R30, -RZ, R13.H1_H1 ;  /* 0x3000000dff1e7230 */ /* 0x000fe20000004100 */
[----:B------:R-:W-:Y:S01]  /*119d0*/  FFMA.FTZ R3, R3, R4, R32 ;  /* 0x0000000403037223 */ /* 0x000fe20000010020 */
[----:B------:R-:W-:-:S02]  /*119e0*/  HADD2.F32 R4, -RZ, R18.H0_H0 ;  /* 0x20000012ff047230 */ /* 0x000fc40000004100 */
[----:B------:R-:W-:Y:S02]  /*119f0*/  HADD2.F32 R16, -RZ, R16.H1_H1 ;  /* 0x30000010ff107230 */ /* 0x000fe40000004100 */
[----:B------:R-:W-:Y:S02]  /*11a00*/  HADD2.F32 R12, -RZ, R12.H1_H1 ;  /* 0x3000000cff0c7230 */ /* 0x000fe40000004100 */
[----:B------:R-:W-:Y:S02]  /*11a10*/  HADD2.F32 R14, -RZ, R14.H1_H1 ;  /* 0x3000000eff0e7230 */ /* 0x000fe40000004100 */
[--C-:B------:R-:W-:Y:S02]  /*11a20*/  HADD2.F32 R13, -RZ, R15.reuse.H0_H0 ;  /* 0x2000000fff0d7230 */ /* 0x100fe40000004100 */
        /* <DEDUP_REMOVED lines=9> */
[----:B------:R-:W-:Y:S01]  /*11ac0*/  FFMA.FTZ R7, R19, R34, R7 ;  /* 0x0000002213077223 */ /* 0x000fe20000010007 */
[----:B------:R-:W-:Y:S02]  /*11ad0*/  F2FP.PACK_AB R16, R12, R3 ;  /* 0x000000030c10723e */ /* 0x000fe400000000ff */
[----:B------:R-:W-:Y:S02]  /*11ae0*/  F2FP.PACK_AB R17, R17, R8 ;  /* 0x000000081111723e */ /* 0x000fe400000000ff */
[----:B------:R-:W-:Y:S02]  /*11af0*/  F2FP.PACK_AB R18, R11, R4 ;  /* 0x000000040b12723e */ /* 0x000fe400000000ff */
[----:B------:R-:W-:Y:S02]  /*11b00*/  F2FP.PACK_AB R19, R7, R6 ;  /* 0x000000060713723e */ /* 0x000fe400000000ff */
.L_x_1005:
[----:B------:R-:W-:Y:S05]  /*11b10*/  BSYNC B0 ;  /* 0x0000000000007941 */ /* 0x000fea0003800000 */
.L_x_1004:
[----:B-----5:R1:W-:Y:S02]  /*11b20*/  STS.128 [R205+0x3800], R16 ;  /* 0x00380010cd007388 */ /* 0x0203e40000000c00 */
.L_x_1003:
[----:B------:R-:W-:Y:S05]  /*11b30*/  BSYNC B1 ;  /* 0x0000000000017941 */ /* 0x000fea0003800000 */
.L_x_1002:
[----:B------:R1:W-:Y:S01]  /*11b40*/  @P0 STS.128 [R205+0x5800], RZ ;  /* 0x005800ffcd000388 */ /* 0x0003e20000000c00 */
[----:B------:R-:W-:Y:S05]  /*11b50*/  @P0 BRA `(.L_x_951) ;  /* 0x00000d8000000947 */ /* 0x000fea0003800000 */
[----:B--2-4-:R2:W5:Y:S01]  /*11b60*/  LDG.E.128 R12, [R22.64+0x100] ;  /* 0x00010006160c7981 */ /* 0x014562000c1e1d00 */
[----:B------:R-:W-:Y:S01]  /*11b70*/  ISETP.GE.AND P0, PT, R9, c[0x0][0x230], PT ;  /* 0x00008c0009007a0c */ /* 0x000fe20003f06270 */
[----:B------:R-:W-:Y:S01]  /*11b80*/  BSSY B0, `(.L_x_1006) ;  /* 0x000005a000007945 */ /* 0x000fe20003800000 */
[----:B------:R-:W-:-:S05]  /*11b90*/  IADD3 R10, P1, R22, 0x100, RZ ;  /* 0x00000100160a7810 */ /* 0x000fca0007f3e0ff */
[----:B------:R-:W-:-:S06]  /*11ba0*/  IMAD.X R11, RZ, RZ, R23, P1 ;  /* 0x000000ffff0b7224 */ /* 0x000fcc00008e0617 */
[----:B------:R-:W-:Y:S05]  /*11bb0*/  @P0 BRA `(.L_x_1007) ;  /* 0x0000056000000947 */ /* 0x000fea0003800000 */
[-C--:B------:R-:W-:Y:S02]  /*11bc0*/  ISETP.GE.AND P0, PT, R9, R149.reuse, PT ;  /* 0x000000950900720c */ /* 0x080fe40003f06270 */
[----:B------:R-:W-:Y:S02]  /*11bd0*/  MOV R4, R149 ;  /* 0x0000009500047202 */ /* 0x000fe40000000f00 */
[----:B------:R-:W-:Y:S02]  /*11be0*/  MOV R6, 0x30 ;  /* 0x0000003000067802 */ /* 0x000fe40000000f00 */
[----:B------:R-:W-:-:S07]  /*11bf0*/  MOV R3, RZ ;  /* 0x000000ff00037202 */ /* 0x000fce0000000f00 */
[--C-:B------:R-:W-:Y:S02]  /*11c00*/  @P0 SHF.R.S32.HI R149, RZ, 0x1, R148.reuse ;  /* 0x00000001ff950819 */ /* 0x100fe40000011494 */
[--C-:B------:R-:W-:Y:S02]  /*11c10*/  @P0 SHF.R.S32.HI R5, RZ, 0x1, R148.reuse ;  /* 0x00000001ff050819 */ /* 0x100fe40000011494 */
[C---:B------:R-:W-:Y:S01]  /*11c20*/  @P0 IADD3 R4, -R149.reuse, RZ, RZ ;  /* 0x000000ff95040210 */ /* 0x040fe20007ffe1ff */
[----:B------:R-:W-:Y:S01]  /*11c30*/  IMAD R7, R149, R6, 0x80 ;  /* 0x0000008095077424 */ /* 0x000fe200078e0206 */
[----:B------:R-:W-:Y:S02]  /*11c40*/  @P0 IADD3 R3, -R5, RZ, RZ ;  /* 0x000000ff05030210 */ /* 0x000fe40007ffe1ff */
[----:B------:R-:W-:Y:S01]  /*11c50*/  @P0 SHF.R.S32.HI R148, RZ, 0x1, R148 ;  /* 0x00000001ff940819 */ /* 0x000fe20000011494 */
[----:B-1----:R-:W-:Y:S01]  /*11c60*/  IMAD.WIDE R16, R4, 0x2, R10 ;  /* 0x0000000204107825 */ /* 0x002fe200078e020a */
[----:B------:R-:W-:-:S04]  /*11c70*/  IADD3 R0, P1, R7, R0, RZ ;  /* 0x0000000007007210 */ /* 0x000fc80007f3e0ff */
[----:B------:R-:W-:Y:S01]  /*11c80*/  LEA.HI.X.SX32 R2, R7, R2, 0x1, P1 ;  /* 0x0000000207027211 */ /* 0x000fe200008f0eff */
[----:B------:R-:W4:Y:S01]  /*11c90*/  LDG.E.128 R16, [R16.64] ;  /* 0x0000000610107981 */ /* 0x000f22000c1e1d00 */
[----:B------:R-:W-:-:S04]  /*11ca0*/  IADD3 R5, P1, R3, R0, RZ ;  /* 0x0000000003057210 */ /* 0x000fc80007f3e0ff */
[----:B------:R-:W-:Y:S02]  /*11cb0*/  LEA.HI.X.SX32 R6, R3, R2, 0x1, P1 ;  /* 0x0000000203067211 */ /* 0x000fe400008f0eff */
[C---:B--2---:R-:W-:Y:S02]  /*11cc0*/  LEA R22, P1, R5.reuse, c[0x0][0x2b0], 0x1 ;  /* 0x0000ac0005167a11 */ /* 0x044fe400078208ff */
[----:B------:R-:W-:Y:S02]  /*11cd0*/  MOV R3, RZ ;  /* 0x000000ff00037202 */ /* 0x000fe40000000f00 */
[----:B------:R-:W-:Y:S02]  /*11ce0*/  LEA.HI.X R23, R5, c[0x0][0x2b4], R6, 0x1, P1 ;  /* 0x0000ad0005177a11 */ /* 0x000fe400008f0c06 */
[----:B------:R-:W-:-:S03]  /*11cf0*/  @P0 IADD3 R3, -R148, RZ, RZ ;  /* 0x000000ff94030210 */ /* 0x000fc60007ffe1ff */
[----:B------:R4:W2:Y:S01]  /*11d00*/  LDG.E.128 R4, [R22.64] ;  /* 0x0000000616047981 */ /* 0x0008a2000c1e1d00 */
[----:B------:R-:W-:-:S04]  /*11d10*/  IADD3 R0, P1, R3, R0, RZ ;  /* 0x0000000003007210 */ /* 0x000fc80007f3e0ff */
        /* <DEDUP_REMOVED lines=9> */
[----:B------:R-:W-:Y:S01]  /*11db0*/  HADD2.F32 R2, -RZ, R4.H0_H0 ;  /* 0x20000004ff027230 */ /* 0x000fe20000004100 */
[----:B------:R-:W-:Y:S01]  /*11dc0*/  @!P0 FADD.FTZ R0, -R0, -RZ ;  /* 0x800000ff00008221 */ /* 0x000fe20000010100 */
[--C-:B------:R-:W-:Y:S01]  /*11dd0*/  HADD2.F32 R3, -RZ, R6.reuse.H0_H0 ;  /* 0x20000006ff037230 */ /* 0x100fe20000004100 */
[----:B------:R-:W-:Y:S01]  /*11de0*/  @!P0 FADD.FTZ R5, -R5, -RZ ;  /* 0x800000ff05058221 */ /* 0x000fe20000010100 */
[----:B------:R-:W-:Y:S01]  /*11df0*/  HADD2.F32 R21, -RZ, R6.H1_H1 ;  /* 0x30000006ff157230 */ /* 0x000fe20000004100 */
[----:B------:R-:W-:Y:S01]  /*11e00*/  @!P0 FADD.FTZ R2, -R2, -RZ ;  /* 0x800000ff02028221 */ /* 0x000fe20000010100 */
[----:B------:R-:W-:-:S02]  /*11e10*/  HADD2.F32 R6, -RZ, R7.H0_H0 ;  /* 0x20000007ff067230 */ /* 0x000fc40000004100 */
[----:B------:R-:W-:Y:S02]  /*11e20*/  HADD2.F32 R4, -RZ, R4.H1_H1 ;  /* 0x30000004ff047230 */ /* 0x000fe40000004100 */
[----:B------:R-:W-:Y:S01]  /*11e30*/  HADD2.F32 R7, -RZ, R7.H1_H1 ;  /* 0x30000007ff077230 */ /* 0x000fe20000004100 */
[----:B------:R-:W-:Y:S01]  /*11e40*/  FMUL.FTZ R23, R23, R0 ;  /* 0x0000000017177220 */ /* 0x000fe20000410000 */
[----:B------:R-:W-:Y:S01]  /*11e50*/  HADD2.F32 R25, -RZ, R16.H1_H1 ;  /* 0x30000010ff197230 */ /* 0x000fe20000004100 */
[----:B------:R-:W-:Y:S01]  /*11e60*/  FMUL.FTZ R22, R22, R5 ;  /* 0x0000000516167220 */ /* 0x000fe20000410000 */
[--C-:B------:R-:W-:Y:S01]  /*11e70*/  HADD2.F32 R5, -RZ, R19.reuse.H0_H0 ;  /* 0x20000013ff057230 */ /* 0x100fe20000004100 */
[----:B------:R-:W-:Y:S01]  /*11e80*/  FMUL.FTZ R17, R17, R2 ;  /* 0x0000000211117220 */ /* 0x000fe20000410000 */
[----:B------:R-:W-:Y:S01]  /*11e90*/  HADD2.F32 R2, -RZ, R18.H0_H0 ;  /* 0x20000012ff027230 */ /* 0x000fe20000004100 */
[----:B------:R-:W-:Y:S01]  /*11ea0*/  @!P0 FADD.FTZ R4, -R4, -RZ ;  /* 0x800000ff04048221 */ /* 0x000fe20000010100 */
[----:B------:R-:W-:Y:S01]  /*11eb0*/  HADD2.F32 R0, -RZ, R19.H1_H1 ;  /* 0x30000013ff007230 */ /* 0x000fe20000004100 */
[----:B------:R-:W-:-:S02]  /*11ec0*/  @!P0 FADD.FTZ R3, -R3, -RZ ;  /* 0x800000ff03038221 */ /* 0x000fc40000010100 */
[----:B------:R-:W-:Y:S02]  /*11ed0*/  @!P0 FADD.FTZ R6, -R6, -RZ ;  /* 0x800000ff06068221 */ /* 0x000fe40000010100 */
[----:B------:R-:W-:Y:S01]  /*11ee0*/  @!P0 FADD.FTZ R7, -R7, -RZ ;  /* 0x800000ff07078221 */ /* 0x000fe20000010100 */
[----:B------:R-:W-:Y:S01]  /*11ef0*/  HADD2.F32 R18, -RZ, R18.H1_H1 ;  /* 0x30000012ff127230 */ /* 0x000fe20000004100 */
[----:B------:R-:W-:Y:S01]  /*11f00*/  FMUL.FTZ R25, R25, R4 ;  /* 0x0000000419197220 */ /* 0x000fe20000410000 */
[----:B-----5:R-:W-:Y:S01]  /*11f10*/  HADD2.F32 R4, -RZ, R12.H0_H0 ;  /* 0x2000000cff047230 */ /* 0x020fe20000004100 */
[----:B------:R-:W-:Y:S01]  /*11f20*/  FMUL.FTZ R3, R2, R3 ;  /* 0x0000000302037220 */ /* 0x000fe20000410000 */
[----:B---3--:R-:W-:Y:S01]  /*11f30*/  HADD2.F32 R2, -RZ, R9.H0_H0 ;  /* 0x20000009ff027230 */ /* 0x008fe20000004100 */
        /* <DEDUP_REMOVED lines=14> */
[--C-:B------:R-:W-:Y:S02]  /*12020*/  HADD2.F32 R19, -RZ, R11.reuse.H0_H0 ;  /* 0x2000000bff137230 */ /* 0x100fe40000004100 */
[----:B------:R-:W-:Y:S02]  /*12030*/  HADD2.F32 R16, -RZ, R11.H1_H1 ;  /* 0x3000000bff107230 */ /* 0x000fe40000004100 */
        /* <DEDUP_REMOVED lines=14> */
.L_x_1007:
[----:B------:R-:W-:Y:S05]  /*12120*/  BSYNC B0 ;  /* 0x0000000000007941 */ /* 0x000fea0003800000 */
.L_x_1006:
[----:B-----5:R4:W-:Y:S01]  /*12130*/  STS.128 [R205+0x5800], R12 ;  /* 0x0058000ccd007388 */ /* 0x0209e20000000c00 */
[----:B------:R-:W-:Y:S05]  /*12140*/  BRA `(.L_x_951) ;  /* 0x0000079000007947 */ /* 0x000fea0003800000 */
.L_x_913:
[----:B------:R-:W-:Y:S01]  /*12150*/  IADD3 R9, -R60, R203, RZ ;  /* 0x000000cb3c097210 */ /* 0x000fe20007ffe1ff */
[----:B------:R-:W-:Y:S03]  /*12160*/  BSSY B0, `(.L_x_1008) ;  /* 0x000001a000007945 */ /* 0x000fe60003800000 */
[----:B------:R-:W-:-:S13]  /*12170*/  ISETP.GE.AND P2, PT, R156, R9, PT ;  /* 0x000000099c00720c */ /* 0x000fda0003f46270 */
[----:B------:R-:W-:Y:S05]  /*12180*/  @P2 BRA `(.L_x_1009) ;  /* 0x0000017000002947 */ /* 0x000fea0003800000 */
[----:B------:R-:W-:Y:S02]  /*12190*/  ISETP.GE.AND P5, PT, R12, c[0x0][0x220], PT ;  /* 0x000088000c007a0c */ /* 0x000fe40003fa6270 */
[----:B------:R-:W-:-:S04]  /*121a0*/  @!P1 LEA R10, P2, R158, c[0x0][0x160], 0x1 ;  /* 0x000058009e0a9a11 */ /* 0x000fc800078408ff */
[----:B------:R-:W-:-:S07]  /*121b0*/  @!P1 LEA.HI.X R11, R158, c[0x0][0x164], R161, 0x1, P2 ;  /* 0x000059009e0b9a11 */ /* 0x000fce00010f0ca1 */
[C---:B------:R-:W-:Y:S01]  /*121c0*/  @!P5 LEA R14, P4, R158.reuse, c[0x0][0x160], 0x1 ;  /* 0x000058009e0eda11 */ /* 0x040fe200078808ff */
[----:B------:R1:W-:Y:S03]  /*121d0*/  @P5 STS.128 [R205], RZ ;  /* 0x000000ffcd005388 */ /* 0x0003e60000000c00 */
[----:B------:R-:W-:-:S05]  /*121e0*/  @!P5 LEA.HI.X R15, R158, c[0x0][0x164], R161, 0x1, P4 ;  /* 0x000059009e0fda11 */ /* 0x000fca00020f0ca1 */
        /* <DEDUP_REMOVED lines=17> */
.L_x_1009:
[----:B------:R-:W-:Y:S05]  /*12300*/  BSYNC B0 ;  /* 0x0000000000007941 */ /* 0x000fea0003800000 */
.L_x_1008:
[----:B------:R-:W-:Y:S01]  /*12310*/  IADD3 R20, R156, 0x10, RZ ;  /* 0x000000109c147810 */ /* 0x000fe20007ffe0ff */
[----:B------:R-:W-:Y:S03]  /*12320*/  BSSY B0, `(.L_x_1010) ;  /* 0x000001c000007945 */ /* 0x000fe60003800000 */
[----:B------:R-:W-:-:S13]  /*12330*/  ISETP.GE.AND P2, PT, R20, R9, PT ;  /* 0x000000091400720c */ /* 0x000fda0003f46270 */
[----:B------:R-:W-:Y:S05]  /*12340*/  @P2 BRA `(.L_x_1011) ;  /* 0x0000019000002947 */ /* 0x000fea0003800000 */
[----:B------:R-:W-:Y:S02]  /*12350*/  ISETP.GE.AND P4, PT, R12, c[0x0][0x220], PT ;  /* 0x000088000c007a0c */ /* 0x000fe40003f86270 */
[----:B------:R-:W-:-:S05]  /*12360*/  IADD3 R5, P2, R5, R158, RZ ;  /* 0x0000009e05057210 */ /* 0x000fca0007f5e0ff */
[----:B------:R-:W-:Y:S01]  /*12370*/  IMAD.X R0, R7, 0x1, R161, P2 ;  /* 0x0000000107007824 */ /* 0x000fe200010e06a1 */
[----:B------:R-:W-:-:S04]  /*12380*/  @!P1 LEA R6, P2, R5, c[0x0][0x160], 0x1 ;  /* 0x0000580005069a11 */ /* 0x000fc800078408ff */
[C---:B------:R-:W-:Y:S01]  /*12390*/  @!P1 LEA.HI.X R7, R5.reuse, c[0x0][0x164], R0, 0x1, P2 ;  /* 0x0000590005079a11 */ /* 0x040fe200010f0c00 */
[----:B------:R2:W-:Y:S01]  /*123a0*/  @P4 STS.128 [R205+0x800], RZ ;  /* 0x000800ffcd004388 */ /* 0x0005e20000000c00 */
[----:B-1----:R-:W-:-:S04]  /*123b0*/  @!P4 LEA R10, P5, R5, c[0x0][0x160], 0x1 ;  /* 0x00005800050aca11 */ /* 0x002fc800078a08ff */
[----:B------:R-:W-:-:S05]  /*123c0*/  @!P4 LEA.HI.X R11, R5, c[0x0][0x164], R0, 0x1, P5 ;  /* 0x00005900050bca11 */ /* 0x000fca00028f0c00 */
        /* <DEDUP_REMOVED lines=11> */
[----:B------:R-:W-:-:S04]  /*12480*/  LEA R4, P2, R5, c[0x0][0x160], 0x1 ;  /* 0x0000580005047a11 */ /* 0x000fc800078408ff */
[----:B------:R-:W-:-:S05]  /*12490*/  LEA.HI.X R5, R5, c[0x0][0x164], R0, 0x1, P2 ;  /* 0x0000590005057a11 */ /* 0x000fca00010f0c00 */
[----:B------:R-:W-:Y:S01]  /*124a0*/  @!PT LDS RZ, [RZ] ;  /* 0x00000000fffff984 */ /* 0x000fe20000000800 */
[----:B------:R-:W-:Y:S01]  /*124b0*/  @!PT LDS RZ, [RZ] ;  /* 0x00000000fffff984 */ /* 0x000fe20000000800 */
[----:B------:R-:W-:Y:S01]  /*124c0*/  @!PT LDS RZ, [RZ] ;  /* 0x00000000fffff984 */ /* 0x000fe20000000800 */
[----:B------:R1:W-:Y:S04]  /*124d0*/  LDGSTS.E.BYPASS.LTC128B.128 [R205+0x4800], [R4.64+0x100] ;  /* 0x0480010004cd7fae */ /* 0x0003e8000b901d46 */
.L_x_1011:
[----:B------:R-:W-:Y:S05]  /*124e0*/  BSYNC B0 ;  /* 0x0000000000007941 */ /* 0x000fea0003800000 */
.L_x_1010:
[----:B------:R-:W-:Y:S01]  /*124f0*/  IADD3 R24, R156, 0x20, RZ ;  /* 0x000000209c187810 */ /* 0x000fe20007ffe0ff */
[----:B------:R-:W-:Y:S03]  /*12500*/  BSSY B0, `(.L_x_1012) ;  /* 0x000001d000007945 */ /* 0x000fe60003800000 */
[----:B------:R-:W-:-:S13]  /*12510*/  ISETP.GE.AND P2, PT, R24, R9, PT ;  /* 0x000000091800720c */ /* 0x000fda0003f46270 */
[----:B------:R-:W-:Y:S05]  /*12520*/  @P2 BRA `(.L_x_1013) ;  /* 0x000001a000002947 */ /* 0x000fea0003800000 */
[----:B------:R-:W-:Y:S01]  /*12530*/  ISETP.GE.AND P4, PT, R12, c[0x0][0x220], PT ;  /* 0x000088000c007a0c */ /* 0x000fe20003f86270 */
[----:B------:R-:W-:Y:S01]  /*12540*/  IMAD.MOV.U32 R0, RZ, RZ, c[0x0][0x194] ;  /* 0x00006500ff007624 */ /* 0x000fe200078e00ff */
[----:B-1----:R-:W-:-:S04]  /*12550*/  LEA R5, P2, R3, R158, 0x5 ;  /* 0x0000009e03057211 */ /* 0x002fc800078428ff */
[----:B------:R-:W-:Y:S02]  /*12560*/  LEA.HI.X R0, R3, R161, R0, 0x5, P2 ;  /* 0x000000a103007211 */ /* 0x000fe400010f2c00 */
[----:B--2---:R-:W-:-:S04]  /*12570*/  @!P1 LEA R6, P2, R5, c[0x0][0x160], 0x1 ;  /* 0x0000580005069a11 */ /* 0x004fc800078408ff */
[C---:B------:R-:W-:Y:S01]  /*12580*/  @!P1 LEA.HI.X R7, R5.reuse, c[0x0][0x164], R0, 0x1, P2 ;  /* 0x0000590005079a11 */ /* 0x040fe200010f0c00 */
[----:B------:R1:W-:Y:S01]  /*12590*/  @P4 STS.128 [R205+0x1000], RZ ;  /* 0x001000ffcd004388 */ /* 0x0003e20000000c00 */
[----:B------:R-:W-:-:S04]  /*125a0*/  @!P4 LEA R10, P5, R5, c[0x0][0x160], 0x1 ;  /* 0x00005800050aca11 */ /* 0x000fc800078a08ff */
        /* <DEDUP_REMOVED lines=18> */
.L_x_1013:
[----:B------:R-:W-:Y:S05]  /*126d0*/  BSYNC B0 ;  /* 0x0000000000007941 */ /* 0x000fea0003800000 */
.L_x_1012:
[----:B------:R-:W-:-:S04]  /*126e0*/  IADD3 R26, R156, 0x30, RZ ;  /* 0x000000309c1a7810 */ /* 0x000fc80007ffe0ff */
[----:B------:R-:W-:-:S13]  /*126f0*/  ISETP.GE.AND P2, PT, R26, R9, PT ;  /* 0x000000091a00720c */ /* 0x000fda0003f46270 */
[----:B------:R-:W-:Y:S05]  /*12700*/  @P2 BRA `(.L_x_951) ;  /* 0x000001d000002947 */ /* 0x000fea0003800000 */
[----:B------:R-:W-:Y:S01]  /*12710*/  ISETP.GE.AND P4, PT, R12, c[0x0][0x220], PT ;  /* 0x000088000c007a0c */ /* 0x000fe20003f86270 */
[----:B-12---:R-:W-:Y:S01]  /*12720*/  IMAD.MOV.U32 R4, RZ, RZ, R158 ;  /* 0x000000ffff047224 */ /* 0x006fe200078e009e */
[----:B------:R-:W-:Y:S01]  /*12730*/  ULDC UR4, c[0x0][0x194] ;  /* 0x0000650000047ab9 */ /* 0x000fe20000000800 */
[----:B------:R-:W-:Y:S01]  /*12740*/  IMAD.MOV.U32 R5, RZ, RZ, R161 ;  /* 0x000000ffff057224 */ /* 0x000fe200078e00a1 */
[----:B------:R-:W-:-:S03]  /*12750*/  UIMAD UR4, UR4, 0x30, URZ ;  /* 0x00000030040478a4 */ /* 0x000fc6000f8e023f */
[----:B------:R-:W-:-:S05]  /*12760*/  IMAD.WIDE.U32 R4, R3, 0x30, R4 ;  /* 0x0000003003047825 */ /* 0x000fca00078e0004 */
[----:B------:R-:W-:Y:S01]  /*12770*/  IADD3 R0, R5, UR4, RZ ;  /* 0x0000000405007c10 */ /* 0x000fe2000fffe0ff */
[----:B------:R1:W-:Y:S01]  /*12780*/  @P4 STS.128 [R205+0x1800], RZ ;  /* 0x001800ffcd004388 */ /* 0x0003e20000000c00 */
[C---:B------:R-:W-:Y:S02]  /*12790*/  @!P4 LEA R6, P5, R4.reuse, c[0x0][0x160], 0x1 ;  /* 0x000058000406ca11 */ /* 0x040fe400078a08ff */
        /* <DEDUP_REMOVED lines=20> */
.L_x_951:
[----:B------:R-:W-:Y:S05]  /*128e0*/  BSYNC B3 ;  /* 0x0000000000037941 */ /* 0x000fea0003800000 */
.L_x_912:
[----:B------:R-:W-:Y:S01]  /*128f0*/  IADD3 R209, R134, -0x1, RZ ;  /* 0xffffffff86d17810 */ /* 0x000fe20007ffe0ff */
[----:B------:R-:W-:Y:S01]  /*12900*/  BSSY B0, `(.L_x_1014) ;  /* 0x0000023000007945 */ /* 0x000fe20003800000 */
[----:B------:R-:W-:Y:S02]  /*12910*/  LEA R208, P0, R154, c[0x0][0x168], 0x1 ;  /* 0x00005a009ad07a11 */ /* 0x000fe400078008ff */
[----:B------:R-:W-:Y:S01]  /*12920*/  LOP3.LUT R210, R150, 0xffff, RZ, 0xc0, !PT ;  /* 0x0000ffff96d27812 */ /* 0x000fe200078ec0ff */
[----:B-1----:R-:W-:Y:S01]  /*12930*/  IMAD.SHL.U32 R3, R209, 0x40, RZ ;  /* 0x00000040d1037824 */ /* 0x002fe200078e00ff */
[----:B------:R-:W-:Y:S02]  /*12940*/  LEA.HI.X R211, R154, c[0x0][0x16c], R153, 0x1, P0 ;  /* 0x00005b009ad37a11 */ /* 0x000fe400000f0c99 */
[----:B------:R-:W-:Y:S01]  /*12950*/  LOP3.LUT R44, R210, 0xff, RZ, 0xc0, !PT ;  /* 0x000000ffd22c7812 */ /* 0x000fe200078ec0ff */
[----:B--2---:R-:W-:-:S05]  /*12960*/  IMAD.IADD R5, R62, 0x1, -R3 ;  /* 0x000000013e057824 */ /* 0x004fca00078e0a03 */
[----:B------:R-:W-:-:S13]  /*12970*/  ISETP.GE.AND P1, PT, R156, R5, PT ;  /* 0x000000059c00720c */ /* 0x000fda0003f26270 */
[----:B------:R-:W-:Y:S05]  /*12980*/  @P1 BRA `(.L_x_1015) ;  /* 0x000001a000001947 */ /* 0x000fea0003800000 */
[C---:B------:R-:W-:Y:S02]  /*12990*/  LOP3.LUT R0, R44.reuse, 0x1, RZ, 0xc0, !PT ;  /* 0x000000012c007812 */ /* 0x040fe400078ec0ff */
[----:B------:R-:W-:Y:S02]  /*129a0*/  R2P PR, R44, 0x6 ;  /* 0x000000062c007804 */ /* 0x000fe40000000000 */
[----:B------:R-:W-:-:S11]  /*129b0*/  ISETP.NE.U32.AND P0, PT, R0, 0x1, PT ;  /* 0x000000010000780c */ /* 0x000fd60003f05070 */
[----:B------:R-:W-:Y:S02]  /*129c0*/  @P1 IMAD.MOV.U32 R6, RZ, RZ, R208 ;  /* 0x000000ffff061224 */ /* 0x000fe400078e00d0 */
[----:B------:R-:W-:Y:S01]  /*129d0*/  @!P0 MOV R8, R208 ;  /* 0x000000d000088202 */ /* 0x000fe20000000f00 */
[--C-:B------:R-:W-:Y:S02]  /*129e0*/  @!P0 IMAD.MOV.U32 R9, RZ, RZ, R211.reuse ;  /* 0x000000ffff098224 */ /* 0x100fe400078e00d3 */
[----:B------:R-:W-:-:S03]  /*129f0*/  @P1 IMAD.MOV.U32 R7, RZ, RZ, R211 ;  /* 0x000000ffff071224 */ /* 0x000fc600078e00d3 */
        /* <DEDUP_REMOVED lines=8> */
[----:B------:R1:W-:Y:S04]  /*12a80*/  @P1 LDGSTS.E.BYPASS.LTC128B.128 [R205+0x8000], [R6.64+0x80] ;  /* 0x0800008006cd1fae */ /* 0x0003e8000b901d46 */
[----:B------:R1:W-:Y:S01]  /*12a90*/  @!P1 STS.128 [R205+0x8000], RZ ;  /* 0x008000ffcd009388 */ /* 0x0003e20000000c00 */
[----:B------:R-:W-:Y:S05]  /*12aa0*/  @!P2 BRA `(.L_x_1016) ;  /* 0x000000700000a947 */ /* 0x000fea0003800000 */
[----:B-1----:R-:W-:Y:S02]  /*12ab0*/  MOV R6, R208 ;  /* 0x000000d000067202 */ /* 0x002fe40000000f00 */
[----:B------:R-:W-:-:S05]  /*12ac0*/  MOV R7, R211 ;  /* 0x000000d300077202 */ /* 0x000fca0000000f00 */
[----:B------:R-:W-:Y:S01]  /*12ad0*/  @!PT LDS RZ, [RZ] ;  /* 0x00000000fffff984 */ /* 0x000fe20000000800 */
[----:B------:R-:W-:Y:S01]  /*12ae0*/  @!PT LDS RZ, [RZ] ;  /* 0x00000000fffff984 */ /* 0x000fe20000000800 */
[----:B------:R-:W-:Y:S01]  /*12af0*/  @!PT LDS RZ, [RZ] ;  /* 0x00000000fffff984 */ /* 0x000fe20000000800 */
[----:B------:R1:W-:Y:S01]  /*12b00*/  LDGSTS.E.BYPASS.LTC128B.128 [R205+0xa000], [R6.64+0x100] ;  /* 0x0a00010006cd7fae */ /* 0x0003e2000b901d46 */
[----:B------:R-:W-:Y:S05]  /*12b10*/  BRA `(.L_x_1015) ;  /* 0x0000001000007947 */ /* 0x000fea0003800000 */
.L_x_1016:
[----:B------:R2:W-:Y:S02]  /*12b20*/  STS.128 [R205+0xa000], RZ ;  /* 0x00a000ffcd007388 */ /* 0x0005e40000000c00 */
.L_x_1015:
[----:B------:R-:W-:Y:S05]  /*12b30*/  BSYNC B0 ;  /* 0x0000000000007941 */ /* 0x000fea0003800000 */
.L_x_1014:
[----:B------:R-:W-:Y:S01]  /*12b40*/  ISETP.GE.AND P0, PT, R20, R5, PT ;  /* 0x000000051400720c */ /* 0x000fe20003f06270 */
[----:B------:R-:W-:-:S12]  /*12b50*/  BSSY B0, `(.L_x_1017) ;  /* 0x000001f000007945 */ /* 0x000fd80003800000 */
[----:B------:R-:W-:Y:S05]  /*12b60*/  @P0 BRA `(.L_x_1018) ;  /* 0x000001d000000947 */ /* 0x000fea0003800000 */
[C---:B------:R-:W-:Y:S02]  /*12b70*/  LOP3.LUT R0, R44.reuse, 0x1, RZ, 0xc0, !PT ;  /* 0x000000012c007812 */ /* 0x040fe400078ec0ff */
[----:B------:R-:W-:Y:S02]  /*12b80*/  LOP3.LUT P0, RZ, R44, 0x2, RZ, 0xc0, !PT ;  /* 0x000000022cff7812 */ /* 0x000fe4000780c0ff */
[----:B------:R-:W-:Y:S02]  /*12b90*/  ISETP.NE.U32.AND P1, PT, R0, 0x1, PT ;  /* 0x000000010000780c */ /* 0x000fe40003f25070 */
[----:B-1----:R-:W-:-:S05]  /*12ba0*/  IADD3 R7, P2, R200, R154, RZ ;  /* 0x0000009ac8077210 */ /* 0x002fca0007f5e0ff */
[----:B------:R-:W-:-:S04]  /*12bb0*/  IMAD.X R0, R199, 0x1, R153, P2 ;  /* 0x00000001c7007824 */ /* 0x000fc800010e0699 */
[C---:B------:R-:W-:Y:S02]  /*12bc0*/  @P0 LEA R8, P2, R7.reuse, c[0x0][0x168], 0x1 ;  /* 0x00005a0007080a11 */ /* 0x040fe400078408ff */
[C---:B------:R-:W-:Y:S02]  /*12bd0*/  @!P1 LEA R10, P4, R200.reuse, R208, 0x1 ;  /* 0x000000d0c80a9211 */ /* 0x040fe400078808ff */
[----:B------:R-:W-:Y:S02]  /*12be0*/  @P0 LEA.HI.X R9, R7, c[0x0][0x16c], R0, 0x1, P2 ;  /* 0x00005b0007090a11 */ /* 0x000fe400010f0c00 */
[----:B------:R-:W-:-:S05]  /*12bf0*/  @!P1 LEA.HI.X R11, R200, R211, R199, 0x1, P4 ;  /* 0x000000d3c80b9211 */ /* 0x000fca00020f0cc7 */
        /* <DEDUP_REMOVED lines=10> */
[----:B------:R-:W-:-:S13]  /*12ca0*/  LOP3.LUT P0, RZ, R44, 0x4, RZ, 0xc0, !PT ;  /* 0x000000042cff7812 */ /* 0x000fda000780c0ff */
[----:B------:R-:W-:Y:S05]  /*12cb0*/  @!P0 BRA `(.L_x_1019) ;  /* 0x0000007000008947 */ /* 0x000fea0003800000 */
[----:B------:R-:W-:-:S04]  /*12cc0*/  LEA R6, P0, R7, c[0x0][0x168], 0x1 ;  /* 0x00005a0007067a11 */ /* 0x000fc800078008ff */
[----:B------:R-:W-:-:S05]  /*12cd0*/  LEA.HI.X R7, R7, c[0x0][0x16c], R0, 0x1, P0 ;  /* 0x00005b0007077a11 */ /* 0x000fca00000f0c00 */
[----:B------:R-:W-:Y:S01]  /*12ce0*/  @!PT LDS RZ, [RZ] ;  /* 0x00000000fffff984 */ /* 0x000fe20000000800 */
[----:B------:R-:W-:Y:S01]  /*12cf0*/  @!PT LDS RZ, [RZ] ;  /* 0x00000000fffff984 */ /* 0x000fe20000000800 */
[----:B------:R-:W-:Y:S01]  /*12d00*/  @!PT LDS RZ, [RZ] ;  /* 0x00000000fffff984 */ /* 0x000fe20000000800 */
[----:B------:R1:W-:Y:S01]  /*12d10*/  LDGSTS.E.BYPASS.LTC128B.128 [R205+0xa800], [R6.64+0x100] ;  /* 0x0a80010006cd7fae */ /* 0x0003e2000b901d46 */
[----:B------:R-:W-:Y:S05]  /*12d20*/  BRA `(.L_x_1018) ;  /* 0x0000001000007947 */ /* 0x000fea0003800000 */
.L_x_1019:
[----:B------:R1:W-:Y:S02]  /*12d30*/  STS.128 [R205+0xa800], RZ ;  /* 0x00a800ffcd007388 */ /* 0x0003e40000000c00 */
.L_x_1018:
[----:B------:R-:W-:Y:S05]  /*12d40*/  BSYNC B0 ;  /* 0x0000000000007941 */ /* 0x000fea0003800000 */
.L_x_1017:
[----:B------:R-:W-:Y:S01]  /*12d50*/  ISETP.GE.AND P0, PT, R24, R5, PT ;  /* 0x000000051800720c */ /* 0x000fe20003f06270 */
[----:B------:R-:W-:-:S12]  /*12d60*/  BSSY B0, `(.L_x_1020) ;  /* 0x0000023000007945 */ /* 0x000fd80003800000 */
[----:B------:R-:W-:Y:S05]  /*12d70*/  @P0 BRA `(.L_x_1021) ;  /* 0x0000021000000947 */ /* 0x000fea0003800000 */
[C---:B------:R-:W-:Y:S01]  /*12d80*/  LOP3.LUT R0, R44.reuse, 0x1, RZ, 0xc0, !PT ;  /* 0x000000012c007812 */ /* 0x040fe200078ec0ff */
[----:B-1----:R-:W-:Y:S01]  /*12d90*/  IMAD.MOV.U32 R7, RZ, RZ, c[0x0][0x198] ;  /* 0x00006600ff077624 */ /* 0x002fe200078e00ff */
[----:B------:R-:W-:Y:S01]  /*12da0*/  LOP3.LUT P0, RZ, R44, 0x2, RZ, 0xc0, !PT ;  /* 0x000000022cff7812 */ /* 0x000fe2000780c0ff */
[----:B------:R-:W-:Y:S01]  /*12db0*/  IMAD.MOV.U32 R2, RZ, RZ, 0x5 ;  /* 0x00000005ff027424 */ /* 0x000fe200078e00ff */
[----:B------:R-:W-:Y:S01]  /*12dc0*/  ISETP.NE.U32.AND P1, PT, R0, 0x1, PT ;  /* 0x000000010000780c */ /* 0x000fe20003f25070 */
[----:B------:R-:W-:-:S03]  /*12dd0*/  IMAD.SHL.U32 R9, R7, 0x20, RZ ;  /* 0x0000002007097824 */ /* 0x000fc600078e00ff */
[----:B------:R-:W-:Y:S02]  /*12de0*/  SHF.L.U64.HI R2, R7, R2, c[0x0][0x19c] ;  /* 0x0000670007027619 */ /* 0x000fe40000010202 */
[----:B------:R-:W-:-:S05]  /*12df0*/  IADD3 R7, P2, R9, R154, RZ ;  /* 0x0000009a09077210 */ /* 0x000fca0007f5e0ff */
[----:B------:R-:W-:Y:S01]  /*12e00*/  IMAD.X R0, R2, 0x1, R153, P2 ;  /* 0x0000000102007824 */ /* 0x000fe200010e0699 */
[----:B------:R-:W-:Y:S02]  /*12e10*/  @P0 LEA R8, P2, R7, c[0x0][0x168], 0x1 ;  /* 0x00005a0007080a11 */ /* 0x000fe400078408ff */
[----:B------:R-:W-:-:S04]  /*12e20*/  @!P1 LEA R10, P4, R9, R208, 0x1 ;  /* 0x000000d0090a9211 */ /* 0x000fc800078808ff */
[----:B------:R-:W-:Y:S02]  /*12e30*/  @!P1 LEA.HI.X R11, R9, R211, R2, 0x1, P4 ;  /* 0x000000d3090b9211 */ /* 0x000fe400020f0c02 */
[----:B------:R-:W-:-:S03]  /*12e40*/  @P0 LEA.HI.X R9, R7, c[0x0][0x16c], R0, 0x1, P2 ;  /* 0x00005b0007090a11 */ /* 0x000fc600010f0c00 */
        /* <DEDUP_REMOVED lines=19> */
.L_x_1022:
[----:B------:R1:W-:Y:S02]  /*12f80*/  STS.128 [R205+0xb000], RZ ;  /* 0x00b000ffcd007388 */ /* 0x0003e40000000c00 */
.L_x_1021:
[----:B------:R-:W-:Y:S05]  /*12f90*/  BSYNC B0 ;  /* 0x0000000000007941 */ /* 0x000fea0003800000 */
.L_x_1020:
[----:B------:R-:W-:Y:S01]  /*12fa0*/  ISETP.GE.AND P0, PT, R26, R5, PT ;  /* 0x000000051a00720c */ /* 0x000fe20003f06270 */
[----:B------:R-:W-:-:S12]  /*12fb0*/  BSSY B0, `(.L_x_1023) ;  /* 0x0000024000007945 */ /* 0x000fd80003800000 */
[----:B------:R-:W-:Y:S05]  /*12fc0*/  @P0 BRA `(.L_x_1024) ;  /* 0x0000022000000947 */ /* 0x000fea0003800000 */
[C---:B------:R-:W-:Y:S01]  /*12fd0*/  LOP3.LUT R0, R44.reuse, 0x1, RZ, 0xc0, !PT ;  /* 0x000000012c007812 */ /* 0x040fe200078ec0ff */
[----:B-1----:R-:W-:Y:S01]  /*12fe0*/  IMAD.MOV.U32 R7, RZ, RZ, c[0x0][0x198] ;  /* 0x00006600ff077624 */ /* 0x002fe200078e00ff */
[----:B------:R-:W-:Y:S02]  /*12ff0*/  LOP3.LUT P2, RZ, R44, 0x2, RZ, 0xc0, !PT ;  /* 0x000000022cff7812 */ /* 0x000fe4000784c0ff */
[----:B------:R-:W-:Y:S01]  /*13000*/  ISETP.NE.U32.AND P4, PT, R0, 0x1, PT ;  /* 0x000000010000780c */ /* 0x000fe20003f85070 */
[----:B------:R-:W-:Y:S01]  /*13010*/  IMAD.MOV.U32 R0, RZ, RZ, c[0x0][0x19c] ;  /* 0x00006700ff007624 */ /* 0x000fe200078e00ff */
[----:B------:R-:W-:Y:S02]  /*13020*/  LOP3.LUT P1, RZ, R44, 0x4, RZ, 0xc0, !PT ;  /* 0x000000042cff7812 */ /* 0x000fe4000782c0ff */
[----:B------:R-:W-:Y:S01]  /*13030*/  MOV R152, R154 ;  /* 0x0000009a00987202 */ /* 0x000fe20000000f00 */
[----:B------:R-:W-:-:S04]  /*13040*/  IMAD R2, R0, 0x30, RZ ;  /* 0x0000003000027824 */ /* 0x000fc800078e02ff */
[----:B------:R-:W-:-:S04]  /*13050*/  IMAD.WIDE.U32 R8, R7, 0x30, R152 ;  /* 0x0000003007087825 */ /* 0x000fc800078e0098 */
[----:B------:R-:W-:Y:S01]  /*13060*/  @!P4 MOV R11, R211 ;  /* 0x000000d3000bc202 */ /* 0x000fe20000000f00 */
[----:B------:R-:W-:Y:S01]  /*13070*/  @!P4 IMAD.MOV.U32 R10, RZ, RZ, R208 ;  /* 0x000000ffff0ac224 */ /* 0x000fe200078e00d0 */
[----:B----4-:R-:W-:Y:S01]  /*13080*/  @P2 LEA R12, P5, R8, c[0x0][0x168], 0x1 ;  /* 0x00005a00080c2a11 */ /* 0x010fe200078a08ff */
[----:B------:R-:W-:Y:S02]  /*13090*/  @!P4 IMAD R0, R0, 0x60, RZ ;  /* 0x000000600000c824 */ /* 0x000fe400078e02ff */
[----:B------:R-:W-:Y:S01]  /*130a0*/  @!P4 IMAD.WIDE.U32 R6, R7, 0x60, R10 ;  /* 0x000000600706c825 */ /* 0x000fe200078e000a */
[----:B------:R-:W-:-:S03]  /*130b0*/  @P1 LEA R10, P0, R8, c[0x0][0x168], 0x1 ;  /* 0x00005a00080a1a11 */ /* 0x000fc600078008ff */
[----:B------:R-:W-:Y:S01]  /*130c0*/  IMAD.IADD R2, R9, 0x1, R2 ;  /* 0x0000000109027824 */ /* 0x000fe200078e0202 */
[----:B------:R-:W-:-:S04]  /*130d0*/  @!P4 IADD3 R7, R7, R0, RZ ;  /* 0x000000000707c210 */ /* 0x000fc80007ffe0ff */
[C-C-:B------:R-:W-:Y:S01]  /*130e0*/  @P2 LEA.HI.X R13, R8.reuse, c[0x0][0x16c], R2.reuse, 0x1, P5 ;  /* 0x00005b00080d2a11 */ /* 0x140fe200028f0c02 */
[----:B------:R-:W-:Y:S01]  /*130f0*/  @!PT LDS RZ, [RZ] ;  /* 0x00000000fffff984 */ /* 0x000fe20000000800 */
[----:B------:R-:W-:Y:S01]  /*13100*/  @!PT LDS RZ, [RZ] ;  /* 0x00000000fffff984 */ /* 0x000fe20000000800 */
[----:B------:R-:W-:Y:S01]  /*13110*/  @!PT LDS RZ, [RZ] ;  /* 0x00000000fffff984 */ /* 0x000fe20000000800 */
[----:B------:R1:W-:Y:S01]  /*13120*/  @!P4 LDGSTS.E.BYPASS.LTC128B.128 [R205+0x7800], [R6.64] ;  /* 0x0780000006cdcfae */ /* 0x0003e2000b901d46 */
[----:B------:R-:W-:-:S03]  /*13130*/  @P1 LEA.HI.X R11, R8, c[0x0][0x16c], R2, 0x1, P0 ;  /* 0x00005b00080b1a11 */ /* 0x000fc600000f0c02 */
[----:B------:R1:W-:Y:S04]  /*13140*/  @P4 STS.128 [R205+0x7800], RZ ;  /* 0x007800ffcd004388 */ /* 0x0003e80000000c00 */
[----:B------:R-:W-:Y:S01]  /*13150*/  @!PT LDS RZ, [RZ] ;  /* 0x00000000fffff984 */ /* 0x000fe20000000800 */
[----:B------:R-:W-:Y:S01]  /*13160*/  @!PT LDS RZ, [RZ] ;  /* 0x00000000fffff984 */ /* 0x000fe20000000800 */
[----:B------:R-:W-:Y:S01]  /*13170*/  @!PT LDS RZ, [RZ] ;  /* 0x00000000fffff984 */ /* 0x000fe20000000800 */
[----:B------:R1:W-:Y:S04]  /*13180*/  @P2 LDGSTS.E.BYPASS.LTC128B.128 [R205+0x9800], [R12.64+0x80] ;  /* 0x098000800ccd2fae */ /* 0x0003e8000b901d46 */
[----:B------:R1:W-:Y:S04]  /*13190*/  @!P2 STS.128 [R205+0x9800], RZ ;  /* 0x009800ffcd00a388 */ /* 0x0003e80000000c00 */
[----:B------:R-:W-:Y:S01]  /*131a0*/  @!PT LDS RZ, [RZ] ;  /* 0x00000000fffff984 */ /* 0x000fe20000000800 */
[----:B------:R-:W-:Y:S01]  /*131b0*/  @!PT LDS RZ, [RZ] ;  /* 0x00000000fffff984 */ /* 0x000fe20000000800 */
[----:B------:R-:W-:Y:S01]  /*131c0*/  @!PT LDS RZ, [RZ] ;  /* 0x00000000fffff984 */ /* 0x000fe20000000800 */
[----:B------:R1:W-:Y:S04]  /*131d0*/  @P1 LDGSTS.E.BYPASS.LTC128B.128 [R205+0xb800], [R10.64+0x100] ;  /* 0x0b8001000acd1fae */ /* 0x0003e8000b901d46 */
[----:B------:R1:W-:Y:S02]  /*131e0*/  @!P1 STS.128 [R205+0xb800], RZ ;  /* 0x00b800ffcd009388 */ /* 0x0003e40000000c00 */
.L_x_1024:
[----:B------:R-:W-:Y:S05]  /*131f0*/  BSYNC B0 ;  /* 0x0000000000007941 */ /* 0x000fea0003800000 */
.L_x_1023:
[----:B------:R-:W0:Y:S01]  /*13200*/  LDGDEPBAR ;  /* 0x00000000000079af */ /* 0x000e220000000000 */
[----:B------:R-:W-:Y:S01]  /*13210*/  ISETP.GE.AND P1, PT, R156, R5, PT ;  /* 0x000000059c00720c */ /* 0x000fe20003f26270 */
[----:B------:R-:W-:Y:S01]  /*13220*/  IMAD.SHL.U32 R88, R129, 0x2, RZ ;  /* 0x0000000281587824 */ /* 0x000fe200078e00ff */
[----:B------:R-:W-:Y:S01]  /*13230*/  SHF.R.S32.HI R2, RZ, 0x1f, R151 ;  /* 0x0000001fff027819 */ /* 0x000fe20000011497 */
[----:B------:R-:W-:Y:S01]  /*13240*/  BSSY B0, `(.L_x_1025) ;  /* 0x0000022000007945 */ /* 0x000fe20003800000 */
[----:B------:R-:W-:-:S02]  /*13250*/  LEA R164, P0, R136, c[0x0][0x170], 0x1 ;  /* 0x00005c0088a47a11 */ /* 0x000fc400078008ff */
[----:B------:R-:W-:Y:S02]  /*13260*/  LEA.HI R2, R2, R151, RZ, 0x2 ;  /* 0x0000009702027211 */ /* 0x000fe400078f10ff */
[----:B------:R-:W-:Y:S02]  /*13270*/  LOP3.LUT R88, R88, 0x6, RZ, 0xc0, !PT ;  /* 0x0000000658587812 */ /* 0x000fe400078ec0ff */
[----:B------:R-:W-:Y:S02]  /*13280*/  LEA.HI.X R165, R136, c[0x0][0x174], R133, 0x1, P0 ;  /* 0x00005d0088a57a11 */ /* 0x000fe400000f0c85 */
[----:B------:R-:W-:Y:S01]  /*13290*/  SHF.R.S32.HI R2, RZ, 0x2, R2 ;  /* 0x00000002ff027819 */ /* 0x000fe20000011402 */
[----:B------:R-:W-:-:S04]  /*132a0*/  DEPBAR.LE SB0, 0x0 ;  /* 0x000080000000791a */ /* 0x000fc80000000000 */
[----:B------:R-:W-:Y:S06]  /*132b0*/  BAR.SYNC.DEFER_BLOCKING 0x0 ;  /* 0x0000000000007b1d */ /* 0x000fec0000010000 */
[----:B------:R1:W-:Y:S04]  /*132c0*/  @P1 STS.128 [R205+0xc000], RZ ;  /* 0x00c000ffcd001388 */ /* 0x0003e80000000c00 */
[----:B------:R1:W-:Y:S04]  /*132d0*/  @P1 STS.128 [R205+0xe000], RZ ;  /* 0x00e000ffcd001388 */ /* 0x0003e80000000c00 */
[----:B------:R1:W-:Y:S01]  /*132e0*/  @P1 STS.128 [R205+0x10000], RZ ;  /* 0x010000ffcd001388 */ /* 0x0003e20000000c00 */
[----:B------:R-:W-:Y:S05]  /*132f0*/  @P1 BRA `(.L_x_1026) ;  /* 0x0000016000001947 */ /* 0x000fea0003800000 */
[C---:B------:R-:W-:Y:S02]  /*13300*/  LOP3.LUT R0, R44.reuse, 0x1, RZ, 0xc0, !PT ;  /* 0x000000012c007812 */ /* 0x040fe400078ec0ff */
[----:B------:R-:W-:-:S02]  /*13310*/  R2P PR, R44, 0x6 ;  /* 0x000000062c007804 */ /* 0x000fc40000000000 */
[----:B------:R-:W-:-:S13]  /*13320*/  ISETP.NE.U32.AND P0, PT, R0, 0x1, PT ;  /* 0x000000010000780c */ /* 0x000fda0003f05070 */
[----:B-1----:R-:W-:Y:S02]  /*13330*/  @!P0 IMAD.MOV.U32 R6, RZ, RZ, R164 ;  /* 0x000000ffff068224 */ /* 0x002fe400078e00a4 */
        /* <DEDUP_REMOVED lines=12> */
[----:B------:R-:W-:Y:S01]  /*13400*/  @!PT LDS RZ, [RZ] ;  /* 0x00000000fffff984 */ /* 0x000fe20000000800 */
[----:B------:R-:W-:Y:S01]  /*13410*/  @!PT LDS RZ, [RZ] ;  /* 0x00000000fffff984 */ /* 0x000fe20000000800 */
[----:B------:R-:W-:Y:S01]  /*13420*/  @!PT LDS RZ, [RZ] ;  /* 0x00000000fffff984 */ /* 0x000fe20000000800 */
[----:B------:R1:W-:Y:S01]  /*13430*/  LDGSTS.E.BYPASS.LTC128B.128 [R205+0x10000], [R164.64+0x100] ;  /* 0x10000100a4cd7fae */ /* 0x0003e2000b901d46 */
[----:B------:R-:W-:Y:S05]  /*13440*/  BRA `(.L_x_1026) ;  /* 0x0000001000007947 */ /* 0x000fea0003800000 */
.L_x_1027:
[----:B------:R1:W-:Y:S02]  /*13450*/  STS.128 [R205+0x10000], RZ ;  /* 0x010000ffcd007388 */ /* 0x0003e40000000c00 */
.L_x_1026:
[----:B------:R-:W-:Y:S05]  /*13460*/  BSYNC B0 ;  /* 0x0000000000007941 */ /* 0x000fea0003800000 */
.L_x_1025:
[----:B------:R-:W-:Y:S01]  /*13470*/  ISETP.GE.AND P0, PT, R20, R5, PT ;  /* 0x000000051400720c */ /* 0x000fe20003f06270 */
[----:B------:R-:W-:-:S12]  /*13480*/  BSSY B0, `(.L_x_1028) ;  /* 0x0000020000007945 */ /* 0x000fd80003800000 */
[----:B------:R1:W-:Y:S04]  /*13490*/  @P0 STS.128 [R205+0xc800], RZ ;  /* 0x00c800ffcd000388 */ /* 0x0003e80000000c00 */
[----:B------:R1:W-:Y:S04]  /*134a0*/  @P0 STS.128 [R205+0xe800], RZ ;  /* 0x00e800ffcd000388 */ /* 0x0003e80000000c00 */
[----:B------:R1:W-:Y:S01]  /*134b0*/  @P0 STS.128 [R205+0x10800], RZ ;  /* 0x010800ffcd000388 */ /* 0x0003e20000000c00 */
[----:B------:R-:W-:Y:S05]  /*134c0*/  @P0 BRA `(.L_x_1029) ;  /* 0x000001b000000947 */ /* 0x000fea0003800000 */
[C---:B------:R-:W-:Y:S02]  /*134d0*/  LOP3.LUT R0, R44.reuse, 0x1, RZ, 0xc0, !PT ;  /* 0x000000012c007812 */ /* 0x040fe400078ec0ff */
[----:B------:R-:W-:-:S02]  /*134e0*/  LOP3.LUT P1, RZ, R44, 0x2, RZ, 0xc0, !PT ;  /* 0x000000022cff7812 */ /* 0x000fc4000782c0ff */
[----:B------:R-:W-:-:S11]  /*134f0*/  ISETP.NE.U32.AND P2, PT, R0, 0x1, PT ;  /* 0x000000010000780c */ /* 0x000fd60003f45070 */
[CC--:B-1----:R-:W-:Y:S02]  /*13500*/  @P1 LEA R6, P0, R202.reuse, R164.reuse, 0x1 ;  /* 0x000000a4ca061211 */ /* 0x0c2fe400078008ff */
[C---:B------:R-:W-:Y:S02]  /*13510*/  @!P2 LEA R8, P4, R202.reuse, R164, 0x1 ;  /* 0x000000a4ca08a211 */ /* 0x040fe400078808ff */
[CCC-:B------:R-:W-:Y:S02]  /*13520*/  @P1 LEA.HI.X R7, R202.reuse, R165.reuse, R201.reuse, 0x1, P0 ;  /* 0x000000a5ca071211 */ /* 0x1c0fe400000f0cc9 */
[----:B------:R-:W-:Y:S02]  /*13530*/  @!P2 LEA.HI.X R9, R202, R165, R201, 0x1, P4 ;  /* 0x000000a5ca09a211 */ /* 0x000fe400020f0cc9 */
[----:B------:R-:W-:-:S03]  /*13540*/  LOP3.LUT P0, RZ, R44, 0x4, RZ, 0xc0, !PT ;  /* 0x000000042cff7812 */ /* 0x000fc6000780c0ff */
        /* <DEDUP_REMOVED lines=11> */
[----:B-1----:R-:W-:-:S04]  /*13600*/  LEA R6, P0, R202, R164, 0x1 ;  /* 0x000000a4ca067211 */ /* 0x002fc800078008ff */
[----:B------:R-:W-:-:S05]  /*13610*/  LEA.HI.X R7, R202, R165, R201, 0x1, P0 ;  /* 0x000000a5ca077211 */ /* 0x000fca00000f0cc9 */
[----:B------:R-:W-:Y:S01]  /*13620*/  @!PT LDS RZ, [RZ] ;  /* 0x00000000fffff984 */ /* 0x000fe20000000800 */
[----:B------:R-:W-:Y:S01]  /*13630*/  @!PT LDS RZ, [RZ] ;  /* 0x00000000fffff984 */ /* 0x000fe20000000800 */
[----:B------:R-:W-:Y:S01]  /*13640*/  @!PT LDS RZ, [RZ] ;  /* 0x00000000fffff984 */ /* 0x000fe20000000800 */
[----:B------:R1:W-:Y:S01]  /*13650*/  LDGSTS.E.BYPASS.LTC128B.128 [R205+0x10800], [R6.64+0x100] ;  /* 0x1080010006cd7fae */ /* 0x0003e2000b901d46 */
[----:B------:R-:W-:Y:S05]  /*13660*/  BRA `(.L_x_1029) ;  /* 0x0000001000007947 */ /* 0x000fea0003800000 */
.L_x_1030:
[----:B------:R1:W-:Y:S02]  /*13670*/  STS.128 [R205+0x10800], RZ ;  /* 0x010800ffcd007388 */ /* 0x0003e40000000c00 */
.L_x_1029:
[----:B------:R-:W-:Y:S05]  /*13680*/  BSYNC B0 ;  /* 0x0000000000007941 */ /* 0x000fea0003800000 */
.L_x_1028:
[----:B------:R-:W-:Y:S01]  /*13690*/  ISETP.GE.AND P0, PT, R24, R5, PT ;  /* 0x000000051800720c */ /* 0x000fe20003f06270 */
[----:B------:R-:W-:-:S12]  /*136a0*/  BSSY B0, `(.L_x_1031) ;  /* 0x0000024000007945 */ /* 0x000fd80003800000 */
[----:B------:R1:W-:Y:S04]  /*136b0*/  @P0 STS.128 [R205+0xd000], RZ ;  /* 0x00d000ffcd000388 */ /* 0x0003e80000000c00 */
[----:B------:R1:W-:Y:S04]  /*136c0*/  @P0 STS.128 [R205+0xf000], RZ ;  /* 0x00f000ffcd000388 */ /* 0x0003e80000000c00 */
[----:B------:R1:W-:Y:S01]  /*136d0*/  @P0 STS.128 [R205+0x11000], RZ ;  /* 0x011000ffcd000388 */ /* 0x0003e20000000c00 */
[----:B------:R-:W-:Y:S05]  /*136e0*/  @P0 BRA `(.L_x_1032) ;  /* 0x000001f000000947 */ /* 0x000fea0003800000 */
[C---:B------:R-:W-:Y:S01]  /*136f0*/  LOP3.LUT R0, R44.reuse, 0x1, RZ, 0xc0, !PT ;  /* 0x000000012c007812 */ /* 0x040fe200078ec0ff */
[----:B-1----:R-:W-:Y:S01]  /*13700*/  IMAD.MOV.U32 R7, RZ, RZ, c[0x0][0x1a0] ;  /* 0x00006800ff077624 */ /* 0x002fe200078e00ff */
[----:B------:R-:W-:-:S02]  /*13710*/  LOP3.LUT P1, RZ, R44, 0x2, RZ, 0xc0, !PT ;  /* 0x000000022cff7812 */ /* 0x000fc4000782c0ff */
[----:B------:R-:W-:Y:S01]  /*13720*/  ISETP.NE.U32.AND P2, PT, R0, 0x1, PT ;  /* 0x000000010000780c */ /* 0x000fe20003f45070 */
[----:B------:R-:W-:Y:S02]  /*13730*/  IMAD.MOV.U32 R0, RZ, RZ, 0x5 ;  /* 0x00000005ff007424 */ /* 0x000fe400078e00ff */
[----:B------:R-:W-:-:S03]  /*13740*/  IMAD.SHL.U32 R4, R7, 0x20, RZ ;  /* 0x0000002007047824 */ /* 0x000fc600078e00ff */
[----:B------:R-:W-:-:S05]  /*13750*/  SHF.L.U64.HI R0, R7, R0, c[0x0][0x1a4] ;  /* 0x0000690007007619 */ /* 0x000fca0000010200 */
[CC--:B------:R-:W-:Y:S02]  /*13760*/  @P1 LEA R6, P0, R4.reuse, R164.reuse, 0x1 ;  /* 0x000000a404061211 */ /* 0x0c0fe400078008ff */
        /* <DEDUP_REMOVED lines=22> */
.L_x_1033:
[----:B------:R1:W-:Y:S02]  /*138d0*/  STS.128 [R205+0x11000], RZ ;  /* 0x011000ffcd007388 */ /* 0x0003e40000000c00 */
.L_x_1032:
[----:B------:R-:W-:Y:S05]  /*138e0*/  BSYNC B0 ;  /* 0x0000000000007941 */ /* 0x000fea0003800000 */
.L_x_1031:
[----:B------:R-:W-:Y:S01]  /*138f0*/  ISETP.GE.AND P0, PT, R26, R5, PT ;  /* 0x000000051a00720c */ /* 0x000fe20003f06270 */
[----:B------:R-:W-:-:S12]  /*13900*/  BSSY B0, `(.L_x_1034) ;  /* 0x0000029000007945 */ /* 0x000fd80003800000 */
[----:B------:R1:W-:Y:S04]  /*13910*/  @P0 STS.128 [R205+0xd800], RZ ;  /* 0x00d800ffcd000388 */ /* 0x0003e80000000c00 */
[----:B------:R1:W-:Y:S04]  /*13920*/  @P0 STS.128 [R205+0xf800], RZ ;  /* 0x00f800ffcd000388 */ /* 0x0003e80000000c00 */
[----:B------:R1:W-:Y:S01]  /*13930*/  @P0 STS.128 [R205+0x11800], RZ ;  /* 0x011800ffcd000388 */ /* 0x0003e20000000c00 */
[----:B------:R-:W-:Y:S05]  /*13940*/  @P0 BRA `(.L_x_1035) ;  /* 0x0000024000000947 */ /* 0x000fea0003800000 */
[C---:B------:R-:W-:Y:S02]  /*13950*/  LOP3.LUT R0, R44.reuse, 0x1, RZ, 0xc0, !PT ;  /* 0x000000012c007812 */ /* 0x040fe400078ec0ff */
[----:B------:R-:W-:-:S02]  /*13960*/  R2P PR, R44, 0x6 ;  /* 0x000000062c007804 */ /* 0x000fc40000000000 */
[----:B------:R-:W-:-:S11]  /*13970*/  ISETP.NE.U32.AND P0, PT, R0, 0x1, PT ;  /* 0x000000010000780c */ /* 0x000fd60003f05070 */
[----:B------:R-:W-:Y:S02]  /*13980*/  @P1 MOV R4, c[0x0][0x1a0] ;  /* 0x0000680000041a02 */ /* 0x000fe40000000f00 */
[----:B-1----:R-:W-:Y:S01]  /*13990*/  @!P0 MOV R6, c[0x0][0x1a4] ;  /* 0x0000690000068a02 */ /* 0x002fe20000000f00 */
[----:B------:R-:W-:Y:S01]  /*139a0*/  @!P0 IMAD.MOV.U32 R5, RZ, RZ, c[0x0][0x1a0] ;  /* 0x00006800ff058624 */ /* 0x000fe200078e00ff */
[----:B------:R-:W-:Y:S01]  /*139b0*/  @P1 MOV R0, c[0x0][0x1a4] ;  /* 0x0000690000001a02 */ /* 0x000fe20000000f00 */
[----:B------:R-:W-:-:S04]  /*139c0*/  @P1 IMAD.WIDE.U32 R8, R4, 0x60, R164 ;  /* 0x0000006004081825 */ /* 0x000fc800078e00a4 */
[----:B------:R-:W-:-:S04]  /*139d0*/  @!P0 IMAD.WIDE.U32 R10, R5, 0x60, R164 ;  /* 0x00000060050a8825 */ /* 0x000fc800078e00a4 */
[----:B------:R-:W-:Y:S02]  /*139e0*/  @!P0 IMAD R6, R6, 0x60, RZ ;  /* 0x0000006006068824 */ /* 0x000fe400078e02ff */
[----:B------:R-:W-:Y:S02]  /*139f0*/  @P1 IMAD R0, R0, 0x60, RZ ;  /* 0x0000006000001824 */ /* 0x000fe400078e02ff */
[----:B------:R-:W-:Y:S01]  /*13a00*/  @P1 IMAD.MOV.U32 R4, RZ, RZ, R8 ;  /* 0x000000ffff041224 */ /* 0x000fe200078e0008 */
[----:B------:R-:W-:Y:S01]  /*13a10*/  @!P0 IADD3 R11, R11, R6, RZ ;  /* 0x000000060b0b8210 */ /* 0x000fe20007ffe0ff */
[----:B------:R-:W-:-:S04]  /*13a20*/  @P1 IMAD.IADD R5, R9, 0x1, R0 ;  /* 0x0000000109051824 */ /* 0x000fc800078e0200 */
        /* <DEDUP_REMOVED lines=11> */
[----:B------:R-:W-:Y:S01]  /*13ae0*/  MOV R0, c[0x0][0x1a0] ;  /* 0x0000680000007a02 */ /* 0x000fe20000000f00 */
[----:B------:R-:W-:-:S02]  /*13af0*/  ULDC UR4, c[0x0][0x1a4] ;  /* 0x0000690000047ab9 */ /* 0x000fc40000000800 */
[----:B------:R-:W-:Y:S02]  /*13b00*/  UIMAD UR4, UR4, 0x60, URZ ;  /* 0x00000060040478a4 */ /* 0x000fe4000f8e023f */
[----:B-1----:R-:W-:-:S05]  /*13b10*/  IMAD.WIDE.U32 R4, R0, 0x60, R164 ;  /* 0x0000006000047825 */ /* 0x002fca00078e00a4 */
[----:B------:R-:W-:-:S05]  /*13b20*/  IADD3 R5, R5, UR4, RZ ;  /* 0x0000000405057c10 */ /* 0x000fca000fffe0ff */
[----:B------:R-:W-:Y:S01]  /*13b30*/  @!PT LDS RZ, [RZ] ;  /* 0x00000000fffff984 */ /* 0x000fe20000000800 */
[----:B------:R-:W-:Y:S01]  /*13b40*/  @!PT LDS RZ, [RZ] ;  /* 0x00000000fffff984 */ /* 0x000fe20000000800 */
[----:B------:R-:W-:Y:S01]  /*13b50*/  @!PT LDS RZ, [RZ] ;  /* 0x00000000fffff984 */ /* 0x000fe20000000800 */
[----:B------:R1:W-:Y:S01]  /*13b60*/  LDGSTS.E.BYPASS.LTC128B.128 [R205+0x11800], [R4.64+0x100] ;  /* 0x1180010004cd7fae */ /* 0x0003e2000b901d46 */
[----:B------:R-:W-:Y:S05]  /*13b70*/  BRA `(.L_x_1035) ;  /* 0x0000001000007947 */ /* 0x000fea0003800000 */
.L_x_1036:
[----:B------:R1:W-:Y:S02]  /*13b80*/  STS.128 [R205+0x11800], RZ ;  /* 0x011800ffcd007388 */ /* 0x0003e40000000c00 */
.L_x_1035:
[----:B------:R-:W-:Y:S05]  /*13b90*/  BSYNC B0 ;  /* 0x0000000000007941 */ /* 0x000fea0003800000 */
.L_x_1034:
[C---:B------:R-:W-:Y:S01]  /*13ba0*/  IMAD.SHL.U32 R0, R63.reuse, 0x40, RZ ;  /* 0x000000403f007824 */ /* 0x040fe200078e00ff */
[----:B------:R-:W-:Y:S01]  /*13bb0*/  R2P PR, R63, 0x6 ;  /* 0x000000063f007804 */ /* 0x000fe20000000000 */
[----:B------:R-:W-:Y:S01]  /*13bc0*/  IMAD.SHL.U32 R156, R156, 0x8, RZ ;  /* 0x000000089c9c7824 */ /* 0x000fe200078e00ff */
[----:B------:R-:W0:Y:S01]  /*13bd0*/  LDGDEPBAR ;  /* 0x00000000000079af */ /* 0x000e220000000000 */
[C---:B------:R-:W-:Y:S01]  /*13be0*/  IMAD R198, R61.reuse, 0x400, R46 ;  /* 0x000004003dc67824 */ /* 0x040fe200078e022e */
[----:B-1----:R-:W-:Y:S01]  /*13bf0*/  LOP3.LUT R5, R0, 0x1c0, RZ, 0xc0, !PT ;  /* 0x000001c000057812 */ /* 0x002fe200078ec0ff */
[----:B------:R-:W-:Y:S01]  /*13c00*/  IMAD R61, R61, 0x10, R60 ;  /* 0x000000103d3d7824 */ /* 0x000fe200078e023c */
[----:B------:R-:W-:Y:S01]  /*13c10*/  ISETP.GE.AND P4, PT, R134, 0x2, PT ;  /* 0x000000028600780c */ /* 0x000fe20003f86270 */
[----:B------:R-:W-:Y:S01]  /*13c20*/  IMAD.SHL.U32 R198, R198, 0x2, RZ ;  /* 0x00000002c6c67824 */ /* 0x000fe200078e00ff */
[----:B------:R-:W-:-:S02]  /*13c30*/  LOP3.LUT R156, R5, 0x8, R156, 0xf8, !PT ;  /* 0x00000008059c7812 */ /* 0x000fc400078ef89c */
[----:B------:R-:W-:Y:S01]  /*13c40*/  SHF.R.U32.HI R197, RZ, 0x3, R5 ;  /* 0x00000003ffc57819 */ /* 0x000fe20000011605 */
[--C-:B------:R-:W-:Y:S01]  /*13c50*/  IMAD R196, R47, 0x2, R198.reuse ;  /* 0x000000022fc47824 */ /* 0x100fe200078e02c6 */
[----:B----4-:R-:W-:Y:S01]  /*13c60*/  LDSM.16.M88.4 R28, [R198] ;  /* 0x00000000c61c783b */ /* 0x010fe20000000200 */
[C---:B------:R-:W-:Y:S01]  /*13c70*/  IMAD R194, R45.reuse, 0x2, R198 ;  /* 0x000000022dc27824 */ /* 0x040fe200078e02c6 */
[----:B------:R-:W-:Y:S01]  /*13c80*/  LOP3.LUT R197, R156, R197, RZ, 0x3c, !PT ;  /* 0x000000c59cc57212 */ /* 0x000fe200078e3cff */
[----:B------:R-:W-:Y:S01]  /*13c90*/  IMAD R193, R45, 0x2, R196 ;  /* 0x000000022dc17824 */ /* 0x000fe200078e02c4 */
[----:B------:R-:W-:Y:S03]  /*13ca0*/  LDSM.16.M88.4 R56, [R196] ;  /* 0x00000000c438783b */ /* 0x000fe60000000200 */
[----:B------:R-:W-:Y:S01]  /*13cb0*/  IMAD R197, R64, 0x200, R197 ;  /* 0x0000020040c57824 */ /* 0x000fe200078e02c5 */
[----:B------:R-:W-:Y:S03]  /*13cc0*/  LDSM.16.M88.4 R24, [R194] ;  /* 0x00000000c218783b */ /* 0x000fe60000000200 */
[----:B------:R-:W-:-:S05]  /*13cd0*/  IMAD.SHL.U32 R197, R197, 0x2, RZ ;  /* 0x00000002c5c57824 */ /* 0x000fca00078e00ff */
[----:B------:R-:W1:Y:S01]  /*13ce0*/  LDSM.16.M88.4 R8, [R197+0x6000] ;  /* 0x00600000c508783b */ /* 0x000e620000000200 */
[C---:B------:R-:W-:Y:S02]  /*13cf0*/  IADD3 R0, R197.reuse, 0x6000, RZ ;  /* 0x00006000c5007810 */ /* 0x040fe40007ffe0ff */
[----:B------:R-:W-:Y:S01]  /*13d00*/  IADD3 R195, R197, 0x6020, RZ ;  /* 0x00006020c5c37810 */ /* 0x000fe20007ffe0ff */
[----:B------:R-:W4:Y:S01]  /*13d10*/  LDSM.16.M88.4 R76, [R197+0x6800] ;  /* 0x00680000c54c783b */ /* 0x000f220000000200 */
[----:B------:R-:W-:Y:S01]  /*13d20*/  @P1 IADD3 R195, R0, -0x20, RZ ;  /* 0xffffffe000c31810 */ /* 0x000fe20007ffe0ff */
[----:B------:R-:W-:Y:S02]  /*13d30*/  IMAD.MOV.U32 R0, RZ, RZ, 0x40 ;  /* 0x00000040ff007424 */ /* 0x000fe400078e00ff */
[----:B------:R-:W5:Y:S01]  /*13d40*/  LDSM.16.M88.4 R36, [R197+0x7000] ;  /* 0x00700000c524783b */ /* 0x000f620000000200 */
[C---:B------:R-:W-:Y:S02]  /*13d50*/  IADD3 R187, R195.reuse, 0x800, RZ ;  /* 0x00000800c3bb7810 */ /* 0x040fe40007ffe0ff */
[----:B------:R-:W-:Y:S01]  /*13d60*/  SEL R0, R0, 0xffffffc0, !P2 ;  /* 0xffffffc000007807 */ /* 0x000fe20005000000 */
[----:B------:R-:W2:Y:S01]  /*13d70*/  LDSM.16.M88.4 R72, [R197+0x7800] ;  /* 0x00780000c548783b */ /* 0x000ea20000000200 */
[----:B------:R-:W-:-:S02]  /*13d80*/  IADD3 R186, R195, 0x1000, RZ ;  /* 0x00001000c3ba7810 */ /* 0x000fc40007ffe0ff */
[----:B------:R-:W-:Y:S01]  /*13d90*/  IADD3 R185, R195, 0x1800, RZ ;  /* 0x00001800c3b97810 */ /* 0x000fe20007ffe0ff */
[----:B------:R-:W3:Y:S01]  /*13da0*/  LDSM.16.M88.4 R68, [R195] ;  /* 0x00000000c344783b */ /* 0x000ee20000000200 */
[----:B------:R-:W-:Y:S01]  /*13db0*/  IMAD.IADD R191, R197, 0x1, R0 ;  /* 0x00000001c5bf7824 */ /* 0x000fe200078e0200 */
[----:B------:R-:W-:Y:S01]  /*13dc0*/  IADD3 R183, R195, 0x2000, RZ ;  /* 0x00002000c3b77810 */ /* 0x000fe20007ffe0ff */
[----:B------:R-:W-:Y:S01]  /*13dd0*/  IMAD.IADD R184, R0, 0x1, R195 ;  /* 0x0000000100b87824 */ /* 0x000fe200078e02c3 */
[----:B------:R-:W2:Y:S01]  /*13de0*/  LDSM.16.M88.4 R64, [R195+0x800] ;  /* 0x00080000c340783b */ /* 0x000ea20000000200 */
[----:B------:R-:W-:Y:S02]  /*13df0*/  IADD3 R0, R61, 0x1, R2 ;  /* 0x000000013d007810 */ /* 0x000fe40007ffe002 */
[----:B------:R-:W-:Y:S01]  /*13e00*/  IADD3 R182, R195, 0x2800, RZ ;  /* 0x00002800c3b67810 */ /* 0x000fe20007ffe0ff */
[----:B---3--:R-:W3:Y:S01]  /*13e10*/  LDSM.16.M88.4 R52, [R195+0x1000] ;  /* 0x00100000c334783b */ /* 0x008ee20000000200 */
[----:B------:R-:W-:-:S02]  /*13e20*/  IADD3 R0, R62, R0, -R203 ;  /* 0x000000003e007210 */ /* 0x000fc40007ffe8cb */
[C---:B------:R-:W-:Y:S01]  /*13e30*/  IADD3 R181, R195.reuse, 0x3000, RZ ;  /* 0x00003000c3b57810 */ /* 0x040fe20007ffe0ff */
[----:B------:R-:W2:Y:S01]  /*13e40*/  LDSM.16.M88.4 R48, [R195+0x1800] ;  /* 0x00180000c330783b */ /* 0x000ea20000000200 */
[C---:B------:R-:W-:Y:S02]  /*13e50*/  IADD3 R180, R195.reuse, 0x3800, RZ ;  /* 0x00003800c3b47810 */ /* 0x040fe40007ffe0ff */
[C---:B------:R-:W-:Y:S01]  /*13e60*/  IADD3 R179, R195.reuse, 0x4000, RZ ;  /* 0x00004000c3b37810 */ /* 0x040fe20007ffe0ff */
[----:B------:R-:W2:Y:S01]  /*13e70*/  LDSM.16.M88.4 R20, [R191+0x6000] ;  /* 0x00600000bf14783b */ /* 0x000ea20000000200 */
[C---:B------:R-:W-:Y:S02]  /*13e80*/  IADD3 R178, R195.reuse, 0x4800, RZ ;  /* 0x00004800c3b27810 */ /* 0x040fe40007ffe0ff */
[C---:B------:R-:W-:Y:S01]  /*13e90*/  IADD3 R177, R195.reuse, 0x5000, RZ ;  /* 0x00005000c3b17810 */ /* 0x040fe20007ffe0ff */
[----:B------:R-:W2:Y:S01]  /*13ea0*/  LDSM.16.M88.4 R16, [R191+0x6800] ;  /* 0x00680000bf10783b */ /* 0x000ea20000000200 */
[----:B------:R-:W-:Y:S01]  /*13eb0*/  IADD3 R176, R195, 0x5800, RZ ;  /* 0x00005800c3b07810 */ /* 0x000fe20007ffe0ff */
[C---:B-1----:R-:W-:Y:S02]  /*13ec0*/  HMMA.16816.F32 R12, R28.reuse, R8, RZ ;  /* 0x000000081c0c723c */ /* 0x042fe400000018ff */
[----:B------:R-:W1:Y:S04]  /*13ed0*/  LDSM.16.M88.4 R84, [R191+0x7000] ;  /* 0x00700000bf54783b */ /* 0x000e680000000200 */
[----:B------:R-:W1:Y:S02]  /*13ee0*/  LDSM.16.M88.4 R80, [R191+0x7800] ;  /* 0x00780000bf50783b */ /* 0x000e640000000200 */
[C---:B------:R-:W-:Y:S08]  /*13ef0*/  HMMA.16816.F32 R8, R28.reuse, R10, RZ ;  /* 0x0000000a1c08723c */ /* 0x040ff000000018ff */
[C---:B----4-:R-:W-:Y:S08]  /*13f00*/  HMMA.16816.F32 R4, R28.reuse, R76, RZ ;  /* 0x0000004c1c04723c */ /* 0x050ff000000018ff */
[C---:B------:R-:W-:Y:S08]  /*13f10*/  HMMA.16816.F32 R76, R28.reuse, R78, RZ ;  /* 0x0000004e1c4c723c */ /* 0x040ff000000018ff */
[C---:B-----5:R-:W-:Y:S08]  /*13f20*/  HMMA.16816.F32 R40, R28.reuse, R36, RZ ;  /* 0x000000241c28723c */ /* 0x060ff000000018ff */
[C---:B------:R-:W-:Y:S08]  /*13f30*/  HMMA.16816.F32 R36, R28.reuse, R38, RZ ;  /* 0x000000261c24723c */ /* 0x040ff000000018ff */
[C---:B--2---:R-:W-:Y:S08]  /*13f40*/  HMMA.16816.F32 R32, R28.reuse, R72, RZ ;  /* 0x000000481c20723c */ /* 0x044ff000000018ff */
[----:B------:R-:W-:Y:S01]  /*13f50*/  HMMA.16816.F32 R28, R28, R74, RZ ;  /* 0x0000004a1c1c723c */ /* 0x000fe200000018ff */
[----:B------:R-:W-:Y:S07]  /*13f60*/  LDSM.16.M88.4 R72, [R193] ;  /* 0x00000000c148783b */ /* 0x000fee0000000200 */
[C---:B------:R-:W-:Y:S08]  /*13f70*/  HMMA.16816.F32 R12, R56.reuse, R68, R12 ;  /* 0x00000044380c723c */ /* 0x040ff0000000180c */
[C---:B------:R-:W-:Y:S01]  /*13f80*/  HMMA.16816.F32 R8, R56.reuse, R70, R8 ;  /* 0x000000463808723c */ /* 0x040fe20000001808 */
[----:B------:R-:W2:Y:S07]  /*13f90*/  LDSM.16.M88.4 R68, [R184] ;  /* 0x00000000b844783b */ /* 0x000eae0000000200 */
[C---:B------:R-:W-:Y:S08]  /*13fa0*/  HMMA.16816.F32 R4, R56.reuse, R64, R4 ;  /* 0x000000403804723c */ /* 0x040ff00000001804 */
[C---:B------:R-:W-:Y:S01]  /*13fb0*/  HMMA.16816.F32 R76, R56.reuse, R66, R76 ;  /* 0x00000042384c723c */ /* 0x040fe2000000184c */
[----:B------:R-:W4:Y:S07]  /*13fc0*/  LDSM.16.M88.4 R64, [R184+0x800] ;  /* 0x00080000b840783b */ /* 0x000f2e0000000200 */
[C---:B---3--:R-:W-:Y:S08]  /*13fd0*/  HMMA.16816.F32 R40, R56.reuse, R52, R40 ;  /* 0x000000343828723c */ /* 0x048ff00000001828 */
[C---:B------:R-:W-:Y:S01]  /*13fe0*/  HMMA.16816.F32 R36, R56.reuse, R54, R36 ;  /* 0x000000363824723c */ /* 0x040fe20000001824 */
[----:B------:R-:W-:Y:S07]  /*13ff0*/  LDSM.16.M88.4 R52, [R184+0x1800] ;  /* 0x00180000b834783b */ /* 0x000fee0000000200 */
[C---:B------:R-:W-:Y:S08]  /*14000*/  HMMA.16816.F32 R32, R56.reuse, R48, R32 ;  /* 0x000000303820723c */ /* 0x040ff00000001820 */
[----:B------:R-:W-:Y:S01]  /*14010*/  HMMA.16816.F32 R28, R56, R50, R28 ;  /* 0x00000032381c723c */ /* 0x000fe2000000181c */
[----:B------:R-:W3:Y:S07]  /*14020*/  LDSM.16.M88.4 R56, [R184+0x1000] ;  /* 0x00100000b838783b */ /* 0x000eee0000000200 */
        /* <DEDUP_REMOVED lines=16> */
[C---:B----4-:R-:W-:Y:S01]  /*14130*/  HMMA.16816.F32 R68, R72.reuse, R64, R48 ;  /* 0x000000404844723c */ /* 0x050fe20000001830 */
[----:B------:R-:W2:Y:S07]  /*14140*/  LDSM.16.M88.4 R48, [R196+0x2000] ;  /* 0x00200000c430783b */ /* 0x000eae0000000200 */
[C---:B------:R-:W-:Y:S01]  /*14150*/  HMMA.16816.F32 R76, R72.reuse, R66, R76 ;  /* 0x00000042484c723c */ /* 0x040fe2000000184c */
[----:B------:R-:W4:Y:S07]  /*14160*/  LDSM.16.M88.4 R64, [R195+0x2800] ;  /* 0x00280000c340783b */ /* 0x000f2e0000000200 */
[C---:B---3--:R-:W-:Y:S08]  /*14170*/  HMMA.16816.F32 R40, R72.reuse, R56, R40 ;  /* 0x000000384828723c */ /* 0x048ff00000001828 */
[C---:B------:R-:W-:Y:S01]  /*14180*/  HMMA.16816.F32 R36, R72.reuse, R58, R36 ;  /* 0x0000003a4824723c */ /* 0x040fe20000001824 */
[----:B------:R-:W-:Y:S07]  /*14190*/  LDSM.16.M88.4 R56, [R195+0x3800] ;  /* 0x00380000c338783b */ /* 0x000fee0000000200 */
[C---:B------:R-:W-:Y:S08]  /*141a0*/  HMMA.16816.F32 R32, R72.reuse, R52, R32 ;  /* 0x000000344820723c */ /* 0x040ff00000001820 */
[----:B------:R-:W-:Y:S01]  /*141b0*/  HMMA.16816.F32 R28, R72, R54, R28 ;  /* 0x00000036481c723c */ /* 0x000fe2000000181c */
[----:B------:R-:W3:Y:S04]  /*141c0*/  LDSM.16.M88.4 R72, [R195+0x3000] ;  /* 0x00300000c348783b */ /* 0x000ee80000000200 */
        /* <DEDUP_REMOVED lines=17> */
[C---:B----4-:R-:W-:Y:S08]  /*142e0*/  HMMA.16816.F32 R68, R48.reuse, R64, R68 ;  /* 0x000000403044723c */ /* 0x050ff00000001844 */
[C---:B------:R-:W-:Y:S01]  /*142f0*/  HMMA.16816.F32 R76, R48.reuse, R66, R76 ;  /* 0x00000042304c723c */ /* 0x040fe2000000184c */
[----:B------:R-:W4:Y:S07]  /*14300*/  LDSM.16.M88.4 R64, [R184+0x2800] ;  /* 0x00280000b840783b */ /* 0x000f2e0000000200 */
[C---:B---3--:R-:W-:Y:S08]  /*14310*/  HMMA.16816.F32 R40, R48.reuse, R72, R40 ;  /* 0x000000483028723c */ /* 0x048ff00000001828 */
[C---:B------:R-:W-:Y:S01]  /*14320*/  HMMA.16816.F32 R36, R48.reuse, R74, R36 ;  /* 0x0000004a3024723c */ /* 0x040fe20000001824 */
[----:B------:R-:W3:Y:S07]  /*14330*/  LDSM.16.M88.4 R72, [R184+0x3000] ;  /* 0x00300000b848783b */ /* 0x000eee0000000200 */
        /* <DEDUP_REMOVED lines=22> */
[----:B------:R-:W-:Y:S07]  /*144a0*/  LDSM.16.M88.4 R64, [R194+0x4000] ;  /* 0x00400000c240783b */ /* 0x000fee0000000200 */
[C---:B---3--:R-:W-:Y:S08]  /*144b0*/  HMMA.16816.F32 R40, R24.reuse, R72, R40 ;  /* 0x000000481828723c */ /* 0x048ff00000001828 */
        /* <DEDUP_REMOVED lines=56> */
[----:B------:R-:W-:Y:S02]  /*14840*/  IABS R4, c[0x0][0x2d0] ;  /* 0x0000b40000047a13 */ /* 0x000fe40000000000 */
[----:B------:R-:W-:-:S02]  /*14850*/  IADD3 R18, R3, -0x40, RZ ;  /* 0xffffffc003127810 */ /* 0x000fc40007ffe0ff */
[----:B------:R-:W1:Y:S01]  /*14860*/  I2F.RP R5, R4 ;  /* 0x0000000400057306 */ /* 0x000e620000209400 */
[----:B------:R-:W-:Y:S02]  /*14870*/  IABS R16, R3 ;  /* 0x0000000300107213 */ /* 0x000fe40000000000 */
[----:B------:R-:W-:Y:S02]  /*14880*/  IABS R6, R18 ;  /* 0x0000001200067213 */ /* 0x000fe40000000000 */
[----:B------:R-:W-:-:S03]  /*14890*/  LOP3.LUT R18, R18, c[0x0][0x2d0], RZ, 0x3c, !PT ;  /* 0x0000b40012127a12 */ /* 0x000fc600078e3cff */
        /* <DEDUP_REMOVED lines=8> */
[----:B------:R-:W-:-:S04]  /*14920*/  IMAD.HI.U32 R17, R17, R6, RZ ;  /* 0x0000000611117227 */ /* 0x000fc800078e00ff */
[----:B------:R-:W-:Y:S01]  /*14930*/  IMAD.MOV R7, RZ, RZ, -R19 ;  /* 0x000000ffff077224 */ /* 0x000fe200078e0a13 */
[----:B------:R-:W-:-:S03]  /*14940*/  IADD3 R5, -R17, RZ, RZ ;  /* 0x000000ff11057210 */ /* 0x000fc60007ffe1ff */
[C---:B------:R-:W-:Y:S02]  /*14950*/  IMAD R7, R4.reuse, R7, R16 ;  /* 0x0000000704077224 */ /* 0x040fe400078e0210 */
[----:B------:R-:W-:-:S03]  /*14960*/  IMAD R5, R4, R5, R6 ;  /* 0x0000000504057224 */ /* 0x000fc600078e0206 */
[C---:B------:R-:W-:Y:S02]  /*14970*/  ISETP.GT.U32.AND P0, PT, R4.reuse, R7, PT ;  /* 0x000000070400720c */ /* 0x040fe40003f04070 */
[----:B------:R-:W-:-:S11]  /*14980*/  ISETP.GT.U32.AND P1, PT, R4, R5, PT ;  /* 0x000000050400720c */ /* 0x000fd60003f24070 */
[--C-:B------:R-:W-:Y:S01]  /*14990*/  @!P0 IMAD.IADD R7, R7, 0x1, -R4.reuse ;  /* 0x0000000107078824 */ /* 0x100fe200078e0a04 */
[----:B------:R-:W-:Y:S01]  /*149a0*/  @!P0 IADD3 R19, R19, 0x1, RZ ;  /* 0x0000000113138810 */ /* 0x000fe20007ffe0ff */
[----:B------:R-:W-:Y:S01]  /*149b0*/  @!P1 IMAD.IADD R5, R5, 0x1, -R4 ;  /* 0x0000000105059824 */ /* 0x000fe200078e0a04 */
[----:B------:R-:W-:Y:S02]  /*149c0*/  ISETP.GE.AND P0, PT, R18, RZ, PT ;  /* 0x000000ff1200720c */ /* 0x000fe40003f06270 */
[-C--:B------:R-:W-:Y:S02]  /*149d0*/  ISETP.GE.U32.AND P6, PT, R7, R4.reuse, PT ;  /* 0x000000040700720c */ /* 0x080fe40003fc6070 */
[----:B------:R-:W-:Y:S02]  /*149e0*/  ISETP.GE.U32.AND P5, PT, R5, R4, PT ;  /* 0x000000040500720c */ /* 0x000fe40003fa6070 */
[----:B------:R-:W-:Y:S02]  /*149f0*/  LOP3.LUT R4, R3, c[0x0][0x2d0], RZ, 0x3c, !PT ;  /* 0x0000b40003047a12 */ /* 0x000fe400078e3cff */
[----:B------:R-:W-:-:S02]  /*14a00*/  @!P1 IADD3 R17, R17, 0x1, RZ ;  /* 0x0000000111119810 */ /* 0x000fc40007ffe0ff */
[----:B------:R-:W-:Y:S02]  /*14a10*/  ISETP.GE.AND P2, PT, R4, RZ, PT ;  /* 0x000000ff0400720c */ /* 0x000fe40003f46270 */
[----:B------:R-:W-:Y:S02]  /*14a20*/  ISETP.NE.AND P1, PT, RZ, c[0x0][0x2d0], PT ;  /* 0x0000b400ff007a0c */ /* 0x000fe40003f25270 */
[----:B------:R-:W-:Y:S02]  /*14a30*/  LOP3.LUT R4, RZ, c[0x0][0x2d0], RZ, 0x33, !PT ;  /* 0x0000b400ff047a12 */ /* 0x000fe400078e33ff */
[----:B------:R-:W-:Y:S02]  /*14a40*/  @P6 IADD3 R19, R19, 0x1, RZ ;  /* 0x0000000113136810 */ /* 0x000fe40007ffe0ff */
[----:B------:R-:W-:-:S05]  /*14a50*/  @P5 IADD3 R17, R17, 0x1, RZ ;  /* 0x0000000111115810 */ /* 0x000fca0007ffe0ff */
[----:B------:R-:W-:Y:S01]  /*14a60*/  @!P2 IADD3 R19, -R19, RZ, RZ ;  /* 0x000000ff1313a210 */ /* 0x000fe20007ffe1ff */
[----:B------:R-:W-:-:S03]  /*14a70*/  @!P0 IMAD.MOV R17, RZ, RZ, -R17 ;  /* 0x000000ffff118224 */ /* 0x000fc600078e0a11 */
[C---:B------:R-:W-:Y:S02]  /*14a80*/  SEL R7, R4.reuse, R19, !P1 ;  /* 0x0000001304077207 */ /* 0x040fe40004800000 */
[----:B------:R-:W-:-:S03]  /*14a90*/  SEL R4, R4, R17, !P1 ;  /* 0x0000001104047207 */ /* 0x000fc60004800000 */
[----:B------:R-:W-:-:S04]  /*14aa0*/  IMAD.WIDE R20, R7, 0x4, R206 ;  /* 0x0000000407147825 */ /* 0x000fc800078e02ce */
[----:B------:R-:W-:Y:S01]  /*14ab0*/  IMAD.WIDE R18, R4, 0x4, R206 ;  /* 0x0000000404127825 */ /* 0x000fe200078e02ce */
[----:B------:R-:W2:Y:S04]  /*14ac0*/  LDG.E R5, [R20.64] ;  /* 0x0000000614057981 */ /* 0x000ea8000c1e1900 */
[----:B------:R-:W2:Y:S01]  /*14ad0*/  LDG.E R6, [R18.64] ;  /* 0x0000000612067981 */ /* 0x000ea2000c1e1900 */
[----:B------:R-:W-:Y:S01]  /*14ae0*/  IMAD.IADD R4, R7, 0x1, -R4 ;  /* 0x0000000107047824 */ /* 0x000fe200078e0a04 */
[----:B------:R-:W-:-:S05]  /*14af0*/  MOV R7, 0x40 ;  /* 0x0000004000077802 */ /* 0x000fca0000000f00 */
[----:B------:R-:W-:-:S04]  /*14b00*/  IMAD R7, R4, c[0x0][0x2d0], -R7 ;  /* 0x0000b40004077a24 */ /* 0x000fc800078e0a07 */
[----:B------:R-:W-:Y:S01]  /*14b10*/  IMAD.WIDE.U32 R16, R7, c[0x0][0x198], RZ ;  /* 0x0000660007107a25 */ /* 0x000fe200078e00ff */
[----:B------:R-:W-:-:S05]  /*14b20*/  SHF.R.S32.HI R4, RZ, 0x1f, R7 ;  /* 0x0000001fff047819 */ /* 0x000fca0000011407 */
[----:B------:R-:W-:-:S04]  /*14b30*/  IMAD R4, R4, c[0x0][0x198], RZ ;  /* 0x0000660004047a24 */ /* 0x000fc800078e02ff */
[----:B------:R-:W-:-:S04]  /*14b40*/  IMAD R4, R7, c[0x0][0x19c], R4 ;  /* 0x0000670007047a24 */ /* 0x000fc800078e0204 */
[----:B------:R-:W-:Y:S02]  /*14b50*/  IMAD.IADD R17, R17, 0x1, R4 ;  /* 0x0000000111117824 */ /* 0x000fe400078e0204 */
[----:B--2---:R-:W-:-:S05]  /*14b60*/  IMAD.IADD R6, R6, 0x1, -R5 ;  /* 0x0000000106067824 */ /* 0x004fca00078e0a05 */
[----:B------:R-:W-:-:S05]  /*14b70*/  SHF.R.S32.HI R5, RZ, 0x1f, R6 ;  /* 0x0000001fff057819 */ /* 0x000fca0000011406 */
[----:B------:R-:W-:-:S04]  /*14b80*/  IMAD R5, R5, c[0x0][0x180], RZ ;  /* 0x0000600005057a24 */ /* 0x000fc800078e02ff */
[C---:B------:R-:W-:Y:S02]  /*14b90*/  IMAD R5, R6.reuse, c[0x0][0x184], R5 ;  /* 0x0000610006057a24 */ /* 0x040fe400078e0205 */
[----:B------:R-:W-:-:S05]  /*14ba0*/  IMAD.WIDE.U32 R6, R6, c[0x0][0x180], R16 ;  /* 0x0000600006067a25 */ /* 0x000fca00078e0010 */
[----:B------:R-:W-:Y:S01]  /*14bb0*/  IADD3 R4, R7, R5, RZ ;  /* 0x0000000507047210 */ /* 0x000fe20007ffe0ff */
[----:B------:R-:W-:Y:S01]  /*14bc0*/  IMAD.MOV.U32 R5, RZ, RZ, R6 ;  /* 0x000000ffff057224 */ /* 0x000fe200078e0006 */
[----:B------:R-:W-:Y:S05]  /*14bd0*/  BRA `(.L_x_1039) ;  /* 0x0000003000007947 */ /* 0x000fea0003800000 */
.L_x_1038:
[----:B------:R-:W-:-:S05]  /*14be0*/  IMAD.MOV.U32 R5, RZ, RZ, c[0x0][0x198] ;  /* 0x00006600ff057624 */ /* 0x000fca00078e00ff */
[----:B------:R-:W-:-:S04]  /*14bf0*/  LEA R5, -R5, RZ, 0x6 ;  /* 0x000000ff05057211 */ /* 0x000fc800078e31ff */
[----:B------:R-:W-:Y:S02]  /*14c00*/  SHF.R.S32.HI R4, RZ, 0x1f, R5 ;  /* 0x0000001fff047819 */ /* 0x000fe40000011405 */
.L_x_1039:
[C---:B------:R-:W-:Y:S02]  /*14c10*/  LOP3.LUT P2, RZ, R44.reuse, 0x2, RZ, 0xc0, !PT ;  /* 0x000000022cff7812 */ /* 0x040fe4000784c0ff */
[C---:B------:R-:W-:Y:S02]  /*14c20*/  LOP3.LUT P1, RZ, R44.reuse, 0x4, RZ, 0xc0, !PT ;  /* 0x000000042cff7812 */ /* 0x040fe4000782c0ff */
[C---:B------:R-:W-:Y:S02]  /*14c30*/  LEA R16, P5, R5.reuse, R208, 0x1 ;  /* 0x000000d005107211 */ /* 0x040fe400078a08ff */
[----:B------:R-:W-:Y:S02]  /*14c40*/  LOP3.LUT P6, RZ, R44, 0x1, RZ, 0xc0, !PT ;  /* 0x000000012cff7812 */ /* 0x000fe400078cc0ff */
[----:B------:R-:W-:-:S05]  /*14c50*/  LEA.HI.X R17, R5, R211, R4, 0x1, P5 ;  /* 0x000000d305117211 */ /* 0x000fca00028f0c04 */
[----:B------:R-:W-:-:S04]  /*14c60*/  @P2 IADD3 R6, P0, R5, R154, RZ ;  /* 0x0000009a05062210 */ /* 0x000fc80007f1e0ff */
[----:B------:R-:W-:Y:S01]  /*14c70*/  @P2 LEA R26, P5, R6, c[0x0][0x168], 0x1 ;  /* 0x00005a00061a2a11 */ /* 0x000fe200078a08ff */
[----:B------:R-:W-:Y:S01]  /*14c80*/  @P2 IMAD.X R19, R4, 0x1, R153, P0 ;  /* 0x0000000104132824 */ /* 0x000fe200000e0699 */
[----:B------:R-:W-:Y:S01]  /*14c90*/  @P1 IADD3 R7, P0, R5, R154, RZ ;  /* 0x0000009a05071210 */ /* 0x000fe20007f1e0ff */
[----:B------:R-:W-:Y:S01]  /*14ca0*/  @!PT LDS RZ, [RZ] ;  /* 0x00000000fffff984 */ /* 0x000fe20000000800 */
[----:B------:R-:W-:Y:S01]  /*14cb0*/  @!PT LDS RZ, [RZ] ;  /* 0x00000000fffff984 */ /* 0x000fe20000000800 */
[----:B------:R-:W-:Y:S01]  /*14cc0*/  @!PT LDS RZ, [RZ] ;  /* 0x00000000fffff984 */ /* 0x000fe20000000800 */
[----:B------:R1:W-:Y:S03]  /*14cd0*/  @P6 LDGSTS.E.BYPASS.LTC128B.128 [R205+0x6000], [R16.64] ;  /* 0x0600000010cd6fae */ /* 0x0003e6000b901d46 */
[----:B------:R-:W-:Y:S01]  /*14ce0*/  @P2 LEA.HI.X R27, R6, c[0x0][0x16c], R19, 0x1, P5 ;  /* 0x00005b00061b2a11 */ /* 0x000fe200028f0c13 */
[----:B------:R-:W-:Y:S01]  /*14cf0*/  @P1 IMAD.X R6, R4, 0x1, R153, P0 ;  /* 0x0000000104061824 */ /* 0x000fe200000e0699 */
[----:B------:R-:W-:Y:S01]  /*14d00*/  @P1 LEA R20, P0, R7, c[0x0][0x168], 0x1 ;  /* 0x00005a0007141a11 */ /* 0x000fe200078008ff */
[----:B------:R1:W-:Y:S01]  /*14d10*/  @!P6 STS.128 [R205+0x6000], RZ ;  /* 0x006000ffcd00e388 */ /* 0x0003e20000000c00 */
[----:B------:R-:W-:-:S02]  /*14d20*/  IADD3 R5, P5, R200, R5, RZ ;  /* 0x00000005c8057210 */ /* 0x000fc40007fbe0ff */
[----:B------:R-:W-:Y:S01]  /*14d30*/  @P1 LEA.HI.X R21, R7, c[0x0][0x16c], R6, 0x1, P0 ;  /* 0x00005b0007151a11 */ /* 0x000fe200000f0c06 */
[----:B------:R-:W-:Y:S01]  /*14d40*/  @!PT LDS RZ, [RZ] ;  /* 0x00000000fffff984 */ /* 0x000fe20000000800 */
[----:B------:R-:W-:Y:S01]  /*14d50*/  @!PT LDS RZ, [RZ] ;  /* 0x00000000fffff984 */ /* 0x000fe20000000800 */
[----:B------:R-:W-:Y:S01]  /*14d60*/  @!PT LDS RZ, [RZ] ;  /* 0x00000000fffff984 */ /* 0x000fe20000000800 */
[----:B------:R1:W-:Y:S01]  /*14d70*/  @P2 LDGSTS.E.BYPASS.LTC128B.128 [R205+0x8000], [R26.64+0x80] ;  /* 0x080000801acd2fae */ /* 0x0003e2000b901d46 */
[----:B------:R-:W-:Y:S01]  /*14d80*/  @P2 IADD3 R19, P0, R5, R154, RZ ;  /* 0x0000009a05132210 */ /* 0x000fe20007f1e0ff */
[----:B------:R-:W-:Y:S01]  /*14d90*/  IMAD.X R152, R199, 0x1, R4, P5 ;  /* 0x00000001c7987824 */ /* 0x000fe200028e0604 */
[C---:B------:R-:W-:Y:S01]  /*14da0*/  @P6 LEA R24, P5, R5.reuse, R208, 0x1 ;  /* 0x000000d005186211 */ /* 0x040fe200078a08ff */
[----:B------:R1:W-:Y:S02]  /*14db0*/  @!P2 STS.128 [R205+0x8000], RZ ;  /* 0x008000ffcd00a388 */ /* 0x0003e40000000c00 */
[----:B------:R-:W-:Y:S01]  /*14dc0*/  @P2 IMAD.X R4, R152, 0x1, R153, P0 ;  /* 0x0000000198042824 */ /* 0x000fe200000e0699 */
[----:B------:R-:W-:Y:S01]  /*14dd0*/  @P6 LEA.HI.X R25, R5, R211, R152, 0x1, P5 ;  /* 0x000000d305196211 */ /* 0x000fe200028f0c98 */
[----:B------:R-:W-:Y:S01]  /*14de0*/  @!PT LDS RZ, [RZ] ;  /* 0x00000000fffff984 */ /* 0x000fe20000000800 */
[----:B------:R-:W-:Y:S01]  /*14df0*/  @!PT LDS RZ, [RZ] ;  /* 0x00000000fffff984 */ /* 0x000fe20000000800 */
[----:B------:R-:W-:Y:S01]  /*14e00*/  @!PT LDS RZ, [RZ] ;  /* 0x00000000fffff984 */ /* 0x000fe20000000800 */
[----:B------:R1:W-:Y:S01]  /*14e10*/  @P1 LDGSTS.E.BYPASS.LTC128B.128 [R205+0xa000], [R20.64+0x100] ;  /* 0x0a00010014cd1fae */ /* 0x0003e2000b901d46 */
[----:B------:R-:W-:-:S02]  /*14e20*/  @P2 LEA R22, P5, R19, c[0x0][0x168], 0x1 ;  /* 0x00005a0013162a11 */ /* 0x000fc400078a08ff */
[-C--:B------:R-:W-:Y:S01]  /*14e30*/  @P1 IADD3 R7, P0, R5, R154.reuse, RZ ;  /* 0x0000009a05071210 */ /* 0x080fe20007f1e0ff */
[----:B------:R1:W-:Y:S01]  /*14e40*/  @!P1 STS.128 [R205+0xa000], RZ ;  /* 0x00a000ffcd009388 */ /* 0x0003e20000000c00 */
[----:B------:R-:W-:Y:S02]  /*14e50*/  @P2 LEA.HI.X R23, R19, c[0x0][0x16c], R4, 0x1, P5 ;  /* 0x00005b0013172a11 */ /* 0x000fe400028f0c04 */
[----:B------:R-:W-:Y:S01]  /*14e60*/  IADD3 R5, P5, R200, R5, RZ ;  /* 0x00000005c8057210 */ /* 0x000fe20007fbe0ff */
[----:B------:R-:W-:Y:S01]  /*14e70*/  @P1 IMAD.X R4, R152, 0x1, R153, P0 ;  /* 0x0000000198041824 */ /* 0x000fe200000e0699 */
[----:B------:R-:W-:Y:S01]  /*14e80*/  @P1 LEA R18, P0, R7, c[0x0][0x168], 0x1 ;  /* 0x00005a0007121a11 */ /* 0x000fe200078008ff */
[----:B------:R-:W-:Y:S01]  /*14e90*/  @!PT LDS RZ, [RZ] ;  /* 0x00000000fffff984 */ /* 0x000fe20000000800 */
[----:B------:R-:W-:Y:S01]  /*14ea0*/  @!PT LDS RZ, [RZ] ;  /* 0x00000000fffff984 */ /* 0x000fe20000000800 */
[----:B------:R-:W-:Y:S01]  /*14eb0*/  @!PT LDS RZ, [RZ] ;  /* 0x00000000fffff984 */ /* 0x000fe20000000800 */
[----:B------:R1:W-:Y:S02]  /*14ec0*/  @P6 LDGSTS.E.BYPASS.LTC128B.128 [R205+0x6800], [R24.64] ;  /* 0x0680000018cd6fae */ /* 0x0003e4000b901d46 */
[----:B------:R-:W-:Y:S01]  /*14ed0*/  IMAD.X R152, R199, 0x1, R152, P5 ;  /* 0x00000001c7987824 */ /* 0x000fe200028e0698 */
[----:B------:R-:W-:Y:S01]  /*14ee0*/  @P1 LEA.HI.X R19, R7, c[0x0][0x16c], R4, 0x1, P0 ;  /* 0x00005b0007131a11 */ /* 0x000fe200000f0c04 */
[----:B------:R1:W-:Y:S01]  /*14ef0*/  @!P6 STS.128 [R205+0x6800], RZ ;  /* 0x006800ffcd00e388 */ /* 0x0003e20000000c00 */
[----:B------:R-:W-:-:S02]  /*14f00*/  @P2 IADD3 R7, P0, R5, R154, RZ ;  /* 0x0000009a05072210 */ /* 0x000fc40007f1e0ff */
[C---:B------:R-:W-:Y:S01]  /*14f10*/  @P6 LEA R34, P5, R5.reuse, R208, 0x1 ;  /* 0x000000d005226211 */ /* 0x040fe200078a08ff */
[----:B------:R-:W-:Y:S01]  /*14f20*/  @!PT LDS RZ, [RZ] ;  /* 0x00000000fffff984 */ /* 0x000fe20000000800 */
[----:B------:R-:W-:Y:S01]  /*14f30*/  @!PT LDS RZ, [RZ] ;  /* 0x00000000fffff984 */ /* 0x000fe20000000800 */
[----:B------:R-:W-:Y:S01]  /*14f40*/  @!PT LDS RZ, [RZ] ;  /* 0x00000000fffff984 */ /* 0x000fe20000000800 */
[----:B------:R1:W-:Y:S02]  /*14f50*/  @P2 LDGSTS.E.BYPASS.LTC128B.128 [R205+0x8800], [R22.64+0x80] ;  /* 0x0880008016cd2fae */ /* 0x0003e4000b901d46 */
[----:B------:R-:W-:Y:S01]  /*14f60*/  @P2 IMAD.X R6, R152, 0x1, R153, P0 ;  /* 0x0000000198062824 */ /* 0x000fe200000e0699 */
[----:B------:R-:W-:Y:S01]  /*14f70*/  @P6 LEA.HI.X R35, R5, R211, R152, 0x1, P5 ;  /* 0x000000d305236211 */ /* 0x000fe200028f0c98 */
[----:B------:R1:W-:Y:S01]  /*14f80*/  @!P2 STS.128 [R205+0x8800], RZ ;  /* 0x008800ffcd00a388 */ /* 0x0003e20000000c00 */
[----:B------:R-:W-:Y:S02]  /*14f90*/  @P2 LEA R32, P5, R7, c[0x0][0x168], 0x1 ;  /* 0x00005a0007202a11 */ /* 0x000fe400078a08ff */
[----:B------:R-:W-:Y:S01]  /*14fa0*/  @P1 IADD3 R4, P0, R5, R154, RZ ;  /* 0x0000009a05041210 */ /* 0x000fe20007f1e0ff */
[----:B------:R-:W-:Y:S01]  /*14fb0*/  @!PT LDS RZ, [RZ] ;  /* 0x00000000fffff984 */ /* 0x000fe20000000800 */
[----:B------:R-:W-:Y:S01]  /*14fc0*/  @!PT LDS RZ, [RZ] ;  /* 0x00000000fffff984 */ /* 0x000fe20000000800 */
[----:B------:R-:W-:Y:S01]  /*14fd0*/  @!PT LDS RZ, [RZ] ;  /* 0x00000000fffff984 */ /* 0x000fe20000000800 */
[----:B------:R1:W-:Y:S01]  /*14fe0*/  @P1 LDGSTS.E.BYPASS.LTC128B.128 [R205+0xa800], [R18.64+0x100] ;  /* 0x0a80010012cd1fae */ /* 0x0003e2000b901d46 */
[----:B------:R-:W-:-:S02]  /*14ff0*/  @P2 LEA.HI.X R33, R7, c[0x0][0x16c], R6, 0x1, P5 ;  /* 0x00005b0007212a11 */ /* 0x000fc400028f0c06 */
[----:B------:R-:W-:Y:S01]  /*15000*/  IADD3 R5, P5, R200, R5, RZ ;  /* 0x00000005c8057210 */ /* 0x000fe20007fbe0ff */
[----:B------:R-:W-:Y:S01]  /*15010*/  @P1 IMAD.X R7, R152, 0x1, R153, P0 ;  /* 0x0000000198071824 */ /* 0x000fe200000e0699 */
[C---:B------:R-:W-:Y:S01]  /*15020*/  @P1 LEA R48, P0, R4.reuse, c[0x0][0x168], 0x1 ;  /* 0x00005a0004301a11 */ /* 0x040fe200078008ff */
[----:B------:R1:W-:Y:S02]  /*15030*/  @!P1 STS.128 [R205+0xa800], RZ ;  /* 0x00a800ffcd009388 */ /* 0x0003e40000000c00 */
[----:B------:R-:W-:Y:S01]  /*15040*/  IMAD.X R152, R199, 0x1, R152, P5 ;  /* 0x00000001c7987824 */ /* 0x000fe200028e0698 */
[----:B------:R-:W-:Y:S01]  /*15050*/  @P1 LEA.HI.X R49, R4, c[0x0][0x16c], R7, 0x1, P0 ;  /* 0x00005b0004311a11 */ /* 0x000fe200000f0c07 */
[----:B------:R-:W-:Y:S01]  /*15060*/  @!PT LDS RZ, [RZ] ;  /* 0x00000000fffff984 */ /* 0x000fe20000000800 */
[----:B------:R-:W-:Y:S01]  /*15070*/  @!PT LDS RZ, [RZ] ;  /* 0x00000000fffff984 */ /* 0x000fe20000000800 */
[----:B------:R-:W-:Y:S01]  /*15080*/  @!PT LDS RZ, [RZ] ;  /* 0x00000000fffff984 */ /* 0x000fe20000000800 */
[----:B------:R1:W-:Y:S01]  /*15090*/  @P6 LDGSTS.E.BYPASS.LTC128B.128 [R205+0x7000], [R34.64] ;  /* 0x0700000022cd6fae */ /* 0x0003e2000b901d46 */
[C---:B------:R-:W-:Y:S01]  /*150a0*/  @P6 LEA R50, P0, R5.reuse, R208, 0x1 ;  /* 0x000000d005326211 */ /* 0x040fe200078008ff */
[----:B------:R-:W-:Y:S01]  /*150b0*/  IMAD.MOV.U32 R208, RZ, RZ, R16 ;  /* 0x000000ffffd07224 */ /* 0x000fe200078e0010 */
[CC--:B------:R-:W-:Y:S01]  /*150c0*/  @P2 IADD3 R4, P5, R5.reuse, R154.reuse, RZ ;  /* 0x0000009a05042210 */ /* 0x0c0fe20007fbe0ff */
[----:B------:R1:W-:Y:S01]  /*150d0*/  @!P6 STS.128 [R205+0x7000], RZ ;  /* 0x007000ffcd00e388 */ /* 0x0003e20000000c00 */
[C---:B------:R-:W-:Y:S01]  /*150e0*/  @P6 LEA.HI.X R51, R5.reuse, R211, R152, 0x1, P0 ;  /* 0x000000d305336211 */ /* 0x040fe200000f0c98 */
[----:B------:R-:W-:Y:S01]  /*150f0*/  IMAD.MOV.U32 R211, RZ, RZ, R17 ;  /* 0x000000ffffd37224 */ /* 0x000fe200078e0011 */
[----:B------:R-:W-:Y:S01]  /*15100*/  @P1 IADD3 R5, P0, R5, R154, RZ ;  /* 0x0000009a05051210 */ /* 0x000fe20007f1e0ff */
[--C-:B------:R-:W-:Y:S01]  /*15110*/  @P2 IMAD.X R7, R152, 0x1, R153.reuse, P5 ;  /* 0x0000000198072824 */ /* 0x100fe200028e0699 */
[----:B------:R-:W-:Y:S01]  /*15120*/  @P2 LEA R6, P5, R4, c[0x0][0x168], 0x1 ;  /* 0x00005a0004062a11 */ /* 0x000fe200078a08ff */
[----:B------:R-:W-:Y:S01]  /*15130*/  @!PT LDS RZ, [RZ] ;  /* 0x00000000fffff984 */ /* 0x000fe20000000800 */
[----:B------:R-:W-:Y:S01]  /*15140*/  @!PT LDS RZ, [RZ] ;  /* 0x00000000fffff984 */ /* 0x000fe20000000800 */
[----:B------:R-:W-:Y:S01]  /*15150*/  @!PT LDS RZ, [RZ] ;  /* 0x00000000fffff984 */ /* 0x000fe20000000800 */
[----:B------:R1:W-:Y:S02]  /*15160*/  @P2 LDGSTS.E.BYPASS.LTC128B.128 [R205+0x9000], [R32.64+0x80] ;  /* 0x0900008020cd2fae */ /* 0x0003e4000b901d46 */
[----:B------:R-:W-:Y:S01]  /*15170*/  @P1 IMAD.X R152, R152, 0x1, R153, P0 ;  /* 0x0000000198981824 */ /* 0x000fe200000e0699 */
[----:B------:R-:W-:Y:S01]  /*15180*/  @P1 LEA R52, P0, R5, c[0x0][0x168], 0x1 ;  /* 0x00005a0005341a11 */ /* 0x000fe200078008ff */
[----:B------:R1:W-:Y:S01]  /*15190*/  @!P2 STS.128 [R205+0x9000], RZ ;  /* 0x009000ffcd00a388 */ /* 0x0003e20000000c00 */
[----:B------:R-:W-:-:S02]  /*151a0*/  @P2 LEA.HI.X R7, R4, c[0x0][0x16c], R7, 0x1, P5 ;  /* 0x00005b0004072a11 */ /* 0x000fc400028f0c07 */
[----:B------:R-:W-:Y:S01]  /*151b0*/  @P1 LEA.HI.X R53, R5, c[0x0][0x16c], R152, 0x1, P0 ;  /* 0x00005b0005351a11 */ /* 0x000fe200000f0c98 */
        /* <DEDUP_REMOVED lines=8> */
[----:B------:R1:W-:Y:S04]  /*15240*/  @P6 LDGSTS.E.BYPASS.LTC128B.128 [R205+0x7800], [R50.64] ;  /* 0x0780000032cd6fae */ /* 0x0003e8000b901d46 */
[----:B------:R1:W-:Y:S04]  /*15250*/  @!P6 STS.128 [R205+0x7800], RZ ;  /* 0x007800ffcd00e388 */ /* 0x0003e80000000c00 */
        /* <DEDUP_REMOVED lines=9> */
[----:B------:R1:W-:Y:S04]  /*152f0*/  @!P1 STS.128 [R205+0xb800], RZ ;  /* 0x00b800ffcd009388 */ /* 0x0003e80000000c00 */
[----:B------:R-:W0:Y:S02]  /*15300*/  LDGDEPBAR ;  /* 0x00000000000079af */ /* 0x000e240000000000 */
.L_x_1037:
[----:B------:R-:W-:Y:S02]  /*15310*/  IMAD.IADD R5, R3, 0x1, R88 ;  /* 0x0000000103057824 */ /* 0x000fe400078e0258 */
[----:B------:R-:W-:-:S03]  /*15320*/  IMAD.SHL.U32 R192, R46, 0x2, RZ ;  /* 0x000000022ec07824 */ /* 0x000fc600078e00ff */
[----:B------:R-:W-:Y:S01]  /*15330*/  IADD3 R3, R5, 0x1, RZ ;  /* 0x0000000105037810 */ /* 0x000fe20007ffe0ff */
[--C-:B------:R-:W-:Y:S01]  /*15340*/  IMAD R190, R47, 0x2, R192.reuse ;  /* 0x000000022fbe7824 */ /* 0x100fe200078e02c0 */
[----:B-1----:R-:W-:Y:S01]  /*15350*/  IADD3 R7, R5, 0x8, RZ ;  /* 0x0000000805077810 */ /* 0x002fe20007ffe0ff */
[----:B------:R-:W-:Y:S01]  /*15360*/  IMAD R189, R45, 0x2, R192 ;  /* 0x000000022dbd7824 */ /* 0x000fe200078e02c0 */
[----:B------:R-:W-:Y:S01]  /*15370*/  ISETP.GE.AND P6, PT, R3, R0, PT ;  /* 0x000000000300720c */ /* 0x000fe20003fc6270 */
[----:B------:R-:W-:Y:S01]  /*15380*/  IMAD R188, R45, 0x2, R190 ;  /* 0x000000022dbc7824 */ /* 0x000fe200078e02be */
[----:B------:R-:W-:Y:S01]  /*15390*/  ISETP.GE.AND P1, PT, R3, R2, PT ;  /* 0x000000020300720c */ /* 0x000fe20003f26270 */
[----:B------:R-:W-:Y:S01]  /*153a0*/  LDSM.16.MT88.4 R100, [R192+0x10000] ;  /* 0x01000000c064783b */ /* 0x000fe20000004200 */
[----:B------:R-:W-:Y:S02]  /*153b0*/  ISETP.GE.AND P0, PT, R7, R0, PT ;  /* 0x000000000700720c */ /* 0x000fe40003f06270 */
[----:B------:R-:W-:Y:S01]  /*153c0*/  IADD3 R3, R5, 0x9, RZ ;  /* 0x0000000905037810 */ /* 0x000fe20007ffe0ff */
[----:B------:R-:W-:Y:S01]  /*153d0*/  LDSM.16.MT88.4 R84, [R189+0xe000] ;  /* 0x00e00000bd54783b */ /* 0x000fe20000004200 */
[----:B------:R-:W-:-:S02]  /*153e0*/  ISETP.GE.AND P2, PT, R7, R2, PT ;  /* 0x000000020700720c */ /* 0x000fc40003f46270 */
[----:B------:R-:W-:Y:S01]  /*153f0*/  IADD3 R7, R5, 0x10, RZ ;  /* 0x0000001005077810 */ /* 0x000fe20007ffe0ff */
[----:B------:R-:W-:Y:S01]  /*15400*/  LDSM.16.MT88.4 R52, [R189+0xc000] ;  /* 0x00c00000bd34783b */ /* 0x000fe20000004200 */
[----:B------:R-:W-:Y:S02]  /*15410*/  FSEL R6, R8, -INF , !P0 ;  /* 0xff80000008067808 */ /* 0x000fe40004000000 */
[C---:B------:R-:W-:Y:S01]  /*15420*/  ISETP.GE.AND P5, PT, R3.reuse, R0, PT ;  /* 0x000000000300720c */ /* 0x040fe20003fa6270 */
[----:B------:R-:W-:Y:S01]  /*15430*/  LDSM.16.MT88.4 R60, [R188+0xc000] ;  /* 0x00c00000bc3c783b */ /* 0x000fe20000004200 */
[----:B------:R-:W-:Y:S02]  /*15440*/  ISETP.GE.AND P0, PT, R3, R2, PT ;  /* 0x000000020300720c */ /* 0x000fe40003f06270 */
[----:B------:R-:W-:Y:S01]  /*15450*/  FSEL R32, R10, -INF , !P2 ;  /* 0xff8000000a207808 */ /* 0x000fe20005000000 */
[----:B------:R-:W-:Y:S01]  /*15460*/  LDSM.16.MT88.4 R92, [R188+0xe000] ;  /* 0x00e00000bc5c783b */ /* 0x000fe20000004200 */
[----:B------:R-:W-:-:S02]  /*15470*/  IADD3 R3, R5, 0x11, RZ ;  /* 0x0000001105037810 */ /* 0x000fc40007ffe0ff */
[----:B------:R-:W-:Y:S01]  /*15480*/  ISETP.GE.AND P2, PT, R7, R0, PT ;  /* 0x000000000700720c */ /* 0x000fe20003f46270 */
[----:B------:R-:W-:Y:S01]  /*15490*/  LDSM.16.MT88.4 R124, [R190+0x10000] ;  /* 0x01000000be7c783b */ /* 0x000fe20000004200 */
[----:B------:R-:W-:Y:S02]  /*154a0*/  FSEL R4, R9, -INF , !P5 ;  /* 0xff80000009047808 */ /* 0x000fe40006800000 */
[----:B------:R-:W-:Y:S01]  /*154b0*/  FSEL R26, R11, -INF , !P0 ;  /* 0xff8000000b1a7808 */ /* 0x000fe20004000000 */
[----:B------:R-:W-:Y:S01]  /*154c0*/  LDSM.16.MT88.4 R112, [R189+0x10000] ;  /* 0x01000000bd70783b */ /* 0x000fe20000004200 */
[----:B------:R-:W-:Y:S02]  /*154d0*/  ISETP.GE.AND P5, PT, R7, R2, PT ;  /* 0x000000020700720c */ /* 0x000fe40003fa6270 */
[----:B------:R-:W-:Y:S01]  /*154e0*/  ISETP.GE.AND P0, PT, R3, R0, PT ;  /* 0x000000000300720c */ /* 0x000fe20003f06270 */
[----:B------:R-:W-:Y:S01]  /*154f0*/  LDSM.16.MT88.4 R140, [R190+0xc800] ;  /* 0x00c80000be8c783b */ /* 0x000fe20000004200 */
[----:B------:R-:W-:-:S02]  /*15500*/  FSEL R24, R68, -INF , !P2 ;  /* 0xff80000044187808 */ /* 0x000fc40005000000 */
[----:B------:R-:W-:Y:S02]  /*15510*/  IADD3 R7, R5, 0x18, RZ ;  /* 0x0000001805077810 */ /* 0x000fe40007ffe0ff */
[----:B------:R-:W-:Y:S02]  /*15520*/  ISETP.GE.AND P2, PT, R3, R2, PT ;  /* 0x000000020300720c */ /* 0x000fe40003f46270 */
[----:B------:R-:W-:Y:S02]  /*15530*/  IADD3 R3, R5, 0x19, RZ ;  /* 0x0000001905037810 */ /* 0x000fe40007ffe0ff */
[----:B------:R-:W-:Y:S02]  /*15540*/  FSEL R44, R13, -INF , !P6 ;  /* 0xff8000000d2c7808 */ /* 0x000fe40007000000 */
[----:B------:R-:W-:Y:S02]  /*15550*/  ISETP.GE.AND P6, PT, R5, R0, PT ;  /* 0x000000000500720c */ /* 0x000fe40003fc6270 */
[----:B------:R-:W-:-:S02]  /*15560*/  FSEL R18, R70, -INF , !P5 ;  /* 0xff80000046127808 */ /* 0x000fc40006800000 */
[----:B------:R-:W-:Y:S02]  /*15570*/  FSEL R22, R69, -INF , !P0 ;  /* 0xff80000045167808 */ /* 0x000fe40004000000 */
[C---:B------:R-:W-:Y:S02]  /*15580*/  ISETP.GE.AND P5, PT, R7.reuse, R0, PT ;  /* 0x000000000700720c */ /* 0x040fe40003fa6270 */
[----:B------:R-:W-:Y:S02]  /*15590*/  ISETP.GE.AND P0, PT, R7, R2, PT ;  /* 0x000000020700720c */ /* 0x000fe40003f06270 */
[----:B------:R-:W-:Y:S02]  /*155a0*/  FSEL R16, R71, -INF , !P2 ;  /* 0xff80000047107808 */ /* 0x000fe40005000000 */
[----:B------:R-:W-:Y:S01]  /*155b0*/  FSEL R34, R15, -INF , !P1 ;  /* 0xff8000000f227808 */ /* 0x000fe20004800000 */
[----:B------:R-:W-:Y:S01]  /*155c0*/  LDSM.16.MT88.4 R68, [R192+0xe000] ;  /* 0x00e00000c044783b */ /* 0x000fe20000004200 */
[----:B------:R-:W-:-:S02]  /*155d0*/  ISETP.GE.AND P1, PT, R3, R0, PT ;  /* 0x000000000300720c */ /* 0x000fc40003f26270 */
[----:B------:R-:W-:Y:S02]  /*155e0*/  ISETP.GE.AND P2, PT, R3, R2, PT ;  /* 0x000000020300720c */ /* 0x000fe40003f46270 */
[----:B------:R-:W-:Y:S02]  /*155f0*/  IADD3 R9, R5, 0x20, RZ ;  /* 0x0000002005097810 */ /* 0x000fe40007ffe0ff */
[----:B------:R-:W-:Y:S02]  /*15600*/  FSEL R3, R12, -INF , !P6 ;  /* 0xff8000000c037808 */ /* 0x000fe40007000000 */
[----:B------:R-:W-:Y:S02]  /*15610*/  FSEL R20, R76, -INF , !P5 ;  /* 0xff8000004c147808 */ /* 0x000fe40006800000 */
[----:B------:R-:W-:Y:S02]  /*15620*/  FSEL R10, R78, -INF , !P0 ;  /* 0xff8000004e0a7808 */ /* 0x000fe40004000000 */
[----:B------:R-:W-:-:S02]  /*15630*/  ISETP.GE.AND P5, PT, R9, R0, PT ;  /* 0x000000000900720c */ /* 0x000fc40003fa6270 */
[----:B------:R-:W-:Y:S02]  /*15640*/  ISETP.GE.AND P0, PT, R9, R2, PT ;  /* 0x000000020900720c */ /* 0x000fe40003f06270 */
[----:B------:R-:W-:Y:S02]  /*15650*/  FMNMX.FTZ R9, R3, R44, !PT ;  /* 0x0000002c03097209 */ /* 0x000fe40007810000 */
[----:B------:R-:W-:Y:S02]  /*15660*/  IADD3 R7, R5, 0x21, RZ ;  /* 0x0000002105077810 */ /* 0x000fe40007ffe0ff */
[----:B------:R-:W-:Y:S02]  /*15670*/  FMNMX.FTZ R9, R6, R9, !PT ;  /* 0x0000000906097209 */ /* 0x000fe40007810000 */
[----:B------:R-:W-:Y:S02]  /*15680*/  FSEL R12, R77, -INF , !P1 ;  /* 0xff8000004d0c7808 */ /* 0x000fe40004800000 */
[----:B------:R-:W-:-:S02]  /*15690*/  ISETP.GE.AND P6, PT, R7, R0, PT ;  /* 0x000000000700720c */ /* 0x000fc40003fc6270 */
[-C--:B------:R-:W-:Y:S02]  /*156a0*/  ISETP.GE.AND P1, PT, R7, R2.reuse, PT ;  /* 0x000000020700720c */ /* 0x080fe40003f26270 */
[----:B------:R-:W-:Y:S02]  /*156b0*/  FSEL R8, R79, -INF , !P2 ;  /* 0xff8000004f087808 */ /* 0x000fe40005000000 */
[C---:B------:R-:W-:Y:S01]  /*156c0*/  IADD3 R7, R5.reuse, 0x28, RZ ;  /* 0x0000002805077810 */ /* 0x040fe20007ffe0ff */
[----:B------:R-:W-:Y:S01]  /*156d0*/  LDSM.16.MT88.4 R76, [R190+0xe000] ;  /* 0x00e00000be4c783b */ /* 0x000fe20000004200 */
[----:B------:R-:W-:Y:S02]  /*156e0*/  ISETP.GE.AND P2, PT, R5, R2, PT ;  /* 0x000000020500720c */ /* 0x000fe40003f46270 */
[----:B------:R-:W-:Y:S02]  /*156f0*/  FMNMX.FTZ R9, R4, R9, !PT ;  /* 0x0000000904097209 */ /* 0x000fe40007810000 */
[----:B------:R-:W-:-:S02]  /*15700*/  FSEL R166, R40, -INF , !P5 ;  /* 0xff80000028a67808 */ /* 0x000fc40006800000 */
[----:B------:R-:W-:Y:S02]  /*15710*/  FSEL R222, R42, -INF , !P0 ;  /* 0xff8000002ade7808 */ /* 0x000fe40004000000 */
[C---:B------:R-:W-:Y:S02]  /*15720*/  ISETP.GE.AND P5, PT, R7.reuse, R0, PT ;  /* 0x000000000700720c */ /* 0x040fe40003fa6270 */
[----:B------:R-:W-:Y:S02]  /*15730*/  ISETP.GE.AND P0, PT, R7, R2, PT ;  /* 0x000000020700720c */ /* 0x000fe40003f06270 */
[----:B------:R-:W-:Y:S02]  /*15740*/  FMNMX.FTZ R7, R24, R9, !PT ;  /* 0x0000000918077209 */ /* 0x000fe40007810000 */
[----:B------:R-:W-:Y:S02]  /*15750*/  FSEL R14, R14, -INF , !P2 ;  /* 0xff8000000e0e7808 */ /* 0x000fe40005000000 */
[----:B------:R-:W-:-:S02]  /*15760*/  FMNMX.FTZ R7, R22, R7, !PT ;  /* 0x0000000716077209 */ /* 0x000fc40007810000 */
[----:B------:R-:W-:Y:S02]  /*15770*/  FMNMX.FTZ R13, R14, R34, !PT ;  /* 0x000000220e0d7209 */ /* 0x000fe40007810000 */
[----:B------:R-:W-:Y:S02]  /*15780*/  FMNMX.FTZ R15, R20, R7, !PT ;  /* 0x00000007140f7209 */ /* 0x000fe40007810000 */
[----:B------:R-:W-:Y:S02]  /*15790*/  FMNMX.FTZ R13, R32, R13, !PT ;  /* 0x0000000d200d7209 */ /* 0x000fe40007810000 */
[----:B------:R-:W-:Y:S02]  /*157a0*/  FMNMX.FTZ R15, R12, R15, !PT ;  /* 0x0000000f0c0f7209 */ /* 0x000fe40007810000 */
[----:B------:R-:W-:Y:S02]  /*157b0*/  FMNMX.FTZ R13, R26, R13, !PT ;  /* 0x0000000d1a0d7209 */ /* 0x000fe40007810000 */
[----:B------:R-:W-:-:S02]  /*157c0*/  IADD3 R9, R5, 0x29, RZ ;  /* 0x0000002905097810 */ /* 0x000fc40007ffe0ff */
[----:B------:R-:W-:Y:S02]  /*157d0*/  FSEL R226, R41, -INF , !P6 ;  /* 0xff80000029e27808 */ /* 0x000fe40007000000 */
[----:B------:R-:W-:Y:S02]  /*157e0*/  FMNMX.FTZ R15, R166, R15, !PT ;  /* 0x0000000fa60f7209 */ /* 0x000fe40007810000 */
[----:B------:R-:W-:Y:S02]  /*157f0*/  FMNMX.FTZ R13, R18, R13, !PT ;  /* 0x0000000d120d7209 */ /* 0x000fe40007810000 */
[----:B------:R-:W-:Y:S02]  /*15800*/  ISETP.GE.AND P6, PT, R9, R0, PT ;  /* 0x000000000900720c */ /* 0x000fe40003fc6270 */
[----:B------:R-:W-:Y:S02]  /*15810*/  IADD3 R11, R5, 0x30, RZ ;  /* 0x00000030050b7810 */ /* 0x000fe40007ffe0ff */
[----:B------:R-:W-:-:S02]  /*15820*/  FSEL R162, R36, -INF , !P5 ;  /* 0xff80000024a27808 */ /* 0x000fc40006800000 */
[----:B------:R-:W-:Y:S02]  /*15830*/  FMNMX.FTZ R15, R226, R15, !PT ;  /* 0x0000000fe20f7209 */ /* 0x000fe40007810000 */
[----:B------:R-:W-:Y:S02]  /*15840*/  FMNMX.FTZ R13, R16, R13, !PT ;  /* 0x0000000d100d7209 */ /* 0x000fe40007810000 */
[----:B------:R-:W-:Y:S02]  /*15850*/  ISETP.GE.AND P2, PT, R9, R2, PT ;  /* 0x000000020900720c */ /* 0x000fe40003f46270 */
[----:B------:R-:W-:Y:S02]  /*15860*/  FSEL R170, R43, -INF , !P1 ;  /* 0xff8000002baa7808 */ /* 0x000fe40004800000 */
[----:B------:R-:W-:Y:S02]  /*15870*/  IADD3 R9, R5, 0x31, RZ ;  /* 0x0000003105097810 */ /* 0x000fe40007ffe0ff */
[----:B------:R-:W-:-:S02]  /*15880*/  ISETP.GE.AND P1, PT, R11, R0, PT ;  /* 0x000000000b00720c */ /* 0x000fc40003f26270 */
[----:B------:R-:W-:Y:S02]  /*15890*/  FSEL R224, R37, -INF , !P6 ;  /* 0xff80000025e07808 */ /* 0x000fe40007000000 */
[----:B------:R-:W-:Y:S02]  /*158a0*/  FMNMX.FTZ R15, R162, R15, !PT ;  /* 0x0000000fa20f7209 */ /* 0x000fe40007810000 */
[----:B------:R-:W-:Y:S02]  /*158b0*/  FMNMX.FTZ R13, R10, R13, !PT ;  /* 0x0000000d0a0d7209 */ /* 0x000fe40007810000 */
[----:B------:R-:W-:Y:S02]  /*158c0*/  IADD3 R7, R5, 0x38, RZ ;  /* 0x0000003805077810 */ /* 0x000fe40007ffe0ff */
[----:B------:R-:W-:Y:S02]  /*158d0*/  ISETP.GE.AND P5, PT, R9, R0, PT ;  /* 0x000000000900720c */ /* 0x000fe40003fa6270 */
[----:B------:R-:W-:-:S02]  /*158e0*/  FSEL R218, R80, -INF , !P1 ;  /* 0xff80000050da7808 */ /* 0x000fc40004800000 */
[----:B------:R-:W-:Y:S02]  /*158f0*/  FMNMX.FTZ R15, R224, R15, !PT ;  /* 0x0000000fe00f7209 */ /* 0x000fe40007810000 */
[----:B------:R-:W-:Y:S02]  /*15900*/  FMNMX.FTZ R13, R8, R13, !PT ;  /* 0x0000000d080d7209 */ /* 0x000fe40007810000 */
[----:B------:R-:W-:Y:S02]  /*15910*/  IADD3 R5, R5, 0x39, RZ ;  /* 0x0000003905057810 */ /* 0x000fe40007ffe0ff */
[----:B------:R-:W-:Y:S02]  /*15920*/  ISETP.GE.AND P1, PT, R7, R0, PT ;  /* 0x000000000700720c */ /* 0x000fe40003f26270 */
[----:B------:R-:W-:Y:S02]  /*15930*/  FSEL R216, R81, -INF , !P5 ;  /* 0xff80000051d87808 */ /* 0x000fe40006800000 */
[----:B------:R-:W-:-:S02]  /*15940*/  FMNMX.FTZ R15, R218, R15, !PT ;  /* 0x0000000fda0f7209 */ /* 0x000fc40007810000 */
[----:B------:R-:W-:Y:S02]  /*15950*/  FMNMX.FTZ R13, R222, R13, !PT ;  /* 0x0000000dde0d7209 */ /* 0x000fe40007810000 */
[----:B------:R-:W-:Y:S02]  /*15960*/  ISETP.GE.AND P5, PT, R5, R0, PT ;  /* 0x000000000500720c */ /* 0x000fe40003fa6270 */
[----:B------:R-:W-:Y:S02]  /*15970*/  FSEL R214, R28, -INF , !P1 ;  /* 0xff8000001cd67808 */ /* 0x000fe40004800000 */
[----:B------:R-:W-:Y:S02]  /*15980*/  FMNMX.FTZ R15, R216, R15, !PT ;  /* 0x0000000fd80f7209 */ /* 0x000fe40007810000 */
[----:B------:R-:W-:Y:S02]  /*15990*/  FSEL R220, R38, -INF , !P0 ;  /* 0xff80000026dc7808 */ /* 0x000fe40004000000 */
[----:B------:R-:W-:-:S02]  /*159a0*/  FMNMX.FTZ R13, R170, R13, !PT ;  /* 0x0000000daa0d7209 */ /* 0x000fc40007810000 */
[----:B------:R-:W-:Y:S02]  /*159b0*/  FSEL R212, R29, -INF , !P5 ;  /* 0xff8000001dd47808 */ /* 0x000fe40006800000 */
[----:B------:R-:W-:Y:S02]  /*159c0*/  FMNMX.FTZ R15, R214, R15, !PT ;  /* 0x0000000fd60f7209 */ /* 0x000fe40007810000 */
[----:B------:R-:W-:Y:S02]  /*159d0*/  ISETP.GE.AND P0, PT, R11, R2, PT ;  /* 0x000000020b00720c */ /* 0x000fe40003f06270 */
[----:B------:R-:W-:Y:S02]  /*159e0*/  FSEL R174, R39, -INF , !P2 ;  /* 0xff80000027ae7808 */ /* 0x000fe40005000000 */
[----:B------:R-:W-:Y:S01]  /*159f0*/  FMNMX.FTZ R13, R220, R13, !PT ;  /* 0x0000000ddc0d7209 */ /* 0x000fe20007810000 */
[----:B------:R-:W-:Y:S01]  /*15a00*/  LDSM.16.MT88.4 R36, [R192+0xc000] ;  /* 0x00c00000c024783b */ /* 0x000fe20000004200 */
[----:B------:R-:W-:-:S02]  /*15a10*/  FMNMX.FTZ R11, R212, R15, !PT ;  /* 0x0000000fd40b7209 */ /* 0x000fc40007810000 */
[-C--:B------:R-:W-:Y:S02]  /*15a20*/  ISETP.GE.AND P1, PT, R9, R2.reuse, PT ;  /* 0x000000020900720c */ /* 0x080fe40003f26270 */
[----:B------:R-:W-:Y:S01]  /*15a30*/  FSEL R172, R82, -INF , !P0 ;  /* 0xff80000052ac7808 */ /* 0x000fe20004000000 */
[----:B------:R-:W1:Y:S01]  /*15a40*/  SHFL.BFLY PT, R28, R11, 0x2, 0x1f ;  /* 0x0c401f000b1c7f89 */ /* 0x000e6200000e0000 */
[----:B------:R-:W-:Y:S02]  /*15a50*/  FMNMX.FTZ R13, R174, R13, !PT ;  /* 0x0000000dae0d7209 */ /* 0x000fe40007810000 */
[----:B------:R-:W-:Y:S02]  /*15a60*/  ISETP.GE.AND P0, PT, R7, R2, PT ;  /* 0x000000020700720c */ /* 0x000fe40003f06270 */
[----:B------:R-:W-:Y:S02]  /*15a70*/  FSEL R146, R83, -INF , !P1 ;  /* 0xff80000053927808 */ /* 0x000fe40004800000 */
[----:B------:R-:W-:-:S02]  /*15a80*/  FMNMX.FTZ R13, R172, R13, !PT ;  /* 0x0000000dac0d7209 */ /* 0x000fc40007810000 */
[----:B------:R-:W-:Y:S02]  /*15a90*/  ISETP.GE.AND P1, PT, R5, R2, PT ;  /* 0x000000020500720c */ /* 0x000fe40003f26270 */
[----:B------:R-:W-:Y:S02]  /*15aa0*/  FSEL R144, R30, -INF , !P0 ;  /* 0xff8000001e907808 */ /* 0x000fe40004000000 */
[----:B------:R-:W-:Y:S02]  /*15ab0*/  FMNMX.FTZ R13, R146, R13, !PT ;  /* 0x0000000d920d7209 */ /* 0x000fe40007810000 */
[----:B------:R-:W-:Y:S02]  /*15ac0*/  FSEL R168, R31, -INF , !P1 ;  /* 0xff8000001fa87808 */ /* 0x000fe40004800000 */
[----:B------:R-:W-:-:S04]  /*15ad0*/  FMNMX.FTZ R13, R144, R13, !PT ;  /* 0x0000000d900d7209 */ /* 0x000fc80007810000 */
[----:B------:R-:W-:Y:S02]  /*15ae0*/  FMNMX.FTZ R30, R168, R13, !PT ;  /* 0x0000000da81e7209 */ /* 0x000fe40007810000 */
[----:B-1----:R-:W-:-:S03]  /*15af0*/  FMNMX.FTZ R11, R11, R28, !PT ;  /* 0x0000001c0b0b7209 */ /* 0x002fc60007810000 */
[----:B------:R-:W1:Y:S04]  /*15b00*/  SHFL.BFLY PT, R5, R30, 0x2, 0x1f ;  /* 0x0c401f001e057f89 */ /* 0x000e6800000e0000 */
[----:B------:R-:W2:Y:S01]  /*15b10*/  SHFL.BFLY PT, R132, R11, 0x1, 0x1f ;  /* 0x0c201f000b847f89 */ /* 0x000ea200000e0000 */
[----:B-1----:R-:W-:Y:S02]  /*15b20*/  FMNMX.FTZ R28, R30, R5, !PT ;  /* 0x000000051e1c7209 */ /* 0x002fe40007810000 */
[----:B--2---:R-:W-:-:S03]  /*15b30*/  FMNMX.FTZ R132, R11, R132, !PT ;  /* 0x000000840b847209 */ /* 0x004fc60007810000 */
[----:B------:R-:W1:Y:S01]  /*15b40*/  SHFL.BFLY PT, R5, R28, 0x1, 0x1f ;  /* 0x0c201f001c057f89 */ /* 0x000e6200000e0000 */
[C---:B------:R-:W-:Y:S01]  /*15b50*/  FSETP.NEU.FTZ.AND P0, PT, R132.reuse, -INF , PT ;  /* 0xff8000008400780b */ /* 0x040fe20003f1d000 */
[----:B------:R-:W-:-:S05]  /*15b60*/  FMUL.FTZ R145, R132, c[0x0][0x23c] ;  /* 0x00008f0084917a20 */ /* 0x000fca0000410000 */
[----:B------:R-:W-:-:S05]  /*15b70*/  FSEL R145, R145, RZ, P0 ;  /* 0x000000ff91917208 */ /* 0x000fca0000000000 */
[--C-:B------:R-:W-:Y:S02]  /*15b80*/  FFMA.FTZ R157, R3, c[0x0][0x23c], -R145.reuse ;  /* 0x00008f00039d7a23 */ /* 0x100fe40000010891 */
[--C-:B------:R-:W-:Y:S02]  /*15b90*/  FFMA.FTZ R155, R6, c[0x0][0x23c], -R145.reuse ;  /* 0x00008f00069b7a23 */ /* 0x100fe40000010891 */
[--C-:B------:R-:W-:Y:S02]  /*15ba0*/  FFMA.FTZ R150, R4, c[0x0][0x23c], -R145.reuse ;  /* 0x00008f0004967a23 */ /* 0x100fe40000010891 */
[--C-:B------:R-:W-:Y:S01]  /*15bb0*/  FFMA.FTZ R156, R44, c[0x0][0x23c], -R145.reuse ;  /* 0x00008f002c9c7a23 */ /* 0x100fe20000010891 */
[----:B------:R-:W-:Y:S01]  /*15bc0*/  MUFU.EX2 R157, R157 ;  /* 0x0000009d009d7308 */ /* 0x000fe20000000800 */
[--C-:B------:R-:W-:Y:S01]  /*15bd0*/  FFMA.FTZ R153, R24, c[0x0][0x23c], -R145.reuse ;  /* 0x00008f0018997a23 */ /* 0x100fe20000010891 */
[----:B-1----:R-:W-:Y:S01]  /*15be0*/  FMNMX.FTZ R3, R28, R5, !PT ;  /* 0x000000051c037209 */ /* 0x002fe20007810000 */
[--C-:B------:R-:W-:Y:S01]  /*15bf0*/  FFMA.FTZ R148, R22, c[0x0][0x23c], -R145.reuse ;  /* 0x00008f0016947a23 */ /* 0x100fe20000010891 */
[----:B------:R-:W1:Y:S01]  /*15c00*/  LDSM.16.MT88.4 R4, [R190+0xc000] ;  /* 0x00c00000be04783b */ /* 0x000e620000004200 */
[--C-:B------:R-:W-:Y:S01]  /*15c10*/  FFMA.FTZ R149, R20, c[0x0][0x23c], -R145.reuse ;  /* 0x00008f0014957a23 */ /* 0x100fe20000010891 */
[C---:B------:R-:W-:Y:S01]  /*15c20*/  FSETP.NEU.FTZ.AND P0, PT, R3.reuse, -INF , PT ;  /* 0xff8000000300780b */ /* 0x040fe20003f1d000 */
[----:B------:R-:W-:Y:S01]  /*15c30*/  FMUL.FTZ R167, R3, c[0x0][0x23c] ;  /* 0x00008f0003a77a20 */ /* 0x000fe20000410000 */
[----:B------:R-:W2:Y:S01]  /*15c40*/  MUFU.EX2 R156, R156 ;  /* 0x0000009c009c7308 */ /* 0x000ea20000000800 */
[--C-:B------:R-:W-:Y:S01]  /*15c50*/  FFMA.FTZ R138, R12, c[0x0][0x23c], -R145.reuse ;  /* 0x00008f000c8a7a23 */ /* 0x100fe20000010891 */
[----:B------:R-:W-:Y:S01]  /*15c60*/  LDSM.16.MT88.4 R20, [R192+0xc800] ;  /* 0x00c80000c014783b */ /* 0x000fe20000004200 */
[--C-:B------:R-:W-:Y:S01]  /*15c70*/  FFMA.FTZ R161, R166, c[0x0][0x23c], -R145.reuse ;  /* 0x00008f00a6a17a23 */ /* 0x100fe20000010891 */
[----:B------:R-:W-:Y:S01]  /*15c80*/  FSEL R167, R167, RZ, P0 ;  /* 0x000000ffa7a77208 */ /* 0x000fe20000000000 */
[--C-:B------:R-:W-:Y:S01]  /*15c90*/  FFMA.FTZ R166, R226, c[0x0][0x23c], -R145.reuse ;  /* 0x00008f00e2a67a23 */ /* 0x100fe20000010891 */
[----:B------:R-:W-:Y:S01]  /*15ca0*/  LDSM.16.MT88.4 R28, [R188+0xc800] ;  /* 0x00c80000bc1c783b */ /* 0x000fe20000004200 */
[----:B------:R-:W-:Y:S01]  /*15cb0*/  FFMA.FTZ R162, R162, c[0x0][0x23c], -R145 ;  /* 0x00008f00a2a27a23 */ /* 0x000fe20000010891 */
[----:B------:R-:W-:Y:S01]  /*15cc0*/  MUFU.EX2 R155, R155 ;  /* 0x0000009b009b7308 */ /* 0x000fe20000000800 */
[----:B------:R-:W-:-:S02]  /*15cd0*/  FFMA.FTZ R158, R14, c[0x0][0x23c], -R167 ;  /* 0x00008f000e9e7a23 */ /* 0x000fc400000108a7 */
[--C-:B------:R-:W-:Y:S01]  /*15ce0*/  FFMA.FTZ R159, R34, c[0x0][0x23c], -R167.reuse ;  /* 0x00008f00229f7a23 */ /* 0x100fe200000108a7 */
[----:B------:R-:W-:Y:S01]  /*15cf0*/  LDSM.16.MT88.4 R12, [R188+0xe800] ;  /* 0x00e80000bc0c783b */ /* 0x000fe20000004200 */
[--C-:B------:R-:W-:Y:S02]  /*15d00*/  FFMA.FTZ R160, R32, c[0x0][0x23c], -R167.reuse ;  /* 0x00008f0020a07a23 */ /* 0x100fe400000108a7 */
[--C-:B------:R-:W-:Y:S01]  /*15d10*/  FFMA.FTZ R151, R26, c[0x0][0x23c], -R167.reuse ;  /* 0x00008f001a977a23 */ /* 0x100fe200000108a7 */
[----:B------:R-:W3:Y:S01]  /*15d20*/  MUFU.EX2 R150, R150 ;  /* 0x0000009600967308 */ /* 0x000ee20000000800 */
[----:B--2---:R-:W-:Y:S01]  /*15d30*/  F2FP.PACK_AB R116, R156, R157 ;  /* 0x0000009d9c74723e */ /* 0x004fe200000000ff */
[--C-:B------:R-:W-:Y:S01]  /*15d40*/  FFMA.FTZ R154, R18, c[0x0][0x23c], -R167.reuse ;  /* 0x00008f00129a7a23 */ /* 0x100fe200000108a7 */
[----:B------:R-:W-:Y:S01]  /*15d50*/  LDSM.16.MT88.4 R32, [R189+0xc800] ;  /* 0x00c80000bd20783b */ /* 0x000fe20000004200 */
[--C-:B------:R-:W-:Y:S02]  /*15d60*/  FFMA.FTZ R139, R16, c[0x0][0x23c], -R167.reuse ;  /* 0x00008f00108b7a23 */ /* 0x100fe400000108a7 */
[--C-:B------:R-:W-:Y:S01]  /*15d70*/  FFMA.FTZ R152, R10, c[0x0][0x23c], -R167.reuse ;  /* 0x00008f000a987a23 */ /* 0x100fe200000108a7 */
[----:B------:R-:W-:Y:S01]  /*15d80*/  LDSM.16.MT88.4 R16, [R189+0xe800] ;  /* 0x00e80000bd10783b */ /* 0x000fe20000004200 */
[----:B------:R-:W-:Y:S01]  /*15d90*/  MUFU.EX2 R158, R158 ;  /* 0x0000009e009e7308 */ /* 0x000fe20000000800 */
[----:B------:R-:W-:-:S02]  /*15da0*/  FFMA.FTZ R135, R8, c[0x0][0x23c], -R167 ;  /* 0x00008f0008877a23 */ /* 0x000fc400000108a7 */
[----:B------:R-:W-:Y:S01]  /*15db0*/  LDSM.16.MT88.4 R8, [R192+0xe800] ;  /* 0x00e80000c008783b */ /* 0x000fe20000004200 */
[----:B------:R-:W-:Y:S02]  /*15dc0*/  FFMA.FTZ R163, R224, c[0x0][0x23c], -R145 ;  /* 0x00008f00e0a37a23 */ /* 0x000fe40000010891 */
[--C-:B------:R-:W-:Y:S01]  /*15dd0*/  FFMA.FTZ R169, R222, c[0x0][0x23c], -R167.reuse ;  /* 0x00008f00dea97a23 */ /* 0x100fe200000108a7 */
[----:B------:R-:W-:Y:S01]  /*15de0*/  LDSM.16.MT88.4 R24, [R190+0xe800] ;  /* 0x00e80000be18783b */ /* 0x000fe20000004200 */
[----:B------:R-:W2:Y:S01]  /*15df0*/  MUFU.EX2 R159, R159 ;  /* 0x0000009f009f7308 */ /* 0x000ea20000000800 */
[----:B---3--:R-:W-:Y:S01]  /*15e00*/  F2FP.PACK_AB R118, R150, R155 ;  /* 0x0000009b9676723e */ /* 0x008fe200000000ff */
[--C-:B------:R-:W-:Y:S02]  /*15e10*/  FFMA.FTZ R170, R170, c[0x0][0x23c], -R167.reuse ;  /* 0x00008f00aaaa7a23 */ /* 0x100fe400000108a7 */
[--C-:B------:R-:W-:Y:S02]  /*15e20*/  FFMA.FTZ R171, R220, c[0x0][0x23c], -R167.reuse ;  /* 0x00008f00dcab7a23 */ /* 0x100fe400000108a7 */
[----:B------:R-:W-:-:S02]  /*15e30*/  FFMA.FTZ R174, R174, c[0x0][0x23c], -R167 ;  /* 0x00008f00aeae7a23 */ /* 0x000fc400000108a7 */
[----:B------:R-:W-:Y:S01]  /*15e40*/  MUFU.EX2 R160, R160 ;  /* 0x000000a000a07308 */ /* 0x000fe20000000800 */
[----:B------:R-:W-:Y:S02]  /*15e50*/  FFMA.FTZ R175, R214, c[0x0][0x23c], -R145 ;  /* 0x00008f00d6af7a23 */ /* 0x000fe40000010891 */
[--C-:B------:R-:W-:Y:S02]  /*15e60*/  FFMA.FTZ R172, R172, c[0x0][0x23c], -R167.reuse ;  /* 0x00008f00acac7a23 */ /* 0x100fe400000108a7 */
[--C-:B------:R-:W-:Y:S02]  /*15e70*/  FFMA.FTZ R213, R146, c[0x0][0x23c], -R167.reuse ;  /* 0x00008f0092d57a23 */ /* 0x100fe400000108a7 */
[----:B------:R-:W-:Y:S01]  /*15e80*/  FFMA.FTZ R214, R144, c[0x0][0x23c], -R167 ;  /* 0x00008f0090d67a23 */ /* 0x000fe200000108a7 */
[----:B------:R-:W3:Y:S01]  /*15e90*/  MUFU.EX2 R151, R151 ;  /* 0x0000009700977308 */ /* 0x000ee20000000800 */
[----:B--2---:R-:W-:Y:S01]  /*15ea0*/  F2FP.PACK_AB R117, R159, R158 ;  /* 0x0000009e9f75723e */ /* 0x004fe200000000ff */
[----:B------:R-:W-:-:S02]  /*15eb0*/  FFMA.FTZ R173, R218, c[0x0][0x23c], -R145 ;  /* 0x00008f00daad7a23 */ /* 0x000fc40000010891 */
[--C-:B------:R-:W-:Y:S02]  /*15ec0*/  FFMA.FTZ R216, R216, c[0x0][0x23c], -R145.reuse ;  /* 0x00008f00d8d87a23 */ /* 0x100fe40000010891 */
[----:B------:R-:W-:Y:S02]  /*15ed0*/  FFMA.FTZ R212, R212, c[0x0][0x23c], -R145 ;  /* 0x00008f00d4d47a23 */ /* 0x000fe40000010891 */
[----:B------:R-:W-:Y:S01]  /*15ee0*/  MUFU.EX2 R153, R153 ;  /* 0x0000009900997308 */ /* 0x000fe20000000800 */
[----:B------:R-:W-:Y:S01]  /*15ef0*/  FFMA.FTZ R167, R168, c[0x0][0x23c], -R167 ;  /* 0x00008f00a8a77a23 */ /* 0x000fe200000108a7 */
[----:B------:R-:W-:Y:S01]  /*15f00*/  LDSM.16.MT88.4 R144, [R190+0xd800] ;  /* 0x00d80000be90783b */ /* 0x000fe20000004200 */
[----:B------:R-:W-:Y:S02]  /*15f10*/  FADD.FTZ R156, R157, R156 ;  /* 0x0000009c9d9c7221 */ /* 0x000fe40000010000 */
[----:B------:R-:W-:Y:S02]  /*15f20*/  FADD.FTZ R159, R158, R159 ;  /* 0x0000009f9e9f7221 */ /* 0x000fe40000010000 */
[----:B------:R-:W-:Y:S01]  /*15f30*/  FADD.FTZ R155, R155, R156 ;  /* 0x0000009c9b9b7221 */ /* 0x000fe20000010000 */
[----:B---3--:R-:W-:Y:S01]  /*15f40*/  F2FP.PACK_AB R119, R151, R160 ;  /* 0x000000a09777723e */ /* 0x008fe200000000ff */
[----:B------:R-:W2:Y:S01]  /*15f50*/  MUFU.EX2 R148, R148 ;  /* 0x0000009400947308 */ /* 0x000ea20000000800 */
[----:B------:R-:W-:-:S02]  /*15f60*/  FADD.FTZ R160, R160, R159 ;  /* 0x0000009fa0a07221 */ /* 0x000fc40000010000 */
[----:B------:R-:W-:Y:S02]  /*15f70*/  FADD.FTZ R150, R150, R155 ;  /* 0x0000009b96967221 */ /* 0x000fe40000010000 */
[----:B------:R-:W-:Y:S01]  /*15f80*/  FADD.FTZ R151, R151, R160 ;  /* 0x000000a097977221 */ /* 0x000fe20000010000 */
[C---:B-1----:R-:W-:Y:S02]  /*15f90*/  HMMA.16816.F32 R40, R116.reuse, R4, RZ ;  /* 0x000000047428723c */ /* 0x042fe400000018ff */
[----:B------:R-:W-:Y:S06]  /*15fa0*/  MUFU.EX2 R149, R149 ;  /* 0x0000009500957308 */ /* 0x000fec0000000800 */
[C---:B------:R-:W-:Y:S01]  /*15fb0*/  HMMA.16816.F32 R44, R116.reuse, R6, RZ ;  /* 0x00000006742c723c */ /* 0x040fe200000018ff */
[----:B------:R-:W1:Y:S01]  /*15fc0*/  LDSM.16.MT88.4 R4, [R188+0x10000] ;  /* 0x01000000bc04783b */ /* 0x000e620000004200 */
[----:B------:R-:W-:Y:S06]  /*15fd0*/  MUFU.EX2 R138, R138 ;  /* 0x0000008a008a7308 */ /* 0x000fec0000000800 */
[C---:B------:R-:W-:Y:S02]  /*15fe0*/  HMMA.16816.F32 R64, R116.reuse, R68, RZ ;  /* 0x000000447440723c */ /* 0x040fe400000018ff */
[----:B------:R-:W-:Y:S06]  /*15ff0*/  MUFU.EX2 R154, R154 ;  /* 0x0000009a009a7308 */ /* 0x000fec0000000800 */
[C---:B------:R-:W-:Y:S02]  /*16000*/  HMMA.16816.F32 R80, R116.reuse, R84, RZ ;  /* 0x000000547450723c */ /* 0x040fe400000018ff */
[----:B------:R-:W3:Y:S06]  /*16010*/  MUFU.EX2 R139, R139 ;  /* 0x0000008b008b7308 */ /* 0x000eec0000000800 */
[C---:B------:R-:W-:Y:S02]  /*16020*/  HMMA.16816.F32 R68, R116.reuse, R70, RZ ;  /* 0x000000467444723c */ /* 0x040fe400000018ff */
[----:B------:R-:W-:Y:S06]  /*16030*/  MUFU.EX2 R152, R152 ;  /* 0x0000009800987308 */ /* 0x000fec0000000800 */
[C---:B------:R-:W-:Y:S02]  /*16040*/  HMMA.16816.F32 R84, R116.reuse, R86, RZ ;  /* 0x000000567454723c */ /* 0x040fe400000018ff */
[----:B------:R-:W4:Y:S06]  /*16050*/  MUFU.EX2 R135, R135 ;  /* 0x0000008700877308 */ /* 0x000f2c0000000800 */
        /* <DEDUP_REMOVED lines=31> */
[----:B------:R-:W4:Y:S06]  /*16250*/  MUFU.EX2 R167, R167 ;  /* 0x000000a700a77308 */ /* 0x000f2c0000000800 */
[C---:B-1----:R-:W-:Y:S07]  /*16260*/  HMMA.16816.F32 R120, R116.reuse, R4, RZ ;  /* 0x000000047478723c */ /* 0x042fee00000018ff */
[----:B--2---:R-:W-:Y:S01]  /*16270*/  F2FP.PACK_AB R4, R148, R153 ;  /* 0x000000999404723e */ /* 0x004fe200000000ff */
[----:B------:R-:W-:Y:S01]  /*16280*/  HMMA.16816.F32 R116, R116, R6, RZ ;  /* 0x000000067474723c */ /* 0x000fe200000018ff */
[----:B---3--:R-:W-:Y:S01]  /*16290*/  F2FP.PACK_AB R5, R139, R154 ;  /* 0x0000009a8b05723e */ /* 0x008fe200000000ff */
[----:B------:R-:W-:-:S02]  /*162a0*/  FADD.FTZ R153, R153, R150 ;  /* 0x0000009699997221 */ /* 0x000fc40000010000 */
[----:B------:R-:W-:Y:S02]  /*162b0*/  FADD.FTZ R154, R154, R151 ;  /* 0x000000979a9a7221 */ /* 0x000fe40000010000 */
[----:B------:R-:W-:Y:S01]  /*162c0*/  FADD.FTZ R148, R148, R153 ;  /* 0x0000009994947221 */ /* 0x000fe20000010000 */
[----:B------:R-:W-:Y:S01]  /*162d0*/  F2FP.PACK_AB R6, R138, R149 ;  /* 0x000000958a06723e */ /* 0x000fe200000000ff */
[----:B------:R-:W-:Y:S01]  /*162e0*/  FADD.FTZ R139, R139, R154 ;  /* 0x0000009a8b8b7221 */ /* 0x000fe20000010000 */
[----:B----4-:R-:W-:Y:S01]  /*162f0*/  F2FP.PACK_AB R7, R135, R152 ;  /* 0x000000988707723e */ /* 0x010fe200000000ff */
[----:B------:R-:W-:Y:S02]  /*16300*/  FADD.FTZ R149, R149, R148 ;  /* 0x0000009495957221 */ /* 0x000fe40000010000 */
[----:B------:R-:W-:Y:S02]  /*16310*/  FADD.FTZ R152, R152, R139 ;  /* 0x0000008b98987221 */ /* 0x000fe40000010000 */
[----:B------:R-:W-:-:S02]  /*16320*/  FADD.FTZ R138, R138, R149 ;  /* 0x000000958a8a7221 */ /* 0x000fc40000010000 */
[----:B------:R-:W-:Y:S01]  /*16330*/  HMMA.16816.F32 R64, R4, R8, R64 ;  /* 0x000000080440723c */ /* 0x000fe20000001840 */
[----:B------:R-:W-:-:S07]  /*16340*/  FADD.FTZ R152, R135, R152 ;  /* 0x0000009887987221 */ /* 0x000fce0000010000 */
[C---:B------:R-:W-:Y:S01]  /*16350*/  HMMA.16816.F32 R68, R4.reuse, R10, R68 ;  /* 0x0000000a0444723c */ /* 0x040fe20000001844 */
[----:B------:R-:W1:Y:S07]  /*16360*/  LDSM.16.MT88.4 R8, [R190+0x10800] ;  /* 0x01080000be08783b */ /* 0x000e6e0000004200 */
[C---:B------:R-:W-:Y:S08]  /*16370*/  HMMA.16816.F32 R80, R4.reuse, R16, R80 ;  /* 0x000000100450723c */ /* 0x040ff00000001850 */
[C---:B------:R-:W-:Y:S01]  /*16380*/  HMMA.16816.F32 R84, R4.reuse, R18, R84 ;  /* 0x000000120454723c */ /* 0x040fe20000001854 */
[----:B------:R-:W2:Y:S07]  /*16390*/  LDSM.16.MT88.4 R16, [R189+0x10800] ;  /* 0x01080000bd10783b */ /* 0x000eae0000004200 */
[C---:B------:R-:W-:Y:S08]  /*163a0*/  HMMA.16816.F32 R128, R4.reuse, R20, R128 ;  /* 0x000000140480723c */ /* 0x040ff00000001880 */
[C---:B------:R-:W-:Y:S01]  /*163b0*/  HMMA.16816.F32 R36, R4.reuse, R22, R36 ;  /* 0x000000160424723c */ /* 0x040fe20000001824 */
[----:B------:R-:W3:Y:S07]  /*163c0*/  LDSM.16.MT88.4 R20, [R192+0x10800] ;  /* 0x01080000c014783b */ /* 0x000eee0000004200 */
[C---:B------:R-:W-:Y:S08]  /*163d0*/  HMMA.16816.F32 R88, R4.reuse, R12, R88 ;  /* 0x0000000c0458723c */ /* 0x040ff00000001858 */
[C---:B------:R-:W-:Y:S01]  /*163e0*/  HMMA.16816.F32 R92, R4.reuse, R14, R92 ;  /* 0x0000000e045c723c */ /* 0x040fe2000000185c */
[----:B------:R-:W4:Y:S07]  /*163f0*/  LDSM.16.MT88.4 R12, [R188+0x10800] ;  /* 0x01080000bc0c783b */ /* 0x000f2e0000004200 */
[C---:B-1----:R-:W-:Y:S08]  /*16400*/  HMMA.16816.F32 R104, R4.reuse, R8, R104 ;  /* 0x000000080468723c */ /* 0x042ff00000001868 */
[C---:B------:R-:W-:Y:S01]  /*16410*/  HMMA.16816.F32 R124, R4.reuse, R10, R124 ;  /* 0x0000000a047c723c */ /* 0x040fe2000000187c */
[----:B------:R-:W1:Y:S07]  /*16420*/  LDSM.16.MT88.4 R8, [R192+0xd000] ;  /* 0x00d00000c008783b */ /* 0x000e6e0000004200 */
[C---:B--2---:R-:W-:Y:S08]  /*16430*/  HMMA.16816.F32 R108, R4.reuse, R16, R108 ;  /* 0x00000010046c723c */ /* 0x044ff0000000186c */
[C---:B------:R-:W-:Y:S01]  /*16440*/  HMMA.16816.F32 R112, R4.reuse, R18, R112 ;  /* 0x000000120470723c */ /* 0x040fe20000001870 */
[----:B------:R-:W2:Y:S07]  /*16450*/  LDSM.16.MT88.4 R16, [R190+0xd000] ;  /* 0x00d00000be10783b */ /* 0x000eae0000004200 */
        /* <DEDUP_REMOVED lines=13> */
[C---:B------:R-:W-:Y:S01]  /*16530*/  HMMA.16816.F32 R100, R4.reuse, R22, R100 ;  /* 0x000000160464723c */ /* 0x040fe20000001864 */
[----:B------:R-:W-:Y:S07]  /*16540*/  LDSM.16.MT88.4 R20, [R192+0x11000] ;  /* 0x01100000c014783b */ /* 0x000fee0000004200 */
[C---:B----4-:R-:W-:Y:S08]  /*16550*/  HMMA.16816.F32 R120, R4.reuse, R12, R120 ;  /* 0x0000000c0478723c */ /* 0x050ff00000001878 */
[----:B------:R-:W-:Y:S01]  /*16560*/  HMMA.16816.F32 R116, R4, R14, R116 ;  /* 0x0000000e0474723c */ /* 0x000fe20000001874 */
[----:B------:R-:W3:Y:S06]  /*16570*/  LDSM.16.MT88.4 R12, [R192+0xf000] ;  /* 0x00f00000c00c783b */ /* 0x000eec0000004200 */
[----:B-----5:R-:W-:Y:S01]  /*16580*/  F2FP.PACK_AB R4, R166, R161 ;  /* 0x000000a1a604723e */ /* 0x020fe200000000ff */
[----:B------:R-:W-:Y:S01]  /*16590*/  FADD.FTZ R161, R161, R138 ;  /* 0x0000008aa1a17221 */ /* 0x000fe20000010000 */
[----:B------:R-:W-:-:S02]  /*165a0*/  F2FP.PACK_AB R6, R163, R162 ;  /* 0x000000a2a306723e */ /* 0x000fc400000000ff */
[----:B------:R-:W-:Y:S01]  /*165b0*/  F2FP.PACK_AB R5, R170, R169 ;  /* 0x000000a9aa05723e */ /* 0x000fe200000000ff */
[----:B------:R-:W-:Y:S01]  /*165c0*/  FADD.FTZ R169, R169, R152 ;  /* 0x00000098a9a97221 */ /* 0x000fe20000010000 */
[----:B------:R-:W-:Y:S01]  /*165d0*/  F2FP.PACK_AB R7, R174, R171 ;  /* 0x000000abae07723e */ /* 0x000fe200000000ff */
[----:B------:R-:W-:Y:S02]  /*165e0*/  FADD.FTZ R161, R166, R161 ;  /* 0x000000a1a6a17221 */ /* 0x000fe40000010000 */
[----:B------:R-:W-:Y:S02]  /*165f0*/  FADD.FTZ R170, R170, R169 ;  /* 0x000000a9aaaa7221 */ /* 0x000fe40000010000 */
[----:B------:R-:W-:Y:S02]  /*16600*/  FADD.FTZ R162, R162, R161 ;  /* 0x000000a1a2a27221 */ /* 0x000fe40000010000 */
[----:B-1----:R-:W-:Y:S01]  /*16610*/  HMMA.16816.F32 R128, R4, R8, R128 ;  /* 0x000000080480723c */ /* 0x002fe20000001880 */
[----:B------:R-:W-:-:S02]  /*16620*/  FADD.FTZ R171, R171, R170 ;  /* 0x000000aaabab7221 */ /* 0x000fc40000010000 */
[----:B------:R-:W-:Y:S02]  /*16630*/  FADD.FTZ R162, R163, R162 ;  /* 0x000000a2a3a27221 */ /* 0x000fe40000010000 */
[----:B------:R-:W-:-:S03]  /*16640*/  FADD.FTZ R171, R174, R171 ;  /* 0x000000abaeab7221 */ /* 0x000fc60000010000 */
[C---:B------:R-:W-:Y:S01]  /*16650*/  HMMA.16816.F32 R36, R4.reuse, R10, R36 ;  /* 0x0000000a0424723c */ /* 0x040fe20000001824 */
[----:B------:R-:W1:Y:S07]  /*16660*/  LDSM.16.MT88.4 R8, [R189+0xf000] ;  /* 0x00f00000bd08783b */ /* 0x000e6e0000004200 */
[C---:B--2---:R-:W-:Y:S08]  /*16670*/  HMMA.16816.F32 R40, R4.reuse, R16, R40 ;  /* 0x000000100428723c */ /* 0x044ff00000001828 */
[C---:B------:R-:W-:Y:S01]  /*16680*/  HMMA.16816.F32 R44, R4.reuse, R18, R44 ;  /* 0x00000012042c723c */ /* 0x040fe2000000182c */
[----:B------:R-:W2:Y:S07]  /*16690*/  LDSM.16.MT88.4 R16, [R188+0xf000] ;  /* 0x00f00000bc10783b */ /* 0x000eae0000004200 */
[C---:B---3--:R-:W-:Y:S08]  /*166a0*/  HMMA.16816.F32 R64, R4.reuse, R12, R64 ;  /* 0x0000000c0440723c */ /* 0x048ff00000001840 */
[C---:B------:R-:W-:Y:S01]  /*166b0*/  HMMA.16816.F32 R68, R4.reuse, R14, R68 ;  /* 0x0000000e0444723c */ /* 0x040fe20000001844 */
[----:B------:R-:W3:Y:S07]  /*166c0*/  LDSM.16.MT88.4 R12, [R190+0x11000] ;  /* 0x01100000be0c783b */ /* 0x000eee0000004200 */
[C---:B------:R-:W-:Y:S08]  /*166d0*/  HMMA.16816.F32 R96, R4.reuse, R20, R96 ;  /* 0x000000140460723c */ /* 0x040ff00000001860 */
[C---:B-1----:R-:W-:Y:S08]  /*166e0*/  HMMA.16816.F32 R80, R4.reuse, R8, R80 ;  /* 0x000000080450723c */ /* 0x042ff00000001850 */
        /* <DEDUP_REMOVED lines=8> */
[C---:B------:R-:W-:Y:S01]  /*16770*/  HMMA.16816.F32 R100, R4.reuse, R22, R100 ;  /* 0x000000160464723c */ /* 0x040fe20000001864 */
[----:B------:R-:W-:Y:S07]  /*16780*/  LDSM.16.MT88.4 R20, [R188+0xf800] ;  /* 0x00f80000bc14783b */ /* 0x000fee0000004200 */
        /* <DEDUP_REMOVED lines=8> */
[----:B------:R-:W4:Y:S07]  /*16810*/  LDSM.16.MT88.4 R32, [R188+0xd800] ;  /* 0x00d80000bc20783b */ /* 0x000f2e0000004200 */
[C---:B------:R-:W-:Y:S08]  /*16820*/  HMMA.16816.F32 R56, R4.reuse, R28, R56 ;  /* 0x0000001c0438723c */ /* 0x040ff00000001838 */
[C---:B------:R-:W-:Y:S01]  /*16830*/  HMMA.16816.F32 R60, R4.reuse, R30, R60 ;  /* 0x0000001e043c723c */ /* 0x040fe2000000183c */
[----:B------:R-:W5:Y:S07]  /*16840*/  LDSM.16.MT88.4 R28, [R190+0xf800] ;  /* 0x00f80000be1c783b */ /* 0x000f6e0000004200 */
[C---:B------:R-:W-:Y:S08]  /*16850*/  HMMA.16816.F32 R72, R4.reuse, R24, R72 ;  /* 0x000000180448723c */ /* 0x040ff00000001848 */
[----:B------:R-:W-:Y:S01]  /*16860*/  HMMA.16816.F32 R76, R4, R26, R76 ;  /* 0x0000001a044c723c */ /* 0x000fe2000000184c */
[----:B------:R-:W2:Y:S06]  /*16870*/  LDSM.16.MT88.4 R24, [R189+0xf800] ;  /* 0x00f80000bd18783b */ /* 0x000eac0000004200 */
[----:B------:R-:W-:Y:S01]  /*16880*/  F2FP.PACK_AB R4, R216, R173 ;  /* 0x000000add804723e */ /* 0x000fe200000000ff */
        /* <DEDUP_REMOVED lines=8> */
[----:B---3--:R-:W-:Y:S01]  /*16910*/  HMMA.16816.F32 R128, R4, R12, R128 ;  /* 0x0000000c0480723c */ /* 0x008fe20000001880 */
[----:B------:R-:W-:-:S02]  /*16920*/  FADD.FTZ R214, R214, R213 ;  /* 0x000000d5d6d67221 */ /* 0x000fc40000010000 */
[----:B------:R-:W-:Y:S02]  /*16930*/  FADD.FTZ R215, R212, R175 ;  /* 0x000000afd4d77221 */ /* 0x000fe40000010000 */
[----:B------:R-:W-:-:S03]  /*16940*/  FADD.FTZ R213, R167, R214 ;  /* 0x000000d6a7d57221 */ /* 0x000fc60000010000 */
[C---:B------:R-:W-:Y:S01]  /*16950*/  HMMA.16816.F32 R36, R4.reuse, R14, R36 ;  /* 0x0000000e0424723c */ /* 0x040fe20000001824 */
[----:B------:R-:W3:Y:S07]  /*16960*/  LDSM.16.MT88.4 R12, [R190+0x11800] ;  /* 0x01180000be0c783b */ /* 0x000eee0000004200 */
[C---:B-1----:R-:W-:Y:S08]  /*16970*/  HMMA.16816.F32 R64, R4.reuse, R8, R64 ;  /* 0x000000080440723c */ /* 0x042ff00000001840 */
[C---:B------:R-:W-:Y:S01]  /*16980*/  HMMA.16816.F32 R68, R4.reuse, R10, R68 ;  /* 0x0000000a0444723c */ /* 0x040fe20000001844 */
[----:B------:R-:W1:Y:S07]  /*16990*/  LDSM.16.MT88.4 R8, [R189+0x11800] ;  /* 0x01180000bd08783b */ /* 0x000e6e0000004200 */
[C---:B--2---:R-:W-:Y:S08]  /*169a0*/  HMMA.16816.F32 R96, R4.reuse, R16, R96 ;  /* 0x000000100460723c */ /* 0x044ff00000001860 */
[C---:B------:R-:W-:Y:S01]  /*169b0*/  HMMA.16816.F32 R100, R4.reuse, R18, R100 ;  /* 0x000000120464723c */ /* 0x040fe20000001864 */
[----:B------:R-:W2:Y:S07]  /*169c0*/  LDSM.16.MT88.4 R16, [R188+0x11800] ;  /* 0x01180000bc10783b */ /* 0x000eae0000004200 */
[C---:B------:R-:W-:Y:S08]  /*169d0*/  HMMA.16816.F32 R40, R4.reuse, R144, R40 ;  /* 0x000000900428723c */ /* 0x040ff00000001828 */
[C---:B------:R-:W-:Y:S08]  /*169e0*/  HMMA.16816.F32 R44, R4.reuse, R146, R44 ;  /* 0x00000092042c723c */ /* 0x040ff0000000182c */
[C---:B------:R-:W-:Y:S08]  /*169f0*/  HMMA.16816.F32 R48, R4.reuse, R140, R48 ;  /* 0x0000008c0430723c */ /* 0x040ff00000001830 */
[C---:B------:R-:W-:Y:S08]  /*16a00*/  HMMA.16816.F32 R52, R4.reuse, R142, R52 ;  /* 0x0000008e0434723c */ /* 0x040ff00000001834 */
[C---:B----4-:R-:W-:Y:S08]  /*16a10*/  HMMA.16816.F32 R56, R4.reuse, R32, R56 ;  /* 0x000000200438723c */ /* 0x050ff00000001838 */
        /* <DEDUP_REMOVED lines=9> */
[C---:B-1----:R-:W-:Y:S08]  /*16ab0*/  HMMA.16816.F32 R108, R4.reuse, R8, R108 ;  /* 0x00000008046c723c */ /* 0x042ff0000000186c */
[C---:B------:R-:W-:Y:S08]  /*16ac0*/  HMMA.16816.F32 R112, R4.reuse, R10, R112 ;  /* 0x0000000a0470723c */ /* 0x040ff00000001870 */
[C---:B--2---:R-:W-:Y:S08]  /*16ad0*/  HMMA.16816.F32 R120, R4.reuse, R16, R120 ;  /* 0x000000100478723c */ /* 0x044ff00000001878 */
[----:B------:R-:W-:Y:S01]  /*16ae0*/  HMMA.16816.F32 R116, R4, R18, R116 ;  /* 0x000000120474723c */ /* 0x000fe20000001874 */
[----:B------:R-:W-:Y:S07]  /*16af0*/  @!P4 BRA `(.L_x_1040) ;  /* 0x00003e700000c947 */ /* 0x000fee0003800000 */
[----:B------:R-:W-:-:S04]  /*16b00*/  DEPBAR.LE SB0, 0x0 ;  /* 0x000080000000791a */ /* 0x000fc80000000000 */
[----:B------:R-:W-:Y:S01]  /*16b10*/  ULDC.64 UR4, c[0x0][0x118] ;  /* 0x0000460000047ab9 */ /* 0x000fe20000000a00 */
[----:B------:R-:W-:Y:S01]  /*16b20*/  IADD3 R209, R134, -0x2, RZ ;  /* 0xfffffffe86d17810 */ /* 0x000fe20007ffe0ff */
[----:B------:R-:W-:Y:S06]  /*16b30*/  BAR.SYNC.DEFER_BLOCKING 0x0 ;  /* 0x0000000000007b1d */ /* 0x000fec0000010000 */
[----:B------:R-:W-:Y:S05]  /*16b40*/  @!P3 BRA `(.L_x_1041) ;  /* 0x000003b00000b947 */ /* 0x000fea0003800000 */
[----:B------:R-:W-:Y:S01]  /*16b50*/  IABS R4, c[0x0][0x2d0] ;  /* 0x0000b40000047a13 */ /* 0x000fe20000000000 */
[----:B------:R-:W-:-:S03]  /*16b60*/  IMAD.SHL.U32 R5, R209, 0x40, RZ ;  /* 0x00000040d1057824 */ /* 0x000fc600078e00ff */
[----:B------:R-:W1:Y:S02]  /*16b70*/  I2F.RP R9, R4 ;  /* 0x0000000400097306 */ /* 0x000e640000209400 */
[C---:B------:R-:W-:Y:S02]  /*16b80*/  IADD3 R12, R5.reuse, 0x40, RZ ;  /* 0x00000040050c7810 */ /* 0x040fe40007ffe0ff */
[----:B------:R-:W-:Y:S02]  /*16b90*/  IABS R6, R5 ;  /* 0x0000000500067213 */ /* 0x000fe40000000000 */
[----:B------:R-:W-:Y:S02]  /*16ba0*/  IABS R8, R12 ;  /* 0x0000000c00087213 */ /* 0x000fe40000000000 */
[----:B------:R-:W-:Y:S02]  /*16bb0*/  LOP3.LUT R12, R12, c[0x0][0x2d0], RZ, 0x3c, !PT ;  /* 0x0000b4000c0c7a12 */ /* 0x000fe400078e3cff */
[----:B------:R-:W-:-:S02]  /*16bc0*/  LOP3.LUT R5, R5, c[0x0][0x2d0], RZ, 0x3c, !PT ;  /* 0x0000b40005057a12 */ /* 0x000fc400078e3cff */
[----:B------:R-:W-:Y:S02]  /*16bd0*/  ISETP.GE.AND P2, PT, R12, RZ, PT ;  /* 0x000000ff0c00720c */ /* 0x000fe40003f46270 */
[----:B------:R-:W-:Y:S01]  /*16be0*/  ISETP.GE.AND P0, PT, R5, RZ, PT ;  /* 0x000000ff0500720c */ /* 0x000fe20003f06270 */
        /* <DEDUP_REMOVED lines=12> */
[----:B------:R-:W-:-:S03]  /*16cb0*/  IMAD R7, R4, R7, R6 ;  /* 0x0000000704077224 */ /* 0x000fc600078e0206 */
[C---:B------:R-:W-:Y:S02]  /*16cc0*/  ISETP.GT.U32.AND P4, PT, R4.reuse, R9, PT ;  /* 0x000000090400720c */ /* 0x040fe40003f84070 */
[----:B------:R-:W-:-:S11]  /*16cd0*/  ISETP.GT.U32.AND P1, PT, R4, R7, PT ;  /* 0x000000070400720c */ /* 0x000fd60003f24070 */
[----:B------:R-:W-:Y:S01]  /*16ce0*/  @!P4 IMAD.IADD R9, R9, 0x1, -R4 ;  /* 0x000000010909c824 */ /* 0x000fe200078e0a04 */
[----:B------:R-:W-:Y:S02]  /*16cf0*/  @!P4 IADD3 R11, R11, 0x1, RZ ;  /* 0x000000010b0bc810 */ /* 0x000fe40007ffe0ff */
[-C--:B------:R-:W-:Y:S02]  /*16d00*/  @!P1 IADD3 R7, R7, -R4.reuse, RZ ;  /* 0x8000000407079210 */ /* 0x080fe40007ffe0ff */
[-C--:B------:R-:W-:Y:S02]  /*16d10*/  ISETP.GE.U32.AND P6, PT, R9, R4.reuse, PT ;  /* 0x000000040900720c */ /* 0x080fe40003fc6070 */
[----:B------:R-:W-:Y:S02]  /*16d20*/  ISETP.GE.U32.AND P5, PT, R7, R4, PT ;  /* 0x000000040700720c */ /* 0x000fe40003fa6070 */
[----:B------:R-:W-:Y:S02]  /*16d30*/  @!P1 IADD3 R10, R10, 0x1, RZ ;  /* 0x000000010a0a9810 */ /* 0x000fe40007ffe0ff */
[----:B------:R-:W-:-:S02]  /*16d40*/  ISETP.NE.AND P1, PT, RZ, c[0x0][0x2d0], PT ;  /* 0x0000b400ff007a0c */ /* 0x000fc40003f25270 */
[----:B------:R-:W-:-:S05]  /*16d50*/  LOP3.LUT R4, RZ, c[0x0][0x2d0], RZ, 0x33, !PT ;  /* 0x0000b400ff047a12 */ /* 0x000fca00078e33ff */
        /* <DEDUP_REMOVED lines=18> */
[----:B--2---:R-:W-:-:S05]  /*16e80*/  IMAD.IADD R6, R6, 0x1, -R5 ;  /* 0x0000000106067824 */ /* 0x004fca00078e0a05 */
[----:B------:R-:W-:-:S05]  /*16e90*/  SHF.R.S32.HI R5, RZ, 0x1f, R6 ;  /* 0x0000001fff057819 */ /* 0x000fca0000011406 */
[----:B------:R-:W-:-:S04]  /*16ea0*/  IMAD R5, R5, c[0x0][0x188], RZ ;  /* 0x0000620005057a24 */ /* 0x000fc800078e02ff */
[C---:B------:R-:W-:Y:S02]  /*16eb0*/  IMAD R5, R6.reuse, c[0x0][0x18c], R5 ;  /* 0x0000630006057a24 */ /* 0x040fe400078e0205 */
[----:B------:R-:W-:-:S04]  /*16ec0*/  IMAD.WIDE.U32 R6, R6, c[0x0][0x188], R8 ;  /* 0x0000620006067a25 */ /* 0x000fc800078e0008 */
[----:B------:R-:W-:Y:S01]  /*16ed0*/  IMAD.IADD R4, R7, 0x1, R5 ;  /* 0x0000000107047824 */ /* 0x000fe200078e0205 */
[----:B------:R-:W-:Y:S01]  /*16ee0*/  MOV R5, R6 ;  /* 0x0000000600057202 */ /* 0x000fe20000000f00 */
[----:B------:R-:W-:Y:S05]  /*16ef0*/  BRA `(.L_x_1042) ;  /* 0x0000003000007947 */ /* 0x000fea0003800000 */
.L_x_1041:
[----:B------:R-:W-:-:S05]  /*16f00*/  IMAD.MOV.U32 R5, RZ, RZ, c[0x0][0x1a0] ;  /* 0x00006800ff057624 */ /* 0x000fca00078e00ff */
[----:B------:R-:W-:-:S04]  /*16f10*/  LEA R5, -R5, RZ, 0x6 ;  /* 0x000000ff05057211 */ /* 0x000fc800078e31ff */
[----:B------:R-:W-:Y:S02]  /*16f20*/  SHF.R.S32.HI R4, RZ, 0x1f, R5 ;  /* 0x0000001fff047819 */ /* 0x000fe40000011405 */
.L_x_1042:
[----:B------:R-:W-:Y:S02]  /*16f30*/  LOP3.LUT R6, R210, 0xff, RZ, 0xc0, !PT ;  /* 0x000000ffd2067812 */ /* 0x000fe400078ec0ff */
[C---:B------:R-:W-:Y:S02]  /*16f40*/  LEA R220, P0, R5.reuse, R164, 0x1 ;  /* 0x000000a405dc7211 */ /* 0x040fe400078008ff */
[C---:B------:R-:W-:Y:S02]  /*16f50*/  LOP3.LUT P4, RZ, R6.reuse, 0x2, RZ, 0xc0, !PT ;  /* 0x0000000206ff7812 */ /* 0x040fe4000788c0ff */
[----:B------:R-:W-:Y:S02]  /*16f60*/  LOP3.LUT P2, RZ, R6, 0x4, RZ, 0xc0, !PT ;  /* 0x0000000406ff7812 */ /* 0x000fe4000784c0ff */
[----:B------:R-:W-:Y:S02]  /*16f70*/  IADD3 R7, P1, R202, R5, RZ ;  /* 0x00000005ca077210 */ /* 0x000fe40007f3e0ff */
[----:B------:R-:W-:-:S07]  /*16f80*/  LEA.HI.X R221, R5, R165, R4, 0x1, P0 ;  /* 0x000000a505dd7211 */ /* 0x000fce00000f0c04 */
[CC--:B------:R-:W-:Y:S02]  /*16f90*/  @P4 IADD3 R9, P5, R5.reuse, R136.reuse, RZ ;  /* 0x0000008805094210 */ /* 0x0c0fe40007fbe0ff */
[----:B------:R-:W-:Y:S02]  /*16fa0*/  @P2 IADD3 R5, P0, R5, R136, RZ ;  /* 0x0000008805052210 */ /* 0x000fe40007f1e0ff */
[----:B------:R-:W-:Y:S01]  /*16fb0*/  @P4 LEA R18, P6, R9, c[0x0][0x170], 0x1 ;  /* 0x00005c0009124a11 */ /* 0x000fe200078c08ff */
[--C-:B------:R-:W-:Y:S01]  /*16fc0*/  @P4 IMAD.X R8, R4, 0x1, R133.reuse, P5 ;  /* 0x0000000104084824 */ /* 0x100fe200028e0685 */
[----:B------:R-:W-:Y:S01]  /*16fd0*/  LOP3.LUT P5, RZ, R6, 0x1, RZ, 0xc0, !PT ;  /* 0x0000000106ff7812 */ /* 0x000fe200078ac0ff */
[----:B------:R-:W-:Y:S02]  /*16fe0*/  IMAD.X R6, R201, 0x1, R4, P1 ;  /* 0x00000001c9067824 */ /* 0x000fe400008e0604 */
[----:B------:R-:W-:Y:S01]  /*16ff0*/  @P2 IMAD.X R4, R4, 0x1, R133, P0 ;  /* 0x0000000104042824 */ /* 0x000fe200000e0685 */
[----:B------:R-:W-:-:S02]  /*17000*/  @P4 LEA.HI.X R19, R9, c[0x0][0x174], R8, 0x1, P6 ;  /* 0x00005d0009134a11 */ /* 0x000fc400030f0c08 */
[----:B------:R-:W-:Y:S02]  /*17010*/  @P2 LEA R12, P0, R5, c[0x0][0x170], 0x1 ;  /* 0x00005c00050c2a11 */ /* 0x000fe400078008ff */
[-C--:B------:R-:W-:Y:S02]  /*17020*/  @P4 IADD3 R9, P1, R7, R136.reuse, RZ ;  /* 0x0000008807094210 */ /* 0x080fe40007f3e0ff */
[----:B------:R-:W-:Y:S02]  /*17030*/  @P2 LEA.HI.X R13, R5, c[0x0][0x174], R4, 0x1, P0 ;  /* 0x00005d00050d2a11 */ /* 0x000fe400000f0c04 */
[----:B------:R-:W-:Y:S01]  /*17040*/  @P2 IADD3 R5, P0, R7, R136, RZ ;  /* 0x0000008807052210 */ /* 0x000fe20007f1e0ff */
[----:B------:R-:W-:Y:S01]  /*17050*/  @P4 IMAD.X R4, R6, 0x1, R133, P1 ;  /* 0x0000000106044824 */ /* 0x000fe200008e0685 */
[----:B------:R-:W-:Y:S01]  /*17060*/  @P4 LEA R14, P1, R9, c[0x0][0x170], 0x1 ;  /* 0x00005c00090e4a11 */ /* 0x000fe200078208ff */
[----:B------:R-:W-:Y:S01]  /*17070*/  @!PT LDS RZ, [RZ] ;  /* 0x00000000fffff984 */ /* 0x000fe20000000800 */
[----:B------:R-:W-:Y:S01]  /*17080*/  @!PT LDS RZ, [RZ] ;  /* 0x00000000fffff984 */ /* 0x000fe20000000800 */
[----:B------:R-:W-:Y:S01]  /*17090*/  @!PT LDS RZ, [RZ] ;  /* 0x00000000fffff984 */ /* 0x000fe20000000800 */
[----:B------:R1:W-:Y:S01]  /*170a0*/  @P5 LDGSTS.E.BYPASS.LTC128B.128 [R205+0xc000], [R220.64] ;  /* 0x0c000000dccd5fae */ /* 0x0003e2000b901d44 */
[----:B------:R-:W-:-:S02]  /*170b0*/  @P5 LEA R16, P6, R7, R164, 0x1 ;  /* 0x000000a407105211 */ /* 0x000fc400078c08ff */
[----:B------:R-:W-:Y:S01]  /*170c0*/  @P4 LEA.HI.X R15, R9, c[0x0][0x174], R4, 0x1, P1 ;  /* 0x00005d00090f4a11 */ /* 0x000fe200008f0c04 */
[----:B------:R-:W-:Y:S01]  /*170d0*/  @P2 IMAD.X R4, R6, 0x1, R133, P0 ;  /* 0x0000000106042824 */ /* 0x000fe200000e0685 */
[C---:B------:R-:W-:Y:S01]  /*170e0*/  @P2 LEA R10, P0, R5.reuse, c[0x0][0x170], 0x1 ;  /* 0x00005c00050a2a11 */ /* 0x040fe200078008ff */
[----:B------:R-:W-:Y:S01]  /*170f0*/  @!P5 STS.128 [R205+0xc000], RZ ;  /* 0x00c000ffcd00d388 */ /* 0x000fe20000000c00 */
[----:B------:R-:W-:Y:S02]  /*17100*/  IADD3 R9, P1, R202, R7, RZ ;  /* 0x00000007ca097210 */ /* 0x000fe40007f3e0ff */
[----:B------:R-:W-:Y:S01]  /*17110*/  @P2 LEA.HI.X R11, R5, c[0x0][0x174], R4, 0x1, P0 ;  /* 0x00005d00050b2a11 */ /* 0x000fe200000f0c04 */
[----:B------:R-:W-:Y:S01]  /*17120*/  @!PT LDS RZ, [RZ] ;  /* 0x00000000fffff984 */ /* 0x000fe20000000800 */
[----:B------:R-:W-:Y:S01]  /*17130*/  @!PT LDS RZ, [RZ] ;  /* 0x00000000fffff984 */ /* 0x000fe20000000800 */
[----:B------:R-:W-:Y:S01]  /*17140*/  @!PT LDS RZ, [RZ] ;  /* 0x00000000fffff984 */ /* 0x000fe20000000800 */
[----:B------:R2:W-:Y:S01]  /*17150*/  @P4 LDGSTS.E.BYPASS.LTC128B.128 [R205+0xe000], [R18.64+0x80] ;  /* 0x0e00008012cd4fae */ /* 0x0005e2000b901d44 */
[--C-:B------:R-:W-:Y:S01]  /*17160*/  @P5 LEA.HI.X R17, R7, R165, R6.reuse, 0x1, P6 ;  /* 0x000000a507115211 */ /* 0x100fe200030f0c06 */
[----:B------:R-:W-:Y:S01]  /*17170*/  IMAD.X R6, R201, 0x1, R6, P1 ;  /* 0x00000001c9067824 */ /* 0x000fe200008e0606 */
[C---:B------:R-:W-:Y:S01]  /*17180*/  @P4 IADD3 R8, P0, R9.reuse, R136, RZ ;  /* 0x0000008809084210 */ /* 0x040fe20007f1e0ff */
[----:B------:R-:W-:Y:S01]  /*17190*/  @!P4 STS.128 [R205+0xe000], RZ ;  /* 0x00e000ffcd00c388 */ /* 0x000fe20000000c00 */
[----:B------:R-:W-:-:S02]  /*171a0*/  @P5 LEA R22, P1, R9, R164, 0x1 ;  /* 0x000000a409165211 */ /* 0x000fc400078208ff */
[----:B------:R-:W-:Y:S01]  /*171b0*/  IADD3 R5, P6, R202, R9, RZ ;  /* 0x00000009ca057210 */ /* 0x000fe20007fde0ff */
[----:B------:R-:W-:Y:S01]  /*171c0*/  @P4 IMAD.X R7, R6, 0x1, R133, P0 ;  /* 0x0000000106074824 */ /* 0x000fe200000e0685 */
[C---:B------:R-:W-:Y:S01]  /*171d0*/  @P4 LEA R20, P0, R8.reuse, c[0x0][0x170], 0x1 ;  /* 0x00005c0008144a11 */ /* 0x040fe200078008ff */
[----:B------:R-:W-:Y:S01]  /*171e0*/  @!PT LDS RZ, [RZ] ;  /* 0x00000000fffff984 */ /* 0x000fe20000000800 */
[----:B------:R-:W-:Y:S01]  /*171f0*/  @!PT LDS RZ, [RZ] ;  /* 0x00000000fffff984 */ /* 0x000fe20000000800 */
[----:B------:R-:W-:Y:S01]  /*17200*/  @!PT LDS RZ, [RZ] ;  /* 0x00000000fffff984 */ /* 0x000fe20000000800 */
[----:B------:R3:W-:Y:S01]  /*17210*/  @P2 LDGSTS.E.BYPASS.LTC128B.128 [R205+0x10000], [R12.64+0x100] ;  /* 0x100001000ccd2fae */ /* 0x0007e2000b901d44 */
[C-C-:B------:R-:W-:Y:S02]  /*17220*/  @P5 LEA.HI.X R23, R9.reuse, R165, R6.reuse, 0x1, P1 ;  /* 0x000000a509175211 */ /* 0x140fe400008f0c06 */
[----:B------:R-:W-:Y:S01]  /*17230*/  @P2 IADD3 R4, P1, R9, R136, RZ ;  /* 0x0000008809042210 */ /* 0x000fe20007f3e0ff */
[----:B------:R-:W-:Y:S01]  /*17240*/  @!P2 STS.128 [R205+0x10000], RZ ;  /* 0x010000ffcd00a388 */ /* 0x000fe20000000c00 */
[----:B------:R-:W-:Y:S01]  /*17250*/  @P4 LEA.HI.X R21, R8, c[0x0][0x174], R7, 0x1, P0 ;  /* 0x00005d0008154a11 */ /* 0x000fe200000f0c07 */
[----:B------:R-:W-:Y:S01]  /*17260*/  IMAD.X R8, R201, 0x1, R6, P6 ;  /* 0x00000001c9087824 */ /* 0x000fe200030e0606 */
[C---:B------:R-:W-:Y:S01]  /*17270*/  @P5 LEA R24, P0, R5.reuse, R164, 0x1 ;  /* 0x000000a405185211 */ /* 0x040fe200078008ff */
[----:B------:R-:W-:Y:S01]  /*17280*/  @P2 IMAD.X R7, R6, 0x1, R133, P1 ;  /* 0x0000000106072824 */ /* 0x000fe200008e0685 */
[----:B------:R-:W-:Y:S01]  /*17290*/  @P2 LEA R26, P1, R4, c[0x0][0x170], 0x1 ;  /* 0x00005c00041a2a11 */ /* 0x000fe200078208ff */
[----:B------:R-:W-:Y:S01]  /*172a0*/  @!PT LDS RZ, [RZ] ;  /* 0x00000000fffff984 */ /* 0x000fe20000000800 */
[----:B------:R-:W-:Y:S01]  /*172b0*/  @!PT LDS RZ, [RZ] ;  /* 0x00000000fffff984 */ /* 0x000fe20000000800 */
[----:B------:R-:W-:Y:S01]  /*172c0*/  @!PT LDS RZ, [RZ] ;  /* 0x00000000fffff984 */ /* 0x000fe20000000800 */
[----:B------:R2:W-:Y:S01]  /*172d0*/  @P5 LDGSTS.E.BYPASS.LTC128B.128 [R205+0xc800], [R16.64] ;  /* 0x0c80000010cd5fae */ /* 0x0005e2000b901d44 */
[----:B------:R-:W-:-:S02]  /*172e0*/  @P4 IADD3 R6, P6, R5, R136, RZ ;  /* 0x0000008805064210 */ /* 0x000fc40007fde0ff */
[C---:B------:R-:W-:Y:S01]  /*172f0*/  @P5 LEA.HI.X R25, R5.reuse, R165, R8, 0x1, P0 ;  /* 0x000000a505195211 */ /* 0x040fe200000f0c08 */
[----:B------:R-:W-:Y:S01]  /*17300*/  @!P5 STS.128 [R205+0xc800], RZ ;  /* 0x00c800ffcd00d388 */ /* 0x000fe20000000c00 */
[----:B------:R-:W-:Y:S02]  /*17310*/  @P2 IADD3 R5, P0, R5, R136, RZ ;  /* 0x0000008805052210 */ /* 0x000fe40007f1e0ff */
[----:B------:R-:W-:Y:S01]  /*17320*/  @P2 LEA.HI.X R27, R4, c[0x0][0x174], R7, 0x1, P1 ;  /* 0x00005d00041b2a11 */ /* 0x000fe200008f0c07 */
[C-C-:B------:R-:W-:Y:S01]  /*17330*/  @P4 IMAD.X R7, R8.reuse, 0x1, R133.reuse, P6 ;  /* 0x0000000108074824 */ /* 0x140fe200030e0685 */
[----:B------:R-:W-:Y:S01]  /*17340*/  @!PT LDS RZ, [RZ] ;  /* 0x00000000fffff984 */ /* 0x000fe20000000800 */
[----:B------:R-:W-:Y:S01]  /*17350*/  @!PT LDS RZ, [RZ] ;  /* 0x00000000fffff984 */ /* 0x000fe20000000800 */
[----:B------:R-:W-:Y:S01]  /*17360*/  @!PT LDS RZ, [RZ] ;  /* 0x00000000fffff984 */ /* 0x000fe20000000800 */
[----:B------:R3:W-:Y:S01]  /*17370*/  @P4 LDGSTS.E.BYPASS.LTC128B.128 [R205+0xe800], [R14.64+0x80] ;  /* 0x0e8000800ecd4fae */ /* 0x0007e2000b901d44 */
[----:B------:R-:W-:Y:S01]  /*17380*/  @P2 IMAD.X R8, R8, 0x1, R133, P0 ;  /* 0x0000000108082824 */ /* 0x000fe200000e0685 */
[----:B------:R-:W-:Y:S02]  /*17390*/  @P2 LEA R136, P0, R5, c[0x0][0x170], 0x1 ;  /* 0x00005c0005882a11 */ /* 0x000fe400078008ff */
[----:B------:R-:W-:Y:S01]  /*173a0*/  @!P4 STS.128 [R205+0xe800], RZ ;  /* 0x00e800ffcd00c388 */ /* 0x000fe20000000c00 */
[----:B------:R-:W-:-:S02]  /*173b0*/  @P4 LEA R4, P1, R6, c[0x0][0x170], 0x1 ;  /* 0x00005c0006044a11 */ /* 0x000fc400078208ff */
[----:B------:R-:W-:Y:S01]  /*173c0*/  @P2 LEA.HI.X R137, R5, c[0x0][0x174], R8, 0x1, P0 ;  /* 0x00005d0005892a11 */ /* 0x000fe200000f0c08 */
[----:B------:R-:W-:Y:S01]  /*173d0*/  @!PT LDS RZ, [RZ] ;  /* 0x00000000fffff984 */ /* 0x000fe20000000800 */
[----:B------:R-:W-:Y:S01]  /*173e0*/  @!PT LDS RZ, [RZ] ;  /* 0x00000000fffff984 */ /* 0x000fe20000000800 */
[----:B------:R-:W-:Y:S01]  /*173f0*/  @!PT LDS RZ, [RZ] ;  /* 0x00000000fffff984 */ /* 0x000fe20000000800 */
[----:B------:R4:W-:Y:S01]  /*17400*/  @P2 LDGSTS.E.BYPASS.LTC128B.128 [R205+0x10800], [R10.64+0x100] ;  /* 0x108001000acd2fae */ /* 0x0009e2000b901d44 */
[----:B------:R-:W-:Y:S02]  /*17410*/  @P4 LEA.HI.X R5, R6, c[0x0][0x174], R7, 0x1, P1 ;  /* 0x00005d0006054a11 */ /* 0x000fe400008f0c07 */
[----:B------:R-:W-:Y:S01]  /*17420*/  ISETP.GE.AND P0, PT, R134, 0x3, PT ;  /* 0x000000038600780c */ /* 0x000fe20003f06270 */
[----:B------:R-:W-:Y:S04]  /*17430*/  @!P2 STS.128 [R205+0x10800], RZ ;  /* 0x010800ffcd00a388 */ /* 0x000fe80000000c00 */
[----:B------:R-:W-:Y:S01]  /*17440*/  @!PT LDS RZ, [RZ] ;  /* 0x00000000fffff984 */ /* 0x000fe20000000800 */
[----:B------:R-:W-:Y:S01]  /*17450*/  @!PT LDS RZ, [RZ] ;  /* 0x00000000fffff984 */ /* 0x000fe20000000800 */
[----:B------:R-:W-:Y:S01]  /*17460*/  @!PT LDS RZ, [RZ] ;  /* 0x00000000fffff984 */ /* 0x000fe20000000800 */
[----:B------:R5:W-:Y:S04]  /*17470*/  @P5 LDGSTS.E.BYPASS.LTC128B.128 [R205+0xd000], [R22.64] ;  /* 0x0d00000016cd5fae */ /* 0x000be8000b901d44 */
[----:B------:R-:W-:Y:S04]  /*17480*/  @!P5 STS.128 [R205+0xd000], RZ ;  /* 0x00d000ffcd00d388 */ /* 0x000fe80000000c00 */
[----:B------:R-:W-:Y:S01]  /*17490*/  @!PT LDS RZ, [RZ] ;  /* 0x00000000fffff984 */ /* 0x000fe20000000800 */
[----:B------:R-:W-:Y:S01]  /*174a0*/  @!PT LDS RZ, [RZ] ;  /* 0x00000000fffff984 */ /* 0x000fe20000000800 */
[----:B------:R-:W-:Y:S01]  /*174b0*/  @!PT LDS RZ, [RZ] ;  /* 0x00000000fffff984 */ /* 0x000fe20000000800 */
[----:B------:R5:W-:Y:S04]  /*174c0*/  @P4 LDGSTS.E.BYPASS.LTC128B.128 [R205+0xf000], [R20.64+0x80] ;  /* 0x0f00008014cd4fae */ /* 0x000be8000b901d44 */
        /* <DEDUP_REMOVED lines=21> */
[----:B------:R-:W-:Y:S04]  /*17620*/  LDSM.16.M88.4 R148, [R198] ;  /* 0x00000000c694783b */ /* 0x000fe80000000200 */
[----:B-----5:R-:W5:Y:S04]  /*17630*/  LDSM.16.M88.4 R20, [R197+0x6000] ;  /* 0x00600000c514783b */ /* 0x020f680000000200 */
[----:B---3--:R-:W2:Y:S04]  /*17640*/  LDSM.16.M88.4 R12, [R197+0x6800] ;  /* 0x00680000c50c783b */ /* 0x008ea80000000200 */
[----:B------:R-:W3:Y:S04]  /*17650*/  LDSM.16.M88.4 R156, [R197+0x7000] ;  /* 0x00700000c59c783b */ /* 0x000ee80000000200 */
[----:B------:R-:W-:Y:S04]  /*17660*/  LDSM.16.M88.4 R144, [R196] ;  /* 0x00000000c490783b */ /* 0x000fe80000000200 */
[----:B------:R-:W3:Y:S04]  /*17670*/  LDSM.16.M88.4 R32, [R195] ;  /* 0x00000000c320783b */ /* 0x000ee80000000200 */
[----:B------:R-:W3:Y:S04]  /*17680*/  LDSM.16.M88.4 R168, [R197+0x7800] ;  /* 0x00780000c5a8783b */ /* 0x000ee80000000200 */
[----:B------:R-:W3:Y:S04]  /*17690*/  LDSM.16.M88.4 R28, [R187] ;  /* 0x00000000bb1c783b */ /* 0x000ee80000000200 */
[----:B-1----:R-:W1:Y:S04]  /*176a0*/  LDSM.16.M88.4 R4, [R186] ;  /* 0x00000000ba04783b */ /* 0x002e680000000200 */
[----:B------:R-:W-:Y:S04]  /*176b0*/  LDSM.16.M88.4 R164, [R194] ;  /* 0x00000000c2a4783b */ /* 0x000fe80000000200 */
[----:B------:R-:W1:Y:S01]  /*176c0*/  LDSM.16.M88.4 R140, [R191+0x6000] ;  /* 0x00600000bf8c783b */ /* 0x000e620000000200 */
[C---:B-----5:R-:W-:Y:S03]  /*176d0*/  HMMA.16816.F32 R24, R148.reuse, R20, RZ ;  /* 0x000000149418723c */ /* 0x060fe600000018ff */
[----:B------:R-:W5:Y:S04]  /*176e0*/  LDSM.16.M88.4 R216, [R185] ;  /* 0x00000000b9d8783b */ /* 0x000f680000000200 */
[----:B------:R-:W1:Y:S01]  /*176f0*/  LDSM.16.M88.4 R136, [R191+0x6800] ;  /* 0x00680000bf88783b */ /* 0x000e620000000200 */
[C---:B--2---:R-:W-:Y:S03]  /*17700*/  HMMA.16816.F32 R16, R148.reuse, R12, RZ ;  /* 0x0000000c9410723c */ /* 0x044fe600000018ff */
[----:B----4-:R-:W2:Y:S04]  /*17710*/  LDSM.16.M88.4 R8, [R191+0x7000] ;  /* 0x00700000bf08783b */ /* 0x010ea80000000200 */
[----:B------:R-:W-:Y:S01]  /*17720*/  LDSM.16.M88.4 R172, [R193] ;  /* 0x00000000c1ac783b */ /* 0x000fe20000000200 */
[C---:B---3--:R-:W-:Y:S03]  /*17730*/  HMMA.16816.F32 R160, R148.reuse, R156, RZ ;  /* 0x0000009c94a0723c */ /* 0x048fe600000018ff */
[----:B------:R-:W3:Y:S04]  /*17740*/  S2R R133, SR_TID.X ;  /* 0x0000000000857919 */ /* 0x000ee80000002100 */
[----:B------:R-:W0:Y:S01]  /*17750*/  LDGDEPBAR ;  /* 0x00000000000079af */ /* 0x000e220000000000 */
[C---:B------:R-:W-:Y:S08]  /*17760*/  HMMA.16816.F32 R20, R148.reuse, R22, RZ ;  /* 0x000000169414723c */ /* 0x040ff000000018ff */
[C---:B------:R-:W-:Y:S08]  /*17770*/  HMMA.16816.F32 R12, R148.reuse, R14, RZ ;  /* 0x0000000e940c723c */ /* 0x040ff000000018ff */
[----:B------:R-:W-:Y:S08]  /*17780*/  HMMA.16816.F32 R156, R148, R158, RZ ;  /* 0x0000009e949c723c */ /* 0x000ff000000018ff */
[----:B------:R-:W-:Y:S08]  /*17790*/  HMMA.16816.F32 R24, R144, R32, R24 ;  /* 0x000000209018723c */ /* 0x000ff00000001818 */
[C---:B------:R-:W-:Y:S08]  /*177a0*/  HMMA.16816.F32 R152, R148.reuse, R168, RZ ;  /* 0x000000a89498723c */ /* 0x040ff000000018ff */
[----:B------:R-:W-:Y:S01]  /*177b0*/  HMMA.16816.F32 R148, R148, R170, RZ ;  /* 0x000000aa9494723c */ /* 0x000fe200000018ff */
[----:B------:R-:W-:Y:S07]  /*177c0*/  LDSM.16.M88.4 R168, [R191+0x7800] ;  /* 0x00780000bfa8783b */ /* 0x000fee0000000200 */
[C---:B------:R-:W-:Y:S01]  /*177d0*/  HMMA.16816.F32 R20, R144.reuse, R34, R20 ;  /* 0x000000229014723c */ /* 0x040fe20000001814 */
[----:B------:R-:W4:Y:S07]  /*177e0*/  LDSM.16.M88.4 R32, [R184] ;  /* 0x00000000b820783b */ /* 0x000f2e0000000200 */
[C---:B------:R-:W-:Y:S08]  /*177f0*/  HMMA.16816.F32 R16, R144.reuse, R28, R16 ;  /* 0x0000001c9010723c */ /* 0x040ff00000001810 */
[C---:B------:R-:W-:Y:S01]  /*17800*/  HMMA.16816.F32 R12, R144.reuse, R30, R12 ;  /* 0x0000001e900c723c */ /* 0x040fe2000000180c */
[----:B------:R-:W2:Y:S07]  /*17810*/  LDSM.16.M88.4 R28, [R184+0x800] ;  /* 0x00080000b81c783b */ /* 0x000eae0000000200 */
[C---:B-1----:R-:W-:Y:S08]  /*17820*/  HMMA.16816.F32 R160, R144.reuse, R4, R160 ;  /* 0x0000000490a0723c */ /* 0x042ff000000018a0 */
[----:B------:R-:W-:Y:S01]  /*17830*/  HMMA.16816.F32 R156, R144, R6, R156 ;  /* 0x00000006909c723c */ /* 0x000fe2000000189c */
[----:B------:R-:W1:Y:S07]  /*17840*/  LDSM.16.M88.4 R4, [R184+0x1000] ;  /* 0x00100000b804783b */ /* 0x000e6e0000000200 */
[----:B------:R-:W-:Y:S08]  /*17850*/  HMMA.16816.F32 R24, R164, R140, R24 ;  /* 0x0000008ca418723c */ /* 0x000ff00000001818 */
[C---:B-----5:R-:W-:Y:S08]  /*17860*/  HMMA.16816.F32 R152, R144.reuse, R216, R152 ;  /* 0x000000d89098723c */ /* 0x060ff00000001898 */
[----:B------:R-:W-:Y:S01]  /*17870*/  HMMA.16816.F32 R148, R144, R218, R148 ;  /* 0x000000da9094723c */ /* 0x000fe20000001894 */
[----:B------:R-:W-:Y:S04]  /*17880*/  LDSM.16.M88.4 R144, [R198+0x2000] ;  /* 0x00200000c690783b */ /* 0x000fe80000000200 */
[----:B------:R-:W-:Y:S03]  /*17890*/  LDSM.16.M88.4 R216, [R184+0x1800] ;  /* 0x00180000b8d8783b */ /* 0x000fe60000000200 */
[C---:B------:R-:W-:Y:S01]  /*178a0*/  HMMA.16816.F32 R20, R164.reuse, R142, R20 ;  /* 0x0000008ea414723c */ /* 0x040fe20000001814 */
[----:B------:R-:W5:Y:S07]  /*178b0*/  LDSM.16.M88.4 R140, [R197+0x8000] ;  /* 0x00800000c58c783b */ /* 0x000f6e0000000200 */
[C---:B------:R-:W-:Y:S08]  /*178c0*/  HMMA.16816.F32 R16, R164.reuse, R136, R16 ;  /* 0x00000088a410723c */ /* 0x040ff00000001810 */
[C---:B------:R-:W-:Y:S01]  /*178d0*/  HMMA.16816.F32 R12, R164.reuse, R138, R12 ;  /* 0x0000008aa40c723c */ /* 0x040fe2000000180c */
[----:B------:R-:W1:Y:S07]  /*178e0*/  LDSM.16.M88.4 R136, [R197+0x8800] ;  /* 0x00880000c588783b */ /* 0x000e6e0000000200 */
[C---:B--2---:R-:W-:Y:S08]  /*178f0*/  HMMA.16816.F32 R160, R164.reuse, R8, R160 ;  /* 0x00000008a4a0723c */ /* 0x044ff000000018a0 */
[----:B------:R-:W-:Y:S01]  /*17900*/  HMMA.16816.F32 R156, R164, R10, R156 ;  /* 0x0000000aa49c723c */ /* 0x000fe2000000189c */
[----:B------:R-:W2:Y:S07]  /*17910*/  LDSM.16.M88.4 R8, [R197+0x9000] ;  /* 0x00900000c508783b */ /* 0x000eae0000000200 */
[----:B----4-:R-:W-:Y:S08]  /*17920*/  HMMA.16816.F32 R24, R172, R32, R24 ;  /* 0x00000020ac18723c */ /* 0x010ff00000001818 */
[C---:B------:R-:W-:Y:S08]  /*17930*/  HMMA.16816.F32 R152, R164.reuse, R168, R152 ;  /* 0x000000a8a498723c */ /* 0x040ff00000001898 */
[----:B------:R-:W-:Y:S01]  /*17940*/  HMMA.16816.F32 R148, R164, R170, R148 ;  /* 0x000000aaa494723c */ /* 0x000fe20000001894 */
[----:B------:R-:W-:Y:S04]  /*17950*/  LDSM.16.M88.4 R164, [R196+0x2000] ;  /* 0x00200000c4a4783b */ /* 0x000fe80000000200 */
[----:B------:R-:W-:Y:S03]  /*17960*/  LDSM.16.M88.4 R168, [R197+0x9800] ;  /* 0x00980000c5a8783b */ /* 0x000fe60000000200 */
[C---:B------:R-:W-:Y:S01]  /*17970*/  HMMA.16816.F32 R20, R172.reuse, R34, R20 ;  /* 0x00000022ac14723c */ /* 0x040fe20000001814 */
[----:B------:R-:W4:Y:S07]  /*17980*/  LDSM.16.M88.4 R32, [R183] ;  /* 0x00000000b720783b */ /* 0x000f2e0000000200 */
[C---:B------:R-:W-:Y:S08]  /*17990*/  HMMA.16816.F32 R16, R172.reuse, R28, R16 ;  /* 0x0000001cac10723c */ /* 0x040ff00000001810 */
[C---:B------:R-:W-:Y:S01]  /*179a0*/  HMMA.16816.F32 R12, R172.reuse, R30, R12 ;  /* 0x0000001eac0c723c */ /* 0x040fe2000000180c */
[----:B------:R-:W2:Y:S07]  /*179b0*/  LDSM.16.M88.4 R28, [R182] ;  /* 0x00000000b61c783b */ /* 0x000eae0000000200 */
[C---:B-1----:R-:W-:Y:S08]  /*179c0*/  HMMA.16816.F32 R160, R172.reuse, R4, R160 ;  /* 0x00000004aca0723c */ /* 0x042ff000000018a0 */
[----:B------:R-:W-:Y:S01]  /*179d0*/  HMMA.16816.F32 R156, R172, R6, R156 ;  /* 0x00000006ac9c723c */ /* 0x000fe2000000189c */
[----:B------:R-:W1:Y:S07]  /*179e0*/  LDSM.16.M88.4 R4, [R181] ;  /* 0x00000000b504783b */ /* 0x000e6e0000000200 */
[----:B-----5:R-:W-:Y:S08]  /*179f0*/  HMMA.16816.F32 R24, R144, R140, R24 ;  /* 0x0000008c9018723c */ /* 0x020ff00000001818 */
[C---:B------:R-:W-:Y:S08]  /*17a00*/  HMMA.16816.F32 R152, R172.reuse, R216, R152 ;  /* 0x000000d8ac98723c */ /* 0x040ff00000001898 */
[----:B------:R-:W-:Y:S01]  /*17a10*/  HMMA.16816.F32 R148, R172, R218, R148 ;  /* 0x000000daac94723c */ /* 0x000fe20000001894 */
[----:B------:R-:W-:Y:S04]  /*17a20*/  LDSM.16.M88.4 R172, [R191+0x8000] ;  /* 0x00800000bfac783b */ /* 0x000fe80000000200 */
[----:B------:R-:W-:Y:S03]  /*17a30*/  LDSM.16.M88.4 R216, [R180] ;  /* 0x00000000b4d8783b */ /* 0x000fe60000000200 */
[C---:B------:R-:W-:Y:S01]  /*17a40*/  HMMA.16816.F32 R20, R144.reuse, R142, R20 ;  /* 0x0000008e9014723c */ /* 0x040fe20000001814 */
[----:B------:R-:W-:Y:S07]  /*17a50*/  LDSM.16.M88.4 R140, [R191+0x8800] ;  /* 0x00880000bf8c783b */ /* 0x000fee0000000200 */
[C---:B------:R-:W-:Y:S08]  /*17a60*/  HMMA.16816.F32 R16, R144.reuse, R136, R16 ;  /* 0x000000889010723c */ /* 0x040ff00000001810 */
[C---:B------:R-:W-:Y:S01]  /*17a70*/  HMMA.16816.F32 R12, R144.reuse, R138, R12 ;  /* 0x0000008a900c723c */ /* 0x040fe2000000180c */
[----:B------:R-:W5:Y:S07]  /*17a80*/  LDSM.16.M88.4 R136, [R194+0x2000] ;  /* 0x00200000c288783b */ /* 0x000f6e0000000200 */
        /* <DEDUP_REMOVED lines=9> */
[----:B------:R-:W4:Y:S07]  /*17b20*/  LDSM.16.M88.4 R32, [R184+0x2000] ;  /* 0x00200000b820783b */ /* 0x000f2e0000000200 */
[C---:B------:R-:W-:Y:S08]  /*17b30*/  HMMA.16816.F32 R16, R164.reuse, R28, R16 ;  /* 0x0000001ca410723c */ /* 0x040ff00000001810 */
[C---:B------:R-:W-:Y:S01]  /*17b40*/  HMMA.16816.F32 R12, R164.reuse, R30, R12 ;  /* 0x0000001ea40c723c */ /* 0x040fe2000000180c */
[----:B------:R-:W-:Y:S07]  /*17b50*/  LDSM.16.M88.4 R28, [R184+0x2800] ;  /* 0x00280000b81c783b */ /* 0x000fee0000000200 */
[C---:B-1----:R-:W-:Y:S08]  /*17b60*/  HMMA.16816.F32 R160, R164.reuse, R4, R160 ;  /* 0x00000004a4a0723c */ /* 0x042ff000000018a0 */
[----:B------:R-:W-:Y:S01]  /*17b70*/  HMMA.16816.F32 R156, R164, R6, R156 ;  /* 0x00000006a49c723c */ /* 0x000fe2000000189c */
[----:B------:R-:W1:Y:S07]  /*17b80*/  LDSM.16.M88.4 R4, [R184+0x3000] ;  /* 0x00300000b804783b */ /* 0x000e6e0000000200 */
        /* <DEDUP_REMOVED lines=9> */
[----:B------:R-:W-:Y:S07]  /*17c20*/  LDSM.16.M88.4 R140, [R197+0xa000] ;  /* 0x00a00000c58c783b */ /* 0x000fee0000000200 */
[C---:B--2---:R-:W-:Y:S08]  /*17c30*/  HMMA.16816.F32 R160, R136.reuse, R8, R160 ;  /* 0x0000000888a0723c */ /* 0x044ff000000018a0 */
[----:B------:R-:W-:Y:S01]  /*17c40*/  HMMA.16816.F32 R156, R136, R10, R156 ;  /* 0x0000000a889c723c */ /* 0x000fe2000000189c */
[----:B------:R-:W2:Y:S07]  /*17c50*/  LDSM.16.M88.4 R8, [R198+0x4000] ;  /* 0x00400000c608783b */ /* 0x000eae0000000200 */
[----:B----4-:R-:W-:Y:S08]  /*17c60*/  HMMA.16816.F32 R24, R144, R32, R24 ;  /* 0x000000209018723c */ /* 0x010ff00000001818 */
[C---:B------:R-:W-:Y:S08]  /*17c70*/  HMMA.16816.F32 R152, R136.reuse, R168, R152 ;  /* 0x000000a88898723c */ /* 0x040ff00000001898 */
[----:B------:R-:W-:Y:S01]  /*17c80*/  HMMA.16816.F32 R148, R136, R170, R148 ;  /* 0x000000aa8894723c */ /* 0x000fe20000001894 */
[----:B------:R-:W-:Y:S04]  /*17c90*/  LDSM.16.M88.4 R136, [R197+0xa800] ;  /* 0x00a80000c588783b */ /* 0x000fe80000000200 */
[----:B------:R-:W-:Y:S03]  /*17ca0*/  LDSM.16.M88.4 R168, [R177] ;  /* 0x00000000b1a8783b */ /* 0x000fe60000000200 */
[C---:B------:R-:W-:Y:S01]  /*17cb0*/  HMMA.16816.F32 R20, R144.reuse, R34, R20 ;  /* 0x000000229014723c */ /* 0x040fe20000001814 */
[----:B------:R-:W-:Y:S07]  /*17cc0*/  LDSM.16.M88.4 R32, [R197+0xb000] ;  /* 0x00b00000c520783b */ /* 0x000fee0000000200 */
[C---:B-1----:R-:W-:Y:S08]  /*17cd0*/  HMMA.16816.F32 R160, R144.reuse, R4, R160 ;  /* 0x0000000490a0723c */ /* 0x042ff000000018a0 */
[C---:B------:R-:W-:Y:S01]  /*17ce0*/  HMMA.16816.F32 R156, R144.reuse, R6, R156 ;  /* 0x00000006909c723c */ /* 0x040fe2000000189c */
[----:B------:R-:W1:Y:S07]  /*17cf0*/  LDSM.16.M88.4 R4, [R179] ;  /* 0x00000000b304783b */ /* 0x000e6e0000000200 */
[C---:B------:R-:W-:Y:S08]  /*17d00*/  HMMA.16816.F32 R16, R144.reuse, R28, R16 ;  /* 0x0000001c9010723c */ /* 0x040ff00000001810 */
[----:B------:R-:W-:Y:S01]  /*17d10*/  HMMA.16816.F32 R12, R144, R30, R12 ;  /* 0x0000001e900c723c */ /* 0x000fe2000000180c */
[----:B------:R-:W4:Y:S07]  /*17d20*/  LDSM.16.M88.4 R28, [R197+0xb800] ;  /* 0x00b80000c51c783b */ /* 0x000f2e0000000200 */
[----:B--2---:R-:W-:Y:S08]  /*17d30*/  HMMA.16816.F32 R24, R8, R140, R24 ;  /* 0x0000008c0818723c */ /* 0x004ff00000001818 */
[C---:B------:R-:W-:Y:S08]  /*17d40*/  HMMA.16816.F32 R152, R144.reuse, R164, R152 ;  /* 0x000000a49098723c */ /* 0x040ff00000001898 */
[----:B------:R-:W-:Y:S01]  /*17d50*/  HMMA.16816.F32 R148, R144, R166, R148 ;  /* 0x000000a69094723c */ /* 0x000fe20000001894 */
[----:B------:R-:W-:Y:S04]  /*17d60*/  LDSM.16.M88.4 R144, [R194+0x4000] ;  /* 0x00400000c290783b */ /* 0x000fe80000000200 */
[----:B------:R-:W-:Y:S03]  /*17d70*/  LDSM.16.M88.4 R164, [R176] ;  /* 0x00000000b0a4783b */ /* 0x000fe60000000200 */
[----:B------:R-:W-:Y:S01]  /*17d80*/  HMMA.16816.F32 R20, R8, R142, R20 ;  /* 0x0000008e0814723c */ /* 0x000fe20000001814 */
[----:B------:R-:W2:Y:S07]  /*17d90*/  LDSM.16.M88.4 R140, [R191+0xa000] ;  /* 0x00a00000bf8c783b */ /* 0x000eae0000000200 */
[----:B-1----:R-:W-:Y:S08]  /*17da0*/  HMMA.16816.F32 R24, R172, R4, R24 ;  /* 0x00000004ac18723c */ /* 0x002ff00000001818 */
[C---:B------:R-:W-:Y:S08]  /*17db0*/  HMMA.16816.F32 R16, R8.reuse, R136, R16 ;  /* 0x000000880810723c */ /* 0x040ff00000001810 */
[C---:B------:R-:W-:Y:S01]  /*17dc0*/  HMMA.16816.F32 R12, R8.reuse, R138, R12 ;  /* 0x0000008a080c723c */ /* 0x040fe2000000180c */
[----:B------:R-:W-:Y:S07]  /*17dd0*/  LDSM.16.M88.4 R136, [R191+0xa800] ;  /* 0x00a80000bf88783b */ /* 0x000fee0000000200 */
[C---:B------:R-:W-:Y:S08]  /*17de0*/  HMMA.16816.F32 R160, R8.reuse, R32, R160 ;  /* 0x0000002008a0723c */ /* 0x040ff000000018a0 */
[C---:B------:R-:W-:Y:S01]  /*17df0*/  HMMA.16816.F32 R156, R8.reuse, R34, R156 ;  /* 0x00000022089c723c */ /* 0x040fe2000000189c */
[----:B------:R-:W-:Y:S07]  /*17e00*/  LDSM.16.M88.4 R32, [R191+0xb000] ;  /* 0x00b00000bf20783b */ /* 0x000fee0000000200 */
[C---:B----4-:R-:W-:Y:S08]  /*17e10*/  HMMA.16816.F32 R152, R8.reuse, R28, R152 ;  /* 0x0000001c0898723c */ /* 0x050ff00000001898 */
[----:B------:R-:W-:Y:S01]  /*17e20*/  HMMA.16816.F32 R148, R8, R30, R148 ;  /* 0x0000001e0894723c */ /* 0x000fe20000001894 */
[----:B------:R-:W-:Y:S04]  /*17e30*/  LDSM.16.M88.4 R8, [R193+0x4000] ;  /* 0x00400000c108783b */ /* 0x000fe80000000200 */
[----:B------:R-:W-:Y:S03]  /*17e40*/  LDSM.16.M88.4 R28, [R191+0xb800] ;  /* 0x00b80000bf1c783b */ /* 0x000fe60000000200 */
[----:B------:R-:W-:Y:S01]  /*17e50*/  HMMA.16816.F32 R20, R172, R6, R20 ;  /* 0x00000006ac14723c */ /* 0x000fe20000001814 */
[----:B------:R-:W1:Y:S07]  /*17e60*/  LDSM.16.M88.4 R4, [R184+0x4000] ;  /* 0x00400000b804783b */ /* 0x000e6e0000000200 */
[----:B--2---:R-:W-:Y:S08]  /*17e70*/  HMMA.16816.F32 R24, R144, R140, R24 ;  /* 0x0000008c9018723c */ /* 0x004ff00000001818 */
[C---:B------:R-:W-:Y:S08]  /*17e80*/  HMMA.16816.F32 R160, R172.reuse, R168, R160 ;  /* 0x000000a8aca0723c */ /* 0x040ff000000018a0 */
[C---:B------:R-:W-:Y:S08]  /*17e90*/  HMMA.16816.F32 R156, R172.reuse, R170, R156 ;  /* 0x000000aaac9c723c */ /* 0x040ff0000000189c */
[C---:B------:R-:W-:Y:S08]  /*17ea0*/  HMMA.16816.F32 R152, R172.reuse, R164, R152 ;  /* 0x000000a4ac98723c */ /* 0x040ff00000001898 */
[C---:B------:R-:W-:Y:S08]  /*17eb0*/  HMMA.16816.F32 R16, R172.reuse, R216, R16 ;  /* 0x000000d8ac10723c */ /* 0x040ff00000001810 */
[C---:B------:R-:W-:Y:S08]  /*17ec0*/  HMMA.16816.F32 R12, R172.reuse, R218, R12 ;  /* 0x000000daac0c723c */ /* 0x040ff0000000180c */
[----:B------:R-:W-:Y:S01]  /*17ed0*/  HMMA.16816.F32 R148, R172, R166, R148 ;  /* 0x000000a6ac94723c */ /* 0x000fe20000001894 */
[----:B------:R-:W2:Y:S07]  /*17ee0*/  LDSM.16.M88.4 R164, [R184+0x4800] ;  /* 0x00480000b8a4783b */ /* 0x000eae0000000200 */
[----:B------:R-:W-:Y:S08]  /*17ef0*/  HMMA.16816.F32 R20, R144, R142, R20 ;  /* 0x0000008e9014723c */ /* 0x000ff00000001814 */
[----:B-1----:R-:W-:Y:S07]  /*17f00*/  HMMA.16816.F32 R24, R8, R4, R24 ;  /* 0x000000040818723c */ /* 0x002fee0000001818 */
[----:B---3--:R-:W-:Y:S01]  /*17f10*/  IMAD.SHL.U32 R4, R133, 0x2, RZ ;  /* 0x0000000285047824 */ /* 0x008fe200078e00ff */
[----:B------:R-:W-:Y:S04]  /*17f20*/  HMMA.16816.F32 R160, R144, R32, R160 ;  /* 0x0000002090a0723c */ /* 0x000fe800000018a0 */
[----:B------:R-:W-:-:S04]  /*17f30*/  LOP3.LUT R4, R4, 0x6, RZ, 0xc0, !PT ;  /* 0x0000000604047812 */ /* 0x000fc800078ec0ff */
[C---:B------:R-:W-:Y:S01]  /*17f40*/  HMMA.16816.F32 R156, R144.reuse, R34, R156 ;  /* 0x00000022909c723c */ /* 0x040fe2000000189c */
[----:B------:R-:W1:Y:S07]  /*17f50*/  LDSM.16.M88.4 R32, [R184+0x5000] ;  /* 0x00500000b820783b */ /* 0x000e6e0000000200 */
[C---:B------:R-:W-:Y:S07]  /*17f60*/  HMMA.16816.F32 R152, R144.reuse, R28, R152 ;  /* 0x0000001c9098723c */ /* 0x040fee0000001898 */
[----:B------:R-:W-:Y:S01]  /*17f70*/  IMAD R29, R209, 0x40, R4 ;  /* 0x00000040d11d7824 */ /* 0x000fe200078e0204 */
[----:B------:R-:W-:Y:S04]  /*17f80*/  HMMA.16816.F32 R16, R144, R136, R16 ;  /* 0x000000889010723c */ /* 0x000fe80000001810 */
[----:B------:R-:W-:-:S03]  /*17f90*/  IADD3 R5, R29, 0x1, RZ ;  /* 0x000000011d057810 */ /* 0x000fc60007ffe0ff */
[----:B------:R-:W-:Y:S01]  /*17fa0*/  IADD3 R137, R29, 0x11, RZ ;  /* 0x000000111d897810 */ /* 0x000fe20007ffe0ff */
[----:B------:R-:W-:Y:S01]  /*17fb0*/  HMMA.16816.F32 R12, R144, R138, R12 ;  /* 0x0000008a900c723c */ /* 0x000fe2000000180c */
[C---:B------:R-:W-:Y:S02]  /*17fc0*/  ISETP.GE.AND P5, PT, R5.reuse, R0, PT ;  /* 0x000000000500720c */ /* 0x040fe40003fa6270 */
[----:B------:R-:W-:Y:S02]  /*17fd0*/  ISETP.GE.AND P1, PT, R5, R2, PT ;  /* 0x000000020500720c */ /* 0x000fe40003f26270 */
[----:B------:R-:W-:Y:S02]  /*17fe0*/  IADD3 R5, R29, 0x9, RZ ;  /* 0x000000091d057810 */ /* 0x000fe40007ffe0ff */
[----:B------:R-:W-:Y:S01]  /*17ff0*/  FSEL R134, R25, -INF , !P5 ;  /* 0xff80000019867808 */ /* 0x000fe20006800000 */
[----:B------:R-:W-:Y:S01]  /*18000*/  HMMA.16816.F32 R20, R8, R6, R20 ;  /* 0x000000060814723c */ /* 0x000fe20000001814 */
[----:B------:R-:W-:-:S02]  /*18010*/  ISETP.GE.AND P2, PT, R5, R0, PT ;  /* 0x000000000500720c */ /* 0x000fc40003f46270 */
[----:B------:R-:W-:Y:S02]  /*18020*/  ISETP.GE.AND P5, PT, R5, R2, PT ;  /* 0x000000020500720c */ /* 0x000fe40003fa6270 */
[C---:B------:R-:W-:Y:S02]  /*18030*/  IADD3 R25, R29.reuse, 0x10, RZ ;  /* 0x000000101d197810 */ /* 0x040fe40007ffe0ff */
[----:B------:R-:W-:Y:S01]  /*18040*/  IADD3 R7, R29, 0x8, RZ ;  /* 0x000000081d077810 */ /* 0x000fe20007ffe0ff */
[----:B--2---:R-:W-:Y:S03]  /*18050*/  HMMA.16816.F32 R16, R8, R164, R16 ;  /* 0x000000a40810723c */ /* 0x004fe60000001810 */
[C---:B------:R-:W-:Y:S02]  /*18060*/  ISETP.GE.AND P4, PT, R7.reuse, R0, PT ;  /* 0x000000000700720c */ /* 0x040fe40003f86270 */
[----:B------:R-:W-:-:S02]  /*18070*/  ISETP.GE.AND P6, PT, R7, R2, PT ;  /* 0x000000020700720c */ /* 0x000fc40003fc6270 */
[----:B------:R-:W2:Y:S01]  /*18080*/  LDSM.16.M88.4 R4, [R184+0x5800] ;  /* 0x00580000b804783b */ /* 0x000ea20000000200 */
[----:B------:R-:W-:Y:S01]  /*18090*/  HMMA.16816.F32 R12, R8, R166, R12 ;  /* 0x000000a6080c723c */ /* 0x000fe2000000180c */
[----:B------:R-:W-:-:S04]  /*180a0*/  DEPBAR.LE SB0, 0x0 ;  /* 0x000080000000791a */ /* 0x000fc80000000000 */
[----:B------:R-:W-:Y:S02]  /*180b0*/  IMAD.MOV.U32 R164, RZ, RZ, R220 ;  /* 0x000000ffffa47224 */ /* 0x000fe400078e00dc */
[----:B------:R-:W-:Y:S01]  /*180c0*/  IMAD.MOV.U32 R165, RZ, RZ, R221 ;  /* 0x000000ffffa57224 */ /* 0x000fe200078e00dd */
[C---:B-1----:R-:W-:Y:S01]  /*180d0*/  HMMA.16816.F32 R160, R8.reuse, R32, R160 ;  /* 0x0000002008a0723c */ /* 0x042fe200000018a0 */
[----:B------:R-:W-:Y:S02]  /*180e0*/  FSEL R142, R20, -INF , !P4 ;  /* 0xff800000148e7808 */ /* 0x000fe40006000000 */
[----:B------:R-:W-:Y:S02]  /*180f0*/  FSEL R135, R22, -INF , !P6 ;  /* 0xff80000016877808 */ /* 0x000fe40007000000 */
[----:B------:R-:W-:Y:S01]  /*18100*/  FSEL R140, R21, -INF , !P2 ;  /* 0xff800000158c7808 */ /* 0x000fe20005000000 */
[----:B------:R-:W-:Y:S01]  /*18110*/  BAR.SYNC.DEFER_BLOCKING 0x0 ;  /* 0x0000000000007b1d */ /* 0x000fe20000010000 */
[----:B------:R-:W-:Y:S01]  /*18120*/  ISETP.GE.AND P4, PT, R25, R2, PT ;  /* 0x000000021900720c */ /* 0x000fe20003f86270 */
[----:B------:R-:W-:Y:S01]  /*18130*/  HMMA.16816.F32 R156, R8, R34, R156 ;  /* 0x00000022089c723c */ /* 0x000fe2000000189c */
[----:B------:R-:W-:-:S02]  /*18140*/  ISETP.GE.AND P6, PT, R137, R0, PT ;  /* 0x000000008900720c */ /* 0x000fc40003fc6270 */
[----:B------:R-:W-:Y:S02]  /*18150*/  IADD3 R21, R29, 0x18, RZ ;  /* 0x000000181d157810 */ /* 0x000fe40007ffe0ff */
[----:B------:R-:W-:Y:S02]  /*18160*/  FSEL R33, R23, -INF , !P5 ;  /* 0xff80000017217808 */ /* 0x000fe40006800000 */
[----:B------:R-:W-:Y:S01]  /*18170*/  IADD3 R23, R29, 0x19, RZ ;  /* 0x000000191d177810 */ /* 0x000fe20007ffe0ff */
[----:B------:R-:W-:Y:S01]  /*18180*/  HMMA.16816.F32 R148, R144, R30, R148 ;  /* 0x0000001e9094723c */ /* 0x000fe20000001894 */
[----:B------:R-:W-:Y:S02]  /*18190*/  ISETP.GE.AND P2, PT, R137, R2, PT ;  /* 0x000000028900720c */ /* 0x000fe40003f46270 */
[----:B------:R-:W-:Y:S02]  /*181a0*/  ISETP.GE.AND P5, PT, R21, R0, PT ;  /* 0x000000001500720c */ /* 0x000fe40003fa6270 */
[----:B------:R-:W-:-:S02]  /*181b0*/  FSEL R28, R17, -INF , !P6 ;  /* 0xff800000111c7808 */ /* 0x000fc40007000000 */
[----:B------:R-:W-:Y:S02]  /*181c0*/  FSEL R31, R27, -INF , !P1 ;  /* 0xff8000001b1f7808 */ /* 0x000fe40004800000 */
[----:B------:R-:W-:Y:S02]  /*181d0*/  ISETP.GE.AND P1, PT, R25, R0, PT ;  /* 0x000000001900720c */ /* 0x000fe40003f26270 */
[----:B------:R-:W-:Y:S02]  /*181e0*/  FSEL R25, R18, -INF , !P4 ;  /* 0xff80000012197808 */ /* 0x000fe40006000000 */
[----:B------:R-:W-:Y:S02]  /*181f0*/  FSEL R30, R16, -INF , !P1 ;  /* 0xff800000101e7808 */ /* 0x000fe40004800000 */
[----:B------:R-:W-:Y:S02]  /*18200*/  ISETP.GE.AND P1, PT, R21, R2, PT ;  /* 0x000000021500720c */ /* 0x000fe40003f26270 */
[----:B------:R-:W-:-:S02]  /*18210*/  ISETP.GE.AND P4, PT, R23, R0, PT ;  /* 0x000000001700720c */ /* 0x000fc40003f86270 */
[----:B------:R-:W-:Y:S02]  /*18220*/  ISETP.GE.AND P6, PT, R23, R2, PT ;  /* 0x000000021700720c */ /* 0x000fe40003fc6270 */
[----:B------:R-:W-:Y:S02]  /*18230*/  IADD3 R17, R29, 0x20, RZ ;  /* 0x000000201d117810 */ /* 0x000fe40007ffe0ff */
[----:B------:R-:W-:Y:S02]  /*18240*/  FSEL R27, R19, -INF , !P2 ;  /* 0xff800000131b7808 */ /* 0x000fe40005000000 */
[----:B------:R-:W-:Y:S02]  /*18250*/  FSEL R22, R12, -INF , !P5 ;  /* 0xff8000000c167808 */ /* 0x000fe40006800000 */
[C---:B------:R-:W-:Y:S02]  /*18260*/  ISETP.GE.AND P2, PT, R17.reuse, R0, PT ;  /* 0x000000001100720c */ /* 0x040fe40003f46270 */
[----:B------:R-:W-:-:S02]  /*18270*/  ISETP.GE.AND P5, PT, R17, R2, PT ;  /* 0x000000021100720c */ /* 0x000fc40003fa6270 */
[----:B------:R-:W-:Y:S02]  /*18280*/  FSEL R23, R14, -INF , !P1 ;  /* 0xff8000000e177808 */ /* 0x000fe40004800000 */
[----:B------:R-:W-:Y:S02]  /*18290*/  FSEL R20, R13, -INF , !P4 ;  /* 0xff8000000d147808 */ /* 0x000fe40006000000 */
[----:B------:R-:W-:Y:S02]  /*182a0*/  FSEL R21, R15, -INF , !P6 ;  /* 0xff8000000f157808 */ /* 0x000fe40007000000 */
[C---:B------:R-:W-:Y:S01]  /*182b0*/  IADD3 R19, R29.reuse, 0x21, RZ ;  /* 0x000000211d137810 */ /* 0x040fe20007ffe0ff */
[----:B--2---:R-:W-:Y:S01]  /*182c0*/  HMMA.16816.F32 R12, R8, R4, R152 ;  /* 0x00000004080c723c */ /* 0x004fe20000001898 */
[----:B------:R-:W-:Y:S02]  /*182d0*/  IADD3 R17, R29, 0x28, RZ ;  /* 0x000000281d117810 */ /* 0x000fe40007ffe0ff */
[----:B------:R-:W-:-:S02]  /*182e0*/  ISETP.GE.AND P4, PT, R19, R2, PT ;  /* 0x000000021300720c */ /* 0x000fc40003f86270 */
[-C--:B------:R-:W-:Y:S02]  /*182f0*/  ISETP.GE.AND P6, PT, R17, R0.reuse, PT ;  /* 0x000000001100720c */ /* 0x080fe40003fc6270 */
[----:B------:R-:W-:Y:S02]  /*18300*/  IADD3 R5, R29, 0x30, RZ ;  /* 0x000000301d057810 */ /* 0x000fe40007ffe0ff */
[----:B------:R-:W-:Y:S02]  /*18310*/  FSEL R167, R163, -INF , !P4 ;  /* 0xff800000a3a77808 */ /* 0x000fe40006000000 */
[----:B------:R-:W-:Y:S02]  /*18320*/  FSEL R168, R156, -INF , !P6 ;  /* 0xff8000009ca87808 */ /* 0x000fe40007000000 */
[C---:B------:R-:W-:Y:S02]  /*18330*/  ISETP.GE.AND P4, PT, R5.reuse, R0, PT ;  /* 0x000000000500720c */ /* 0x040fe40003f86270 */
[----:B------:R-:W-:-:S02]  /*18340*/  ISETP.GE.AND P6, PT, R5, R2, PT ;  /* 0x000000020500720c */ /* 0x000fc40003fc6270 */
[----:B------:R-:W-:Y:S01]  /*18350*/  HMMA.16816.F32 R4, R8, R6, R148 ;  /* 0x000000060804723c */ /* 0x000fe20000001894 */
[----:B------:R-:W-:Y:S02]  /*18360*/  FSEL R166, R160, -INF , !P2 ;  /* 0xff800000a0a67808 */ /* 0x000fe40005000000 */
[----:B------:R-:W-:Y:S02]  /*18370*/  ISETP.GE.AND P1, PT, R19, R0, PT ;  /* 0x000000001300720c */ /* 0x000fe40003f26270 */
[----:B------:R-:W-:Y:S02]  /*18380*/  ISETP.GE.AND P2, PT, R17, R2, PT ;  /* 0x000000021100720c */ /* 0x000fe40003f46270 */
[----:B------:R-:W-:Y:S02]  /*18390*/  IADD3 R17, R29, 0x29, RZ ;  /* 0x000000291d117810 */ /* 0x000fe40007ffe0ff */
[----:B------:R-:W-:Y:S02]  /*183a0*/  FSEL R169, R162, -INF , !P5 ;  /* 0xff800000a2a97808 */ /* 0x000fe40006800000 */
[----:B------:R-:W-:-:S02]  /*183b0*/  FSEL R170, R161, -INF , !P1 ;  /* 0xff800000a1aa7808 */ /* 0x000fc40004800000 */
[C---:B------:R-:W-:Y:S02]  /*183c0*/  ISETP.GE.AND P5, PT, R17.reuse, R0, PT ;  /* 0x000000001100720c */ /* 0x040fe40003fa6270 */
[----:B------:R-:W-:Y:S02]  /*183d0*/  ISETP.GE.AND P1, PT, R17, R2, PT ;  /* 0x000000021100720c */ /* 0x000fe40003f26270 */
[----:B------:R-:W-:Y:S02]  /*183e0*/  IADD3 R17, R29, 0x31, RZ ;  /* 0x000000311d117810 */ /* 0x000fe40007ffe0ff */
[----:B------:R-:W-:Y:S02]  /*183f0*/  FSEL R171, R158, -INF , !P2 ;  /* 0xff8000009eab7808 */ /* 0x000fe40005000000 */
[----:B------:R-:W-:Y:S02]  /*18400*/  FSEL R172, R157, -INF , !P5 ;  /* 0xff8000009dac7808 */ /* 0x000fe40006800000 */
[----:B------:R-:W-:-:S02]  /*18410*/  FSEL R163, R159, -INF , !P1 ;  /* 0xff8000009fa37808 */ /* 0x000fc40004800000 */
[----:B------:R-:W-:Y:S02]  /*18420*/  FSEL R154, R12, -INF , !P4 ;  /* 0xff8000000c9a7808 */ /* 0x000fe40006000000 */
[C---:B------:R-:W-:Y:S02]  /*18430*/  ISETP.GE.AND P2, PT, R17.reuse, R0, PT ;  /* 0x000000001100720c */ /* 0x040fe40003f46270 */
[----:B------:R-:W-:Y:S02]  /*18440*/  ISETP.GE.AND P5, PT, R17, R2, PT ;  /* 0x000000021100720c */ /* 0x000fe40003fa6270 */
[C---:B------:R-:W-:Y:S02]  /*18450*/  ISETP.GE.AND P1, PT, R29.reuse, R0, PT ;  /* 0x000000001d00720c */ /* 0x040fe40003f26270 */
[C---:B------:R-:W-:Y:S02]  /*18460*/  IADD3 R9, R29.reuse, 0x38, RZ ;  /* 0x000000381d097810 */ /* 0x040fe40007ffe0ff */
[----:B------:R-:W-:-:S02]  /*18470*/  ISETP.GE.AND P4, PT, R29, R2, PT ;  /* 0x000000021d00720c */ /* 0x000fc40003f86270 */
[----:B------:R-:W-:Y:S02]  /*18480*/  IADD3 R29, R29, 0x39, RZ ;  /* 0x000000391d1d7810 */ /* 0x000fe40007ffe0ff */
[----:B------:R-:W-:Y:S02]  /*18490*/  FSEL R151, R14, -INF , !P6 ;  /* 0xff8000000e977808 */ /* 0x000fe40007000000 */
[----:B------:R-:W-:Y:S02]  /*184a0*/  FSEL R152, R13, -INF , !P2 ;  /* 0xff8000000d987808 */ /* 0x000fe40005000000 */
[----:B------:R-:W-:Y:S02]  /*184b0*/  FSEL R137, R15, -INF , !P5 ;  /* 0xff8000000f897808 */ /* 0x000fe40006800000 */
[----:B------:R-:W-:Y:S02]  /*184c0*/  FSEL R24, R24, -INF , !P1 ;  /* 0xff80000018187808 */ /* 0x000fe40004800000 */
[----:B------:R-:W-:-:S02]  /*184d0*/  ISETP.GE.AND P6, PT, R9, R0, PT ;  /* 0x000000000900720c */ /* 0x000fc40003fc6270 */
[----:B------:R-:W-:Y:S02]  /*184e0*/  ISETP.GE.AND P2, PT, R9, R2, PT ;  /* 0x000000020900720c */ /* 0x000fe40003f46270 */
[C---:B------:R-:W-:Y:S02]  /*184f0*/  ISETP.GE.AND P5, PT, R29.reuse, R0, PT ;  /* 0x000000001d00720c */ /* 0x040fe40003fa6270 */
[----:B------:R-:W-:Y:S02]  /*18500*/  ISETP.GE.AND P1, PT, R29, R2, PT ;  /* 0x000000021d00720c */ /* 0x000fe40003f26270 */
[----:B------:R-:W-:Y:S02]  /*18510*/  FSEL R26, R26, -INF , !P4 ;  /* 0xff8000001a1a7808 */ /* 0x000fe40006000000 */
[----:B------:R-:W-:Y:S02]  /*18520*/  FSEL R138, R4, -INF , !P6 ;  /* 0xff800000048a7808 */ /* 0x000fe40007000000 */
[----:B------:R-:W-:-:S02]  /*18530*/  FSEL R139, R6, -INF , !P2 ;  /* 0xff800000068b7808 */ /* 0x000fc40005000000 */
[----:B------:R-:W-:Y:S02]  /*18540*/  FSEL R136, R5, -INF , !P5 ;  /* 0xff80000005887808 */ /* 0x000fe40006800000 */
[----:B------:R-:W-:Y:S01]  /*18550*/  FSEL R149, R7, -INF , !P1 ;  /* 0xff80000007957808 */ /* 0x000fe20004800000 */
[----:B------:R-:W-:Y:S05]  /*18560*/  @!P0 BRA `(.L_x_1043) ;  /* 0x00000a8000008947 */ /* 0x000fea0003800000 */
[----:B------:R-:W-:Y:S05]  /*18570*/  @!P3 BRA `(.L_x_1044) ;  /* 0x000003b00000b947 */ /* 0x000fea0003800000 */
[----:B------:R-:W-:Y:S01]  /*18580*/  IABS R0, c[0x0][0x2d0] ;  /* 0x0000b40000007a13 */ /* 0x000fe20000000000 */
[----:B------:R-:W-:-:S03]  /*18590*/  IMAD.SHL.U32 R2, R209, 0x40, RZ ;  /* 0x00000040d1027824 */ /* 0x000fc600078e00ff */
[----:B------:R-:W1:Y:S02]  /*185a0*/  I2F.RP R7, R0 ;  /* 0x0000000000077306 */ /* 0x000e640000209400 */
[C---:B------:R-:W-:Y:S02]  /*185b0*/  IADD3 R9, R2.reuse, -0x40, RZ ;  /* 0xffffffc002097810 */ /* 0x040fe40007ffe0ff */
        /* <DEDUP_REMOVED lines=55> */
.L_x_1044:
[----:B------:R-:W-:-:S05]  /*18930*/  IMAD.MOV.U32 R5, RZ, RZ, c[0x0][0x198] ;  /* 0x00006600ff057624 */ /* 0x000fca00078e00ff */
[----:B------:R-:W-:-:S04]  /*18940*/  LEA R5, -R5, RZ, 0x6 ;  /* 0x000000ff05057211 */ /* 0x000fc800078e31ff */
[----:B------:R-:W-:Y:S02]  /*18950*/  SHF.R.S32.HI R0, RZ, 0x1f, R5 ;  /* 0x0000001fff007819 */ /* 0x000fe40000011405 */
.L_x_1045:
[----:B------:R-:W-:Y:S02]  /*18960*/  SHF.R.S32.HI R2, RZ, 0x1f, R133 ;  /* 0x0000001fff027819 */ /* 0x000fe40000011485 */
[C---:B------:R-:W-:Y:S02]  /*18970*/  LEA R34, P2, R5.reuse, R208, 0x1 ;  /* 0x000000d005227211 */ /* 0x040fe400078408ff */
[----:B------:R-:W-:Y:S02]  /*18980*/  LEA.HI R2, R2, R133, RZ, 0x3 ;  /* 0x0000008502027211 */ /* 0x000fe400078f18ff */
[----:B------:R-:W-:Y:S02]  /*18990*/  LEA.HI.X R35, R5, R211, R0, 0x1, P2 ;  /* 0x000000d305237211 */ /* 0x000fe400010f0c00 */
[----:B------:R-:W-:-:S05]  /*189a0*/  LOP3.LUT R2, R2, 0xfffffff8, RZ, 0xc0, !PT ;  /* 0xfffffff802027812 */ /* 0x000fca00078ec0ff */
[----:B------:R-:W-:-:S04]  /*189b0*/  IMAD.IADD R2, R133, 0x1, -R2 ;  /* 0x0000000185027824 */ /* 0x000fc800078e0a02 */
[----:B------:R-:W-:-:S05]  /*189c0*/  IMAD.SHL.U32 R4, R2, 0x8, RZ ;  /* 0x0000000802047824 */ /* 0x000fca00078e00ff */
[C---:B------:R-:W-:Y:S02]  /*189d0*/  ISETP.GE.AND P5, PT, R4.reuse, c[0x0][0x220], PT ;  /* 0x0000880004007a0c */ /* 0x040fe40003fa6270 */
[C---:B------:R-:W-:Y:S02]  /*189e0*/  IADD3 R2, R4.reuse, 0x40, RZ ;  /* 0x0000004004027810 */ /* 0x040fe40007ffe0ff */
[----:B------:R-:W-:Y:S02]  /*189f0*/  IADD3 R4, R4, 0x80, RZ ;  /* 0x0000008004047810 */ /* 0x000fe40007ffe0ff */
[----:B------:R-:W-:Y:S02]  /*18a00*/  ISETP.GE.AND P4, PT, R2, c[0x0][0x220], PT ;  /* 0x0000880002007a0c */ /* 0x000fe40003f86270 */
[----:B------:R-:W-:-:S04]  /*18a10*/  ISETP.GE.AND P0, PT, R4, c[0x0][0x220], PT ;  /* 0x0000880004007a0c */ /* 0x000fc80003f06270 */
[----:B------:R-:W-:Y:S01]  /*18a20*/  SEL R4, RZ, 0x3fffc, P0 ;  /* 0x0003fffcff047807 */ /* 0x000fe20000000000 */
[----:B------:R-:W-:Y:S01]  /*18a30*/  @!PT LDS RZ, [RZ] ;  /* 0x00000000fffff984 */ /* 0x000fe20000000800 */
[----:B------:R-:W-:Y:S01]  /*18a40*/  @!PT LDS RZ, [RZ] ;  /* 0x00000000fffff984 */ /* 0x000fe20000000800 */
[----:B------:R-:W-:Y:S01]  /*18a50*/  @!PT LDS RZ, [RZ] ;  /* 0x00000000fffff984 */ /* 0x000fe20000000800 */
[----:B------:R1:W-:Y:S01]  /*18a60*/  @!P5 LDGSTS.E.BYPASS.LTC128B.128 [R205+0x6000], [R34.64] ;  /* 0x0600000022cddfae */ /* 0x0003e2000b901d44 */
[-C--:B------:R-:W-:Y:S02]  /*18a70*/  @!P5 IADD3 R9, P1, R200, R5.reuse, RZ ;  /* 0x00000005c809d210 */ /* 0x080fe40007f3e0ff */
[----:B------:R-:W-:Y:S01]  /*18a80*/  LOP3.LUT P6, RZ, R4, 0x4, RZ, 0xc0, !PT ;  /* 0x0000000404ff7812 */ /* 0x000fe200078cc0ff */
[----:B------:R1:W-:Y:S02]  /*18a90*/  @P5 STS.128 [R205+0x6000], RZ ;  /* 0x006000ffcd005388 */ /* 0x0003e40000000c00 */
[----:B------:R-:W-:Y:S01]  /*18aa0*/  @!P5 IMAD.X R2, R199, 0x1, R0, P1 ;  /* 0x00000001c702d824 */ /* 0x000fe200008e0600 */
[----:B------:R-:W-:Y:S01]  /*18ab0*/  @!P5 LEA R18, P1, R9, R208, 0x1 ;  /* 0x000000d00912d211 */ /* 0x000fe200078208ff */
[----:B------:R-:W-:Y:S01]  /*18ac0*/  @!PT LDS RZ, [RZ] ;  /* 0x00000000fffff984 */ /* 0x000fe20000000800 */
[----:B------:R-:W-:Y:S01]  /*18ad0*/  @!PT LDS RZ, [RZ] ;  /* 0x00000000fffff984 */ /* 0x000fe20000000800 */
[----:B------:R-:W-:Y:S01]  /*18ae0*/  @!PT LDS RZ, [RZ] ;  /* 0x00000000fffff984 */ /* 0x000fe20000000800 */
[----:B------:R1:W-:Y:S01]  /*18af0*/  @!P4 LDGSTS.E.BYPASS.LTC128B.128 [R205+0x8000], [R34.64+0x80] ;  /* 0x0800008022cdcfae */ /* 0x0003e2000b901d44 */
[----:B------:R-:W-:-:S02]  /*18b00*/  @!P4 IADD3 R7, P0, R200, R5, RZ ;  /* 0x00000005c807c210 */ /* 0x000fc40007f1e0ff */
[----:B------:R-:W-:Y:S01]  /*18b10*/  @!P5 LEA.HI.X R19, R9, R211, R2, 0x1, P1 ;  /* 0x000000d30913d211 */ /* 0x000fe200008f0c02 */
[----:B------:R1:W-:Y:S01]  /*18b20*/  @P4 STS.128 [R205+0x8000], RZ ;  /* 0x008000ffcd004388 */ /* 0x0003e20000000c00 */
[C---:B------:R-:W-:Y:S01]  /*18b30*/  IADD3 R9, P2, P1, R200.reuse, R5, R200 ;  /* 0x00000005c8097210 */ /* 0x040fe2000795e0c8 */
[----:B------:R-:W-:Y:S01]  /*18b40*/  @!P4 IMAD.X R2, R199, 0x1, R0, P0 ;  /* 0x00000001c702c824 */ /* 0x000fe200000e0600 */
[----:B------:R-:W-:Y:S01]  /*18b50*/  @!P4 LEA R12, P0, R7, R208, 0x1 ;  /* 0x000000d0070cc211 */ /* 0x000fe200078008ff */
[----:B------:R-:W-:Y:S01]  /*18b60*/  @!PT LDS RZ, [RZ] ;  /* 0x00000000fffff984 */ /* 0x000fe20000000800 */
[----:B------:R-:W-:Y:S01]  /*18b70*/  @!PT LDS RZ, [RZ] ;  /* 0x00000000fffff984 */ /* 0x000fe20000000800 */
[----:B------:R-:W-:Y:S01]  /*18b80*/  @!PT LDS RZ, [RZ] ;  /* 0x00000000fffff984 */ /* 0x000fe20000000800 */
[----:B------:R1:W-:Y:S01]  /*18b90*/  @P6 LDGSTS.E.BYPASS.LTC128B.128 [R205+0xa000], [R34.64+0x100] ;  /* 0x0a00010022cd6fae */ /* 0x0003e2000b901d44 */
[----:B------:R-:W-:Y:S02]  /*18ba0*/  IADD3.X R4, R199, R0, R199, P2, P1 ;  /* 0x00000000c7047210 */ /* 0x000fe400017e24c7 */
[----:B------:R-:W-:Y:S01]  /*18bb0*/  @!P4 LEA.HI.X R13, R7, R211, R2, 0x1, P0 ;  /* 0x000000d3070dc211 */ /* 0x000fe200000f0c02 */
[----:B------:R1:W-:Y:S01]  /*18bc0*/  @!P6 STS.128 [R205+0xa000], RZ ;  /* 0x00a000ffcd00e388 */ /* 0x0003e20000000c00 */
[----:B------:R-:W-:-:S02]  /*18bd0*/  IADD3 R7, P1, R200, R9, RZ ;  /* 0x00000009c8077210 */ /* 0x000fc40007f3e0ff */
[CC--:B------:R-:W-:Y:S01]  /*18be0*/  @!P4 LEA R10, P0, R9.reuse, R208.reuse, 0x1 ;  /* 0x000000d0090ac211 */ /* 0x0c0fe200078008ff */
[----:B------:R-:W-:Y:S01]  /*18bf0*/  @!PT LDS RZ, [RZ] ;  /* 0x00000000fffff984 */ /* 0x000fe20000000800 */
[----:B------:R-:W-:Y:S01]  /*18c00*/  @!PT LDS RZ, [RZ] ;  /* 0x00000000fffff984 */ /* 0x000fe20000000800 */
[----:B------:R-:W-:Y:S01]  /*18c10*/  @!PT LDS RZ, [RZ] ;  /* 0x00000000fffff984 */ /* 0x000fe20000000800 */
[----:B------:R1:W-:Y:S01]  /*18c20*/  @!P5 LDGSTS.E.BYPASS.LTC128B.128 [R205+0x6800], [R18.64] ;  /* 0x0680000012cddfae */ /* 0x0003e2000b901d44 */
[-C--:B------:R-:W-:Y:S01]  /*18c30*/  @!P5 LEA R16, P2, R9, R208.reuse, 0x1 ;  /* 0x000000d00910d211 */ /* 0x080fe200078408ff */
[--C-:B------:R-:W-:Y:S01]  /*18c40*/  IMAD.X R2, R199, 0x1, R4.reuse, P1 ;  /* 0x00000001c7027824 */ /* 0x100fe200008e0604 */
[-CC-:B------:R-:W-:Y:S01]  /*18c50*/  @!P4 LEA.HI.X R11, R9, R211.reuse, R4.reuse, 0x1, P0 ;  /* 0x000000d3090bc211 */ /* 0x180fe200000f0c04 */
[----:B------:R1:W-:Y:S01]  /*18c60*/  @P5 STS.128 [R205+0x6800], RZ ;  /* 0x006800ffcd005388 */ /* 0x0003e20000000c00 */
[-C--:B------:R-:W-:Y:S02]  /*18c70*/  @!P5 LEA R14, P1, R7, R208.reuse, 0x1 ;  /* 0x000000d0070ed211 */ /* 0x080fe400078208ff */
[C---:B------:R-:W-:Y:S01]  /*18c80*/  @P6 LEA R8, P0, R9.reuse, R208, 0x1 ;  /* 0x000000d009086211 */ /* 0x040fe200078008ff */
[----:B------:R-:W-:Y:S01]  /*18c90*/  @!PT LDS RZ, [RZ] ;  /* 0x00000000fffff984 */ /* 0x000fe20000000800 */
[----:B------:R-:W-:Y:S01]  /*18ca0*/  @!PT LDS RZ, [RZ] ;  /* 0x00000000fffff984 */ /* 0x000fe20000000800 */
[----:B------:R-:W-:Y:S01]  /*18cb0*/  @!PT LDS RZ, [RZ] ;  /* 0x00000000fffff984 */ /* 0x000fe20000000800 */
[----:B------:R1:W-:Y:S01]  /*18cc0*/  @!P4 LDGSTS.E.BYPASS.LTC128B.128 [R205+0x8800], [R12.64+0x80] ;  /* 0x088000800ccdcfae */ /* 0x0003e2000b901d44 */
[----:B------:R-:W-:-:S02]  /*18cd0*/  @!P5 LEA.HI.X R17, R9, R211, R4, 0x1, P2 ;  /* 0x000000d30911d211 */ /* 0x000fc400010f0c04 */
[-C--:B------:R-:W-:Y:S01]  /*18ce0*/  @!P5 LEA.HI.X R15, R7, R211.reuse, R2, 0x1, P1 ;  /* 0x000000d3070fd211 */ /* 0x080fe200008f0c02 */
[----:B------:R1:W-:Y:S01]  /*18cf0*/  @P4 STS.128 [R205+0x8800], RZ ;  /* 0x008800ffcd004388 */ /* 0x0003e20000000c00 */
[----:B------:R-:W-:Y:S02]  /*18d00*/  @P6 LEA.HI.X R9, R9, R211, R4, 0x1, P0 ;  /* 0x000000d309096211 */ /* 0x000fe400000f0c04 */
[CC--:B------:R-:W-:Y:S02]  /*18d10*/  @!P4 LEA R144, P1, R7.reuse, R208.reuse, 0x1 ;  /* 0x000000d00790c211 */ /* 0x0c0fe400078208ff */
[----:B------:R-:W-:Y:S02]  /*18d20*/  @P6 IADD3 R5, P2, R200, R5, RZ ;  /* 0x00000005c8056210 */ /* 0x000fe40007f5e0ff */
[C---:B------:R-:W-:Y:S02]  /*18d30*/  @P6 LEA R6, P0, R7.reuse, R208, 0x1 ;  /* 0x000000d007066211 */ /* 0x040fe400078008ff */
[-C--:B------:R-:W-:Y:S01]  /*18d40*/  @!P4 LEA.HI.X R145, R7, R211.reuse, R2, 0x1, P1 ;  /* 0x000000d30791c211 */ /* 0x080fe200008f0c02 */
[----:B------:R-:W-:Y:S01]  /*18d50*/  @P6 IMAD.X R0, R199, 0x1, R0, P2 ;  /* 0x00000001c7006824 */ /* 0x000fe200010e0600 */
[----:B------:R-:W-:-:S02]  /*18d60*/  @P6 LEA.HI.X R7, R7, R211, R2, 0x1, P0 ;  /* 0x000000d307076211 */ /* 0x000fc400000f0c02 */
[----:B------:R-:W-:Y:S01]  /*18d70*/  @P6 LEA R4, P0, R5, R208, 0x1 ;  /* 0x000000d005046211 */ /* 0x000fe200078008ff */
[----:B------:R-:W-:-:S03]  /*18d80*/  IMAD.MOV.U32 R208, RZ, RZ, R34 ;  /* 0x000000ffffd07224 */ /* 0x000fc600078e0022 */
[----:B------:R-:W-:Y:S01]  /*18d90*/  @P6 LEA.HI.X R5, R5, R211, R0, 0x1, P0 ;  /* 0x000000d305056211 */ /* 0x000fe200000f0c00 */
[----:B------:R-:W-:-:S04]  /*18da0*/  IMAD.MOV.U32 R211, RZ, RZ, R35 ;  /* 0x000000ffffd37224 */ /* 0x000fc800078e0023 */
        /* <DEDUP_REMOVED lines=35> */
[----:B------:R-:W0:Y:S02]  /*18fe0*/  LDGDEPBAR ;  /* 0x00000000000079af */ /* 0x000e240000000000 */
.L_x_1043:
[----:B-1----:R-:W-:Y:S01]  /*18ff0*/  FMNMX.FTZ R5, R132, R24, !PT ;  /* 0x0000001884057209 */ /* 0x002fe20007810000 */
[----:B------:R-:W-:Y:S01]  /*19000*/  LDSM.16.MT88.4 R12, [R190+0xc000] ;  /* 0x00c00000be0c783b */ /* 0x000fe20000004200 */
[----:B------:R-:W-:-:S02]  /*19010*/  FMNMX.FTZ R0, R3, R26, !PT ;  /* 0x0000001a03007209 */ /* 0x000fc40007810000 */
[----:B------:R-:W-:Y:S01]  /*19020*/  FMNMX.FTZ R5, R134, R5, !PT ;  /* 0x0000000586057209 */ /* 0x000fe20007810000 */
[----:B------:R-:W-:Y:S01]  /*19030*/  LDSM.16.MT88.4 R16, [R192+0xc000] ;  /* 0x00c00000c010783b */ /* 0x000fe20000004200 */
        /* <DEDUP_REMOVED lines=41> */
[C---:B------:R-:W-:Y:S01]  /*192d0*/  FMUL.FTZ R150, R145.reuse, c[0x0][0x23c] ;  /* 0x00008f0091967a20 */ /* 0x040fe20000410000 */
[----:B------:R-:W-:Y:S02]  /*192e0*/  FSEL R5, R146, RZ, P1 ;  /* 0x000000ff92057208 */ /* 0x000fe40000800000 */
[----:B------:R-:W-:Y:S02]  /*192f0*/  FSEL R6, R145, RZ, P0 ;  /* 0x000000ff91067208 */ /* 0x000fe40000000000 */
[----:B------:R-:W-:Y:S01]  /*19300*/  FSEL R153, R153, RZ, P1 ;  /* 0x000000ff99997208 */ /* 0x000fe20000800000 */
[----:B------:R-:W-:Y:S01]  /*19310*/  FADD.FTZ R4, R132, -R5 ;  /* 0x8000000584047221 */ /* 0x000fe20000010000 */
[----:B------:R-:W-:Y:S01]  /*19320*/  FSEL R150, R150, RZ, P0 ;  /* 0x000000ff96967208 */ /* 0x000fe20000000000 */
[----:B------:R-:W-:-:S02]  /*19330*/  FADD.FTZ R6, R3, -R6 ;  /* 0x8000000603067221 */ /* 0x000fc40000010000 */
[--C-:B------:R-:W-:Y:S02]  /*19340*/  FFMA.FTZ R141, R140, c[0x0][0x23c], -R153.reuse ;  /* 0x00008f008c8d7a23 */ /* 0x100fe40000010899 */
[--C-:B------:R-:W-:Y:S02]  /*19350*/  FFMA.FTZ R144, R24, c[0x0][0x23c], -R153.reuse ;  /* 0x00008f0018907a23 */ /* 0x100fe40000010899 */
[--C-:B------:R-:W-:Y:S02]  /*19360*/  FFMA.FTZ R143, R134, c[0x0][0x23c], -R153.reuse ;  /* 0x00008f00868f7a23 */ /* 0x100fe40000010899 */
[----:B------:R-:W-:Y:S01]  /*19370*/  FFMA.FTZ R142, R142, c[0x0][0x23c], -R153 ;  /* 0x00008f008e8e7a23 */ /* 0x000fe20000010899 */
[----:B------:R-:W-:Y:S01]  /*19380*/  MUFU.EX2 R141, R141 ;  /* 0x0000008d008d7308 */ /* 0x000fe20000000800 */
[--C-:B------:R-:W-:Y:S02]  /*19390*/  FFMA.FTZ R140, R26, c[0x0][0x23c], -R150.reuse ;  /* 0x00008f001a8c7a23 */ /* 0x100fe40000010896 */
[----:B------:R-:W-:-:S02]  /*193a0*/  FFMA.FTZ R2, R31, c[0x0][0x23c], -R150 ;  /* 0x00008f001f027a23 */ /* 0x000fc40000010896 */
[--C-:B------:R-:W-:Y:S02]  /*193b0*/  FFMA.FTZ R0, R135, c[0x0][0x23c], -R150.reuse ;  /* 0x00008f0087007a23 */ /* 0x100fe40000010896 */
[----:B------:R-:W-:Y:S01]  /*193c0*/  FFMA.FTZ R147, R33, c[0x0][0x23c], -R150 ;  /* 0x00008f0021937a23 */ /* 0x000fe20000010896 */
[----:B------:R-:W-:Y:S01]  /*193d0*/  MUFU.EX2 R144, R144 ;  /* 0x0000009000907308 */ /* 0x000fe20000000800 */
[----:B------:R-:W-:Y:S01]  /*193e0*/  FMUL.FTZ R148, R4, c[0x0][0x23c] ;  /* 0x00008f0004947a20 */ /* 0x000fe20000410000 */
[----:B------:R-:W-:Y:S01]  /*193f0*/  LDSM.16.MT88.4 R132, [R190+0xc800] ;  /* 0x00c80000be84783b */ /* 0x000fe20000004200 */
[----:B------:R-:W-:Y:S02]  /*19400*/  FMUL.FTZ R3, R6, c[0x0][0x23c] ;  /* 0x00008f0006037a20 */ /* 0x000fe40000410000 */
[--C-:B------:R-:W-:Y:S01]  /*19410*/  FFMA.FTZ R155, R30, c[0x0][0x23c], -R153.reuse ;  /* 0x00008f001e9b7a23 */ /* 0x100fe20000010899 */
[----:B------:R-:W-:Y:S01]  /*19420*/  LDSM.16.MT88.4 R32, [R189+0xc800] ;  /* 0x00c80000bd20783b */ /* 0x000fe20000004200 */
[--C-:B------:R-:W-:Y:S01]  /*19430*/  FFMA.FTZ R156, R28, c[0x0][0x23c], -R153.reuse ;  /* 0x00008f001c9c7a23 */ /* 0x100fe20000010899 */
[----:B------:R-:W1:Y:S01]  /*19440*/  MUFU.EX2 R143, R143 ;  /* 0x0000008f008f7308 */ /* 0x000e620000000800 */
[--C-:B------:R-:W-:Y:S01]  /*19450*/  FFMA.FTZ R157, R22, c[0x0][0x23c], -R153.reuse ;  /* 0x00008f00169d7a23 */ /* 0x100fe20000010899 */
[----:B------:R-:W-:Y:S01]  /*19460*/  LDSM.16.MT88.4 R28, [R188+0xc800] ;  /* 0x00c80000bc1c783b */ /* 0x000fe20000004200 */
[----:B------:R-:W-:-:S02]  /*19470*/  FFMA.FTZ R158, R20, c[0x0][0x23c], -R153 ;  /* 0x00008f00149e7a23 */ /* 0x000fc40000010899 */
[--C-:B------:R-:W-:Y:S02]  /*19480*/  FFMA.FTZ R159, R25, c[0x0][0x23c], -R150.reuse ;  /* 0x00008f00199f7a23 */ /* 0x100fe40000010896 */
[--C-:B------:R-:W-:Y:S01]  /*19490*/  FFMA.FTZ R162, R27, c[0x0][0x23c], -R150.reuse ;  /* 0x00008f001ba27a23 */ /* 0x100fe20000010896 */
[----:B------:R-:W2:Y:S01]  /*194a0*/  MUFU.EX2 R142, R142 ;  /* 0x0000008e008e7308 */ /* 0x000ea20000000800 */
[--C-:B------:R-:W-:Y:S01]  /*194b0*/  FFMA.FTZ R160, R23, c[0x0][0x23c], -R150.reuse ;  /* 0x00008f0017a07a23 */ /* 0x100fe20000010896 */
[----:B------:R-:W-:Y:S01]  /*194c0*/  LDSM.16.MT88.4 R24, [R192+0xe800] ;  /* 0x00e80000c018783b */ /* 0x000fe20000004200 */
[--C-:B------:R-:W-:Y:S02]  /*194d0*/  FFMA.FTZ R161, R21, c[0x0][0x23c], -R150.reuse ;  /* 0x00008f0015a17a23 */ /* 0x100fe40000010896 */
[--C-:B------:R-:W-:Y:S01]  /*194e0*/  FFMA.FTZ R173, R170, c[0x0][0x23c], -R153.reuse ;  /* 0x00008f00aaad7a23 */ /* 0x100fe20000010899 */
[----:B------:R-:W-:Y:S01]  /*194f0*/  LDSM.16.MT88.4 R20, [R190+0xe800] ;  /* 0x00e80000be14783b */ /* 0x000fe20000004200 */
[----:B------:R-:W-:Y:S01]  /*19500*/  FFMA.FTZ R175, R172, c[0x0][0x23c], -R153 ;  /* 0x00008f00acaf7a23 */ /* 0x000fe20000010899 */
[----:B------:R-:W-:Y:S01]  /*19510*/  MUFU.EX2 R140, R140 ;  /* 0x0000008c008c7308 */ /* 0x000fe20000000800 */
[----:B-1----:R-:W-:Y:S01]  /*19520*/  F2FP.PACK_AB R4, R143, R144 ;  /* 0x000000908f04723e */ /* 0x002fe200000000ff */
[----:B------:R-:W-:-:S02]  /*19530*/  FFMA.FTZ R170, R167, c[0x0][0x23c], -R150 ;  /* 0x00008f00a7aa7a23 */ /* 0x000fc40000010896 */
[--C-:B------:R-:W-:Y:S02]  /*19540*/  FFMA.FTZ R166, R166, c[0x0][0x23c], -R153.reuse ;  /* 0x00008f00a6a67a23 */ /* 0x100fe40000010899 */
[----:B------:R-:W-:Y:S02]  /*19550*/  FFMA.FTZ R168, R168, c[0x0][0x23c], -R153 ;  /* 0x00008f00a8a87a23 */ /* 0x000fe40000010899 */
[----:B------:R-:W1:Y:S01]  /*19560*/  MUFU.EX2 R2, R2 ;  /* 0x0000000200027308 */ /* 0x000e620000000800 */
[----:B--2---:R-:W-:Y:S01]  /*19570*/  F2FP.PACK_AB R6, R141, R142 ;  /* 0x0000008e8d06723e */ /* 0x004fe200000000ff */
[--C-:B------:R-:W-:Y:S02]  /*19580*/  FFMA.FTZ R169, R169, c[0x0][0x23c], -R150.reuse ;  /* 0x00008f00a9a97a23 */ /* 0x100fe40000010896 */
[--C-:B------:R-:W-:Y:S02]  /*19590*/  FFMA.FTZ R167, R171, c[0x0][0x23c], -R150.reuse ;  /* 0x00008f00aba77a23 */ /* 0x100fe40000010896 */
[----:B------:R-:W-:-:S02]  /*195a0*/  FFMA.FTZ R172, R163, c[0x0][0x23c], -R150 ;  /* 0x00008f00a3ac7a23 */ /* 0x000fc40000010896 */
[----:B------:R-:W-:Y:S01]  /*195b0*/  MUFU.EX2 R0, R0 ;  /* 0x0000000000007308 */ /* 0x000fe20000000800 */
[--C-:B------:R-:W-:Y:S02]  /*195c0*/  FFMA.FTZ R163, R152, c[0x0][0x23c], -R153.reuse ;  /* 0x00008f0098a37a23 */ /* 0x100fe40000010899 */
[--C-:B------:R-:W-:Y:S02]  /*195d0*/  FFMA.FTZ R154, R154, c[0x0][0x23c], -R153.reuse ;  /* 0x00008f009a9a7a23 */ /* 0x100fe40000010899 */
[----:B------:R-:W-:Y:S02]  /*195e0*/  FFMA.FTZ R152, R138, c[0x0][0x23c], -R153 ;  /* 0x00008f008a987a23 */ /* 0x000fe40000010899 */
[--C-:B------:R-:W-:Y:S01]  /*195f0*/  FFMA.FTZ R151, R151, c[0x0][0x23c], -R150.reuse ;  /* 0x00008f0097977a23 */ /* 0x100fe20000010896 */
[----:B------:R-:W2:Y:S01]  /*19600*/  MUFU.EX2 R147, R147 ;  /* 0x0000009300937308 */ /* 0x000ea20000000800 */
[----:B-1----:R-:W-:Y:S01]  /*19610*/  F2FP.PACK_AB R5, R2, R140 ;  /* 0x0000008c0205723e */ /* 0x002fe200000000ff */
[----:B------:R-:W-:-:S02]  /*19620*/  FFMA.FTZ R174, R137, c[0x0][0x23c], -R150 ;  /* 0x00008f0089ae7a23 */ /* 0x000fc40000010896 */
[--C-:B------:R-:W-:Y:S02]  /*19630*/  FFMA.FTZ R171, R139, c[0x0][0x23c], -R150.reuse ;  /* 0x00008f008bab7a23 */ /* 0x100fe40000010896 */
[----:B------:R-:W-:Y:S02]  /*19640*/  FFMA.FTZ R153, R136, c[0x0][0x23c], -R153 ;  /* 0x00008f0088997a23 */ /* 0x000fe40000010899 */
[----:B------:R-:W1:Y:S01]  /*19650*/  MUFU.EX2 R148, R148 ;  /* 0x0000009400947308 */ /* 0x000e620000000800 */
[----:B------:R-:W-:Y:S01]  /*19660*/  FFMA.FTZ R150, R149, c[0x0][0x23c], -R150 ;  /* 0x00008f0095967a23 */ /* 0x000fe20000010896 */
[----:B------:R-:W-:Y:S06]  /*19670*/  LDSM.16.MT88.4 R136, [R190+0xd800] ;  /* 0x00d80000be88783b */ /* 0x000fec0000004200 */
[----:B------:R-:W3:Y:S01]  /*19680*/  MUFU.EX2 R3, R3 ;  /* 0x0000000300037308 */ /* 0x000ee20000000800 */
[----:B--2---:R-:W-:Y:S01]  /*19690*/  F2FP.PACK_AB R7, R147, R0 ;  /* 0x000000009307723e */ /* 0x004fe200000000ff */
[----:B-1----:R-:W-:-:S06]  /*196a0*/  FMUL.FTZ R40, R40, R148 ;  /* 0x0000009428287220 */ /* 0x002fcc0000410000 */
[----:B------:R-:W-:Y:S01]  /*196b0*/  MUFU.EX2 R155, R155 ;  /* 0x0000009b009b7308 */ /* 0x000fe20000000800 */
[-C--:B------:R-:W-:Y:S02]  /*196c0*/  FMUL.FTZ R41, R41, R148.reuse ;  /* 0x0000009429297220 */ /* 0x080fe40000410000 */
[-C--:B------:R-:W-:Y:S02]  /*196d0*/  FMUL.FTZ R44, R44, R148.reuse ;  /* 0x000000942c2c7220 */ /* 0x080fe40000410000 */
[----:B------:R-:W-:Y:S02]  /*196e0*/  FMUL.FTZ R45, R45, R148 ;  /* 0x000000942d2d7220 */ /* 0x000fe40000410000 */
[-C--:B---3--:R-:W-:Y:S01]  /*196f0*/  FMUL.FTZ R42, R42, R3.reuse ;  /* 0x000000032a2a7220 */ /* 0x088fe20000410000 */
[----:B------:R-:W1:Y:S01]  /*19700*/  MUFU.EX2 R156, R156 ;  /* 0x0000009c009c7308 */ /* 0x000e620000000800 */
        /* <DEDUP_REMOVED lines=11> */
[----:B------:R-:W2:Y:S01]  /*197c0*/  LDSM.16.MT88.4 R12, [R192+0xe000] ;  /* 0x00e00000c00c783b */ /* 0x000ea20000004200 */
        /* <DEDUP_REMOVED lines=13> */
[----:B------:R-:W3:Y:S01]  /*198a0*/  LDSM.16.MT88.4 R16, [R188+0xc000] ;  /* 0x00c00000bc10783b */ /* 0x000ee20000004200 */
        /* <DEDUP_REMOVED lines=14> */
[----:B------:R-:W1:Y:S01]  /*19990*/  MUFU.EX2 R161, R161 ;  /* 0x000000a100a17308 */ /* 0x000e620000000800 */
[-C--:B------:R-:W-:Y:S02]  /*199a0*/  FMUL.FTZ R71, R71, R3.reuse ;  /* 0x0000000347477220 */ /* 0x080fe40000410000 */
[C---:B--2---:R-:W-:Y:S01]  /*199b0*/  HMMA.16816.F32 R64, R4.reuse, R12, R64 ;  /* 0x0000000c0440723c */ /* 0x044fe20000001840 */
[-C--:B------:R-:W-:Y:S02]  /*199c0*/  FMUL.FTZ R56, R56, R148.reuse ;  /* 0x0000009438387220 */ /* 0x080fe40000410000 */
[-C--:B------:R-:W-:Y:S02]  /*199d0*/  FMUL.FTZ R57, R57, R148.reuse ;  /* 0x0000009439397220 */ /* 0x080fe40000410000 */
[-C--:B------:R-:W-:Y:S01]  /*199e0*/  FMUL.FTZ R58, R58, R3.reuse ;  /* 0x000000033a3a7220 */ /* 0x080fe20000410000 */
[----:B------:R-:W-:Y:S01]  /*199f0*/  MUFU.EX2 R166, R166 ;  /* 0x000000a600a67308 */ /* 0x000fe20000000800 */
[----:B------:R-:W-:Y:S01]  /*19a00*/  FMUL.FTZ R59, R59, R3 ;  /* 0x000000033b3b7220 */ /* 0x000fe20000410000 */
[----:B------:R-:W-:Y:S01]  /*19a10*/  HMMA.16816.F32 R68, R4, R14, R68 ;  /* 0x0000000e0444723c */ /* 0x000fe20000001844 */
[----:B------:R-:W2:Y:S01]  /*19a20*/  LDSM.16.MT88.4 R12, [R188+0xe000] ;  /* 0x00e00000bc0c783b */ /* 0x000ea20000004200 */
[----:B------:R-:W-:-:S02]  /*19a30*/  FMUL.FTZ R60, R60, R148 ;  /* 0x000000943c3c7220 */ /* 0x000fc40000410000 */
[-C--:B------:R-:W-:Y:S02]  /*19a40*/  FMUL.FTZ R61, R61, R148.reuse ;  /* 0x000000943d3d7220 */ /* 0x080fe40000410000 */
[-C--:B------:R-:W-:Y:S01]  /*19a50*/  FMUL.FTZ R62, R62, R3.reuse ;  /* 0x000000033e3e7220 */ /* 0x080fe20000410000 */
[----:B------:R-:W1:Y:S01]  /*19a60*/  MUFU.EX2 R173, R173 ;  /* 0x000000ad00ad7308 */ /* 0x000e620000000800 */
[-C--:B------:R-:W-:Y:S02]  /*19a70*/  FMUL.FTZ R63, R63, R3.reuse ;  /* 0x000000033f3f7220 */ /* 0x080fe40000410000 */
[-C--:B------:R-:W-:Y:S01]  /*19a80*/  FMUL.FTZ R72, R72, R148.reuse ;  /* 0x0000009448487220 */ /* 0x080fe20000410000 */
[----:B---3--:R-:W-:Y:S01]  /*19a90*/  HMMA.16816.F32 R56, R4, R16, R56 ;  /* 0x000000100438723c */ /* 0x008fe20000001838 */
[----:B------:R-:W-:Y:S02]  /*19aa0*/  FMUL.FTZ R73, R73, R148 ;  /* 0x0000009449497220 */ /* 0x000fe40000410000 */
[-C--:B------:R-:W-:Y:S01]  /*19ab0*/  FMUL.FTZ R74, R74, R3.reuse ;  /* 0x000000034a4a7220 */ /* 0x080fe20000410000 */
[----:B------:R-:W-:Y:S01]  /*19ac0*/  MUFU.EX2 R168, R168 ;  /* 0x000000a800a87308 */ /* 0x000fe20000000800 */
[----:B------:R-:W-:-:S02]  /*19ad0*/  FMUL.FTZ R75, R75, R3 ;  /* 0x000000034b4b7220 */ /* 0x000fc40000410000 */
[-C--:B------:R-:W-:Y:S01]  /*19ae0*/  FMUL.FTZ R76, R76, R148.reuse ;  /* 0x000000944c4c7220 */ /* 0x080fe20000410000 */
[C---:B------:R-:W-:Y:S01]  /*19af0*/  HMMA.16816.F32 R60, R4.reuse, R18, R60 ;  /* 0x00000012043c723c */ /* 0x040fe2000000183c */
[-C--:B------:R-:W-:Y:S01]  /*19b00*/  FMUL.FTZ R77, R77, R148.reuse ;  /* 0x000000944d4d7220 */ /* 0x080fe20000410000 */
[----:B------:R-:W3:Y:S01]  /*19b10*/  LDSM.16.MT88.4 R16, [R189+0xe000] ;  /* 0x00e00000bd10783b */ /* 0x000ee20000004200 */
        /* <DEDUP_REMOVED lines=14> */
[----:B------:R-:W1:Y:S01]  /*19c00*/  MUFU.EX2 R170, R170 ;  /* 0x000000aa00aa7308 */ /* 0x000e620000000800 */
[----:B------:R-:W-:-:S02]  /*19c10*/  FMUL.FTZ R95, R95, R3 ;  /* 0x000000035f5f7220 */ /* 0x000fc40000410000 */
        /* <DEDUP_REMOVED lines=76> */
[----:B-1----:R-:W-:Y:S01]  /*1a0e0*/  F2FP.PACK_AB R4, R156, R155 ;  /* 0x0000009b9c04723e */ /* 0x002fe200000000ff */
        /* <DEDUP_REMOVED lines=9> */
[----:B--2---:R-:W-:Y:S01]  /*1a180*/  HMMA.16816.F32 R128, R4, R12, R128 ;  /* 0x0000000c0480723c */ /* 0x004fe20000001880 */
[----:B------:R-:W-:Y:S02]  /*1a190*/  FADD.FTZ R3, R158, R157 ;  /* 0x0000009d9e037221 */ /* 0x000fe40000010000 */
[----:B------:R-:W-:-:S05]  /*1a1a0*/  FADD.FTZ R0, R161, R0 ;  /* 0x00000000a1007221 */ /* 0x000fca0000010000 */
[C---:B------:R-:W-:Y:S01]  /*1a1b0*/  HMMA.16816.F32 R36, R4.reuse, R14, R36 ;  /* 0x0000000e0424723c */ /* 0x040fe20000001824 */
[----:B------:R-:W1:Y:S07]  /*1a1c0*/  LDSM.16.MT88.4 R12, [R192+0x10800] ;  /* 0x01080000c00c783b */ /* 0x000e6e0000004200 */
[C---:B------:R-:W-:Y:S08]  /*1a1d0*/  HMMA.16816.F32 R64, R4.reuse, R24, R64 ;  /* 0x000000180440723c */ /* 0x040ff00000001840 */
[C---:B------:R-:W-:Y:S01]  /*1a1e0*/  HMMA.16816.F32 R68, R4.reuse, R26, R68 ;  /* 0x0000001a0444723c */ /* 0x040fe20000001844 */
[----:B------:R-:W2:Y:S07]  /*1a1f0*/  LDSM.16.MT88.4 R24, [R190+0x10800] ;  /* 0x01080000be18783b */ /* 0x000eae0000004200 */
[C---:B------:R-:W-:Y:S08]  /*1a200*/  HMMA.16816.F32 R72, R4.reuse, R20, R72 ;  /* 0x000000140448723c */ /* 0x040ff00000001848 */
        /* <DEDUP_REMOVED lines=23> */
[C---:B----4-:R-:W-:Y:S08]  /*1a380*/  HMMA.16816.F32 R108, R4.reuse, R20, R108 ;  /* 0x00000014046c723c */ /* 0x050ff0000000186c */
[C---:B------:R-:W-:Y:S01]  /*1a390*/  HMMA.16816.F32 R112, R4.reuse, R22, R112 ;  /* 0x000000160470723c */ /* 0x040fe20000001870 */
[----:B------:R-:W-:Y:S07]  /*1a3a0*/  LDSM.16.MT88.4 R20, [R190+0xf000] ;  /* 0x00f00000be14783b */ /* 0x000fee0000004200 */
        /* <DEDUP_REMOVED lines=92> */
.L_x_1040:
[----:B------:R-:W-:-:S13]  /*1a970*/  ISETP.GE.AND P0, PT, R209, 0x1, PT ;  /* 0x00000001d100780c */ /* 0x000fda0003f06270 */
[----:B------:R-:W-:Y:S05]  /*1a980*/  @!P0 BRA `(.L_x_1046) ;  /* 0x000037b000008947 */ /* 0x000fea0003800000 */
[----:B------:R-:W-:Y:S01]  /*1a990*/  ULDC UR5, c[0x0][0x1a0] ;  /* 0x0000680000057ab9 */ /* 0x000fe20000000800 */
[----:B------:R-:W-:Y:S01]  /*1a9a0*/  IMAD.MOV.U32 R0, RZ, RZ, R3 ;  /* 0x000000ffff007224 */ /* 0x000fe200078e0003 */
[----:B------:R-:W-:Y:S01]  /*1a9b0*/  ULEA UR5, -UR5, URZ, 0x6 ;  /* 0x0000003f05057291 */ /* 0x000fe2000f8e313f */
[----:B------:R-:W-:Y:S01]  /*1a9c0*/  IMAD.MOV.U32 R133, RZ, RZ, R132 ;  /* 0x000000ffff857224 */ /* 0x000fe200078e0084 */
[----:B------:R-:W-:Y:S02]  /*1a9d0*/  ULDC.64 UR6, c[0x0][0x118] ;  /* 0x0000460000067ab9 */ /* 0x000fe40000000a00 */
[----:B------:R-:W-:Y:S02]  /*1a9e0*/  USHF.R.S32.HI UR4, URZ, 0x1f, UR5 ;  /* 0x0000001f3f047899 */ /* 0x000fe40008011405 */
[----:B------:R-:W-:-:S04]  /*1a9f0*/  MOV R214, UR5 ;  /* 0x0000000500d67c02 */ /* 0x000fc80008000f00 */
[----:B------:R-:W-:Y:S02]  /*1aa00*/  MOV R212, UR4 ;  /* 0x0000000400d47c02 */ /* 0x000fe40008000f00 */
.L_x_1050:
        /* <DEDUP_REMOVED lines=59> */
[----:B------:R-:W-:Y:S01]  /*1adc0*/  IMAD.WIDE.U32 R6, R5, c[0x0][0x188], R6 ;  /* 0x0000620005067a25 */ /* 0x000fe200078e0006 */
[----:B------:R-:W-:Y:S05]  /*1add0*/  SHF.R.S32.HI R3, RZ, 0x1f, R5 ;  /* 0x0000001fff037819 */ /* 0x000fea0000011405 */
[----:B------:R-:W-:Y:S02]  /*1ade0*/  IMAD R2, R3, c[0x0][0x188], RZ ;  /* 0x0000620003027a24 */ /* 0x000fe400078e02ff */
[----:B------:R-:W-:Y:S02]  /*1adf0*/  IMAD.MOV.U32 R3, RZ, RZ, R6 ;  /* 0x000000ffff037224 */ /* 0x000fe400078e0006 */
[----:B------:R-:W-:Y:S04]  /*1ae00*/  IMAD R2, R5, c[0x0][0x18c], R2 ;  /* 0x0000630005027a24 */ /* 0x000fe800078e0202 */
[----:B------:R-:W-:Y:S02]  /*1ae10*/  IMAD.IADD R4, R7, 0x1, R2 ;  /* 0x0000000107047824 */ /* 0x000fe400078e0202 */
.L_x_1047:
[C---:B------:R-:W-:Y:S02]  /*1ae20*/  LOP3.LUT P6, RZ, R210.reuse, 0x1, RZ, 0xc0, !PT ;  /* 0x00000001d2ff7812 */ /* 0x040fe400078cc0ff */
[CC--:B------:R-:W-:Y:S02]  /*1ae30*/  LEA R2, P1, R3.reuse, R164.reuse, 0x1 ;  /* 0x000000a403027211 */ /* 0x0c0fe400078208ff */
[----:B------:R-:W-:Y:S02]  /*1ae40*/  LOP3.LUT P5, RZ, R210, 0x2, RZ, 0xc0, !PT ;  /* 0x00000002d2ff7812 */ /* 0x000fe400078ac0ff */
[----:B------:R-:W-:Y:S02]  /*1ae50*/  IADD3 R7, P0, R202, R3, RZ ;  /* 0x00000003ca077210 */ /* 0x000fe40007f1e0ff */
[--C-:B------:R-:W-:Y:S02]  /*1ae60*/  LEA.HI.X R3, R3, R165, R4.reuse, 0x1, P1 ;  /* 0x000000a503037211 */ /* 0x100fe400008f0c04 */
[----:B------:R-:W-:Y:S01]  /*1ae70*/  LOP3.LUT P4, RZ, R210, 0x4, RZ, 0xc0, !PT ;  /* 0x00000004d2ff7812 */ /* 0x000fe2000788c0ff */
[----:B------:R-:W-:Y:S01]  /*1ae80*/  IMAD.X R6, R201, 0x1, R4, P0 ;  /* 0x00000001c9067824 */ /* 0x000fe200000e0604 */
[C---:B------:R-:W-:Y:S01]  /*1ae90*/  IADD3 R5, P0, R202.reuse, R7, RZ ;  /* 0x00000007ca057210 */ /* 0x040fe20007f1e0ff */
[----:B------:R-:W-:Y:S01]  /*1aea0*/  @!PT LDS RZ, [RZ] ;  /* 0x00000000fffff984 */ /* 0x000fe20000000800 */
[----:B------:R-:W-:Y:S01]  /*1aeb0*/  @!PT LDS RZ, [RZ] ;  /* 0x00000000fffff984 */ /* 0x000fe20000000800 */
[----:B------:R-:W-:Y:S01]  /*1aec0*/  @!PT LDS RZ, [RZ] ;  /* 0x00000000fffff984 */ /* 0x000fe20000000800 */
[----:B------:R1:W-:Y:S01]  /*1aed0*/  @P6 LDGSTS.E.BYPASS.LTC128B.128 [R205+0xc000], [R2.64] ;  /* 0x0c00000002cd6fae */ /* 0x0003e2000b901d46 */
[CC--:B------:R-:W-:Y:S03]  /*1aee0*/  @P6 LEA R14, P2, R7.reuse, R164.reuse, 0x1 ;  /* 0x000000a4070e6211 */ /* 0x0c0fe600078408ff */
[----:B------:R-:W-:Y:S01]  /*1aef0*/  @!P6 STS.128 [R205+0xc000], RZ ;  /* 0x00c000ffcd00e388 */ /* 0x000fe20000000c00 */
[-CC-:B------:R-:W-:Y:S01]  /*1af00*/  @P6 LEA.HI.X R15, R7, R165.reuse, R6.reuse, 0x1, P2 ;  /* 0x000000a5070f6211 */ /* 0x180fe200010f0c06 */
[--C-:B------:R-:W-:Y:S01]  /*1af10*/  IMAD.X R4, R201, 0x1, R6.reuse, P0 ;  /* 0x00000001c9047824 */ /* 0x100fe200000e0606 */
[-C--:B------:R-:W-:Y:S01]  /*1af20*/  @P5 LEA R10, P1, R7, R164.reuse, 0x1 ;  /* 0x000000a4070a5211 */ /* 0x080fe200078208ff */
[----:B------:R-:W-:Y:S01]  /*1af30*/  @!PT LDS RZ, [RZ] ;  /* 0x00000000fffff984 */ /* 0x000fe20000000800 */
[----:B------:R-:W-:Y:S01]  /*1af40*/  @!PT LDS RZ, [RZ] ;  /* 0x00000000fffff984 */ /* 0x000fe20000000800 */
[----:B------:R-:W-:Y:S01]  /*1af50*/  @!PT LDS RZ, [RZ] ;  /* 0x00000000fffff984 */ /* 0x000fe20000000800 */
[----:B------:R1:W-:Y:S01]  /*1af60*/  @P5 LDGSTS.E.BYPASS.LTC128B.128 [R205+0xe000], [R2.64+0x80] ;  /* 0x0e00008002cd5fae */ /* 0x0003e2000b901d46 */
[-C--:B------:R-:W-:Y:S02]  /*1af70*/  @P6 LEA R12, P2, R5, R164.reuse, 0x1 ;  /* 0x000000a4050c6211 */ /* 0x080fe400078408ff */
[CC--:B------:R-:W-:Y:S01]  /*1af80*/  @P5 LEA.HI.X R11, R7.reuse, R165.reuse, R6, 0x1, P1 ;  /* 0x000000a5070b5211 */ /* 0x0c0fe200008f0c06 */
[----:B------:R-:W-:Y:S01]  /*1af90*/  @!P5 STS.128 [R205+0xe000], RZ ;  /* 0x00e000ffcd00d388 */ /* 0x000fe20000000c00 */
[-C--:B------:R-:W-:Y:S02]  /*1afa0*/  @P4 LEA R8, P0, R7, R164.reuse, 0x1 ;  /* 0x000000a407084211 */ /* 0x080fe400078008ff */
[-C--:B------:R-:W-:Y:S01]  /*1afb0*/  @P6 LEA.HI.X R13, R5, R165.reuse, R4, 0x1, P2 ;  /* 0x000000a5050d6211 */ /* 0x080fe200010f0c04 */
[----:B------:R-:W-:Y:S01]  /*1afc0*/  @!PT LDS RZ, [RZ] ;  /* 0x00000000fffff984 */ /* 0x000fe20000000800 */
[----:B------:R-:W-:Y:S01]  /*1afd0*/  @!PT LDS RZ, [RZ] ;  /* 0x00000000fffff984 */ /* 0x000fe20000000800 */
[----:B------:R-:W-:Y:S01]  /*1afe0*/  @!PT LDS RZ, [RZ] ;  /* 0x00000000fffff984 */ /* 0x000fe20000000800 */
[----:B------:R1:W-:Y:S01]  /*1aff0*/  @P4 LDGSTS.E.BYPASS.LTC128B.128 [R205+0x10000], [R2.64+0x100] ;  /* 0x1000010002cd4fae */ /* 0x0003e2000b901d46 */
[-C--:B------:R-:W-:Y:S02]  /*1b000*/  @P4 LEA.HI.X R9, R7, R165.reuse, R6, 0x1, P0 ;  /* 0x000000a507094211 */ /* 0x080fe400000f0c06 */
[CC--:B------:R-:W-:Y:S01]  /*1b010*/  @P5 LEA R16, P1, R5.reuse, R164.reuse, 0x1 ;  /* 0x000000a405105211 */ /* 0x0c0fe200078208ff */
[----:B------:R-:W-:Y:S01]  /*1b020*/  @!P4 STS.128 [R205+0x10000], RZ ;  /* 0x010000ffcd00c388 */ /* 0x000fe20000000c00 */
[CC--:B------:R-:W-:Y:S02]  /*1b030*/  @P4 LEA R20, P0, R5.reuse, R164.reuse, 0x1 ;  /* 0x000000a405144211 */ /* 0x0c0fe400078008ff */
[C-C-:B------:R-:W-:Y:S01]  /*1b040*/  @P5 LEA.HI.X R17, R5.reuse, R165, R4.reuse, 0x1, P1 ;  /* 0x000000a505115211 */ /* 0x140fe200008f0c04 */
[----:B------:R-:W-:Y:S01]  /*1b050*/  @!PT LDS RZ, [RZ] ;  /* 0x00000000fffff984 */ /* 0x000fe20000000800 */
[----:B------:R-:W-:Y:S01]  /*1b060*/  @!PT LDS RZ, [RZ] ;  /* 0x00000000fffff984 */ /* 0x000fe20000000800 */
[----:B------:R-:W-:Y:S01]  /*1b070*/  @!PT LDS RZ, [RZ] ;  /* 0x00000000fffff984 */ /* 0x000fe20000000800 */
[----:B------:R2:W-:Y:S01]  /*1b080*/  @P6 LDGSTS.E.BYPASS.LTC128B.128 [R205+0xc800], [R14.64] ;  /* 0x0c8000000ecd6fae */ /* 0x0005e2000b901d46 */
[----:B------:R-:W-:Y:S02]  /*1b090*/  IADD3 R6, P2, R202, R5, RZ ;  /* 0x00000005ca067210 */ /* 0x000fe40007f5e0ff */
[-CC-:B------:R-:W-:Y:S01]  /*1b0a0*/  @P4 LEA.HI.X R21, R5, R165.reuse, R4.reuse, 0x1, P0 ;  /* 0x000000a505154211 */ /* 0x180fe200000f0c04 */
[----:B------:R-:W-:Y:S01]  /*1b0b0*/  @!P6 STS.128 [R205+0xc800], RZ ;  /* 0x00c800ffcd00e388 */ /* 0x000fe20000000c00 */
[CC--:B------:R-:W-:Y:S01]  /*1b0c0*/  @P5 LEA R22, P1, R6.reuse, R164.reuse, 0x1 ;  /* 0x000000a406165211 */ /* 0x0c0fe200078208ff */
[----:B------:R-:W-:Y:S01]  /*1b0d0*/  IMAD.X R4, R201, 0x1, R4, P2 ;  /* 0x00000001c9047824 */ /* 0x000fe200010e0604 */
[CC--:B------:R-:W-:Y:S01]  /*1b0e0*/  @P6 LEA R28, P2, R6.reuse, R164.reuse, 0x1 ;  /* 0x000000a4061c6211 */ /* 0x0c0fe200078408ff */
[----:B------:R-:W-:Y:S01]  /*1b0f0*/  @!PT LDS RZ, [RZ] ;  /* 0x00000000fffff984 */ /* 0x000fe20000000800 */
[----:B------:R-:W-:Y:S01]  /*1b100*/  @!PT LDS RZ, [RZ] ;  /* 0x00000000fffff984 */ /* 0x000fe20000000800 */
[----:B------:R-:W-:Y:S01]  /*1b110*/  @!PT LDS RZ, [RZ] ;  /* 0x00000000fffff984 */ /* 0x000fe20000000800 */
[----:B------:R3:W-:Y:S01]  /*1b120*/  @P5 LDGSTS.E.BYPASS.LTC128B.128 [R205+0xe800], [R10.64+0x80] ;  /* 0x0e8000800acd5fae */ /* 0x0007e2000b901d46 */
[C---:B------:R-:W-:Y:S02]  /*1b130*/  @P4 LEA R30, P0, R6.reuse, R164, 0x1 ;  /* 0x000000a4061e4211 */ /* 0x040fe400078008ff */
[CCC-:B------:R-:W-:Y:S01]  /*1b140*/  @P6 LEA.HI.X R29, R6.reuse, R165.reuse, R4.reuse, 0x1, P2 ;  /* 0x000000a5061d6211 */ /* 0x1c0fe200010f0c04 */
[----:B------:R-:W-:Y:S01]  /*1b150*/  @!P5 STS.128 [R205+0xe800], RZ ;  /* 0x00e800ffcd00d388 */ /* 0x000fe20000000c00 */
[CCC-:B------:R-:W-:Y:S02]  /*1b160*/  @P5 LEA.HI.X R23, R6.reuse, R165.reuse, R4.reuse, 0x1, P1 ;  /* 0x000000a506175211 */ /* 0x1c0fe400008f0c04 */
[----:B------:R-:W-:Y:S01]  /*1b170*/  @P4 LEA.HI.X R31, R6, R165, R4, 0x1, P0 ;  /* 0x000000a5061f4211 */ /* 0x000fe200000f0c04 */
[----:B------:R-:W-:Y:S01]  /*1b180*/  @!PT LDS RZ, [RZ] ;  /* 0x00000000fffff984 */ /* 0x000fe20000000800 */
[----:B------:R-:W-:Y:S01]  /*1b190*/  @!PT LDS RZ, [RZ] ;  /* 0x00000000fffff984 */ /* 0x000fe20000000800 */
[----:B------:R-:W-:Y:S01]  /*1b1a0*/  @!PT LDS RZ, [RZ] ;  /* 0x00000000fffff984 */ /* 0x000fe20000000800 */
[----:B------:R3:W-:Y:S01]  /*1b1b0*/  @P4 LDGSTS.E.BYPASS.LTC128B.128 [R205+0x10800], [R8.64+0x100] ;  /* 0x1080010008cd4fae */ /* 0x0007e2000b901d46 */
[----:B------:R-:W-:Y:S03]  /*1b1c0*/  ISETP.GE.AND P0, PT, R209, 0x2, PT ;  /* 0x00000002d100780c */ /* 0x000fe60003f06270 */
        /* <DEDUP_REMOVED lines=32> */
[----:B------:R-:W1:Y:S04]  /*1b3d0*/  LDSM.16.M88.4 R140, [R197+0x6000] ;  /* 0x00600000c58c783b */ /* 0x000e680000000200 */
[----:B----4-:R-:W2:Y:S04]  /*1b3e0*/  LDSM.16.M88.4 R16, [R197+0x6800] ;  /* 0x00680000c510783b */ /* 0x010ea80000000200 */
[----:B------:R-:W5:Y:S04]  /*1b3f0*/  LDSM.16.M88.4 R24, [R197+0x7000] ;  /* 0x00700000c518783b */ /* 0x000f680000000200 */
[----:B------:R-:W0:Y:S04]  /*1b400*/  LDGDEPBAR ;  /* 0x00000000000079af */ /* 0x000e280000000000 */
[----:B------:R-:W4:Y:S04]  /*1b410*/  LDSM.16.M88.4 R32, [R197+0x7800] ;  /* 0x00780000c520783b */ /* 0x000f280000000200 */
[----:B------:R-:W-:Y:S04]  /*1b420*/  LDSM.16.M88.4 R144, [R196] ;  /* 0x00000000c490783b */ /* 0x000fe80000000200 */
[----:B------:R-:W4:Y:S04]  /*1b430*/  LDSM.16.M88.4 R148, [R195] ;  /* 0x00000000c394783b */ /* 0x000f280000000200 */
[----:B------:R-:W4:Y:S04]  /*1b440*/  LDSM.16.M88.4 R152, [R187] ;  /* 0x00000000bb98783b */ /* 0x000f280000000200 */
[----:B------:R-:W4:Y:S04]  /*1b450*/  LDSM.16.M88.4 R156, [R186] ;  /* 0x00000000ba9c783b */ /* 0x000f280000000200 */
[----:B------:R-:W4:Y:S01]  /*1b460*/  LDSM.16.M88.4 R160, [R185] ;  /* 0x00000000b9a0783b */ /* 0x000f220000000200 */
[C---:B-1----:R-:W-:Y:S03]  /*1b470*/  HMMA.16816.F32 R4, R136.reuse, R140, RZ ;  /* 0x0000008c8804723c */ /* 0x042fe600000018ff */
[----:B------:R-:W-:Y:S04]  /*1b480*/  LDSM.16.M88.4 R164, [R191+0x6000] ;  /* 0x00600000bfa4783b */ /* 0x000fe80000000200 */
[----:B------:R-:W-:Y:S01]  /*1b490*/  LDSM.16.M88.4 R168, [R191+0x6800] ;  /* 0x00680000bfa8783b */ /* 0x000fe20000000200 */
[C---:B---3--:R-:W-:Y:S03]  /*1b4a0*/  HMMA.16816.F32 R8, R136.reuse, R142, RZ ;  /* 0x0000008e8808723c */ /* 0x048fe600000018ff */
[----:B------:R-:W1:Y:S04]  /*1b4b0*/  LDSM.16.M88.4 R140, [R194] ;  /* 0x00000000c28c783b */ /* 0x000e680000000200 */
[----:B------:R-:W-:Y:S01]  /*1b4c0*/  LDSM.16.M88.4 R172, [R191+0x7800] ;  /* 0x00780000bfac783b */ /* 0x000fe20000000200 */
[C---:B--2---:R-:W-:Y:S08]  /*1b4d0*/  HMMA.16816.F32 R12, R136.reuse, R16, RZ ;  /* 0x00000010880c723c */ /* 0x044ff000000018ff */
[C---:B------:R-:W-:Y:S08]  /*1b4e0*/  HMMA.16816.F32 R16, R136.reuse, R18, RZ ;  /* 0x000000128810723c */ /* 0x040ff000000018ff */
[C---:B-----5:R-:W-:Y:S08]  /*1b4f0*/  HMMA.16816.F32 R20, R136.reuse, R24, RZ ;  /* 0x000000188814723c */ /* 0x060ff000000018ff */
[C---:B------:R-:W-:Y:S08]  /*1b500*/  HMMA.16816.F32 R24, R136.reuse, R26, RZ ;  /* 0x0000001a8818723c */ /* 0x040ff000000018ff */
[C---:B----4-:R-:W-:Y:S08]  /*1b510*/  HMMA.16816.F32 R28, R136.reuse, R32, RZ ;  /* 0x00000020881c723c */ /* 0x050ff000000018ff */
[----:B------:R-:W-:Y:S01]  /*1b520*/  HMMA.16816.F32 R32, R136, R34, RZ ;  /* 0x000000228820723c */ /* 0x000fe200000018ff */
[----:B------:R-:W2:Y:S07]  /*1b530*/  LDSM.16.M88.4 R136, [R191+0x7000] ;  /* 0x00700000bf88783b */ /* 0x000eae0000000200 */
[C---:B------:R-:W-:Y:S08]  /*1b540*/  HMMA.16816.F32 R4, R144.reuse, R148, R4 ;  /* 0x000000949004723c */ /* 0x040ff00000001804 */
[C---:B------:R-:W-:Y:S01]  /*1b550*/  HMMA.16816.F32 R8, R144.reuse, R150, R8 ;  /* 0x000000969008723c */ /* 0x040fe20000001808 */
[----:B------:R-:W-:Y:S07]  /*1b560*/  LDSM.16.M88.4 R148, [R193] ;  /* 0x00000000c194783b */ /* 0x000fee0000000200 */
[C---:B------:R-:W-:Y:S08]  /*1b570*/  HMMA.16816.F32 R12, R144.reuse, R152, R12 ;  /* 0x00000098900c723c */ /* 0x040ff0000000180c */
[C---:B------:R-:W-:Y:S01]  /*1b580*/  HMMA.16816.F32 R16, R144.reuse, R154, R16 ;  /* 0x0000009a9010723c */ /* 0x040fe20000001810 */
[----:B------:R-:W3:Y:S07]  /*1b590*/  LDSM.16.M88.4 R152, [R184] ;  /* 0x00000000b898783b */ /* 0x000eee0000000200 */
[C---:B------:R-:W-:Y:S08]  /*1b5a0*/  HMMA.16816.F32 R20, R144.reuse, R156, R20 ;  /* 0x0000009c9014723c */ /* 0x040ff00000001814 */
[C---:B------:R-:W-:Y:S01]  /*1b5b0*/  HMMA.16816.F32 R24, R144.reuse, R158, R24 ;  /* 0x0000009e9018723c */ /* 0x040fe20000001818 */
[----:B------:R-:W4:Y:S07]  /*1b5c0*/  LDSM.16.M88.4 R156, [R184+0x800] ;  /* 0x00080000b89c783b */ /* 0x000f2e0000000200 */
[C---:B------:R-:W-:Y:S08]  /*1b5d0*/  HMMA.16816.F32 R28, R144.reuse, R160, R28 ;  /* 0x000000a0901c723c */ /* 0x040ff0000000181c */
[----:B------:R-:W-:Y:S01]  /*1b5e0*/  HMMA.16816.F32 R32, R144, R162, R32 ;  /* 0x000000a29020723c */ /* 0x000fe20000001820 */
[----:B------:R-:W5:Y:S04]  /*1b5f0*/  LDSM.16.M88.4 R144, [R184+0x1000] ;  /* 0x00100000b890783b */ /* 0x000f680000000200 */
[----:B------:R-:W3:Y:S03]  /*1b600*/  LDSM.16.M88.4 R160, [R184+0x1800] ;  /* 0x00180000b8a0783b */ /* 0x000ee60000000200 */
[C---:B-1----:R-:W-:Y:S08]  /*1b610*/  HMMA.16816.F32 R4, R140.reuse, R164, R4 ;  /* 0x000000a48c04723c */ /* 0x042ff00000001804 */
[C---:B------:R-:W-:Y:S01]  /*1b620*/  HMMA.16816.F32 R8, R140.reuse, R166, R8 ;  /* 0x000000a68c08723c */ /* 0x040fe20000001808 */
[----:B------:R-:W-:Y:S07]  /*1b630*/  LDSM.16.M88.4 R164, [R197+0x8000] ;  /* 0x00800000c5a4783b */ /* 0x000fee0000000200 */
[C---:B------:R-:W-:Y:S08]  /*1b640*/  HMMA.16816.F32 R12, R140.reuse, R168, R12 ;  /* 0x000000a88c0c723c */ /* 0x040ff0000000180c */
[C---:B------:R-:W-:Y:S01]  /*1b650*/  HMMA.16816.F32 R16, R140.reuse, R170, R16 ;  /* 0x000000aa8c10723c */ /* 0x040fe20000001810 */
[----:B------:R-:W-:Y:S07]  /*1b660*/  LDSM.16.M88.4 R168, [R197+0x8800] ;  /* 0x00880000c5a8783b */ /* 0x000fee0000000200 */
[C---:B--2---:R-:W-:Y:S08]  /*1b670*/  HMMA.16816.F32 R20, R140.reuse, R136, R20 ;  /* 0x000000888c14723c */ /* 0x044ff00000001814 */
[C---:B------:R-:W-:Y:S01]  /*1b680*/  HMMA.16816.F32 R24, R140.reuse, R138, R24 ;  /* 0x0000008a8c18723c */ /* 0x040fe20000001818 */
[----:B------:R-:W1:Y:S07]  /*1b690*/  LDSM.16.M88.4 R136, [R198+0x2000] ;  /* 0x00200000c688783b */ /* 0x000e6e0000000200 */
[C---:B------:R-:W-:Y:S08]  /*1b6a0*/  HMMA.16816.F32 R28, R140.reuse, R172, R28 ;  /* 0x000000ac8c1c723c */ /* 0x040ff0000000181c */
[----:B------:R-:W-:Y:S01]  /*1b6b0*/  HMMA.16816.F32 R32, R140, R174, R32 ;  /* 0x000000ae8c20723c */ /* 0x000fe20000001820 */
[----:B------:R-:W2:Y:S04]  /*1b6c0*/  LDSM.16.M88.4 R140, [R197+0x9000] ;  /* 0x00900000c58c783b */ /* 0x000ea80000000200 */
[----:B------:R-:W1:Y:S03]  /*1b6d0*/  LDSM.16.M88.4 R172, [R197+0x9800] ;  /* 0x00980000c5ac783b */ /* 0x000e660000000200 */
[C---:B---3--:R-:W-:Y:S08]  /*1b6e0*/  HMMA.16816.F32 R4, R148.reuse, R152, R4 ;  /* 0x000000989404723c */ /* 0x048ff00000001804 */
[C---:B------:R-:W-:Y:S01]  /*1b6f0*/  HMMA.16816.F32 R8, R148.reuse, R154, R8 ;  /* 0x0000009a9408723c */ /* 0x040fe20000001808 */
[----:B------:R-:W-:Y:S07]  /*1b700*/  LDSM.16.M88.4 R152, [R183] ;  /* 0x00000000b798783b */ /* 0x000fee0000000200 */
[C---:B----4-:R-:W-:Y:S08]  /*1b710*/  HMMA.16816.F32 R12, R148.reuse, R156, R12 ;  /* 0x0000009c940c723c */ /* 0x050ff0000000180c */
[C---:B------:R-:W-:Y:S01]  /*1b720*/  HMMA.16816.F32 R16, R148.reuse, R158, R16 ;  /* 0x0000009e9410723c */ /* 0x040fe20000001810 */
[----:B------:R-:W-:Y:S07]  /*1b730*/  LDSM.16.M88.4 R156, [R182] ;  /* 0x00000000b69c783b */ /* 0x000fee0000000200 */
[C---:B-----5:R-:W-:Y:S08]  /*1b740*/  HMMA.16816.F32 R20, R148.reuse, R144, R20 ;  /* 0x000000909414723c */ /* 0x060ff00000001814 */
[C---:B------:R-:W-:Y:S01]  /*1b750*/  HMMA.16816.F32 R24, R148.reuse, R146, R24 ;  /* 0x000000929418723c */ /* 0x040fe20000001818 */
[----:B------:R-:W3:Y:S07]  /*1b760*/  LDSM.16.M88.4 R144, [R196+0x2000] ;  /* 0x00200000c490783b */ /* 0x000eee0000000200 */
[C---:B------:R-:W-:Y:S08]  /*1b770*/  HMMA.16816.F32 R28, R148.reuse, R160, R28 ;  /* 0x000000a0941c723c */ /* 0x040ff0000000181c */
[----:B------:R-:W-:Y:S01]  /*1b780*/  HMMA.16816.F32 R32, R148, R162, R32 ;  /* 0x000000a29420723c */ /* 0x000fe20000001820 */
[----:B------:R-:W4:Y:S04]  /*1b790*/  LDSM.16.M88.4 R148, [R181] ;  /* 0x00000000b594783b */ /* 0x000f280000000200 */
[----:B------:R-:W5:Y:S03]  /*1b7a0*/  LDSM.16.M88.4 R160, [R180] ;  /* 0x00000000b4a0783b */ /* 0x000f660000000200 */
        /* <DEDUP_REMOVED lines=15> */
[----:B------:R-:W-:Y:S07]  /*1b8a0*/  LDSM.16.M88.4 R152, [R184+0x2000] ;  /* 0x00200000b898783b */ /* 0x000fee0000000200 */
[C---:B------:R-:W-:Y:S08]  /*1b8b0*/  HMMA.16816.F32 R12, R144.reuse, R156, R12 ;  /* 0x0000009c900c723c */ /* 0x040ff0000000180c */
[C---:B------:R-:W-:Y:S01]  /*1b8c0*/  HMMA.16816.F32 R16, R144.reuse, R158, R16 ;  /* 0x0000009e9010723c */ /* 0x040fe20000001810 */
[----:B------:R-:W-:Y:S07]  /*1b8d0*/  LDSM.16.M88.4 R156, [R184+0x2800] ;  /* 0x00280000b89c783b */ /* 0x000fee0000000200 */
[C---:B----4-:R-:W-:Y:S08]  /*1b8e0*/  HMMA.16816.F32 R20, R144.reuse, R148, R20 ;  /* 0x000000949014723c */ /* 0x050ff00000001814 */
[C---:B------:R-:W-:Y:S01]  /*1b8f0*/  HMMA.16816.F32 R24, R144.reuse, R150, R24 ;  /* 0x000000969018723c */ /* 0x040fe20000001818 */
[----:B------:R-:W3:Y:S07]  /*1b900*/  LDSM.16.M88.4 R148, [R193+0x2000] ;  /* 0x00200000c194783b */ /* 0x000eee0000000200 */
[C---:B-----5:R-:W-:Y:S08]  /*1b910*/  HMMA.16816.F32 R28, R144.reuse, R160, R28 ;  /* 0x000000a0901c723c */ /* 0x060ff0000000181c */
[----:B------:R-:W-:Y:S01]  /*1b920*/  HMMA.16816.F32 R32, R144, R162, R32 ;  /* 0x000000a29020723c */ /* 0x000fe20000001820 */
[----:B------:R-:W4:Y:S04]  /*1b930*/  LDSM.16.M88.4 R144, [R184+0x3000] ;  /* 0x00300000b890783b */ /* 0x000f280000000200 */
[----:B------:R-:W5:Y:S03]  /*1b940*/  LDSM.16.M88.4 R160, [R184+0x3800] ;  /* 0x00380000b8a0783b */ /* 0x000f660000000200 */
        /* <DEDUP_REMOVED lines=16> */
[C---:B------:R-:W-:Y:S08]  /*1ba50*/  HMMA.16816.F32 R12, R148.reuse, R156, R12 ;  /* 0x0000009c940c723c */ /* 0x040ff0000000180c */
[C---:B------:R-:W-:Y:S01]  /*1ba60*/  HMMA.16816.F32 R16, R148.reuse, R158, R16 ;  /* 0x0000009e9410723c */ /* 0x040fe20000001810 */
[----:B------:R-:W-:Y:S07]  /*1ba70*/  LDSM.16.M88.4 R156, [R178] ;  /* 0x00000000b29c783b */ /* 0x000fee0000000200 */
[C---:B----4-:R-:W-:Y:S08]  /*1ba80*/  HMMA.16816.F32 R20, R148.reuse, R144, R20 ;  /* 0x000000909414723c */ /* 0x050ff00000001814 */
[C---:B------:R-:W-:Y:S01]  /*1ba90*/  HMMA.16816.F32 R24, R148.reuse, R146, R24 ;  /* 0x000000929418723c */ /* 0x040fe20000001818 */
[----:B------:R-:W3:Y:S07]  /*1baa0*/  LDSM.16.M88.4 R144, [R196+0x4000] ;  /* 0x00400000c490783b */ /* 0x000eee0000000200 */
[C---:B-----5:R-:W-:Y:S08]  /*1bab0*/  HMMA.16816.F32 R28, R148.reuse, R160, R28 ;  /* 0x000000a0941c723c */ /* 0x060ff0000000181c */
        /* <DEDUP_REMOVED lines=29> */
[C---:B-1----:R-:W-:Y:S01]  /*1bc90*/  HMMA.16816.F32 R4, R140.reuse, R164, R4 ;  /* 0x000000a48c04723c */ /* 0x042fe20000001804 */
[----:B------:R-:W-:Y:S04]  /*1bca0*/  DEPBAR.LE SB0, 0x0 ;  /* 0x000080000000791a */ /* 0x000fe80000000000 */
[----:B------:R-:W-:Y:S02]  /*1bcb0*/  BAR.SYNC.DEFER_BLOCKING 0x0 ;  /* 0x0000000000007b1d */ /* 0x000fe40000010000 */
[----:B------:R-:W-:Y:S01]  /*1bcc0*/  IMAD.MOV.U32 R164, RZ, RZ, R2 ;  /* 0x000000ffffa47224 */ /* 0x000fe200078e0002 */
[C---:B------:R-:W-:Y:S05]  /*1bcd0*/  HMMA.16816.F32 R8, R140.reuse, R166, R8 ;  /* 0x000000a68c08723c */ /* 0x040fea0000001808 */
[----:B------:R-:W-:Y:S03]  /*1bce0*/  IMAD.MOV.U32 R165, RZ, RZ, R3 ;  /* 0x000000ffffa57224 */ /* 0x000fe600078e0003 */
[C---:B------:R-:W-:Y:S08]  /*1bcf0*/  HMMA.16816.F32 R12, R140.reuse, R168, R12 ;  /* 0x000000a88c0c723c */ /* 0x040ff0000000180c */
[C---:B------:R-:W-:Y:S08]  /*1bd00*/  HMMA.16816.F32 R16, R140.reuse, R170, R16 ;  /* 0x000000aa8c10723c */ /* 0x040ff00000001810 */
[C---:B--2---:R-:W-:Y:S08]  /*1bd10*/  HMMA.16816.F32 R20, R140.reuse, R136, R20 ;  /* 0x000000888c14723c */ /* 0x044ff00000001814 */
[C---:B------:R-:W-:Y:S08]  /*1bd20*/  HMMA.16816.F32 R24, R140.reuse, R138, R24 ;  /* 0x0000008a8c18723c */ /* 0x040ff00000001818 */
[C---:B------:R-:W-:Y:S08]  /*1bd30*/  HMMA.16816.F32 R28, R140.reuse, R172, R28 ;  /* 0x000000ac8c1c723c */ /* 0x040ff0000000181c */
[----:B------:R-:W-:Y:S08]  /*1bd40*/  HMMA.16816.F32 R32, R140, R174, R32 ;  /* 0x000000ae8c20723c */ /* 0x000ff00000001820 */
[C---:B---3--:R-:W-:Y:S08]  /*1bd50*/  HMMA.16816.F32 R4, R148.reuse, R152, R4 ;  /* 0x000000989404723c */ /* 0x048ff00000001804 */
[C---:B------:R-:W-:Y:S08]  /*1bd60*/  HMMA.16816.F32 R8, R148.reuse, R154, R8 ;  /* 0x0000009a9408723c */ /* 0x040ff00000001808 */
[C---:B------:R-:W-:Y:S08]  /*1bd70*/  HMMA.16816.F32 R12, R148.reuse, R156, R12 ;  /* 0x0000009c940c723c */ /* 0x040ff0000000180c */
[C---:B------:R-:W-:Y:S08]  /*1bd80*/  HMMA.16816.F32 R16, R148.reuse, R158, R16 ;  /* 0x0000009e9410723c */ /* 0x040ff00000001810 */
[C---:B----4-:R-:W-:Y:S08]  /*1bd90*/  HMMA.16816.F32 R20, R148.reuse, R144, R20 ;  /* 0x000000909414723c */ /* 0x050ff00000001814 */
[C---:B------:R-:W-:Y:S08]  /*1bda0*/  HMMA.16816.F32 R24, R148.reuse, R146, R24 ;  /* 0x000000929418723c */ /* 0x040ff00000001818 */
[C---:B-----5:R-:W-:Y:S08]  /*1bdb0*/  HMMA.16816.F32 R28, R148.reuse, R160, R28 ;  /* 0x000000a0941c723c */ /* 0x060ff0000000181c */
[----:B------:R-:W-:Y:S01]  /*1bdc0*/  HMMA.16816.F32 R32, R148, R162, R32 ;  /* 0x000000a29420723c */ /* 0x000fe20000001820 */
[----:B------:R-:W-:-:S07]  /*1bdd0*/  @!P0 BRA `(.L_x_1048) ;  /* 0x000009c000008947 */ /* 0x000fce0003800000 */
[----:B------:R-:W-:Y:S02]  /*1bde0*/  ULDC UR5, c[0x0][0x198] ;  /* 0x0000660000057ab9 */ /* 0x000fe40000000800 */
[----:B------:R-:W-:Y:S04]  /*1bdf0*/  ULEA UR5, -UR5, URZ, 0x6 ;  /* 0x0000003f05057291 */ /* 0x000fe8000f8e313f */
[----:B------:R-:W-:Y:S02]  /*1be00*/  USHF.R.S32.HI UR4, URZ, 0x1f, UR5 ;  /* 0x0000001f3f047899 */ /* 0x000fe40008011405 */
[----:B------:R-:W-:Y:S04]  /*1be10*/  MOV R137, UR5 ;  /* 0x0000000500897c02 */ /* 0x000fe80008000f00 */
[----:B------:R-:W-:Y:S01]  /*1be20*/  MOV R2, UR4 ;  /* 0x0000000400027c02 */ /* 0x000fe20008000f00 */
[----:B------:R-:W-:-:S05]  /*1be30*/  @!P3 BRA `(.L_x_1049) ;  /* 0x000003d00000b947 */ /* 0x000fca0003800000 */
        /* <DEDUP_REMOVED lines=24> */
[--C-:B------:R-:W-:Y:S01]  /*1bfc0*/  @!P0 IMAD.IADD R135, R135, 0x1, -R3.reuse ;  /* 0x0000000187878824 */ /* 0x100fe200078e0a03 */
[----:B------:R-:W-:Y:S04]  /*1bfd0*/  @!P0 IADD3 R136, R136, 0x1, RZ ;  /* 0x0000000188888810 */ /* 0x000fe80007ffe0ff */
        /* <DEDUP_REMOVED lines=34> */
[----:B------:R-:W-:Y:S05]  /*1c200*/  IMAD.MOV.U32 R137, RZ, RZ, R136 ;  /* 0x000000ffff897224 */ /* 0x000fea00078e0088 */
.L_x_1049:
[CC--:B------:R-:W-:Y:S02]  /*1c210*/  LEA R142, P1, R137.reuse, R208.reuse, 0x1 ;  /* 0x000000d0898e7211 */ /* 0x0c0fe400078208ff */
[C---:B------:R-:W-:Y:S02]  /*1c220*/  IADD3 R135, P0, R200.reuse, R137, RZ ;  /* 0x00000089c8877210 */ /* 0x040fe40007f1e0ff */
[--C-:B------:R-:W-:Y:S02]  /*1c230*/  LEA.HI.X R143, R137, R211, R2.reuse, 0x1, P1 ;  /* 0x000000d3898f7211 */ /* 0x100fe400008f0c02 */
[-C--:B------:R-:W-:Y:S01]  /*1c240*/  @P6 LEA R140, P2, R135, R208.reuse, 0x1 ;  /* 0x000000d0878c6211 */ /* 0x080fe200078408ff */
[----:B------:R-:W-:Y:S01]  /*1c250*/  IMAD.X R132, R199, 0x1, R2, P0 ;  /* 0x00000001c7847824 */ /* 0x000fe200000e0602 */
[CC--:B------:R-:W-:Y:S01]  /*1c260*/  @P5 LEA R136, P1, R135.reuse, R208.reuse, 0x1 ;  /* 0x000000d087885211 */ /* 0x0c0fe200078208ff */
[----:B------:R-:W-:Y:S01]  /*1c270*/  @!PT LDS RZ, [RZ] ;  /* 0x00000000fffff984 */ /* 0x000fe20000000800 */
[----:B------:R-:W-:Y:S01]  /*1c280*/  @!PT LDS RZ, [RZ] ;  /* 0x00000000fffff984 */ /* 0x000fe20000000800 */
[----:B------:R-:W-:Y:S01]  /*1c290*/  @!PT LDS RZ, [RZ] ;  /* 0x00000000fffff984 */ /* 0x000fe20000000800 */
[----:B------:R1:W-:Y:S01]  /*1c2a0*/  @P6 LDGSTS.E.BYPASS.LTC128B.128 [R205+0x6000], [R142.64] ;  /* 0x060000008ecd6fae */ /* 0x0003e2000b901d46 */
[C---:B------:R-:W-:Y:S02]  /*1c2b0*/  IADD3 R3, P0, R200.reuse, R135, RZ ;  /* 0x00000087c8037210 */ /* 0x040fe40007f1e0ff */
[CCC-:B------:R-:W-:Y:S01]  /*1c2c0*/  @P6 LEA.HI.X R141, R135.reuse, R211.reuse, R132.reuse, 0x1, P2 ;  /* 0x000000d3878d6211 */ /* 0x1c0fe200010f0c84 */
[----:B------:R1:W-:Y:S01]  /*1c2d0*/  @!P6 STS.128 [R205+0x6000], RZ ;  /* 0x006000ffcd00e388 */ /* 0x0003e20000000c00 */
        /* <DEDUP_REMOVED lines=8> */
[-C--:B------:R-:W-:Y:S01]  /*1c360*/  @P4 LEA.HI.X R135, R135, R211.reuse, R132, 0x1, P0 ;  /* 0x000000d387874211 */ /* 0x080fe200000f0c84 */
[----:B------:R1:W-:Y:S01]  /*1c370*/  @!P5 STS.128 [R205+0x8000], RZ ;  /* 0x008000ffcd00d388 */ /* 0x0003e20000000c00 */
[CCC-:B------:R-:W-:Y:S02]  /*1c380*/  @P6 LEA.HI.X R139, R3.reuse, R211.reuse, R2.reuse, 0x1, P2 ;  /* 0x000000d3038b6211 */ /* 0x1c0fe400010f0c02 */
[CC--:B------:R-:W-:Y:S01]  /*1c390*/  @P5 LEA R146, P1, R3.reuse, R208.reuse, 0x1 ;  /* 0x000000d003925211 */ /* 0x0c0fe200078208ff */
[----:B------:R-:W-:Y:S01]  /*1c3a0*/  @!PT LDS RZ, [RZ] ;  /* 0x00000000fffff984 */ /* 0x000fe20000000800 */
[----:B------:R-:W-:Y:S01]  /*1c3b0*/  @!PT LDS RZ, [RZ] ;  /* 0x00000000fffff984 */ /* 0x000fe20000000800 */
[----:B------:R-:W-:Y:S01]  /*1c3c0*/  @!PT LDS RZ, [RZ] ;  /* 0x00000000fffff984 */ /* 0x000fe20000000800 */
[----:B------:R1:W-:Y:S01]  /*1c3d0*/  @P4 LDGSTS.E.BYPASS.LTC128B.128 [R205+0xa000], [R142.64+0x100] ;  /* 0x0a0001008ecd4fae */ /* 0x0003e2000b901d46 */
[CC--:B------:R-:W-:Y:S02]  /*1c3e0*/  @P4 LEA R144, P0, R3.reuse, R208.reuse, 0x1 ;  /* 0x000000d003904211 */ /* 0x0c0fe400078008ff */
[CCC-:B------:R-:W-:Y:S01]  /*1c3f0*/  @P5 LEA.HI.X R147, R3.reuse, R211.reuse, R2.reuse, 0x1, P1 ;  /* 0x000000d303935211 */ /* 0x1c0fe200008f0c02 */
[----:B------:R1:W-:Y:S01]  /*1c400*/  @!P4 STS.128 [R205+0xa000], RZ ;  /* 0x00a000ffcd00c388 */ /* 0x0003e20000000c00 */
[--C-:B------:R-:W-:Y:S02]  /*1c410*/  @P4 LEA.HI.X R145, R3, R211, R2.reuse, 0x1, P0 ;  /* 0x000000d303914211 */ /* 0x100fe400000f0c02 */
[----:B------:R-:W-:Y:S01]  /*1c420*/  IADD3 R132, P2, R200, R3, RZ ;  /* 0x00000003c8847210 */ /* 0x000fe20007f5e0ff */
[----:B------:R-:W-:Y:S01]  /*1c430*/  @!PT LDS RZ, [RZ] ;  /* 0x00000000fffff984 */ /* 0x000fe20000000800 */
[----:B------:R-:W-:Y:S01]  /*1c440*/  @!PT LDS RZ, [RZ] ;  /* 0x00000000fffff984 */ /* 0x000fe20000000800 */
[----:B------:R-:W-:Y:S01]  /*1c450*/  @!PT LDS RZ, [RZ] ;  /* 0x00000000fffff984 */ /* 0x000fe20000000800 */
[----:B------:R1:W-:Y:S03]  /*1c460*/  @P6 LDGSTS.E.BYPASS.LTC128B.128 [R205+0x6800], [R140.64] ;  /* 0x068000008ccd6fae */ /* 0x0003e6000b901d46 */
[CC--:B------:R-:W-:Y:S01]  /*1c470*/  @P5 LEA R148, P1, R132.reuse, R208.reuse, 0x1 ;  /* 0x000000d084945211 */ /* 0x0c0fe200078208ff */
[----:B------:R1:W-:Y:S01]  /*1c480*/  @!P6 STS.128 [R205+0x6800], RZ ;  /* 0x006800ffcd00e388 */ /* 0x0003e20000000c00 */
[CC--:B------:R-:W-:Y:S01]  /*1c490*/  @P4 LEA R152, P0, R132.reuse, R208.reuse, 0x1 ;  /* 0x000000d084984211 */ /* 0x0c0fe200078008ff */
[----:B------:R-:W-:Y:S01]  /*1c4a0*/  IMAD.X R2, R199, 0x1, R2, P2 ;  /* 0x00000001c7027824 */ /* 0x000fe200010e0602 */
[C---:B------:R-:W-:Y:S01]  /*1c4b0*/  @P6 LEA R150, P2, R132.reuse, R208, 0x1 ;  /* 0x000000d084966211 */ /* 0x040fe200078408ff */
[----:B------:R-:W-:Y:S01]  /*1c4c0*/  @!PT LDS RZ, [RZ] ;  /* 0x00000000fffff984 */ /* 0x000fe20000000800 */
[----:B------:R-:W-:Y:S01]  /*1c4d0*/  @!PT LDS RZ, [RZ] ;  /* 0x00000000fffff984 */ /* 0x000fe20000000800 */
[----:B------:R-:W-:Y:S01]  /*1c4e0*/  @!PT LDS RZ, [RZ] ;  /* 0x00000000fffff984 */ /* 0x000fe20000000800 */
[----:B------:R1:W-:Y:S01]  /*1c4f0*/  @P5 LDGSTS.E.BYPASS.LTC128B.128 [R205+0x8800], [R136.64+0x80] ;  /* 0x0880008088cd5fae */ /* 0x0003e2000b901d46 */
[----:B------:R-:W-:Y:S02]  /*1c500*/  IMAD.MOV.U32 R208, RZ, RZ, R142 ;  /* 0x000000ffffd07224 */ /* 0x000fe400078e008e */
[CCC-:B------:R-:W-:Y:S01]  /*1c510*/  @P6 LEA.HI.X R151, R132.reuse, R211.reuse, R2.reuse, 0x1, P2 ;  /* 0x000000d384976211 */ /* 0x1c0fe200010f0c02 */
[----:B------:R1:W-:Y:S01]  /*1c520*/  @!P5 STS.128 [R205+0x8800], RZ ;  /* 0x008800ffcd00d388 */ /* 0x0003e20000000c00 */
[CCC-:B------:R-:W-:Y:S02]  /*1c530*/  @P5 LEA.HI.X R149, R132.reuse, R211.reuse, R2.reuse, 0x1, P1 ;  /* 0x000000d384955211 */ /* 0x1c0fe400008f0c02 */
[----:B------:R-:W-:Y:S01]  /*1c540*/  @P4 LEA.HI.X R153, R132, R211, R2, 0x1, P0 ;  /* 0x000000d384994211 */ /* 0x000fe200000f0c02 */
[----:B------:R-:W-:Y:S01]  /*1c550*/  @!PT LDS RZ, [RZ] ;  /* 0x00000000fffff984 */ /* 0x000fe20000000800 */
[----:B------:R-:W-:Y:S01]  /*1c560*/  @!PT LDS RZ, [RZ] ;  /* 0x00000000fffff984 */ /* 0x000fe20000000800 */
[----:B------:R-:W-:Y:S01]  /*1c570*/  @!PT LDS RZ, [RZ] ;  /* 0x00000000fffff984 */ /* 0x000fe20000000800 */
[----:B------:R1:W-:Y:S01]  /*1c580*/  @P4 LDGSTS.E.BYPASS.LTC128B.128 [R205+0xa800], [R134.64+0x100] ;  /* 0x0a80010086cd4fae */ /* 0x0003e2000b901d46 */
[----:B------:R-:W-:Y:S03]  /*1c590*/  IMAD.MOV.U32 R211, RZ, RZ, R143 ;  /* 0x000000ffffd37224 */ /* 0x000fe600078e008f */
        /* <DEDUP_REMOVED lines=32> */
.L_x_1048:
        /* <DEDUP_REMOVED lines=410> */
.L_x_1046:
[----:B------:R-:W1:Y:S01]  /*1e140*/  SHFL.BFLY PT, R2, R215, 0x2, 0x1f ;  /* 0x0c401f00d7027f89 */ /* 0x000e6200000e0000 */
[----:B------:R-:W-:Y:S01]  /*1e150*/  MOV R4, 0x3f800000 ;  /* 0x3f80000000047802 */ /* 0x000fe20000000f00 */
[----:B------:R-:W-:Y:S01]  /*1e160*/  ULDC.U8 UR4, c[0x0][0x328] ;  /* 0x0000ca0000047ab9 */ /* 0x000fe20000000000 */
[----:B------:R-:W-:Y:S01]  /*1e170*/  MOV R5, 0x3f800000 ;  /* 0x3f80000000057802 */ /* 0x000fe20000000f00 */
[----:B------:R-:W2:Y:S01]  /*1e180*/  SHFL.BFLY PT, R0, R213, 0x2, 0x1f ;  /* 0x0c401f00d5007f89 */ /* 0x000ea200000e0000 */
[----:B-1----:R-:W-:-:S02]  /*1e190*/  FADD.FTZ R9, R2, R215 ;  /* 0x000000d702097221 */ /* 0x002fc40000010000 */
[----:B--2---:R-:W-:-:S03]  /*1e1a0*/  FADD.FTZ R7, R0, R213 ;  /* 0x000000d500077221 */ /* 0x004fc60000010000 */
[----:B------:R-:W1:Y:S04]  /*1e1b0*/  SHFL.BFLY PT, R2, R9, 0x1, 0x1f ;  /* 0x0c201f0009027f89 */ /* 0x000e6800000e0000 */
[----:B------:R-:W2:Y:S01]  /*1e1c0*/  SHFL.BFLY PT, R0, R7, 0x1, 0x1f ;  /* 0x0c201f0007007f89 */ /* 0x000ea200000e0000 */
[----:B-1----:R-:W-:Y:S02]  /*1e1d0*/  FADD.FTZ R2, R9, R2 ;  /* 0x0000000209027221 */ /* 0x002fe40000010000 */
[----:B--2---:R-:W-:-:S03]  /*1e1e0*/  FADD.FTZ R0, R7, R0 ;  /* 0x0000000007007221 */ /* 0x004fc60000010000 */
[----:B------:R-:W-:Y:S02]  /*1e1f0*/  FSETP.NE.FTZ.AND P4, PT, R2, RZ, PT ;  /* 0x000000ff0200720b */ /* 0x000fe40003f95000 */
[----:B------:R-:W-:-:S11]  /*1e200*/  FSETP.NE.FTZ.AND P3, PT, R0, RZ, PT ;  /* 0x000000ff0000720b */ /* 0x000fd60003f75000 */
[----:B------:R-:W1:Y:S08]  /*1e210*/  @P4 MUFU.RCP R4, R2 ;  /* 0x0000000200044308 */ /* 0x000e700000001000 */
[----:B------:R-:W2:Y:S01]  /*1e220*/  @P3 MUFU.RCP R5, R0 ;  /* 0x0000000000053308 */ /* 0x000ea20000001000 */
[----:B-1----:R-:W-:-:S07]  /*1e230*/  FMUL.FTZ R128, R4, R128 ;  /* 0x0000008004807220 */ /* 0x002fce0000410000 */
[----:B------:R-:W-:Y:S01]  /*1e240*/  @P3 MUFU.LG2 R0, R0 ;  /* 0x0000000000003308 */ /* 0x000fe20000000c00 */
[C---:B------:R-:W-:Y:S02]  /*1e250*/  FMUL.FTZ R129, R4.reuse, R129 ;  /* 0x0000008104817220 */ /* 0x040fe40000410000 */
[C---:B------:R-:W-:Y:S02]  /*1e260*/  FMUL.FTZ R36, R4.reuse, R36 ;  /* 0x0000002404247220 */ /* 0x040fe40000410000 */
[C---:B------:R-:W-:Y:S01]  /*1e270*/  FMUL.FTZ R37, R4.reuse, R37 ;  /* 0x0000002504257220 */ /* 0x040fe20000410000 */
[----:B------:R-:W-:Y:S01]  /*1e280*/  F2FP.PACK_AB R128, R129, R128 ;  /* 0x000000808180723e */ /* 0x000fe200000000ff */
[C---:B------:R-:W-:Y:S02]  /*1e290*/  FMUL.FTZ R40, R4.reuse, R40 ;  /* 0x0000002804287220 */ /* 0x040fe40000410000 */
[C---:B------:R-:W-:Y:S01]  /*1e2a0*/  FMUL.FTZ R41, R4.reuse, R41 ;  /* 0x0000002904297220 */ /* 0x040fe20000410000 */
[----:B------:R-:W-:Y:S01]  /*1e2b0*/  F2FP.PACK_AB R36, R37, R36 ;  /* 0x000000242524723e */ /* 0x000fe200000000ff */
[----:B------:R-:W-:-:S02]  /*1e2c0*/  FMUL.FTZ R44, R4, R44 ;  /* 0x0000002c042c7220 */ /* 0x000fc40000410000 */
[C---:B------:R-:W-:Y:S01]  /*1e2d0*/  FMUL.FTZ R45, R4.reuse, R45 ;  /* 0x0000002d042d7220 */ /* 0x040fe20000410000 */
[----:B------:R-:W-:Y:S01]  /*1e2e0*/  F2FP.PACK_AB R40, R41, R40 ;  /* 0x000000282928723e */ /* 0x000fe200000000ff */
        /* <DEDUP_REMOVED lines=58> */
[----:B------:R-:W-:Y:S01]  /*1e690*/  FMUL.FTZ R117, R4, R117 ;  /* 0x0000007504757220 */ /* 0x000fe20000410000 */
[----:B------:R-:W-:Y:S01]  /*1e6a0*/  F2FP.PACK_AB R120, R121, R120 ;  /* 0x000000787978723e */ /* 0x000fe200000000ff */
[----:B------:R-:W1:Y:S01]  /*1e6b0*/  S2R R4, SR_TID.X ;  /* 0x0000000000047919 */ /* 0x000e620000002100 */
[----:B--2---:R-:W-:-:S02]  /*1e6c0*/  FMUL.FTZ R131, R5, R131 ;  /* 0x0000008305837220 */ /* 0x004fc40000410000 */
        /* <DEDUP_REMOVED lines=15> */
[C---:B------:R-:W-:Y:S01]  /*1e7c0*/  FMUL.FTZ R54, R5.reuse, R54 ;  /* 0x0000003605367220 */ /* 0x040fe20000410000 */
[----:B-1----:R-:W-:Y:S01]  /*1e7d0*/  SHF.R.S32.HI R7, RZ, 0x1f, R4 ;  /* 0x0000001fff077819 */ /* 0x002fe20000011404 */
[----:B------:R-:W-:Y:S01]  /*1e7e0*/  FMUL.FTZ R59, R5, R59 ;  /* 0x0000003b053b7220 */ /* 0x000fe20000410000 */
[----:B------:R-:W-:Y:S01]  /*1e7f0*/  F2FP.PACK_AB R50, R51, R50 ;  /* 0x000000323332723e */ /* 0x000fe200000000ff */
[----:B------:R-:W-:Y:S01]  /*1e800*/  FMUL.FTZ R58, R5, R58 ;  /* 0x0000003a053a7220 */ /* 0x000fe20000410000 */
[----:B------:R-:W-:Y:S01]  /*1e810*/  LEA.HI R6, R7, R4, RZ, 0x2 ;  /* 0x0000000407067211 */ /* 0x000fe200078f10ff */
[----:B------:R-:W-:Y:S01]  /*1e820*/  FMUL.FTZ R63, R5, R63 ;  /* 0x0000003f053f7220 */ /* 0x000fe20000410000 */
[----:B------:R-:W-:Y:S01]  /*1e830*/  F2FP.PACK_AB R54, R55, R54 ;  /* 0x000000363736723e */ /* 0x000fe200000000ff */
[C---:B------:R-:W-:Y:S01]  /*1e840*/  FMUL.FTZ R62, R5.reuse, R62 ;  /* 0x0000003e053e7220 */ /* 0x040fe20000410000 */
[--C-:B------:R-:W-:Y:S01]  /*1e850*/  SHF.R.S32.HI R9, RZ, 0x2, R6.reuse ;  /* 0x00000002ff097819 */ /* 0x100fe20000011406 */
[C---:B------:R-:W-:Y:S01]  /*1e860*/  FMUL.FTZ R67, R5.reuse, R67 ;  /* 0x0000004305437220 */ /* 0x040fe20000410000 */
[----:B------:R-:W-:Y:S01]  /*1e870*/  SHF.R.S32.HI R8, RZ, 0x1f, R6 ;  /* 0x0000001fff087819 */ /* 0x000fe20000011406 */
[----:B------:R-:W-:Y:S01]  /*1e880*/  FMUL.FTZ R66, R5, R66 ;  /* 0x0000004205427220 */ /* 0x000fe20000410000 */
[----:B------:R-:W-:Y:S01]  /*1e890*/  F2FP.PACK_AB R58, R59, R58 ;  /* 0x0000003a3b3a723e */ /* 0x000fe200000000ff */
[C---:B------:R-:W-:Y:S01]  /*1e8a0*/  FMUL.FTZ R71, R5.reuse, R71 ;  /* 0x0000004705477220 */ /* 0x040fe20000410000 */
[----:B------:R-:W-:Y:S01]  /*1e8b0*/  LEA.HI R8, R8, R9, RZ, 0x3 ;  /* 0x0000000908087211 */ /* 0x000fe200078f18ff */
[----:B------:R-:W-:Y:S01]  /*1e8c0*/  FMUL.FTZ R70, R5, R70 ;  /* 0x0000004605467220 */ /* 0x000fe20000410000 */
[----:B------:R-:W-:Y:S01]  /*1e8d0*/  F2FP.PACK_AB R62, R63, R62 ;  /* 0x0000003e3f3e723e */ /* 0x000fe200000000ff */
[C---:B------:R-:W-:Y:S01]  /*1e8e0*/  FMUL.FTZ R75, R5.reuse, R75 ;  /* 0x0000004b054b7220 */ /* 0x040fe20000410000 */
[----:B------:R-:W-:Y:S01]  /*1e8f0*/  LOP3.LUT R8, R8, 0xfffffff8, RZ, 0xc0, !PT ;  /* 0xfffffff808087812 */ /* 0x000fe200078ec0ff */
[----:B------:R-:W-:Y:S01]  /*1e900*/  FMUL.FTZ R74, R5, R74 ;  /* 0x0000004a054a7220 */ /* 0x000fe20000410000 */
[----:B------:R-:W-:Y:S01]  /*1e910*/  F2FP.PACK_AB R66, R67, R66 ;  /* 0x000000424342723e */ /* 0x000fe200000000ff */
[----:B------:R-:W-:Y:S01]  /*1e920*/  FMUL.FTZ R79, R5, R79 ;  /* 0x0000004f054f7220 */ /* 0x000fe20000410000 */
[----:B------:R-:W-:Y:S01]  /*1e930*/  IADD3 R8, R9, -R8, RZ ;  /* 0x8000000809087210 */ /* 0x000fe20007ffe0ff */
[C---:B------:R-:W-:Y:S01]  /*1e940*/  FMUL.FTZ R78, R5.reuse, R78 ;  /* 0x0000004e054e7220 */ /* 0x040fe20000410000 */
[----:B------:R-:W-:Y:S01]  /*1e950*/  LOP3.LUT R9, R6, 0x3ffffffc, RZ, 0xc0, !PT ;  /* 0x3ffffffc06097812 */ /* 0x000fe200078ec0ff */
[C---:B------:R-:W-:Y:S01]  /*1e960*/  FMUL.FTZ R83, R5.reuse, R83 ;  /* 0x0000005305537220 */ /* 0x040fe20000410000 */
[----:B------:R-:W-:Y:S01]  /*1e970*/  SHF.L.U32 R10, R8, 0x6, RZ ;  /* 0x00000006080a7819 */ /* 0x000fe200000006ff */
[----:B------:R-:W-:Y:S01]  /*1e980*/  FMUL.FTZ R82, R5, R82 ;  /* 0x0000005205527220 */ /* 0x000fe20000410000 */
[----:B------:R-:W-:Y:S01]  /*1e990*/  IADD3 R9, -R9, R4, RZ ;  /* 0x0000000409097210 */ /* 0x000fe20007ffe1ff */
[C---:B------:R-:W-:Y:S01]  /*1e9a0*/  FMUL.FTZ R87, R5.reuse, R87 ;  /* 0x0000005705577220 */ /* 0x040fe20000410000 */
[----:B------:R-:W-:Y:S01]  /*1e9b0*/  LOP3.LUT R10, R10, 0x1c0, RZ, 0xc0, !PT ;  /* 0x000001c00a0a7812 */ /* 0x000fe200078ec0ff */
[C---:B------:R-:W-:Y:S01]  /*1e9c0*/  FMUL.FTZ R86, R5.reuse, R86 ;  /* 0x0000005605567220 */ /* 0x040fe20000410000 */
[----:B------:R-:W-:Y:S01]  /*1e9d0*/  LOP3.LUT R11, R8, 0x1, RZ, 0xc0, !PT ;  /* 0x00000001080b7812 */ /* 0x000fe200078ec0ff */
[C---:B------:R-:W-:Y:S01]  /*1e9e0*/  FMUL.FTZ R91, R5.reuse, R91 ;  /* 0x0000005b055b7220 */ /* 0x040fe20000410000 */
[----:B------:R-:W-:Y:S01]  /*1e9f0*/  LEA.HI R10, R10, R10, RZ, 0x1d ;  /* 0x0000000a0a0a7211 */ /* 0x000fe200078fe8ff */
[----:B------:R-:W-:Y:S01]  /*1ea00*/  FMUL.FTZ R90, R5, R90 ;  /* 0x0000005a055a7220 */ /* 0x000fe20000410000 */
[----:B------:R-:W-:Y:S01]  /*1ea10*/  ISETP.NE.U32.AND P0, PT, R11, 0x1, PT ;  /* 0x000000010b00780c */ /* 0x000fe20003f05070 */
[----:B------:R-:W-:Y:S01]  /*1ea20*/  FMUL.FTZ R95, R5, R95 ;  /* 0x0000005f055f7220 */ /* 0x000fe20000410000 */
[----:B------:R-:W-:Y:S01]  /*1ea30*/  F2FP.PACK_AB R70, R71, R70 ;  /* 0x000000464746723e */ /* 0x000fe200000000ff */
[C---:B------:R-:W-:Y:S01]  /*1ea40*/  FMUL.FTZ R94, R5.reuse, R94 ;  /* 0x0000005e055e7220 */ /* 0x040fe20000410000 */
[----:B------:R-:W-:Y:S01]  /*1ea50*/  R2P PR, R8, 0x6 ;  /* 0x0000000608007804 */ /* 0x000fe20000000000 */
[C---:B------:R-:W-:Y:S01]  /*1ea60*/  FMUL.FTZ R99, R5.reuse, R99 ;  /* 0x0000006305637220 */ /* 0x040fe20000410000 */
[----:B------:R-:W-:Y:S01]  /*1ea70*/  MOV R8, 0x20 ;  /* 0x0000002000087802 */ /* 0x000fe20000000f00 */
[----:B------:R-:W-:Y:S01]  /*1ea80*/  FMUL.FTZ R98, R5, R98 ;  /* 0x0000006205627220 */ /* 0x000fe20000410000 */
[----:B------:R-:W-:Y:S01]  /*1ea90*/  F2FP.PACK_AB R74, R75, R74 ;  /* 0x0000004a4b4a723e */ /* 0x000fe200000000ff */
[C---:B------:R-:W-:Y:S01]  /*1eaa0*/  FMUL.FTZ R103, R5.reuse, R103 ;  /* 0x0000006705677220 */ /* 0x040fe20000410000 */
[----:B------:R-:W-:Y:S01]  /*1eab0*/  SEL R8, R8, 0xffffffe0, !P1 ;  /* 0xffffffe008087807 */ /* 0x000fe20004800000 */
        /* <DEDUP_REMOVED lines=22> */
[----:B------:R-:W-:-:S02]  /*1ec20*/  FMUL.FTZ R119, R5, R119 ;  /* 0x0000007705777220 */ /* 0x000fc40000410000 */
[----:B------:R-:W-:Y:S01]  /*1ec30*/  FMUL.FTZ R118, R5, R118 ;  /* 0x0000007605767220 */ /* 0x000fe20000410000 */
[----:B------:R-:W-:Y:S02]  /*1ec40*/  LEA.HI R5, R7, R4, RZ, 0x5 ;  /* 0x0000000407057211 */ /* 0x000fe400078f28ff */
[----:B------:R-:W-:Y:S02]  /*1ec50*/  F2FP.PACK_AB R122, R123, R122 ;  /* 0x0000007a7b7a723e */ /* 0x000fe400000000ff */
[----:B------:R-:W-:Y:S02]  /*1ec60*/  SHF.R.S32.HI R6, RZ, 0x5, R5 ;  /* 0x00000005ff067819 */ /* 0x000fe40000011405 */
[----:B------:R-:W-:Y:S02]  /*1ec70*/  F2FP.PACK_AB R118, R119, R118 ;  /* 0x000000767776723e */ /* 0x000fe400000000ff */
[----:B------:R-:W-:-:S04]  /*1ec80*/  LEA R9, R6, R9, 0x9 ;  /* 0x0000000906097211 */ /* 0x000fc800078e48ff */
[----:B------:R-:W-:Y:S02]  /*1ec90*/  LEA R9, R9, R10, 0x1 ;  /* 0x0000000a09097211 */ /* 0x000fe400078e08ff */
[----:B------:R-:W-:Y:S02]  /*1eca0*/  MOV R10, 0x40 ;  /* 0x00000040000a7802 */ /* 0x000fe40000000f00 */
[----:B------:R-:W-:Y:S02]  /*1ecb0*/  SHF.L.U32 R9, R9, 0x1, RZ ;  /* 0x0000000109097819 */ /* 0x000fe400000006ff */
[----:B------:R-:W-:Y:S02]  /*1ecc0*/  SEL R10, R10, 0xffffffc0, !P2 ;  /* 0xffffffc00a0a7807 */ /* 0x000fe40005000000 */
[C---:B------:R-:W-:Y:S01]  /*1ecd0*/  IADD3 R11, R9.reuse, -0x10, RZ ;  /* 0xfffffff0090b7810 */ /* 0x040fe20007ffe0ff */
[----:B------:R-:W-:Y:S01]  /*1ece0*/  STS [R9], R128 ;  /* 0x0000008009007388 */ /* 0x000fe20000000800 */
[----:B------:R-:W-:-:S02]  /*1ecf0*/  @P0 IADD3 R11, R9, 0x10, RZ ;  /* 0x00000010090b0810 */ /* 0x000fc40007ffe0ff */
[C---:B------:R-:W-:Y:S01]  /*1ed00*/  IADD3 R13, R9.reuse, R8, RZ ;  /* 0x00000008090d7210 */ /* 0x040fe20007ffe0ff */
[----:B------:R-:W-:Y:S01]  /*1ed10*/  STS [R9+0x400], R130 ;  /* 0x0004008209007388 */ /* 0x000fe20000000800 */
[-C--:B------:R-:W-:Y:S02]  /*1ed20*/  IADD3 R15, R8, R11.reuse, RZ ;  /* 0x0000000b080f7210 */ /* 0x080fe40007ffe0ff */
[-C--:B------:R-:W-:Y:S01]  /*1ed30*/  IADD3 R17, R9, R10.reuse, RZ ;  /* 0x0000000a09117210 */ /* 0x080fe20007ffe0ff */
[----:B------:R-:W-:Y:S01]  /*1ed40*/  STS [R11], R36 ;  /* 0x000000240b007388 */ /* 0x000fe20000000800 */
[----:B------:R-:W-:Y:S01]  /*1ed50*/  IADD3 R19, R10, R11, RZ ;  /* 0x0000000b0a137210 */ /* 0x000fe20007ffe0ff */
[----:B------:R1:W2:Y:S01]  /*1ed60*/  @P4 MUFU.LG2 R8, R2 ;  /* 0x0000000200084308 */ /* 0x0002a20000000c00 */
[-C--:B------:R-:W-:Y:S01]  /*1ed70*/  IADD3 R21, R13, R10.reuse, RZ ;  /* 0x0000000a0d157210 */ /* 0x080fe20007ffe0ff */
[----:B------:R-:W-:Y:S01]  /*1ed80*/  STS [R11+0x400], R38 ;  /* 0x000400260b007388 */ /* 0x000fe20000000800 */
[----:B------:R-:W-:-:S02]  /*1ed90*/  IADD3 R23, R15, R10, RZ ;  /* 0x0000000a0f177210 */ /* 0x000fc40007ffe0ff */
[----:B------:R-:W-:Y:S01]  /*1eda0*/  ISETP.NE.AND P0, PT, RZ, UR4, PT ;  /* 0x00000004ff007c0c */ /* 0x000fe2000bf05270 */
[----:B------:R-:W-:Y:S04]  /*1edb0*/  STS [R13], R40 ;  /* 0x000000280d007388 */ /* 0x000fe80000000800 */
[----:B------:R-:W-:Y:S04]  /*1edc0*/  STS [R13+0x400], R42 ;  /* 0x0004002a0d007388 */ /* 0x000fe80000000800 */
[----:B------:R-:W-:Y:S01]  /*1edd0*/  STS [R15], R44 ;  /* 0x0000002c0f007388 */ /* 0x000fe20000000800 */
[----:B-1----:R-:W-:-:S03]  /*1ede0*/  MOV R2, 0x7f800000 ;  /* 0x7f80000000027802 */ /* 0x002fc60000000f00 */
[----:B------:R-:W-:Y:S04]  /*1edf0*/  STS [R15+0x400], R46 ;  /* 0x0004002e0f007388 */ /* 0x000fe80000000800 */
[----:B------:R-:W-:Y:S04]  /*1ee00*/  STS [R17], R48 ;  /* 0x0000003011007388 */ /* 0x000fe80000000800 */
[----:B------:R-:W-:Y:S04]  /*1ee10*/  STS [R17+0x400], R50 ;  /* 0x0004003211007388 */ /* 0x000fe80000000800 */
[----:B------:R-:W-:Y:S04]  /*1ee20*/  STS [R19], R52 ;  /* 0x0000003413007388 */ /* 0x000fe80000000800 */
[----:B------:R-:W-:Y:S04]  /*1ee30*/  STS [R19+0x400], R54 ;  /* 0x0004003613007388 */ /* 0x000fe80000000800 */
[----:B------:R1:W-:Y:S04]  /*1ee40*/  STS [R21], R56 ;  /* 0x0000003815007388 */ /* 0x0003e80000000800 */
[----:B------:R-:W-:Y:S04]  /*1ee50*/  STS [R21+0x400], R58 ;  /* 0x0004003a15007388 */ /* 0x000fe80000000800 */
[----:B------:R-:W-:Y:S04]  /*1ee60*/  STS [R23], R60 ;  /* 0x0000003c17007388 */ /* 0x000fe80000000800 */
[----:B------:R-:W-:Y:S04]  /*1ee70*/  STS [R23+0x400], R62 ;  /* 0x0004003e17007388 */ /* 0x000fe80000000800 */
[----:B------:R-:W-:Y:S04]  /*1ee80*/  STS [R9+0x2000], R64 ;  /* 0x0020004009007388 */ /* 0x000fe80000000800 */
[----:B------:R-:W-:Y:S04]  /*1ee90*/  STS [R9+0x2400], R66 ;  /* 0x0024004209007388 */ /* 0x000fe80000000800 */
[----:B------:R-:W-:Y:S01]  /*1eea0*/  STS [R11+0x2000], R68 ;  /* 0x002000440b007388 */ /* 0x000fe20000000800 */
[----:B-1----:R-:W-:-:S03]  /*1eeb0*/  MOV R56, 0x7f800000 ;  /* 0x7f80000000387802 */ /* 0x002fc60000000f00 */
        /* <DEDUP_REMOVED lines=21> */
[----:B--2---:R-:W-:-:S02]  /*1f010*/  @P4 FMUL.FTZ R9, R8, 0.69314718246459960938 ;  /* 0x3f31721808094820 */ /* 0x004fc40000410000 */
[----:B------:R-:W-:Y:S01]  /*1f020*/  @P3 FMUL.FTZ R8, R0, 0.69314718246459960938 ;  /* 0x3f31721800083820 */ /* 0x000fe20000410000 */
[----:B------:R1:W-:Y:S01]  /*1f030*/  STS [R17+0x4000], R108 ;  /* 0x0040006c11007388 */ /* 0x0003e20000000800 */
[----:B------:R-:W-:Y:S02]  /*1f040*/  @P4 FFMA.FTZ R2, R132, c[0x0][0x238], R9 ;  /* 0x00008e0084024a23 */ /* 0x000fe40000010009 */
[----:B------:R-:W-:Y:S01]  /*1f050*/  @P3 FFMA.FTZ R56, R3, c[0x0][0x238], R8 ;  /* 0x00008e0003383a23 */ /* 0x000fe20000010008 */
[----:B------:R1:W-:Y:S04]  /*1f060*/  STS [R17+0x4400], R110 ;  /* 0x0044006e11007388 */ /* 0x0003e80000000800 */
[----:B------:R1:W-:Y:S04]  /*1f070*/  STS [R19+0x4000], R112 ;  /* 0x0040007013007388 */ /* 0x0003e80000000800 */
[----:B------:R1:W-:Y:S04]  /*1f080*/  STS [R19+0x4400], R114 ;  /* 0x0044007213007388 */ /* 0x0003e80000000800 */
[----:B------:R1:W-:Y:S04]  /*1f090*/  STS [R21+0x4000], R120 ;  /* 0x0040007815007388 */ /* 0x0003e80000000800 */
[----:B------:R1:W-:Y:S04]  /*1f0a0*/  STS [R21+0x4400], R122 ;  /* 0x0044007a15007388 */ /* 0x0003e80000000800 */
[----:B------:R1:W-:Y:S04]  /*1f0b0*/  STS [R23+0x4000], R116 ;  /* 0x0040007417007388 */ /* 0x0003e80000000800 */
[----:B------:R1:W-:Y:S01]  /*1f0c0*/  STS [R23+0x4400], R118 ;  /* 0x0044007617007388 */ /* 0x0003e20000000800 */
[----:B------:R-:W-:Y:S05]  /*1f0d0*/  @!P0 BRA `(.L_x_1051) ;  /* 0x0000007000008947 */ /* 0x000fea0003800000 */
[----:B------:R-:W2:Y:S01]  /*1f0e0*/  S2R R3, SR_CTAID.Y ;  /* 0x0000000000037919 */ /* 0x000ea20000002600 */
[----:B------:R-:W-:-:S03]  /*1f0f0*/  ISETP.NE.AND P0, PT, R204, -0x1, PT ;  /* 0xffffffffcc00780c */ /* 0x000fc60003f05270 */
[----:B------:R-:W3:Y:S01]  /*1f100*/  S2R R58, SR_CTAID.Z ;  /* 0x00000000003a7919 */ /* 0x000ee20000002700 */
[----:B--2---:R-:W-:-:S05]  /*1f110*/  IMAD R57, R3, c[0x0][0x214], RZ ;  /* 0x0000850003397a24 */ /* 0x004fca00078e02ff */
[----:B------:R-:W-:-:S05]  /*1f120*/  SEL R57, R57, R204, !P0 ;  /* 0x000000cc39397207 */ /* 0x000fca0004000000 */
[----:B---3--:R-:W-:Y:S01]  /*1f130*/  IMAD R57, R58, c[0x0][0x234], R57 ;  /* 0x00008d003a397a24 */ /* 0x008fe200078e0239 */
[----:B------:R-:W-:Y:S05]  /*1f140*/  BRA `(.L_x_1052) ;  /* 0x0000004000007947 */ /* 0x000fea0003800000 */
.L_x_1051:
[----:B------:R-:W2:Y:S04]  /*1f150*/  S2R R58, SR_CTAID.Z ;  /* 0x00000000003a7919 */ /* 0x000ea80000002700 */
[----:B------:R-:W2:Y:S02]  /*1f160*/  S2R R3, SR_CTAID.Y ;  /* 0x0000000000037919 */ /* 0x000ea40000002600 */
[----:B--2---:R-:W-:-:S04]  /*1f170*/  IMAD R57, R3, c[0x0][0x1c0], R58 ;  /* 0x0000700003397a24 */ /* 0x004fc800078e023a */
[----:B------:R-:W-:Y:S02]  /*1f180*/  IMAD R57, R57, c[0x0][0x214], RZ ;  /* 0x0000850039397a24 */ /* 0x000fe400078e02ff */
.L_x_1052:
[----:B------:R-:W-:Y:S01]  /*1f190*/  BAR.SYNC.DEFER_BLOCKING 0x0 ;  /* 0x0000000000007b1d */ /* 0x000fe20000010000 */
[----:B------:R-:W-:Y:S01]  /*1f1a0*/  LOP3.LUT R5, R5, 0xffffffe0, RZ, 0xc0, !PT ;  /* 0xffffffe005057812 */ /* 0x000fe200078ec0ff */
[----:B------:R-:W-:Y:S01]  /*1f1b0*/  IMAD.WIDE.U32 R64, R3, c[0x0][0x1e0], RZ ;  /* 0x0000780003407a25 */ /* 0x000fe200078e00ff */
[----:B------:R-:W-:Y:S02]  /*1f1c0*/  SHF.R.S32.HI R63, RZ, 0x1f, R6 ;  /* 0x0000001fff3f7819 */ /* 0x000fe40000011406 */
[----:B------:R-:W-:Y:S01]  /*1f1d0*/  ISETP.NE.AND P0, PT, R204, -0x1, PT ;  /* 0xffffffffcc00780c */ /* 0x000fe20003f05270 */
[----:B------:R-:W2:Y:S01]  /*1f1e0*/  S2R R0, SR_TID.X ;  /* 0x0000000000007919 */ /* 0x000ea20000002100 */
[----:B------:R-:W-:Y:S01]  /*1f1f0*/  IMAD.IADD R5, R4, 0x1, -R5 ;  /* 0x0000000104057824 */ /* 0x000fe200078e0a05 */
[----:B------:R-:W-:Y:S01]  /*1f200*/  LEA.HI R63, R63, R6, RZ, 0x2 ;  /* 0x000000063f3f7211 */ /* 0x000fe200078f10ff */
[----:B------:R-:W-:Y:S01]  /*1f210*/  ULDC.64 UR4, c[0x0][0x118] ;  /* 0x0000460000047ab9 */ /* 0x000fe20000000a00 */
[----:B------:R-:W-:Y:S02]  /*1f220*/  BSSY B0, `(.L_x_1053) ;  /* 0x000002d000007945 */ /* 0x000fe40003800000 */
[----:B------:R-:W-:-:S02]  /*1f230*/  LOP3.LUT P1, RZ, R5, 0x3, RZ, 0xc0, !PT ;  /* 0x0000000305ff7812 */ /* 0x000fc4000782c0ff */
[----:B------:R-:W-:-:S05]  /*1f240*/  LOP3.LUT R63, R63, 0xffffffc, RZ, 0xc0, !PT ;  /* 0x0ffffffc3f3f7812 */ /* 0x000fca00078ec0ff */
[----:B------:R-:W-:Y:S01]  /*1f250*/  IMAD.IADD R63, R6, 0x1, -R63 ;  /* 0x00000001063f7824 */ /* 0x000fe200078e0a3f */
[----:B------:R3:W4:Y:S04]  /*1f260*/  LDS.128 R48, [R205] ;  /* 0x00000000cd307984 */ /* 0x0007280000000c00 */
[----:B------:R3:W1:Y:S01]  /*1f270*/  LDS.128 R44, [R205+0x800] ;  /* 0x00080000cd2c7984 */ /* 0x0006620000000c00 */
[----:B--2---:R-:W-:-:S03]  /*1f280*/  SHF.R.S32.HI R59, RZ, 0x1f, R0 ;  /* 0x0000001fff3b7819 */ /* 0x004fc60000011400 */
[----:B------:R3:W2:Y:S01]  /*1f290*/  LDS.128 R40, [R205+0x1000] ;  /* 0x00100000cd287984 */ /* 0x0006a20000000c00 */
[----:B------:R-:W-:-:S03]  /*1f2a0*/  LEA.HI R61, R59, R0, RZ, 0x5 ;  /* 0x000000003b3d7211 */ /* 0x000fc600078f28ff */
[----:B------:R3:W1:Y:S01]  /*1f2b0*/  LDS.128 R36, [R205+0x1800] ;  /* 0x00180000cd247984 */ /* 0x0006620000000c00 */
[----:B------:R-:W-:-:S03]  /*1f2c0*/  LOP3.LUT R61, R61, 0xffffffe0, RZ, 0xc0, !PT ;  /* 0xffffffe03d3d7812 */ /* 0x000fc600078ec0ff */
[----:B------:R3:W1:Y:S02]  /*1f2d0*/  LDS.128 R32, [R205+0x2000] ;  /* 0x00200000cd207984 */ /* 0x0006640000000c00 */
[----:B------:R-:W-:Y:S02]  /*1f2e0*/  IMAD.IADD R60, R0, 0x1, -R61 ;  /* 0x00000001003c7824 */ /* 0x000fe400078e0a3d */
[----:B------:R3:W1:Y:S01]  /*1f2f0*/  LDS.128 R28, [R205+0x2800] ;  /* 0x00280000cd1c7984 */ /* 0x0006620000000c00 */
[----:B------:R-:W-:-:S03]  /*1f300*/  SHF.R.S32.HI R61, RZ, 0x1f, R3 ;  /* 0x0000001fff3d7819 */ /* 0x000fc60000011403 */
[----:B------:R3:W1:Y:S01]  /*1f310*/  LDS.128 R24, [R205+0x3000] ;  /* 0x00300000cd187984 */ /* 0x0006620000000c00 */
[----:B------:R-:W-:Y:S01]  /*1f320*/  SHF.R.S32.HI R5, RZ, 0x1f, R60 ;  /* 0x0000001fff057819 */ /* 0x000fe2000001143c */
[----:B------:R-:W-:Y:S02]  /*1f330*/  IMAD R62, R61, c[0x0][0x1e0], RZ ;  /* 0x000078003d3e7a24 */ /* 0x000fe400078e02ff */
[----:B-1----:R3:W1:Y:S01]  /*1f340*/  LDS.128 R20, [R205+0x3800] ;  /* 0x00380000cd147984 */ /* 0x0026620000000c00 */
[----:B------:R-:W-:Y:S01]  /*1f350*/  LEA.HI R5, R5, R60, RZ, 0x2 ;  /* 0x0000003c05057211 */ /* 0x000fe200078f10ff */
[----:B------:R-:W-:Y:S02]  /*1f360*/  IMAD.WIDE.U32 R60, R204, c[0x0][0x1e8], RZ ;  /* 0x00007a00cc3c7a25 */ /* 0x000fe400078e00ff */
[----:B------:R3:W1:Y:S01]  /*1f370*/  LDS.128 R16, [R205+0x4000] ;  /* 0x00400000cd107984 */ /* 0x0006620000000c00 */
[----:B------:R-:W-:Y:S01]  /*1f380*/  SHF.R.S32.HI R6, RZ, 0x2, R5 ;  /* 0x00000002ff067819 */ /* 0x000fe20000011405 */
[----:B------:R-:W-:Y:S01]  /*1f390*/  IMAD R62, R3, c[0x0][0x1e4], R62 ;  /* 0x00007900033e7a24 */ /* 0x000fe200078e023e */
[----:B------:R-:W-:Y:S01]  /*1f3a0*/  SEL R3, R64, R60, !P0 ;  /* 0x0000003c40037207 */ /* 0x000fe20004000000 */
[----:B------:R3:W1:Y:S01]  /*1f3b0*/  LDS.128 R12, [R205+0x4800] ;  /* 0x00480000cd0c7984 */ /* 0x0006620000000c00 */
[----:B------:R-:W-:-:S02]  /*1f3c0*/  IMAD R204, R204, c[0x0][0x1ec], R61 ;  /* 0x00007b00cccc7a24 */ /* 0x000fc400078e023d */
[----:B------:R-:W-:Y:S01]  /*1f3d0*/  @!P0 IMAD.IADD R204, R65, 0x1, R62 ;  /* 0x0000000141cc8824 */ /* 0x000fe200078e023e */
[----:B------:R3:W1:Y:S01]  /*1f3e0*/  LDS.128 R8, [R205+0x5000] ;  /* 0x00500000cd087984 */ /* 0x0006620000000c00 */
[----:B------:R-:W-:-:S03]  /*1f3f0*/  IMAD R5, R63, 0x10, R6 ;  /* 0x000000103f057824 */ /* 0x000fc600078e0206 */
[----:B------:R3:W1:Y:S01]  /*1f400*/  LDS.128 R52, [R205+0x5800] ;  /* 0x00580000cd347984 */ /* 0x0006620000000c00 */
[----:B------:R-:W-:Y:S05]  /*1f410*/  @P1 BRA `(.L_x_1054) ;  /* 0x000000d000001947 */ /* 0x000fea0003800000 */
[----:B----4-:R-:W4:Y:S01]  /*1f420*/  S2R R6, SR_CTAID.X ;  /* 0x0000000000067919 */ /* 0x010f220000002500 */
[----:B------:R-:W-:Y:S01]  /*1f430*/  IADD3 R61, R5, 0x8, RZ ;  /* 0x00000008053d7810 */ /* 0x000fe20007ffe0ff */
[C---:B----4-:R-:W-:Y:S02]  /*1f440*/  IMAD R62, R6.reuse, 0x40, R57 ;  /* 0x00000040063e7824 */ /* 0x050fe400078e0239 */
[----:B------:R-:W-:-:S03]  /*1f450*/  IMAD R6, R6, -0x40, R203 ;  /* 0xffffffc006067824 */ /* 0x000fc600078e02cb */
[----:B------:R-:W-:Y:S02]  /*1f460*/  SHF.R.S32.HI R60, RZ, 0x1f, R62 ;  /* 0x0000001fff3c7819 */ /* 0x000fe4000001143e */
[C---:B------:R-:W-:Y:S02]  /*1f470*/  IADD3 R57, P0, R5.reuse, R62, RZ ;  /* 0x0000003e05397210 */ /* 0x040fe40007f1e0ff */
[-C--:B------:R-:W-:Y:S02]  /*1f480*/  ISETP.GE.AND P2, PT, R5, R6.reuse, PT ;  /* 0x000000060500720c */ /* 0x080fe40003f46270 */
[----:B------:R-:W-:Y:S02]  /*1f490*/  ISETP.GE.AND P1, PT, R61, R6, PT ;  /* 0x000000063d00720c */ /* 0x000fe40003f26270 */
[----:B------:R-:W-:Y:S02]  /*1f4a0*/  LEA.HI.X.SX32 R60, R5, R60, 0x1, P0 ;  /* 0x0000003c053c7211 */ /* 0x000fe400000f0eff */
[----:B------:R-:W-:-:S04]  /*1f4b0*/  LEA R62, P0, R57, c[0x0][0x200], 0x2 ;  /* 0x00008000393e7a11 */ /* 0x000fc800078010ff */
[----:B------:R-:W-:-:S05]  /*1f4c0*/  LEA.HI.X R63, R57, c[0x0][0x204], R60, 0x2, P0 ;  /* 0x00008100393f7a11 */ /* 0x000fca00000f143c */
[----:B------:R4:W-:Y:S04]  /*1f4d0*/  @!P2 STG.E [R62.64], R2 ;  /* 0x000000023e00a986 */ /* 0x0009e8000c101904 */
[----:B------:R4:W-:Y:S02]  /*1f4e0*/  @!P1 STG.E [R62.64+0x20], R56 ;  /* 0x000020383e009986 */ /* 0x0009e4000c101904 */
.L_x_1054:
[----:B----4-:R-:W-:Y:S05]  /*1f4f0*/  BSYNC B0 ;  /* 0x0000000000007941 */ /* 0x010fea0003800000 */
.L_x_1053:
[----:B------:R-:W4:Y:S01]  /*1f500*/  S2R R2, SR_CTAID.X ;  /* 0x0000000000027919 */ /* 0x000f220000002500 */
[----:B------:R-:W-:Y:S01]  /*1f510*/  LEA.HI R5, R7, R4, RZ, 0x3 ;  /* 0x0000000407057211 */ /* 0x000fe200078f18ff */
[----:B------:R-:W-:Y:S01]  /*1f520*/  BSSY B0, `(.L_x_1055) ;  /* 0x0000029000007945 */ /* 0x000fe20003800000 */
[----:B------:R-:W-:Y:S02]  /*1f530*/  LEA.HI R59, R59, R0, RZ, 0x3 ;  /* 0x000000003b3b7211 */ /* 0x000fe400078f18ff */
[----:B------:R-:W-:-:S05]  /*1f540*/  LOP3.LUT R5, R5, 0xfffffff8, RZ, 0xc0, !PT ;  /* 0xfffffff805057812 */ /* 0x000fca00078ec0ff */
[----:B------:R-:W-:Y:S01]  /*1f550*/  IMAD.IADD R4, R4, 0x1, -R5 ;  /* 0x0000000104047824 */ /* 0x000fe200078e0a05 */
[----:B------:R-:W-:Y:S02]  /*1f560*/  LOP3.LUT R5, R59, 0xfffffff8, RZ, 0xc0, !PT ;  /* 0xfffffff83b057812 */ /* 0x000fe400078ec0ff */
[----:B------:R-:W-:Y:S01]  /*1f570*/  SHF.R.S32.HI R59, RZ, 0x3, R59 ;  /* 0x00000003ff3b7819 */ /* 0x000fe2000001143b */
[----:B------:R-:W-:Y:S01]  /*1f580*/  IMAD.SHL.U32 R56, R4, 0x8, RZ ;  /* 0x0000000804387824 */ /* 0x000fe200078e00ff */
[----:B------:R-:W-:Y:S01]  /*1f590*/  SHF.R.S32.HI R4, RZ, 0x1f, R58 ;  /* 0x0000001fff047819 */ /* 0x000fe2000001143a */
[----:B------:R-:W-:-:S03]  /*1f5a0*/  IMAD.IADD R5, R0, 0x1, -R5 ;  /* 0x0000000100057824 */ /* 0x000fc600078e0a05 */
[----:B------:R-:W-:Y:S01]  /*1f5b0*/  SHF.R.S32.HI R57, RZ, 0x1f, R56 ;  /* 0x0000001fff397819 */ /* 0x000fe20000011438 */
[----:B------:R-:W-:Y:S02]  /*1f5c0*/  IMAD.SHL.U32 R5, R5, 0x8, RZ ;  /* 0x0000000805057824 */ /* 0x000fe400078e00ff */
[----:B----4-:R-:W-:-:S03]  /*1f5d0*/  IMAD.SHL.U32 R2, R2, 0x40, RZ ;  /* 0x0000004002027824 */ /* 0x010fc600078e00ff */
[C---:B------:R-:W-:Y:S02]  /*1f5e0*/  IADD3 R0, R5.reuse, 0x80, RZ ;  /* 0x0000008005007810 */ /* 0x040fe40007ffe0ff */
[----:B------:R-:W-:Y:S01]  /*1f5f0*/  IADD3 R5, R5, 0x40, RZ ;  /* 0x0000004005057810 */ /* 0x000fe20007ffe0ff */
[----:B------:R-:W-:Y:S01]  /*1f600*/  IMAD.WIDE.U32 R60, R2, c[0x0][0x1e8], R56 ;  /* 0x00007a00023c7a25 */ /* 0x000fe200078e0038 */
[----:B------:R-:W-:-:S04]  /*1f610*/  SHF.R.S32.HI R7, RZ, 0x1f, R2 ;  /* 0x0000001fff077819 */ /* 0x000fc80000011402 */
[----:B------:R-:W-:Y:S01]  /*1f620*/  IADD3 R60, P0, R3, R60, RZ ;  /* 0x0000003c033c7210 */ /* 0x000fe20007f1e0ff */
[----:B------:R-:W-:Y:S02]  /*1f630*/  IMAD R7, R7, c[0x0][0x1e8], RZ ;  /* 0x00007a0007077a24 */ /* 0x000fe400078e02ff */
[----:B------:R-:W-:Y:S01]  /*1f640*/  IMAD R3, R4, c[0x0][0x1f0], RZ ;  /* 0x00007c0004037a24 */ /* 0x000fe200078e02ff */
[----:B------:R-:W-:Y:S01]  /*1f650*/  SHF.R.S32.HI R4, RZ, 0x1f, R59 ;  /* 0x0000001fff047819 */ /* 0x000fe2000001143b */
[----:B------:R-:W-:Y:S02]  /*1f660*/  IMAD R7, R2, c[0x0][0x1ec], R7 ;  /* 0x00007b0002077a24 */ /* 0x000fe400078e0207 */
[----:B------:R-:W-:Y:S02]  /*1f670*/  IMAD.IADD R2, R203, 0x1, -R2 ;  /* 0x00000001cb027824 */ /* 0x000fe400078e0a02 */
[----:B------:R-:W-:Y:S01]  /*1f680*/  IMAD R3, R58, c[0x0][0x1f4], R3 ;  /* 0x00007d003a037a24 */ /* 0x000fe200078e0203 */
[----:B------:R-:W-:-:S02]  /*1f690*/  IADD3.X R61, R204, R61, R7, P0, !PT ;  /* 0x0000003dcc3d7210 */ /* 0x000fc400007fe407 */
[----:B------:R-:W-:-:S03]  /*1f6a0*/  ISETP.GE.AND P0, PT, R59, R2, PT ;  /* 0x000000023b00720c */ /* 0x000fc60003f06270 */
[----:B------:R-:W-:-:S04]  /*1f6b0*/  IMAD.WIDE.U32 R60, R58, c[0x0][0x1f0], R60 ;  /* 0x00007c003a3c7a25 */ /* 0x000fc800078e003c */
        /* <DEDUP_REMOVED lines=12> */
[----:B------:R4:W-:Y:S04]  /*1f780*/  @!P2 STG.E.128 [R6.64], R48 ;  /* 0x000000300600a986 */ /* 0x0009e8000c101d04 */
[----:B------:R4:W-:Y:S04]  /*1f790*/  @!P1 STG.E.128 [R6.64+0x80], R32 ;  /* 0x0000802006009986 */ /* 0x0009e8000c101d04 */
[----:B-1----:R4:W-:Y:S02]  /*1f7a0*/  @!P0 STG.E.128 [R6.64+0x100], R16 ;  /* 0x0001001006008986 */ /* 0x0029e4000c101d04 */
.L_x_1056:
[----:B------:R-:W-:Y:S05]  /*1f7b0*/  BSYNC B0 ;  /* 0x0000000000007941 */ /* 0x000fea0003800000 */
.L_x_1055:
[----:B------:R-:W-:Y:S01]  /*1f7c0*/  IADD3 R3, R59, 0x10, RZ ;  /* 0x000000103b037810 */ /* 0x000fe20007ffe0ff */
[----:B------:R-:W-:Y:S03]  /*1f7d0*/  BSSY B0, `(.L_x_1057) ;  /* 0x0000013000007945 */ /* 0x000fe60003800000 */
[----:B------:R-:W-:-:S13]  /*1f7e0*/  ISETP.GE.AND P0, PT, R3, R2, PT ;  /* 0x000000020300720c */ /* 0x000fda0003f06270 */
[----:B------:R-:W-:Y:S05]  /*1f7f0*/  @P0 BRA `(.L_x_1058) ;  /* 0x0000010000000947 */ /* 0x000fea0003800000 */
[----:B----4-:R-:W-:Y:S01]  /*1f800*/  IADD3 R6, P0, R59, 0x10, RZ ;  /* 0x000000103b067810 */ /* 0x010fe20007f1e0ff */
[----:B-1----:R-:W-:Y:S01]  /*1f810*/  IMAD.MOV.U32 R16, RZ, RZ, R60 ;  /* 0x000000ffff107224 */ /* 0x002fe200078e003c */
[----:B------:R-:W-:Y:S02]  /*1f820*/  MOV R17, R63 ;  /* 0x0000003f00117202 */ /* 0x000fe40000000f00 */
[----:B------:R-:W-:Y:S01]  /*1f830*/  ISETP.GE.AND P2, PT, R56, c[0x0][0x220], PT ;  /* 0x0000880038007a0c */ /* 0x000fe20003f46270 */
[----:B------:R-:W-:Y:S01]  /*1f840*/  IMAD.X R3, RZ, RZ, R4, P0 ;  /* 0x000000ffff037224 */ /* 0x000fe200000e0604 */
[----:B------:R-:W-:Y:S01]  /*1f850*/  ISETP.GE.AND P1, PT, R5, c[0x0][0x220], PT ;  /* 0x0000880005007a0c */ /* 0x000fe20003f26270 */
[----:B------:R-:W-:Y:S01]  /*1f860*/  IMAD.WIDE.U32 R16, R6, c[0x0][0x1e8], R16 ;  /* 0x00007a0006107a25 */ /* 0x000fe200078e0010 */
[----:B------:R-:W-:-:S03]  /*1f870*/  ISETP.GE.AND P0, PT, R0, c[0x0][0x220], PT ;  /* 0x0000880000007a0c */ /* 0x000fc60003f06270 */
[----:B------:R-:W-:-:S04]  /*1f880*/  IMAD R3, R3, c[0x0][0x1e8], RZ ;  /* 0x00007a0003037a24 */ /* 0x000fc800078e02ff */
[----:B------:R-:W-:Y:S01]  /*1f890*/  IMAD R3, R6, c[0x0][0x1ec], R3 ;  /* 0x00007b0006037a24 */ /* 0x000fe200078e0203 */
[----:B------:R-:W-:-:S03]  /*1f8a0*/  LEA R6, P3, R16, c[0x0][0x1d0], 0x1 ;  /* 0x0000740010067a11 */ /* 0x000fc600078608ff */
[----:B------:R-:W-:-:S05]  /*1f8b0*/  IMAD.IADD R3, R3, 0x1, R17 ;  /* 0x0000000103037824 */ /* 0x000fca00078e0211 */
[----:B------:R-:W-:-:S05]  /*1f8c0*/  LEA.HI.X R7, R16, c[0x0][0x1d4], R3, 0x1, P3 ;  /* 0x0000750010077a11 */ /* 0x000fca00018f0c03 */
[----:B------:R1:W-:Y:S04]  /*1f8d0*/  @!P2 STG.E.128 [R6.64], R44 ;  /* 0x0000002c0600a986 */ /* 0x0003e8000c101d04 */
[----:B------:R1:W-:Y:S04]  /*1f8e0*/  @!P1 STG.E.128 [R6.64+0x80], R28 ;  /* 0x0000801c06009986 */ /* 0x0003e8000c101d04 */
[----:B------:R1:W-:Y:S02]  /*1f8f0*/  @!P0 STG.E.128 [R6.64+0x100], R12 ;  /* 0x0001000c06008986 */ /* 0x0003e4000c101d04 */
.L_x_1058:
[----:B------:R-:W-:Y:S05]  /*1f900*/  BSYNC B0 ;  /* 0x0000000000007941 */ /* 0x000fea0003800000 */
.L_x_1057:
[----:B------:R-:W-:Y:S01]  /*1f910*/  IADD3 R3, R59, 0x20, RZ ;  /* 0x000000203b037810 */ /* 0x000fe20007ffe0ff */
[----:B------:R-:W-:Y:S03]  /*1f920*/  BSSY B0, `(.L_x_1059) ;  /* 0x0000013000007945 */ /* 0x000fe60003800000 */
[----:B------:R-:W-:-:S13]  /*1f930*/  ISETP.GE.AND P0, PT, R3, R2, PT ;  /* 0x000000020300720c */ /* 0x000fda0003f06270 */
[----:B------:R-:W-:Y:S05]  /*1f940*/  @P0 BRA `(.L_x_1060) ;  /* 0x0000010000000947 */ /* 0x000fea0003800000 */
[----:B-1--4-:R-:W-:Y:S01]  /*1f950*/  IADD3 R6, P0, R59, 0x20, RZ ;  /* 0x000000203b067810 */ /* 0x012fe20007f1e0ff */
[----:B------:R-:W-:Y:S01]  /*1f960*/  IMAD.MOV.U32 R12, RZ, RZ, R60 ;  /* 0x000000ffff0c7224 */ /* 0x000fe200078e003c */
        /* <DEDUP_REMOVED lines=11> */
[----:B--2---:R1:W-:Y:S04]  /*1fa20*/  @!P2 STG.E.128 [R6.64], R40 ;  /* 0x000000280600a986 */ /* 0x0043e8000c101d04 */
[----:B------:R1:W-:Y:S04]  /*1fa30*/  @!P1 STG.E.128 [R6.64+0x80], R24 ;  /* 0x0000801806009986 */ /* 0x0003e8000c101d04 */
[----:B------:R1:W-:Y:S02]  /*1fa40*/  @!P0 STG.E.128 [R6.64+0x100], R8 ;  /* 0x0001000806008986 */ /* 0x0003e4000c101d04 */
.L_x_1060:
[----:B------:R-:W-:Y:S05]  /*1fa50*/  BSYNC B0 ;  /* 0x0000000000007941 */ /* 0x000fea0003800000 */
.L_x_1059:
[----:B------:R-:W-:-:S04]  /*1fa60*/  IADD3 R3, R59, 0x30, RZ ;  /* 0x000000303b037810 */ /* 0x000fc80007ffe0ff */
[----:B------:R-:W-:-:S13]  /*1fa70*/  ISETP.GE.AND P0, PT, R3, R2, PT ;  /* 0x000000020300720c */ /* 0x000fda0003f06270 */
[----:B------:R-:W-:Y:S05]  /*1fa80*/  @P0 EXIT ;  /* 0x000000000000094d */ /* 0x000fea0003800000 */
[----:B------:R-:W-:Y:S01]  /*1fa90*/  IADD3 R59, P0, R59, 0x30, RZ ;  /* 0x000000303b3b7810 */ /* 0x000fe20007f1e0ff */
[----:B-1--4-:R-:W-:Y:S01]  /*1faa0*/  IMAD.MOV.U32 R6, RZ, RZ, R60 ;  /* 0x000000ffff067224 */ /* 0x012fe200078e003c */
[----:B------:R-:W-:Y:S02]  /*1fab0*/  MOV R7, R63 ;  /* 0x0000003f00077202 */ /* 0x000fe40000000f00 */
        /* <DEDUP_REMOVED lines=9> */
[----:B------:R1:W-:Y:S01]  /*1fb50*/  @!P0 STG.E.128 [R4.64+0x80], R20 ;  /* 0x0000801404008986 */ /* 0x0003e2000c101d04 */
[----:B------:R-:W-:-:S03]  /*1fb60*/  ISETP.GE.AND P0, PT, R0, c[0x0][0x220], PT ;  /* 0x0000880000007a0c */ /* 0x000fc60003f06270 */
[----:B------:R1:W-:Y:S10]  /*1fb70*/  @!P1 STG.E.128 [R4.64], R36 ;  /* 0x0000002404009986 */ /* 0x0003f4000c101d04 */
[----:B------:R-:W-:Y:S05]  /*1fb80*/  @P0 EXIT ;  /* 0x000000000000094d */ /* 0x000fea0003800000 */
[----:B------:R-:W-:Y:S01]  /*1fb90*/  STG.E.128 [R4.64+0x100], R52 ;  /* 0x0001003404007986 */ /* 0x000fe2000c101d04 */
[----:B------:R-:W-:Y:S05]  /*1fba0*/  EXIT ;  /* 0x000000000000794d */ /* 0x000fea0003800000 */
.L_x_1061:
        /* <DEDUP_REMOVED lines=13> */
.L_x_4100:


//--------------------- .text._ZN5flash24flash_fwd_splitkv_kernelI23Flash_fwd_kernel_traitsILi192ELi64ELi64ELi4ELb0ELb0EN7cutlass6half_tE19Flash_kernel_traitsILi192ELi64ELi64ELi4ES3_EELb1ELb0ELb0ELb0ELb0ELb1ELb0ELb1EEEvNS_16Flash_fwd_paramsE --------------------------
	.section	.text._ZN5flash24flash_fwd_splitkv_kernelI23Flash_fwd_kernel_traitsILi192ELi64ELi64ELi4ELb0ELb0EN7cutlass6half_tE19Flash_kernel_traitsILi192ELi64ELi64ELi4ES3_EELb1ELb0ELb0ELb0ELb0ELb1ELb0ELb1EEEvNS_16Flash_fwd_paramsE,"ax",@progbits
	.sectioninfo	@"SHI_REGISTERS=243"
	.align	128
        .global         _ZN5flash24flash_fwd_splitkv_kernelI23Flash_fwd_kernel_traitsILi192ELi64ELi64ELi4ELb0ELb0EN7cutlass6half_tE19Flash_kernel_traitsILi192ELi64ELi64ELi4ES3_EELb1ELb0ELb0ELb0ELb0ELb1ELb0ELb1EEEvNS_16Flash_fwd_paramsE
        .type           _ZN5flash24flash_fwd_splitkv_kernelI23Flash_fwd_kernel_traitsILi192ELi64ELi64ELi4ELb0ELb0EN7cutlass6half_tE19Flash_kernel_traitsILi192ELi64ELi64ELi4ES3_EELb1ELb0ELb0ELb0ELb0ELb1ELb0ELb1EEEvNS_16Flash_fwd_paramsE,@function
        .size           _ZN5flash24flash_fwd_splitkv_kernelI23Flash_fwd_kernel_traitsILi192ELi64ELi64ELi4ELb0ELb0EN7cutlass6half_tE19Flash_kernel_traitsILi192ELi64ELi64ELi4ES3_EELb1ELb0ELb0ELb0ELb0ELb1ELb0ELb1EEEvNS_16Flash_fwd_paramsE,(.L_x_4101 - _ZN5flash24flash_fwd_splitkv_kernelI23Flash_fwd_kernel_traitsILi192ELi64ELi64ELi4ELb0ELb0EN7cutlass6half_tE19Flash_kernel_traitsILi192ELi64ELi64ELi4ES3_EELb1ELb0ELb0ELb0ELb0ELb1ELb0ELb1EEEvNS_16Flash_fwd_paramsE)
        .other          _ZN5flash24flash_fwd_splitkv_kernelI23Flash_fwd_kernel_traitsILi192ELi64ELi64ELi4ELb0ELb0EN7cutlass6half_tE19Flash_kernel_traitsILi192ELi64ELi64ELi4ES3_EELb1ELb0ELb0ELb0ELb0ELb1ELb0ELb1EEEvNS_16Flash_fwd_paramsE,@"STO_CUDA_ENTRY STV_DEFAULT"
_ZN5flash24flash_fwd_splitkv_kernelI23Flash_fwd_kernel_traitsILi192ELi64ELi64ELi4ELb0ELb0EN7cutlass6half_tE19Flash_kernel_traitsILi192ELi64ELi64ELi4ES3_EELb1ELb0ELb0ELb0ELb0ELb1ELb0ELb1EEEvNS_16Flash_fwd_paramsE:
.text._ZN5flash24flash_fwd_splitkv_kernelI23Flash_fwd_kernel_traitsILi192ELi64ELi64ELi4ELb0ELb0EN7cutlass6half_tE19Flash_kernel_traitsILi192ELi64ELi64ELi4ES3_EELb1ELb0ELb0ELb0ELb0ELb1ELb0ELb1EEEvNS_16Flash_fwd_paramsE:
        /* <DEDUP_REMOVED lines=36> */
.L_x_1062:
[----:B-1-34-:R-:W-:Y:S02]  /*0240*/  MOV R69, c[0x0][0x218] ;  /* 0x0000860000457a02 */ /* 0x01afe40000000f00 */
.L_x_1063:
        /* <DEDUP_REMOVED lines=81> */
.L_x_1066:
[----:B------:R-:W-:Y:S05]  /*0760*/  BSYNC B0 ;  /* 0x0000000000007941 */ /* 0x000fea0003800000 */
.L_x_1065:
        /* <DEDUP_REMOVED lines=20> */
.L_x_1068:
[----:B------:R-:W-:Y:S05]  /*08b0*/  BSYNC B0 ;  /* 0x0000000000007941 */ /* 0x000fea0003800000 */
.L_x_1067:
        /* <DEDUP_REMOVED lines=20> */
.L_x_1070:
[----:B------:R-:W-:Y:S05]  /*0a00*/  BSYNC B0 ;  /* 0x0000000000007941 */ /* 0x000fea0003800000 */
.L_x_1069:
        /* <DEDUP_REMOVED lines=19> */
.L_x_1072:
[----:B------:R-:W-:Y:S05]  /*0b40*/  BSYNC B0 ;  /* 0x0000000000007941 */ /* 0x000fea0003800000 */
.L_x_1071:
        /* <DEDUP_REMOVED lines=19> */
.L_x_1064:
        /* <DEDUP_REMOVED lines=90> */
.L_x_1073:
        /* <DEDUP_REMOVED lines=17> */
.L_x_1075:
        /* <DEDUP_REMOVED lines=52> */
.L_x_1074:
        /* <DEDUP_REMOVED lines=262> */
.L_x_1169:
        /* <DEDUP_REMOVED lines=18> */
.L_x_1078:
[----:B------:R-:W-:Y:S05]  /*27f0*/  BSYNC B0 ;  /* 0x0000000000007941 */ /* 0x000fea0003800000 */
.L_x_1077:
        /* <DEDUP_REMOVED lines=18> */
.L_x_1080:
[----:B------:R-:W-:Y:S05]  /*2920*/  BSYNC B0 ;  /* 0x0000000000007941 */ /* 0x000fea0003800000 */
.L_x_1079:
        /* <DEDUP_REMOVED lines=18> */
.L_x_1082:
[----:B------:R-:W-:Y:S05]  /*2a50*/  BSYNC B0 ;  /* 0x0000000000007941 */ /* 0x000fea0003800000 */
.L_x_1081:
        /* <DEDUP_REMOVED lines=18> */
.L_x_1084:
[----:B------:R-:W-:Y:S05]  /*2b80*/  BSYNC B0 ;  /* 0x0000000000007941 */ /* 0x000fea0003800000 */
.L_x_1083:
        /* <DEDUP_REMOVED lines=65> */
.L_x_1090:
[----:B------:R-:W-:Y:S05]  /*2fa0*/  BSYNC B0 ;  /* 0x0000000000007941 */ /* 0x000fea0003800000 */
.L_x_1089:
        /* <DEDUP_REMOVED lines=54> */
.L_x_1092:
[----:B------:R-:W-:Y:S05]  /*3310*/  BSYNC B0 ;  /* 0x0000000000007941 */ /* 0x000fea0003800000 */
.L_x_1091:
        /* <DEDUP_REMOVED lines=53> */
.L_x_1088:
[----:B------:R-:W-:Y:S05]  /*3670*/  BSYNC B1 ;  /* 0x0000000000017941 */ /* 0x000fea0003800000 */
.L_x_1087:
        /* <DEDUP_REMOVED lines=64> */
.L_x_1096:
[----:B------:R-:W-:Y:S05]  /*3a80*/  BSYNC B0 ;  /* 0x0000000000007941 */ /* 0x000fea0003800000 */
.L_x_1095:
        /* <DEDUP_REMOVED lines=57> */
.L_x_1098:
[----:B------:R-:W-:Y:S05]  /*3e20*/  BSYNC B0 ;  /* 0x0000000000007941 */ /* 0x000fea0003800000 */
.L_x_1097:
        /* <DEDUP_REMOVED lines=56> */
.L_x_1094:
[----:B------:R-:W-:Y:S05]  /*41b0*/  BSYNC B1 ;  /* 0x0000000000017941 */ /* 0x000fea0003800000 */
.L_x_1093:
        /* <DEDUP_REMOVED lines=64> */
.L_x_1102:
[----:B------:R-:W-:Y:S05]  /*45c0*/  BSYNC B0 ;  /* 0x0000000000007941 */ /* 0x000fea0003800000 */
.L_x_1101:
        /* <DEDUP_REMOVED lines=57> */
.L_x_1104:
[----:B------:R-:W-:Y:S05]  /*4960*/  BSYNC B0 ;  /* 0x0000000000007941 */ /* 0x000fea0003800000 */
.L_x_1103:
        /* <DEDUP_REMOVED lines=56> */
.L_x_1100:
[----:B------:R-:W-:Y:S05]  /*4cf0*/  BSYNC B1 ;  /* 0x0000000000017941 */ /* 0x000fea0003800000 */
.L_x_1099:
        /* <DEDUP_REMOVED lines=67> */
.L_x_1108:
[----:B------:R-:W-:Y:S05]  /*5130*/  BSYNC B0 ;  /* 0x0000000000007941 */ /* 0x000fea0003800000 */
.L_x_1107:
        /* <DEDUP_REMOVED lines=57> */
.L_x_1110:
[----:B------:R-:W-:Y:S05]  /*54d0*/  BSYNC B0 ;  /* 0x0000000000007941 */ /* 0x000fea0003800000 */
.L_x_1109:
        /* <DEDUP_REMOVED lines=56> */
.L_x_1106:
[----:B------:R-:W-:Y:S05]  /*5860*/  BSYNC B1 ;  /* 0x0000000000017941 */ /* 0x000fea0003800000 */
.L_x_1105:
        /* <DEDUP_REMOVED lines=8> */
.L_x_1086:
        /* <DEDUP_REMOVED lines=95> */
.L_x_1117:
[----:B------:R-:W-:Y:S05]  /*5ee0*/  BSYNC B0 ;  /* 0x0000000000007941 */ /* 0x000fea0003800000 */
.L_x_1116:
[----:B-----5:R2:W-:Y:S02]  /*5ef0*/  STG.E.128 [R106.64], R52 ;  /* 0x000000346a007986 */ /* 0x0205e4000c101d06 */
.L_x_1115:
[----:B------:R-:W-:Y:S05]  /*5f00*/  BSYNC B1 ;  /* 0x0000000000017941 */ /* 0x000fea0003800000 */
.L_x_1114:
        /* <DEDUP_REMOVED lines=94> */
.L_x_1121:
[----:B------:R-:W-:Y:S05]  /*64f0*/  BSYNC B0 ;  /* 0x0000000000007941 */ /* 0x000fea0003800000 */
.L_x_1120:
[----:B-----5:R3:W-:Y:S02]  /*6500*/  STG.E.128 [R106.64+0x80], R52 ;  /* 0x000080346a007986 */ /* 0x0207e4000c101d06 */
.L_x_1119:
[----:B------:R-:W-:Y:S05]  /*6510*/  BSYNC B1 ;  /* 0x0000000000017941 */ /* 0x000fea0003800000 */
.L_x_1118:
        /* <DEDUP_REMOVED lines=93> */
.L_x_1123:
[----:B------:R-:W-:Y:S05]  /*6af0*/  BSYNC B0 ;  /* 0x0000000000007941 */ /* 0x000fea0003800000 */
.L_x_1122:
[----:B-----5:R3:W-:Y:S02]  /*6b00*/  STG.E.128 [R106.64+0x100], R52 ;  /* 0x000100346a007986 */ /* 0x0207e4000c101d06 */
.L_x_1113:
[----:B------:R-:W-:Y:S05]  /*6b10*/  BSYNC B2 ;  /* 0x0000000000027941 */ /* 0x000fea0003800000 */
.L_x_1112:
        /* <DEDUP_REMOVED lines=98> */
.L_x_1129:
[----:B------:R-:W-:Y:S05]  /*7140*/  BSYNC B0 ;  /* 0x0000000000007941 */ /* 0x000fea0003800000 */
.L_x_1128:
[C---:B------:R-:W-:Y:S04]  /*7150*/  LEA R2, P0, R208.reuse, R106, 0x1 ;  /* 0x0000006ad0027211 */ /* 0x040fe800078008ff */
[----:B------:R-:W-:Y:S05]  /*7160*/  LEA.HI.X R3, R208, R107, R207, 0x1, P0 ;  /* 0x0000006bd0037211 */ /* 0x000fea00000f0ccf */
[----:B-----5:R1:W-:Y:S04]  /*7170*/  STG.E.128 [R2.64], R56 ;  /* 0x0000003802007986 */ /* 0x0203e8000c101d06 */
.L_x_1127:
[----:B------:R-:W-:Y:S05]  /*7180*/  BSYNC B1 ;  /* 0x0000000000017941 */ /* 0x000fea0003800000 */
.L_x_1126:
        /* <DEDUP_REMOVED lines=96> */
.L_x_1133:
[----:B------:R-:W-:Y:S05]  /*7790*/  BSYNC B0 ;  /* 0x0000000000007941 */ /* 0x000fea0003800000 */
.L_x_1132:
[C---:B------:R-:W-:Y:S04]  /*77a0*/  LEA R2, P0, R79.reuse, R106, 0x1 ;  /* 0x0000006a4f027211 */ /* 0x040fe800078008ff */
[----:B------:R-:W-:Y:S05]  /*77b0*/  LEA.HI.X R3, R79, R107, R80, 0x1, P0 ;  /* 0x0000006b4f037211 */ /* 0x000fea00000f0c50 */
[----:B-----5:R4:W-:Y:S04]  /*77c0*/  STG.E.128 [R2.64], R56 ;  /* 0x0000003802007986 */ /* 0x0209e8000c101d06 */
.L_x_1131:
[----:B------:R-:W-:Y:S05]  /*77d0*/  BSYNC B1 ;  /* 0x0000000000017941 */ /* 0x000fea0003800000 */
.L_x_1130:
        /* <DEDUP_REMOVED lines=95> */
.L_x_1135:
[----:B------:R-:W-:Y:S05]  /*7dd0*/  BSYNC B0 ;  /* 0x0000000000007941 */ /* 0x000fea0003800000 */
.L_x_1134:
[C---:B------:R-:W-:Y:S04]  /*7de0*/  LEA R2, P0, R87.reuse, R106, 0x1 ;  /* 0x0000006a57027211 */ /* 0x040fe800078008ff */
[----:B------:R-:W-:Y:S05]  /*7df0*/  LEA.HI.X R3, R87, R107, R88, 0x1, P0 ;  /* 0x0000006b57037211 */ /* 0x000fea00000f0c58 */
[----:B-----5:R4:W-:Y:S04]  /*7e00*/  STG.E.128 [R2.64], R56 ;  /* 0x0000003802007986 */ /* 0x0209e8000c101d06 */
.L_x_1125:
[----:B------:R-:W-:Y:S05]  /*7e10*/  BSYNC B2 ;  /* 0x0000000000027941 */ /* 0x000fea0003800000 */
.L_x_1124:
        /* <DEDUP_REMOVED lines=98> */
.L_x_1141:
[----:B------:R-:W-:Y:S05]  /*8440*/  BSYNC B0 ;  /* 0x0000000000007941 */ /* 0x000fea0003800000 */
.L_x_1140:
[C---:B------:R-:W-:Y:S04]  /*8450*/  LEA R2, P0, R166.reuse, R106, 0x1 ;  /* 0x0000006aa6027211 */ /* 0x040fe800078008ff */
[----:B------:R-:W-:Y:S05]  /*8460*/  LEA.HI.X R3, R166, R107, R74, 0x1, P0 ;  /* 0x0000006ba6037211 */ /* 0x000fea00000f0c4a */
[----:B-----5:R4:W-:Y:S04]  /*8470*/  STG.E.128 [R2.64], R56 ;  /* 0x0000003802007986 */ /* 0x0209e8000c101d06 */
.L_x_1139:
[----:B------:R-:W-:Y:S05]  /*8480*/  BSYNC B1 ;  /* 0x0000000000017941 */ /* 0x000fea0003800000 */
.L_x_1138:
        /* <DEDUP_REMOVED lines=96> */
.L_x_1145:
[----:B------:R-:W-:Y:S05]  /*8a90*/  BSYNC B0 ;  /* 0x0000000000007941 */ /* 0x000fea0003800000 */
.L_x_1144:
[C---:B------:R-:W-:Y:S04]  /*8aa0*/  LEA R2, P0, R81.reuse, R106, 0x1 ;  /* 0x0000006a51027211 */ /* 0x040fe800078008ff */
[----:B------:R-:W-:Y:S05]  /*8ab0*/  LEA.HI.X R3, R81, R107, R82, 0x1, P0 ;  /* 0x0000006b51037211 */ /* 0x000fea00000f0c52 */
[----:B-----5:R4:W-:Y:S04]  /*8ac0*/  STG.E.128 [R2.64], R56 ;  /* 0x0000003802007986 */ /* 0x0209e8000c101d06 */
.L_x_1143:
[----:B------:R-:W-:Y:S05]  /*8ad0*/  BSYNC B1 ;  /* 0x0000000000017941 */ /* 0x000fea0003800000 */
.L_x_1142:
        /* <DEDUP_REMOVED lines=95> */
.L_x_1147:
[----:B------:R-:W-:Y:S05]  /*90d0*/  BSYNC B0 ;  /* 0x0000000000007941 */ /* 0x000fea0003800000 */
.L_x_1146:
[C---:B------:R-:W-:Y:S04]  /*90e0*/  LEA R2, P0, R89.reuse, R106, 0x1 ;  /* 0x0000006a59027211 */ /* 0x040fe800078008ff */
[----:B------:R-:W-:Y:S05]  /*90f0*/  LEA.HI.X R3, R89, R107, R90, 0x1, P0 ;  /* 0x0000006b59037211 */ /* 0x000fea00000f0c5a */
[----:B-----5:R4:W-:Y:S04]  /*9100*/  STG.E.128 [R2.64], R56 ;  /* 0x0000003802007986 */ /* 0x0209e8000c101d06 */
.L_x_1137:
[----:B------:R-:W-:Y:S05]  /*9110*/  BSYNC B2 ;  /* 0x0000000000027941 */ /* 0x000fea0003800000 */
.L_x_1136:
        /* <DEDUP_REMOVED lines=100> */
.L_x_1153:
[----:B------:R-:W-:Y:S05]  /*9760*/  BSYNC B0 ;  /* 0x0000000000007941 */ /* 0x000fea0003800000 */
.L_x_1152:
[C---:B------:R-:W-:Y:S02]  /*9770*/  IMAD R0, R173.reuse, c[0x0][0x19c], RZ ;  /* 0x00006700ad007a24 */ /* 0x040fe400078e02ff */
[----:B------:R-:W-:Y:S05]  /*9780*/  IMAD.WIDE.U32 R2, R173, c[0x0][0x198], R106 ;  /* 0x00006600ad027a25 */ /* 0x000fea00078e006a */
[----:B------:R-:W-:Y:S05]  /*9790*/  IADD3 R3, R3, R0, RZ ;  /* 0x0000000003037210 */ /* 0x000fea0007ffe0ff */
[----:B-----5:R4:W-:Y:S02]  /*97a0*/  STG.E.128 [R2.64], R56 ;  /* 0x0000003802007986 */ /* 0x0209e4000c101d06 */
.L_x_1151:
[----:B------:R-:W-:Y:S05]  /*97b0*/  BSYNC B1 ;  /* 0x0000000000017941 */ /* 0x000fea0003800000 */
.L_x_1150:
        /* <DEDUP_REMOVED lines=96> */
.L_x_1157:
[----:B------:R-:W-:Y:S05]  /*9dc0*/  BSYNC B0 ;  /* 0x0000000000007941 */ /* 0x000fea0003800000 */
.L_x_1156:
[C---:B------:R-:W-:Y:S04]  /*9dd0*/  LEA R2, P0, R94.reuse, R106, 0x1 ;  /* 0x0000006a5e027211 */ /* 0x040fe800078008ff */
[----:B------:R-:W-:Y:S05]  /*9de0*/  LEA.HI.X R3, R94, R107, R93, 0x1, P0 ;  /* 0x0000006b5e037211 */ /* 0x000fea00000f0c5d */
[----:B-----5:R4:W-:Y:S04]  /*9df0*/  STG.E.128 [R2.64], R56 ;  /* 0x0000003802007986 */ /* 0x0209e8000c101d06 */
.L_x_1155:
[----:B------:R-:W-:Y:S05]  /*9e00*/  BSYNC B1 ;  /* 0x0000000000017941 */ /* 0x000fea0003800000 */
.L_x_1154:
        /* <DEDUP_REMOVED lines=95> */
.L_x_1159:
[----:B------:R-:W-:Y:S05]  /*a400*/  BSYNC B0 ;  /* 0x0000000000007941 */ /* 0x000fea0003800000 */
.L_x_1158:
[C---:B------:R-:W-:Y:S04]  /*a410*/  LEA R2, P0, R98.reuse, R106, 0x1 ;  /* 0x0000006a62027211 */ /* 0x040fe800078008ff */
[----:B------:R-:W-:Y:S05]  /*a420*/  LEA.HI.X R3, R98, R107, R97, 0x1, P0 ;  /* 0x0000006b62037211 */ /* 0x000fea00000f0c61 */
[----:B-----5:R4:W-:Y:S04]  /*a430*/  STG.E.128 [R2.64], R56 ;  /* 0x0000003802007986 */ /* 0x0209e8000c101d06 */
.L_x_1149:
[----:B------:R-:W-:Y:S05]  /*a440*/  BSYNC B2 ;  /* 0x0000000000027941 */ /* 0x000fea0003800000 */
.L_x_1148:
        /* <DEDUP_REMOVED lines=8> */
.L_x_1085:
        /* <DEDUP_REMOVED lines=11> */
.L_x_1161:
[----:B------:R-:W-:Y:S05]  /*a580*/  BSYNC B0 ;  /* 0x0000000000007941 */ /* 0x000fea0003800000 */
.L_x_1160:
        /* <DEDUP_REMOVED lines=24> */
.L_x_1163:
[----:B------:R-:W-:Y:S05]  /*a710*/  BSYNC B0 ;  /* 0x0000000000007941 */ /* 0x000fea0003800000 */
.L_x_1162:
        /* <DEDUP_REMOVED lines=24> */
.L_x_1165:
[----:B------:R-:W-:Y:S05]  /*a8a0*/  BSYNC B0 ;  /* 0x0000000000007941 */ /* 0x000fea0003800000 */
.L_x_1164:
        /* <DEDUP_REMOVED lines=27> */
.L_x_1166:
[----:B------:R-:W-:Y:S05]  /*aa60*/  BSYNC B0 ;  /* 0x0000000000007941 */ /* 0x000fea0003800000 */
.L_x_1111:
        /* <DEDUP_REMOVED lines=80> */
.L_x_1167:
        /* <DEDUP_REMOVED lines=8> */
.L_x_1168:
[----:B------:R-:W-:Y:S04]  /*aff0*/  IADD3 R11, R11, -0x1, RZ ;  /* 0xffffffff0b0b7810 */ /* 0x000fe80007ffe0ff */
[----:B------:R-:W-:Y:S11]  /*b000*/  ISETP.GT.AND P0, PT, R11, R68, PT ;  /* 0x000000440b00720c */ /* 0x000ff60003f04270 */
[----:B------:R-:W-:Y:S02]  /*b010*/  @!UPT UIADD3 URZ, URZ, URZ, URZ ;  /* 0x0000003f3f3ff290 */ /* 0x000fe4000fffe03f */
[----:B------:R-:W-:-:S05]  /*b020*/  @P0 BRA `(.L_x_1169) ;  /* 0xffff76a000000947 */ /* 0x000fca000383ffff */
.L_x_1076:
        /* <DEDUP_REMOVED lines=100> */
.L_x_1178:
[----:B------:R-:W-:Y:S05]  /*b670*/  BSYNC B0 ;  /* 0x0000000000007941 */ /* 0x000fea0003800000 */
.L_x_1177:
[----:B-----5:R4:W-:Y:S02]  /*b680*/  STS.128 [R213], R16 ;  /* 0x00000010d5007388 */ /* 0x0209e40000000c00 */
.L_x_1176:
[----:B------:R-:W-:Y:S05]  /*b690*/  BSYNC B1 ;  /* 0x0000000000017941 */ /* 0x000fea0003800000 */
.L_x_1175:
        /* <DEDUP_REMOVED lines=46> */
.L_x_1182:
[----:B------:R-:W-:Y:S05]  /*b980*/  BSYNC B0 ;  /* 0x0000000000007941 */ /* 0x000fea0003800000 */
.L_x_1181:
[----:B-----5:R1:W-:Y:S02]  /*b990*/  STS.128 [R213+0x2000], R16 ;  /* 0x00200010d5007388 */ /* 0x0203e40000000c00 */
.L_x_1180:
[----:B------:R-:W-:Y:S05]  /*b9a0*/  BSYNC B1 ;  /* 0x0000000000017941 */ /* 0x000fea0003800000 */
.L_x_1179:
        /* <DEDUP_REMOVED lines=45> */
.L_x_1184:
[----:B------:R-:W-:Y:S05]  /*bc80*/  BSYNC B0 ;  /* 0x0000000000007941 */ /* 0x000fea0003800000 */
.L_x_1183:
[----:B-----5:R4:W-:Y:S02]  /*bc90*/  STS.128 [R213+0x4000], R16 ;  /* 0x00400010d5007388 */ /* 0x0209e40000000c00 */
.L_x_1174:
[----:B------:R-:W-:Y:S05]  /*bca0*/  BSYNC B2 ;  /* 0x0000000000027941 */ /* 0x000fea0003800000 */
.L_x_1173:
        /* <DEDUP_REMOVED lines=60> */
.L_x_1190:
[----:B------:R-:W-:Y:S05]  /*c070*/  BSYNC B0 ;  /* 0x0000000000007941 */ /* 0x000fea0003800000 */
.L_x_1189:
[----:B-----5:R4:W-:Y:S02]  /*c080*/  STS.128 [R213+0x800], R16 ;  /* 0x00080010d5007388 */ /* 0x0209e40000000c00 */
.L_x_1188:
[----:B------:R-:W-:Y:S05]  /*c090*/  BSYNC B1 ;  /* 0x0000000000017941 */ /* 0x000fea0003800000 */
.L_x_1187:
        /* <DEDUP_REMOVED lines=46> */
.L_x_1194:
[----:B------:R-:W-:Y:S05]  /*c380*/  BSYNC B0 ;  /* 0x0000000000007941 */ /* 0x000fea0003800000 */
.L_x_1193:
[----:B-----5:R1:W-:Y:S02]  /*c390*/  STS.128 [R213+0x2800], R16 ;  /* 0x00280010d5007388 */ /* 0x0203e40000000c00 */
.L_x_1192:
[----:B------:R-:W-:Y:S05]  /*c3a0*/  BSYNC B1 ;  /* 0x0000000000017941 */ /* 0x000fea0003800000 */
.L_x_1191:
        /* <DEDUP_REMOVED lines=44> */
.L_x_1196:
[----:B------:R-:W-:Y:S05]  /*c670*/  BSYNC B0 ;  /* 0x0000000000007941 */ /* 0x000fea0003800000 */
.L_x_1195:
[----:B-----5:R2:W-:Y:S02]  /*c680*/  STS.128 [R213+0x4800], R32 ;  /* 0x00480020d5007388 */ /* 0x0205e40000000c00 */
.L_x_1186:
[----:B------:R-:W-:Y:S05]  /*c690*/  BSYNC B2 ;  /* 0x0000000000027941 */ /* 0x000fea0003800000 */
.L_x_1185:
        /* <DEDUP_REMOVED lines=61> */
.L_x_1202:
[----:B------:R-:W-:Y:S05]  /*ca70*/  BSYNC B0 ;  /* 0x0000000000007941 */ /* 0x000fea0003800000 */
.L_x_1201:
[----:B-----5:R4:W-:Y:S02]  /*ca80*/  STS.128 [R213+0x1000], R16 ;  /* 0x00100010d5007388 */ /* 0x0209e40000000c00 */
.L_x_1200:
[----:B------:R-:W-:Y:S05]  /*ca90*/  BSYNC B1 ;  /* 0x0000000000017941 */ /* 0x000fea0003800000 */
.L_x_1199:
        /* <DEDUP_REMOVED lines=46> */
.L_x_1206:
[----:B------:R-:W-:Y:S05]  /*cd80*/  BSYNC B0 ;  /* 0x0000000000007941 */ /* 0x000fea0003800000 */
.L_x_1205:
[----:B-----5:R4:W-:Y:S02]  /*cd90*/  STS.128 [R213+0x3000], R16 ;  /* 0x00300010d5007388 */ /* 0x0209e40000000c00 */
.L_x_1204:
[----:B------:R-:W-:Y:S05]  /*cda0*/  BSYNC B1 ;  /* 0x0000000000017941 */ /* 0x000fea0003800000 */
.L_x_1203:
        /* <DEDUP_REMOVED lines=46> */
.L_x_1208:
[----:B------:R-:W-:Y:S05]  /*d090*/  BSYNC B0 ;  /* 0x0000000000007941 */ /* 0x000fea0003800000 */
.L_x_1207:
[----:B-----5:R4:W-:Y:S02]  /*d0a0*/  STS.128 [R213+0x5000], R16 ;  /* 0x00500010d5007388 */ /* 0x0209e40000000c00 */
.L_x_1198:
[----:B------:R-:W-:Y:S05]  /*d0b0*/  BSYNC B2 ;  /* 0x0000000000027941 */ /* 0x000fea0003800000 */
.L_x_1197:
        /* <DEDUP_REMOVED lines=60> */
.L_x_1213:
[----:B------:R-:W-:Y:S05]  /*d480*/  BSYNC B0 ;  /* 0x0000000000007941 */ /* 0x000fea0003800000 */
.L_x_1212:
[----:B-----5:R4:W-:Y:S02]  /*d490*/  STS.128 [R213+0x1800], R16 ;  /* 0x00180010d5007388 */ /* 0x0209e40000000c00 */
.L_x_1211:
[----:B------:R-:W-:Y:S05]  /*d4a0*/  BSYNC B1 ;  /* 0x0000000000017941 */ /* 0x000fea0003800000 */
.L_x_1210:
        /* <DEDUP_REMOVED lines=47> */
.L_x_1217:
[----:B------:R-:W-:Y:S05]  /*d7a0*/  BSYNC B0 ;  /* 0x0000000000007941 */ /* 0x000fea0003800000 */
.L_x_1216:
[----:B-----5:R1:W-:Y:S02]  /*d7b0*/  STS.128 [R213+0x3800], R12 ;  /* 0x0038000cd5007388 */ /* 0x0203e40000000c00 */
.L_x_1215:
[----:B------:R-:W-:Y:S05]  /*d7c0*/  BSYNC B1 ;  /* 0x0000000000017941 */ /* 0x000fea0003800000 */
.L_x_1214:
        /* <DEDUP_REMOVED lines=45> */
.L_x_1219:
[----:B------:R-:W-:Y:S05]  /*daa0*/  BSYNC B0 ;  /* 0x0000000000007941 */ /* 0x000fea0003800000 */
.L_x_1218:
[----:B-----5:R1:W-:Y:S01]  /*dab0*/  STS.128 [R213+0x5800], R12 ;  /* 0x0058000cd5007388 */ /* 0x0203e20000000c00 */
[----:B------:R-:W-:Y:S05]  /*dac0*/  BRA `(.L_x_1209) ;  /* 0x00004e1000007947 */ /* 0x000fea0003800000 */
.L_x_1172:
        /* <DEDUP_REMOVED lines=90> */
.L_x_1225:
[----:B------:R-:W-:Y:S05]  /*e070*/  BSYNC B0 ;  /* 0x0000000000007941 */ /* 0x000fea0003800000 */
.L_x_1224:
[----:B-----5:R4:W-:Y:S02]  /*e080*/  STS.128 [R213], R28 ;  /* 0x0000001cd5007388 */ /* 0x0209e40000000c00 */
.L_x_1223:
[----:B------:R-:W-:Y:S05]  /*e090*/  BSYNC B1 ;  /* 0x0000000000017941 */ /* 0x000fea0003800000 */
.L_x_1222:
        /* <DEDUP_REMOVED lines=87> */
.L_x_1229:
[----:B------:R-:W-:Y:S05]  /*e610*/  BSYNC B0 ;  /* 0x0000000000007941 */ /* 0x000fea0003800000 */
.L_x_1228:
[----:B-----5:R1:W-:Y:S02]  /*e620*/  STS.128 [R213+0x2000], R28 ;  /* 0x0020001cd5007388 */ /* 0x0203e40000000c00 */
.L_x_1227:
[----:B------:R-:W-:Y:S05]  /*e630*/  BSYNC B1 ;  /* 0x0000000000017941 */ /* 0x000fea0003800000 */
.L_x_1226:
        /* <DEDUP_REMOVED lines=86> */
.L_x_1231:
[----:B------:R-:W-:Y:S05]  /*eba0*/  BSYNC B0 ;  /* 0x0000000000007941 */ /* 0x000fea0003800000 */
.L_x_1230:
[----:B-----5:R4:W-:Y:S02]  /*ebb0*/  STS.128 [R213+0x4000], R28 ;  /* 0x0040001cd5007388 */ /* 0x0209e40000000c00 */
.L_x_1221:
[----:B------:R-:W-:Y:S05]  /*ebc0*/  BSYNC B2 ;  /* 0x0000000000027941 */ /* 0x000fea0003800000 */
.L_x_1220:
        /* <DEDUP_REMOVED lines=95> */
.L_x_1237:
[----:B------:R-:W-:Y:S05]  /*f1c0*/  BSYNC B0 ;  /* 0x0000000000007941 */ /* 0x000fea0003800000 */
.L_x_1236:
[----:B-----5:R4:W-:Y:S02]  /*f1d0*/  STS.128 [R213+0x800], R28 ;  /* 0x0008001cd5007388 */ /* 0x0209e40000000c00 */
.L_x_1235:
[----:B------:R-:W-:Y:S05]  /*f1e0*/  BSYNC B1 ;  /* 0x0000000000017941 */ /* 0x000fea0003800000 */
.L_x_1234:
        /* <DEDUP_REMOVED lines=90> */
.L_x_1241:
[----:B------:R-:W-:Y:S05]  /*f790*/  BSYNC B0 ;  /* 0x0000000000007941 */ /* 0x000fea0003800000 */
.L_x_1240:
[----:B-----5:R1:W-:Y:S02]  /*f7a0*/  STS.128 [R213+0x2800], R28 ;  /* 0x0028001cd5007388 */ /* 0x0203e40000000c00 */
.L_x_1239:
[----:B------:R-:W-:Y:S05]  /*f7b0*/  BSYNC B1 ;  /* 0x0000000000017941 */ /* 0x000fea0003800000 */
.L_x_1238:
        /* <DEDUP_REMOVED lines=89> */
.L_x_1243:
[----:B------:R-:W-:Y:S05]  /*fd50*/  BSYNC B0 ;  /* 0x0000000000007941 */ /* 0x000fea0003800000 */
.L_x_1242:
[----:B-----5:R1:W-:Y:S02]  /*fd60*/  STS.128 [R213+0x4800], R24 ;  /* 0x00480018d5007388 */ /* 0x0203e40000000c00 */
.L_x_1233:
[----:B------:R-:W-:Y:S05]  /*fd70*/  BSYNC B2 ;  /* 0x0000000000027941 */ /* 0x000fea0003800000 */
.L_x_1232:
        /* <DEDUP_REMOVED lines=96> */
.L_x_1249:
[----:B------:R-:W-:Y:S05]  /*10380*/  BSYNC B0 ;  /* 0x0000000000007941 */ /* 0x000fea0003800000 */
.L_x_1248:
[----:B-----5:R4:W-:Y:S02]  /*10390*/  STS.128 [R213+0x1000], R32 ;  /* 0x00100020d5007388 */ /* 0x0209e40000000c00 */
.L_x_1247:
[----:B------:R-:W-:Y:S05]  /*103a0*/  BSYNC B1 ;  /* 0x0000000000017941 */ /* 0x000fea0003800000 */
.L_x_1246:
        /* <DEDUP_REMOVED lines=90> */
.L_x_1253:
[----:B------:R-:W-:Y:S05]  /*10950*/  BSYNC B0 ;  /* 0x0000000000007941 */ /* 0x000fea0003800000 */
.L_x_1252:
[----:B-----5:R4:W-:Y:S02]  /*10960*/  STS.128 [R213+0x3000], R32 ;  /* 0x00300020d5007388 */ /* 0x0209e40000000c00 */
.L_x_1251:
[----:B------:R-:W-:Y:S05]  /*10970*/  BSYNC B1 ;  /* 0x0000000000017941 */ /* 0x000fea0003800000 */
.L_x_1250:
        /* <DEDUP_REMOVED lines=89> */
.L_x_1255:
[----:B------:R-:W-:Y:S05]  /*10f10*/  BSYNC B0 ;  /* 0x0000000000007941 */ /* 0x000fea0003800000 */
.L_x_1254:
[----:B-----5:R1:W-:Y:S02]  /*10f20*/  STS.128 [R213+0x5000], R28 ;  /* 0x0050001cd5007388 */ /* 0x0203e40000000c00 */
.L_x_1245:
[----:B------:R-:W-:Y:S05]  /*10f30*/  BSYNC B2 ;  /* 0x0000000000027941 */ /* 0x000fea0003800000 */
.L_x_1244:
        /* <DEDUP_REMOVED lines=95> */
.L_x_1259:
[----:B------:R-:W-:Y:S05]  /*11530*/  BSYNC B0 ;  /* 0x0000000000007941 */ /* 0x000fea0003800000 */
.L_x_1258:
[----:B-----5:R1:W-:Y:S02]  /*11540*/  STS.128 [R213+0x1800], R16 ;  /* 0x00180010d5007388 */ /* 0x0203e40000000c00 */
.L_x_1257:
[----:B------:R-:W-:Y:S05]  /*11550*/  BSYNC B1 ;  /* 0x0000000000017941 */ /* 0x000fea0003800000 */
.L_x_1256:
        /* <DEDUP_REMOVED lines=91> */
.L_x_1263:
[----:B------:R-:W-:Y:S05]  /*11b10*/  BSYNC B0 ;  /* 0x0000000000007941 */ /* 0x000fea0003800000 */
.L_x_1262:
[----:B-----5:R1:W-:Y:S02]  /*11b20*/  STS.128 [R213+0x3800], R16 ;  /* 0x00380010d5007388 */ /* 0x0203e40000000c00 */
.L_x_1261:
[----:B------:R-:W-:Y:S05]  /*11b30*/  BSYNC B1 ;  /* 0x0000000000017941 */ /* 0x000fea0003800000 */
.L_x_1260:
        /* <DEDUP_REMOVED lines=94> */
.L_x_1265:
[----:B------:R-:W-:Y:S05]  /*12120*/  BSYNC B0 ;  /* 0x0000000000007941 */ /* 0x000fea0003800000 */
.L_x_1264:
[----:B-----5:R4:W-:Y:S01]  /*12130*/  STS.128 [R213+0x5800], R12 ;  /* 0x0058000cd5007388 */ /* 0x0209e20000000c00 */
[----:B------:R-:W-:Y:S05]  /*12140*/  BRA `(.L_x_1209) ;  /* 0x0000079000007947 */ /* 0x000fea0003800000 */
.L_x_1171:
        /* <DEDUP_REMOVED lines=27> */
.L_x_1267:
[----:B------:R-:W-:Y:S05]  /*12300*/  BSYNC B0 ;  /* 0x0000000000007941 */ /* 0x000fea0003800000 */
.L_x_1266:
        /* <DEDUP_REMOVED lines=29> */
.L_x_1269:
[----:B------:R-:W-:Y:S05]  /*124e0*/  BSYNC B0 ;  /* 0x0000000000007941 */ /* 0x000fea0003800000 */
.L_x_1268:
        /* <DEDUP_REMOVED lines=30> */
.L_x_1271:
[----:B------:R-:W-:Y:S05]  /*126d0*/  BSYNC B0 ;  /* 0x0000000000007941 */ /* 0x000fea0003800000 */
.L_x_1270:
        /* <DEDUP_REMOVED lines=32> */
.L_x_1209:
[----:B------:R-:W-:Y:S05]  /*128e0*/  BSYNC B3 ;  /* 0x0000000000037941 */ /* 0x000fea0003800000 */
.L_x_1170:
        /* <DEDUP_REMOVED lines=35> */
.L_x_1274:
[----:B------:R2:W-:Y:S02]  /*12b20*/  STS.128 [R213+0xa000], RZ ;  /* 0x00a000ffd5007388 */ /* 0x0005e40000000c00 */
.L_x_1273:
[----:B------:R-:W-:Y:S05]  /*12b30*/  BSYNC B0 ;  /* 0x0000000000007941 */ /* 0x000fea0003800000 */
.L_x_1272:
        /* <DEDUP_REMOVED lines=31> */
.L_x_1277:
[----:B------:R1:W-:Y:S02]  /*12d30*/  STS.128 [R213+0xa800], RZ ;  /* 0x00a800ffd5007388 */ /* 0x0003e40000000c00 */
.L_x_1276:
[----:B------:R-:W-:Y:S05]  /*12d40*/  BSYNC B0 ;  /* 0x0000000000007941 */ /* 0x000fea0003800000 */
.L_x_1275:
        /* <DEDUP_REMOVED lines=35> */
.L_x_1280:
[----:B------:R1:W-:Y:S02]  /*12f80*/  STS.128 [R213+0xb000], RZ ;  /* 0x00b000ffd5007388 */ /* 0x0003e40000000c00 */
.L_x_1279:
[----:B------:R-:W-:Y:S05]  /*12f90*/  BSYNC B0 ;  /* 0x0000000000007941 */ /* 0x000fea0003800000 */
.L_x_1278:
        /* <DEDUP_REMOVED lines=37> */
.L_x_1282:
[----:B------:R-:W-:Y:S05]  /*131f0*/  BSYNC B0 ;  /* 0x0000000000007941 */ /* 0x000fea0003800000 */
.L_x_1281:
        /* <DEDUP_REMOVED lines=37> */
.L_x_1285:
[----:B------:R1:W-:Y:S02]  /*13450*/  STS.128 [R213+0x10000], RZ ;  /* 0x010000ffd5007388 */ /* 0x0003e40000000c00 */
.L_x_1284:
[----:B------:R-:W-:Y:S05]  /*13460*/  BSYNC B0 ;  /* 0x0000000000007941 */ /* 0x000fea0003800000 */
.L_x_1283:
        /* <DEDUP_REMOVED lines=32> */
.L_x_1288:
[----:B------:R1:W-:Y:S02]  /*13670*/  STS.128 [R213+0x10800], RZ ;  /* 0x010800ffd5007388 */ /* 0x0003e40000000c00 */
.L_x_1287:
[----:B------:R-:W-:Y:S05]  /*13680*/  BSYNC B0 ;  /* 0x0000000000007941 */ /* 0x000fea0003800000 */
.L_x_1286:
        /* <DEDUP_REMOVED lines=36> */
.L_x_1291:
[----:B------:R1:W-:Y:S02]  /*138d0*/  STS.128 [R213+0x11000], RZ ;  /* 0x011000ffd5007388 */ /* 0x0003e40000000c00 */
.L_x_1290:
[----:B------:R-:W-:Y:S05]  /*138e0*/  BSYNC B0 ;  /* 0x0000000000007941 */ /* 0x000fea0003800000 */
.L_x_1289:
        /* <DEDUP_REMOVED lines=41> */
.L_x_1294:
[----:B------:R1:W-:Y:S02]  /*13b80*/  STS.128 [R213+0x11800], RZ ;  /* 0x011800ffd5007388 */ /* 0x0003e40000000c00 */
.L_x_1293:
[----:B------:R-:W-:Y:S05]  /*13b90*/  BSYNC B0 ;  /* 0x0000000000007941 */ /* 0x000fea0003800000 */
.L_x_1292:
[----:B------:R-:W-:Y:S01]  /*13ba0*/  SHF.L.U32 R0, R63, 0x6, RZ ;  /* 0x000000063f007819 */ /* 0x000fe200000006ff */
[----:B------:R-:W-:Y:S01]  /*13bb0*/  IMAD R206, R61, 0x400, R46 ;  /* 0x000004003dce7824 */ /* 0x000fe200078e022e */
[----:B------:R-:W-:Y:S01]  /*13bc0*/  SHF.L.U32 R156, R156, 0x3, RZ ;  /* 0x000000039c9c7819 */ /* 0x000fe200000006ff */
[----:B------:R-:W0:Y:S01]  /*13bd0*/  LDGDEPBAR ;  /* 0x00000000000079af */ /* 0x000e220000000000 */
[----:B-1----:R-:W-:Y:S01]  /*13be0*/  LOP3.LUT R5, R0, 0x1c0, RZ, 0xc0, !PT ;  /* 0x000001c000057812 */ /* 0x002fe200078ec0ff */
[----:B------:R-:W-:Y:S01]  /*13bf0*/  IMAD.SHL.U32 R206, R206, 0x2, RZ ;  /* 0x00000002cece7824 */ /* 0x000fe200078e00ff */
[----:B------:R-:W-:Y:S02]  /*13c00*/  R2P PR, R63, 0x6 ;  /* 0x000000063f007804 */ /* 0x000fe40000000000 */
[----:B------:R-:W-:Y:S02]  /*13c10*/  LOP3.LUT R156, R5, 0x8, R156, 0xf8, !PT ;  /* 0x00000008059c7812 */ /* 0x000fe400078ef89c */
[----:B------:R-:W-:Y:S01]  /*13c20*/  SHF.R.U32.HI R205, RZ, 0x3, R5 ;  /* 0x00000003ffcd7819 */ /* 0x000fe20000011605 */
[----:B------:R-:W-:Y:S01]  /*13c30*/  LDSM.16.M88.4 R56, [R206] ;  /* 0x00000000ce38783b */ /* 0x000fe20000000200 */
[----:B------:R-:W-:-:S02]  /*13c40*/  LEA R204, R47, R206, 0x1 ;  /* 0x000000ce2fcc7211 */ /* 0x000fc400078e08ff */
[----:B------:R-:W-:Y:S02]  /*13c50*/  LOP3.LUT R205, R156, R205, RZ, 0x3c, !PT ;  /* 0x000000cd9ccd7212 */ /* 0x000fe400078e3cff */
[C---:B------:R-:W-:Y:S01]  /*13c60*/  LEA R202, R45.reuse, R206, 0x1 ;  /* 0x000000ce2dca7211 */ /* 0x040fe200078e08ff */
[----:B----4-:R-:W-:Y:S01]  /*13c70*/  LDSM.16.M88.4 R32, [R204] ;  /* 0x00000000cc20783b */ /* 0x010fe20000000200 */
[----:B------:R-:W-:Y:S01]  /*13c80*/  LEA R205, R64, R205, 0x9 ;  /* 0x000000cd40cd7211 */ /* 0x000fe200078e48ff */
[----:B------:R-:W-:Y:S01]  /*13c90*/  IMAD R201, R45, 0x2, R204 ;  /* 0x000000022dc97824 */ /* 0x000fe200078e02cc */
[----:B------:R-:W-:Y:S01]  /*13ca0*/  LEA R61, R61, R60, 0x4 ;  /* 0x0000003c3d3d7211 */ /* 0x000fe200078e20ff */
[----:B------:R-:W-:Y:S01]  /*13cb0*/  LDSM.16.M88.4 R4, [R202] ;  /* 0x00000000ca04783b */ /* 0x000fe20000000200 */
[----:B------:R-:W-:Y:S02]  /*13cc0*/  SHF.L.U32 R205, R205, 0x1, RZ ;  /* 0x00000001cdcd7819 */ /* 0x000fe400000006ff */
[----:B------:R-:W-:Y:S01]  /*13cd0*/  IADD3 R2, R61, 0x1, R2 ;  /* 0x000000013d027810 */ /* 0x000fe20007ffe002 */
[----:B------:R-:W-:Y:S01]  /*13ce0*/  LDSM.16.M88.4 R84, [R201+0x2000] ;  /* 0x00200000c954783b */ /* 0x000fe20000000200 */
[----:B------:R-:W-:-:S02]  /*13cf0*/  IADD3 R0, R205, 0x6000, RZ ;  /* 0x00006000cd007810 */ /* 0x000fc40007ffe0ff */
[----:B------:R-:W-:Y:S01]  /*13d00*/  IADD3 R203, R205, 0x6020, RZ ;  /* 0x00006020cdcb7810 */ /* 0x000fe20007ffe0ff */
[----:B------:R-:W1:Y:S01]  /*13d10*/  LDSM.16.M88.4 R12, [R205+0x6000] ;  /* 0x00600000cd0c783b */ /* 0x000e620000000200 */
[----:B------:R-:W-:Y:S01]  /*13d20*/  @P1 IADD3 R203, R0, -0x20, RZ ;  /* 0xffffffe000cb1810 */ /* 0x000fe20007ffe0ff */
[----:B------:R-:W-:Y:S01]  /*13d30*/  IMAD.MOV.U32 R0, RZ, RZ, 0x40 ;  /* 0x00000040ff007424 */ /* 0x000fe200078e00ff */
[----:B------:R-:W-:Y:S01]  /*13d40*/  ISETP.GE.AND P4, PT, R134, 0x2, PT ;  /* 0x000000028600780c */ /* 0x000fe20003f86270 */
[----:B------:R-:W4:Y:S01]  /*13d50*/  LDSM.16.M88.4 R40, [R205+0x6800] ;  /* 0x00680000cd28783b */ /* 0x000f220000000200 */
[C---:B------:R-:W-:Y:S02]  /*13d60*/  IADD3 R195, R203.reuse, 0x800, RZ ;  /* 0x00000800cbc37810 */ /* 0x040fe40007ffe0ff */
[----:B------:R-:W-:Y:S01]  /*13d70*/  SEL R0, R0, 0xffffffc0, !P2 ;  /* 0xffffffc000007807 */ /* 0x000fe20005000000 */
[----:B------:R-:W5:Y:S01]  /*13d80*/  LDSM.16.M88.4 R68, [R205+0x7000] ;  /* 0x00700000cd44783b */ /* 0x000f620000000200 */
[----:B------:R-:W-:-:S02]  /*13d90*/  IADD3 R194, R203, 0x1000, RZ ;  /* 0x00001000cbc27810 */ /* 0x000fc40007ffe0ff */
[----:B------:R-:W-:Y:S01]  /*13da0*/  IADD3 R199, R205, R0, RZ ;  /* 0x00000000cdc77210 */ /* 0x000fe20007ffe0ff */
[----:B---3--:R-:W3:Y:S01]  /*13db0*/  LDSM.16.M88.4 R52, [R203] ;  /* 0x00000000cb34783b */ /* 0x008ee20000000200 */
[----:B------:R-:W-:Y:S02]  /*13dc0*/  IADD3 R192, R0, R203, RZ ;  /* 0x000000cb00c07210 */ /* 0x000fe40007ffe0ff */
[C---:B------:R-:W-:Y:S01]  /*13dd0*/  IADD3 R193, R203.reuse, 0x1800, RZ ;  /* 0x00001800cbc17810 */ /* 0x040fe20007ffe0ff */
[----:B------:R-:W2:Y:S01]  /*13de0*/  LDSM.16.M88.4 R76, [R205+0x7800] ;  /* 0x00780000cd4c783b */ /* 0x000ea20000000200 */
[C---:B------:R-:W-:Y:S02]  /*13df0*/  IADD3 R191, R203.reuse, 0x2000, RZ ;  /* 0x00002000cbbf7810 */ /* 0x040fe40007ffe0ff */
[C---:B------:R-:W-:Y:S01]  /*13e00*/  IADD3 R190, R203.reuse, 0x2800, RZ ;  /* 0x00002800cbbe7810 */ /* 0x040fe20007ffe0ff */
[----:B------:R-:W2:Y:S01]  /*13e10*/  LDSM.16.M88.4 R8, [R203+0x800] ;  /* 0x00080000cb08783b */ /* 0x000ea20000000200 */
[----:B------:R-:W-:-:S02]  /*13e20*/  IADD3 R189, R203, 0x3000, RZ ;  /* 0x00003000cbbd7810 */ /* 0x000fc40007ffe0ff */
[C---:B------:R-:W-:Y:S01]  /*13e30*/  IADD3 R188, R203.reuse, 0x3800, RZ ;  /* 0x00003800cbbc7810 */ /* 0x040fe20007ffe0ff */
[----:B------:R-:W2:Y:S01]  /*13e40*/  LDSM.16.M88.4 R48, [R203+0x1000] ;  /* 0x00100000cb30783b */ /* 0x000ea20000000200 */
[C---:B------:R-:W-:Y:S02]  /*13e50*/  IADD3 R187, R203.reuse, 0x4000, RZ ;  /* 0x00004000cbbb7810 */ /* 0x040fe40007ffe0ff */
[C---:B------:R-:W-:Y:S01]  /*13e60*/  IADD3 R186, R203.reuse, 0x4800, RZ ;  /* 0x00004800cbba7810 */ /* 0x040fe20007ffe0ff */
[----:B------:R-:W2:Y:S01]  /*13e70*/  LDSM.16.M88.4 R20, [R199+0x6000] ;  /* 0x00600000c714783b */ /* 0x000ea20000000200 */
[C---:B------:R-:W-:Y:S02]  /*13e80*/  IADD3 R185, R203.reuse, 0x5000, RZ ;  /* 0x00005000cbb97810 */ /* 0x040fe40007ffe0ff */
[----:B------:R-:W-:Y:S01]  /*13e90*/  IADD3 R184, R203, 0x5800, RZ ;  /* 0x00005800cbb87810 */ /* 0x000fe20007ffe0ff */
[----:B------:R-:W2:Y:S04]  /*13ea0*/  LDSM.16.M88.4 R36, [R203+0x1800] ;  /* 0x00180000cb24783b */ /* 0x000ea80000000200 */
[----:B------:R-:W2:Y:S01]  /*13eb0*/  LDSM.16.M88.4 R24, [R199+0x6800] ;  /* 0x00680000c718783b */ /* 0x000ea20000000200 */
[C---:B-1----:R-:W-:Y:S03]  /*13ec0*/  HMMA.16816.F32 R16, R56.reuse, R12, RZ ;  /* 0x0000000c3810723c */ /* 0x042fe600000018ff */
        /* <DEDUP_REMOVED lines=8> */
[C---:B---3--:R-:W-:Y:S08]  /*13f50*/  HMMA.16816.F32 R16, R32.reuse, R52, R16 ;  /* 0x000000342010723c */ /* 0x048ff00000001810 */
[----:B------:R-:W-:Y:S01]  /*13f60*/  HMMA.16816.F32 R12, R32, R54, R12 ;  /* 0x00000036200c723c */ /* 0x000fe2000000180c */
[----:B------:R-:W-:Y:S07]  /*13f70*/  LDSM.16.M88.4 R52, [R192+0x800] ;  /* 0x00080000c034783b */ /* 0x000fee0000000200 */
[C---:B--2---:R-:W-:Y:S08]  /*13f80*/  HMMA.16816.F32 R64, R56.reuse, R76, RZ ;  /* 0x0000004c3840723c */ /* 0x044ff000000018ff */
[----:B------:R-:W-:Y:S01]  /*13f90*/  HMMA.16816.F32 R56, R56, R78, RZ ;  /* 0x0000004e3838723c */ /* 0x000fe200000018ff */
[----:B------:R-:W-:Y:S07]  /*13fa0*/  LDSM.16.M88.4 R76, [R192] ;  /* 0x00000000c04c783b */ /* 0x000fee0000000200 */
[C---:B------:R-:W-:Y:S08]  /*13fb0*/  HMMA.16816.F32 R28, R32.reuse, R8, R28 ;  /* 0x00000008201c723c */ /* 0x040ff0000000181c */
[C---:B------:R-:W-:Y:S01]  /*13fc0*/  HMMA.16816.F32 R40, R32.reuse, R10, R40 ;  /* 0x0000000a2028723c */ /* 0x040fe20000001828 */
[----:B------:R-:W1:Y:S07]  /*13fd0*/  LDSM.16.M88.4 R8, [R199+0x7000] ;  /* 0x00700000c708783b */ /* 0x000e6e0000000200 */
[C---:B------:R-:W-:Y:S08]  /*13fe0*/  HMMA.16816.F32 R72, R32.reuse, R48, R72 ;  /* 0x000000302048723c */ /* 0x040ff00000001848 */
[----:B------:R-:W-:Y:S01]  /*13ff0*/  HMMA.16816.F32 R68, R32, R50, R68 ;  /* 0x000000322044723c */ /* 0x000fe20000001844 */
[----:B------:R-:W2:Y:S07]  /*14000*/  LDSM.16.M88.4 R48, [R199+0x7800] ;  /* 0x00780000c730783b */ /* 0x000eae0000000200 */
[C---:B------:R-:W-:Y:S08]  /*14010*/  HMMA.16816.F32 R16, R4.reuse, R20, R16 ;  /* 0x000000140410723c */ /* 0x040ff00000001810 */
[----:B------:R-:W-:Y:S01]  /*14020*/  HMMA.16816.F32 R12, R4, R22, R12 ;  /* 0x00000016040c723c */ /* 0x000fe2000000180c */
[----:B------:R-:W3:Y:S07]  /*14030*/  LDSM.16.M88.4 R20, [R201] ;  /* 0x00000000c914783b */ /* 0x000eee0000000200 */
[C---:B------:R-:W-:Y:S08]  /*14040*/  HMMA.16816.F32 R64, R32.reuse, R36, R64 ;  /* 0x000000242040723c */ /* 0x040ff00000001840 */
[----:B------:R-:W-:Y:S01]  /*14050*/  HMMA.16816.F32 R56, R32, R38, R56 ;  /* 0x000000262038723c */ /* 0x000fe20000001838 */
[----:B------:R-:W4:Y:S04]  /*14060*/  LDSM.16.M88.4 R36, [R192+0x1000] ;  /* 0x00100000c024783b */ /* 0x000f280000000200 */
[----:B------:R-:W-:Y:S03]  /*14070*/  LDSM.16.M88.4 R32, [R206+0x2000] ;  /* 0x00200000ce20783b */ /* 0x000fe60000000200 */
[C---:B------:R-:W-:Y:S08]  /*14080*/  HMMA.16816.F32 R28, R4.reuse, R24, R28 ;  /* 0x00000018041c723c */ /* 0x040ff0000000181c */
[C---:B------:R-:W-:Y:S01]  /*14090*/  HMMA.16816.F32 R40, R4.reuse, R26, R40 ;  /* 0x0000001a0428723c */ /* 0x040fe20000001828 */
[----:B------:R-:W-:Y:S07]  /*140a0*/  LDSM.16.M88.4 R24, [R192+0x1800] ;  /* 0x00180000c018783b */ /* 0x000fee0000000200 */
[C---:B-1----:R-:W-:Y:S08]  /*140b0*/  HMMA.16816.F32 R72, R4.reuse, R8, R72 ;  /* 0x000000080448723c */ /* 0x042ff00000001848 */
[C---:B------:R-:W-:Y:S01]  /*140c0*/  HMMA.16816.F32 R68, R4.reuse, R10, R68 ;  /* 0x0000000a0444723c */ /* 0x040fe20000001844 */
[----:B------:R-:W1:Y:S07]  /*140d0*/  LDSM.16.M88.4 R8, [R205+0x8000] ;  /* 0x00800000cd08783b */ /* 0x000e6e0000000200 */
[C---:B--2---:R-:W-:Y:S08]  /*140e0*/  HMMA.16816.F32 R64, R4.reuse, R48, R64 ;  /* 0x000000300440723c */ /* 0x044ff00000001840 */
[----:B------:R-:W-:Y:S01]  /*140f0*/  HMMA.16816.F32 R56, R4, R50, R56 ;  /* 0x000000320438723c */ /* 0x000fe20000001838 */
[----:B------:R-:W2:Y:S04]  /*14100*/  LDSM.16.M88.4 R4, [R205+0x8800] ;  /* 0x00880000cd04783b */ /* 0x000ea80000000200 */
[----:B------:R-:W-:Y:S03]  /*14110*/  LDSM.16.M88.4 R48, [R205+0x9000] ;  /* 0x00900000cd30783b */ /* 0x000fe60000000200 */
[C---:B---3--:R-:W-:Y:S08]  /*14120*/  HMMA.16816.F32 R16, R20.reuse, R76, R16 ;  /* 0x0000004c1410723c */ /* 0x048ff00000001810 */
[C---:B------:R-:W-:Y:S01]  /*14130*/  HMMA.16816.F32 R12, R20.reuse, R78, R12 ;  /* 0x0000004e140c723c */ /* 0x040fe2000000180c */
[----:B------:R-:W-:Y:S07]  /*14140*/  LDSM.16.M88.4 R76, [R192+0x2000] ;  /* 0x00200000c04c783b */ /* 0x000fee0000000200 */
[C---:B------:R-:W-:Y:S08]  /*14150*/  HMMA.16816.F32 R28, R20.reuse, R52, R28 ;  /* 0x00000034141c723c */ /* 0x040ff0000000181c */
[C---:B------:R-:W-:Y:S01]  /*14160*/  HMMA.16816.F32 R40, R20.reuse, R54, R40 ;  /* 0x000000361428723c */ /* 0x040fe20000001828 */
[----:B------:R-:W-:Y:S07]  /*14170*/  LDSM.16.M88.4 R52, [R205+0x9800] ;  /* 0x00980000cd34783b */ /* 0x000fee0000000200 */
[C---:B----4-:R-:W-:Y:S08]  /*14180*/  HMMA.16816.F32 R72, R20.reuse, R36, R72 ;  /* 0x000000241448723c */ /* 0x050ff00000001848 */
[----:B------:R-:W-:Y:S01]  /*14190*/  HMMA.16816.F32 R68, R20, R38, R68 ;  /* 0x000000261444723c */ /* 0x000fe20000001844 */
[----:B------:R-:W3:Y:S07]  /*141a0*/  LDSM.16.M88.4 R36, [R204+0x2000] ;  /* 0x00200000cc24783b */ /* 0x000eee0000000200 */
[C---:B-1----:R-:W-:Y:S08]  /*141b0*/  HMMA.16816.F32 R16, R32.reuse, R8, R16 ;  /* 0x000000082010723c */ /* 0x042ff00000001810 */
[C---:B------:R-:W-:Y:S01]  /*141c0*/  HMMA.16816.F32 R12, R32.reuse, R10, R12 ;  /* 0x0000000a200c723c */ /* 0x040fe2000000180c */
[----:B------:R-:W-:Y:S07]  /*141d0*/  LDSM.16.M88.4 R8, [R199+0x8000] ;  /* 0x00800000c708783b */ /* 0x000fee0000000200 */
[C---:B--2---:R-:W-:Y:S08]  /*141e0*/  HMMA.16816.F32 R28, R32.reuse, R4, R28 ;  /* 0x00000004201c723c */ /* 0x044ff0000000181c */
[----:B------:R-:W-:Y:S01]  /*141f0*/  HMMA.16816.F32 R40, R32, R6, R40 ;  /* 0x000000062028723c */ /* 0x000fe20000001828 */
[----:B------:R-:W1:Y:S07]  /*14200*/  LDSM.16.M88.4 R4, [R202+0x2000] ;  /* 0x00200000ca04783b */ /* 0x000e6e0000000200 */
[C---:B------:R-:W-:Y:S08]  /*14210*/  HMMA.16816.F32 R64, R20.reuse, R24, R64 ;  /* 0x000000181440723c */ /* 0x040ff00000001840 */
[----:B------:R-:W-:Y:S01]  /*14220*/  HMMA.16816.F32 R56, R20, R26, R56 ;  /* 0x0000001a1438723c */ /* 0x000fe20000001838 */
[----:B------:R-:W2:Y:S04]  /*14230*/  LDSM.16.M88.4 R24, [R203+0x2800] ;  /* 0x00280000cb18783b */ /* 0x000ea80000000200 */
[----:B------:R-:W4:Y:S03]  /*14240*/  LDSM.16.M88.4 R20, [R203+0x3000] ;  /* 0x00300000cb14783b */ /* 0x000f260000000200 */
[C---:B---3--:R-:W-:Y:S08]  /*14250*/  HMMA.16816.F32 R16, R36.reuse, R80, R16 ;  /* 0x000000502410723c */ /* 0x048ff00000001810 */
[----:B------:R-:W-:Y:S01]  /*14260*/  HMMA.16816.F32 R12, R36, R82, R12 ;  /* 0x00000052240c723c */ /* 0x000fe2000000180c */
[----:B------:R-:W-:Y:S07]  /*14270*/  LDSM.16.M88.4 R80, [R192+0x3000] ;  /* 0x00300000c050783b */ /* 0x000fee0000000200 */
[C---:B------:R-:W-:Y:S08]  /*14280*/  HMMA.16816.F32 R72, R32.reuse, R48, R72 ;  /* 0x000000302048723c */ /* 0x040ff00000001848 */
[----:B------:R-:W-:Y:S01]  /*14290*/  HMMA.16816.F32 R68, R32, R50, R68 ;  /* 0x000000322044723c */ /* 0x000fe20000001844 */
[----:B------:R-:W3:Y:S07]  /*142a0*/  LDSM.16.M88.4 R48, [R203+0x3800] ;  /* 0x00380000cb30783b */ /* 0x000eee0000000200 */
[C---:B-1----:R-:W-:Y:S08]  /*142b0*/  HMMA.16816.F32 R16, R4.reuse, R8, R16 ;  /* 0x000000080410723c */ /* 0x042ff00000001810 */
[----:B------:R-:W-:Y:S01]  /*142c0*/  HMMA.16816.F32 R12, R4, R10, R12 ;  /* 0x0000000a040c723c */ /* 0x000fe2000000180c */
[----:B------:R-:W-:Y:S07]  /*142d0*/  LDSM.16.M88.4 R8, [R199+0x9800] ;  /* 0x00980000c708783b */ /* 0x000fee0000000200 */
[C---:B------:R-:W-:Y:S08]  /*142e0*/  HMMA.16816.F32 R64, R32.reuse, R52, R64 ;  /* 0x000000342040723c */ /* 0x040ff00000001840 */
[----:B------:R-:W-:Y:S01]  /*142f0*/  HMMA.16816.F32 R56, R32, R54, R56 ;  /* 0x000000362038723c */ /* 0x000fe20000001838 */
[----:B------:R-:W-:Y:S04]  /*14300*/  LDSM.16.M88.4 R52, [R206+0x4000] ;  /* 0x00400000ce34783b */ /* 0x000fe80000000200 */
[----:B------:R-:W1:Y:S03]  /*14310*/  LDSM.16.M88.4 R32, [R205+0xa000] ;  /* 0x00a00000cd20783b */ /* 0x000e660000000200 */
[C---:B--2---:R-:W-:Y:S08]  /*14320*/  HMMA.16816.F32 R28, R36.reuse, R24, R28 ;  /* 0x00000018241c723c */ /* 0x044ff0000000181c */
[C---:B------:R-:W-:Y:S01]  /*14330*/  HMMA.16816.F32 R40, R36.reuse, R26, R40 ;  /* 0x0000001a2428723c */ /* 0x040fe20000001828 */
[----:B------:R-:W2:Y:S07]  /*14340*/  LDSM.16.M88.4 R24, [R199+0x8800] ;  /* 0x00880000c718783b */ /* 0x000eae0000000200 */
[C---:B----4-:R-:W-:Y:S08]  /*14350*/  HMMA.16816.F32 R72, R36.reuse, R20, R72 ;  /* 0x000000142448723c */ /* 0x050ff00000001848 */
[----:B------:R-:W-:Y:S01]  /*14360*/  HMMA.16816.F32 R68, R36, R22, R68 ;  /* 0x000000162444723c */ /* 0x000fe20000001844 */
[----:B------:R-:W4:Y:S07]  /*14370*/  LDSM.16.M88.4 R20, [R199+0x9000] ;  /* 0x00900000c714783b */ /* 0x000f2e0000000200 */
[C---:B------:R-:W-:Y:S08]  /*14380*/  HMMA.16816.F32 R16, R84.reuse, R76, R16 ;  /* 0x0000004c5410723c */ /* 0x040ff00000001810 */
[----:B------:R-:W-:Y:S01]  /*14390*/  HMMA.16816.F32 R12, R84, R78, R12 ;  /* 0x0000004e540c723c */ /* 0x000fe2000000180c */
[----:B------:R-:W-:Y:S07]  /*143a0*/  LDSM.16.M88.4 R76, [R192+0x3800] ;  /* 0x00380000c04c783b */ /* 0x000fee0000000200 */
[C---:B---3--:R-:W-:Y:S08]  /*143b0*/  HMMA.16816.F32 R64, R36.reuse, R48, R64 ;  /* 0x000000302440723c */ /* 0x048ff00000001840 */
[----:B------:R-:W-:Y:S01]  /*143c0*/  HMMA.16816.F32 R56, R36, R50, R56 ;  /* 0x000000322438723c */ /* 0x000fe20000001838 */
[----:B------:R-:W-:Y:S04]  /*143d0*/  LDSM.16.M88.4 R36, [R204+0x4000] ;  /* 0x00400000cc24783b */ /* 0x000fe80000000200 */
[----:B------:R-:W3:Y:S03]  /*143e0*/  LDSM.16.M88.4 R48, [R203+0x4000] ;  /* 0x00400000cb30783b */ /* 0x000ee60000000200 */
[C---:B-1----:R-:W-:Y:S08]  /*143f0*/  HMMA.16816.F32 R16, R52.reuse, R32, R16 ;  /* 0x000000203410723c */ /* 0x042ff00000001810 */
[----:B------:R-:W-:Y:S01]  /*14400*/  HMMA.16816.F32 R12, R52, R34, R12 ;  /* 0x00000022340c723c */ /* 0x000fe2000000180c */
[----:B------:R-:W-:Y:S07]  /*14410*/  LDSM.16.M88.4 R32, [R203+0x4800] ;  /* 0x00480000cb20783b */ /* 0x000fee0000000200 */
[C---:B--2---:R-:W-:Y:S08]  /*14420*/  HMMA.16816.F32 R28, R4.reuse, R24, R28 ;  /* 0x00000018041c723c */ /* 0x044ff0000000181c */
[C---:B------:R-:W-:Y:S01]  /*14430*/  HMMA.16816.F32 R40, R4.reuse, R26, R40 ;  /* 0x0000001a0428723c */ /* 0x040fe20000001828 */
[----:B------:R-:W-:Y:S07]  /*14440*/  LDSM.16.M88.4 R24, [R202+0x4000] ;  /* 0x00400000ca18783b */ /* 0x000fee0000000200 */
[C---:B----4-:R-:W-:Y:S08]  /*14450*/  HMMA.16816.F32 R72, R4.reuse, R20, R72 ;  /* 0x000000140448723c */ /* 0x050ff00000001848 */
[----:B------:R-:W-:Y:S01]  /*14460*/  HMMA.16816.F32 R68, R4, R22, R68 ;  /* 0x000000160444723c */ /* 0x000fe20000001844 */
[----:B------:R-:W1:Y:S07]  /*14470*/  LDSM.16.M88.4 R20, [R199+0xa000] ;  /* 0x00a00000c714783b */ /* 0x000e6e0000000200 */
[C---:B---3--:R-:W-:Y:S08]  /*14480*/  HMMA.16816.F32 R16, R36.reuse, R48, R16 ;  /* 0x000000302410723c */ /* 0x048ff00000001810 */
[----:B------:R-:W-:Y:S01]  /*14490*/  HMMA.16816.F32 R12, R36, R50, R12 ;  /* 0x00000032240c723c */ /* 0x000fe2000000180c */
[----:B------:R-:W2:Y:S07]  /*144a0*/  LDSM.16.M88.4 R48, [R205+0xb000] ;  /* 0x00b00000cd30783b */ /* 0x000eae0000000200 */
        /* <DEDUP_REMOVED lines=8> */
[C---:B-1----:R-:W-:Y:S08]  /*14530*/  HMMA.16816.F32 R16, R24.reuse, R20, R16 ;  /* 0x000000141810723c */ /* 0x042ff00000001810 */
[----:B------:R-:W-:Y:S01]  /*14540*/  HMMA.16816.F32 R12, R24, R22, R12 ;  /* 0x00000016180c723c */ /* 0x000fe2000000180c */
[----:B------:R-:W1:Y:S07]  /*14550*/  LDSM.16.M88.4 R20, [R203+0x5000] ;  /* 0x00500000cb14783b */ /* 0x000e6e0000000200 */
[----:B------:R-:W-:Y:S01]  /*14560*/  HMMA.16816.F32 R68, R84, R82, R68 ;  /* 0x000000525444723c */ /* 0x000fe20000001844 */
[----:B------:R-:W4:Y:S07]  /*14570*/  LDSM.16.M88.4 R80, [R205+0xb800] ;  /* 0x00b80000cd50783b */ /* 0x000f2e0000000200 */
[----:B--2---:R-:W-:Y:S08]  /*14580*/  HMMA.16816.F32 R92, R52, R48, R92 ;  /* 0x00000030345c723c */ /* 0x004ff0000000185c */
        /* <DEDUP_REMOVED lines=8> */
[----:B------:R-:W2:Y:S01]  /*14610*/  MUFU.TANH R48, R48 ;  /* 0x0000003000307308 */ /* 0x000ea20000002400 */
[----:B------:R-:W-:Y:S07]  /*14620*/  HMMA.16816.F32 R68, R52, R50, R68 ;  /* 0x000000323444723c */ /* 0x000fee0000001844 */
[----:B------:R-:W3:Y:S01]  /*14630*/  MUFU.TANH R49, R49 ;  /* 0x0000003100317308 */ /* 0x000ee20000002400 */
[----:B-1----:R-:W-:Y:S07]  /*14640*/  HMMA.16816.F32 R92, R36, R20, R92 ;  /* 0x00000014245c723c */ /* 0x002fee000000185c */
[----:B------:R-:W-:Y:S01]  /*14650*/  FMUL.FTZ R20, R18, c[0x0][0x2ec] ;  /* 0x0000bb0012147a20 */ /* 0x000fe20000410000 */
[----:B------:R-:W-:Y:S01]  /*14660*/  HMMA.16816.F32 R28, R52, R88, R28 ;  /* 0x00000058341c723c */ /* 0x000fe2000000181c */
[----:B------:R-:W-:-:S02]  /*14670*/  FMUL.FTZ R21, R19, c[0x0][0x2ec] ;  /* 0x0000bb0013157a20 */ /* 0x000fc40000410000 */
[----:B------:R-:W1:Y:S01]  /*14680*/  LDSM.16.M88.4 R16, [R203+0x5800] ;  /* 0x00580000cb10783b */ /* 0x000e620000000200 */
        /* <DEDUP_REMOVED lines=14> */
[----:B------:R-:W2:Y:S03]  /*14770*/  MUFU.TANH R22, R22 ;  /* 0x0000001600167308 */ /* 0x000ea60000002400 */
[C---:B------:R-:W-:Y:S01]  /*14780*/  HMMA.16816.F32 R40, R36.reuse, R34, R40 ;  /* 0x000000222428723c */ /* 0x040fe20000001828 */
[----:B------:R-:W2:Y:S04]  /*14790*/  LDSM.16.M88.4 R32, [R192+0x5000] ;  /* 0x00500000c020783b */ /* 0x000ea80000000200 */
[----:B------:R-:W2:Y:S03]  /*147a0*/  MUFU.TANH R23, R23 ;  /* 0x0000001700177308 */ /* 0x000ea60000002400 */
[C---:B-1----:R-:W-:Y:S08]  /*147b0*/  HMMA.16816.F32 R64, R36.reuse, R16, R64 ;  /* 0x000000102440723c */ /* 0x042ff00000001840 */
[----:B------:R-:W-:Y:S08]  /*147c0*/  HMMA.16816.F32 R76, R36, R18, R76 ;  /* 0x00000012244c723c */ /* 0x000ff0000000184c */
[C---:B------:R-:W-:Y:S08]  /*147d0*/  HMMA.16816.F32 R92, R24.reuse, R4, R92 ;  /* 0x00000004185c723c */ /* 0x040ff0000000185c */
[----:B------:R-:W-:Y:S01]  /*147e0*/  HMMA.16816.F32 R68, R24, R6, R68 ;  /* 0x000000061844723c */ /* 0x000fe20000001844 */
[----:B------:R-:W1:Y:S01]  /*147f0*/  LDSM.16.M88.4 R4, [R192+0x5800] ;  /* 0x00580000c004783b */ /* 0x000e620000000200 */
[----:B------:R-:W-:-:S06]  /*14800*/  DEPBAR.LE SB0, 0x0 ;  /* 0x000080000000791a */ /* 0x000fcc0000000000 */
[C---:B------:R-:W-:Y:S08]  /*14810*/  HMMA.16816.F32 R28, R24.reuse, R72, R28 ;  /* 0x00000048181c723c */ /* 0x040ff0000000181c */
[C---:B------:R-:W-:Y:S08]  /*14820*/  HMMA.16816.F32 R40, R24.reuse, R74, R40 ;  /* 0x0000004a1828723c */ /* 0x040ff00000001828 */
[C---:B-----5:R-:W-:Y:S08]  /*14830*/  HMMA.16816.F32 R64, R24.reuse, R12, R64 ;  /* 0x0000000c1840723c */ /* 0x060ff00000001840 */
[----:B------:R-:W-:Y:S08]  /*14840*/  HMMA.16816.F32 R76, R24, R14, R76 ;  /* 0x0000000e184c723c */ /* 0x000ff0000000184c */
[C---:B------:R-:W-:Y:S08]  /*14850*/  HMMA.16816.F32 R28, R8.reuse, R56, R28 ;  /* 0x00000038081c723c */ /* 0x040ff0000000181c */
[C---:B------:R-:W-:Y:S08]  /*14860*/  HMMA.16816.F32 R40, R8.reuse, R58, R40 ;  /* 0x0000003a0828723c */ /* 0x040ff00000001828 */
[C---:B--2---:R-:W-:Y:S08]  /*14870*/  HMMA.16816.F32 R92, R8.reuse, R32, R92 ;  /* 0x00000020085c723c */ /* 0x044ff0000000185c */
[----:B------:R-:W-:Y:S01]  /*14880*/  HMMA.16816.F32 R68, R8, R34, R68 ;  /* 0x000000220844723c */ /* 0x000fe20000001844 */
[----:B------:R-:W-:-:S02]  /*14890*/  FMUL.FTZ R16, R30, c[0x0][0x2ec] ;  /* 0x0000bb001e107a20 */ /* 0x000fc40000410000 */
[----:B------:R-:W-:Y:S02]  /*148a0*/  FMUL.FTZ R17, R31, c[0x0][0x2ec] ;  /* 0x0000bb001f117a20 */ /* 0x000fe40000410000 */
[----:B------:R-:W-:Y:S02]  /*148b0*/  FMUL.FTZ R28, R28, c[0x0][0x2ec] ;  /* 0x0000bb001c1c7a20 */ /* 0x000fe40000410000 */
[----:B------:R-:W-:Y:S01]  /*148c0*/  FMUL.FTZ R29, R29, c[0x0][0x2ec] ;  /* 0x0000bb001d1d7a20 */ /* 0x000fe20000410000 */
[----:B-1----:R-:W-:Y:S01]  /*148d0*/  HMMA.16816.F32 R64, R8, R4, R64 ;  /* 0x000000040840723c */ /* 0x002fe20000001840 */
        /* <DEDUP_REMOVED lines=11> */
[----:B------:R-:W-:Y:S01]  /*14990*/  IADD3 R7, R62, R2, -R211 ;  /* 0x000000023e077210 */ /* 0x000fe20007ffe8d3 */
[----:B------:R-:W-:Y:S01]  /*149a0*/  FMUL.FTZ R68, R68, c[0x0][0x2ec] ;  /* 0x0000bb0044447a20 */ /* 0x000fe20000410000 */
[----:B------:R-:W1:Y:S01]  /*149b0*/  MUFU.TANH R29, R29 ;  /* 0x0000001d001d7308 */ /* 0x000e620000002400 */
[----:B------:R-:W-:Y:S01]  /*149c0*/  FMUL.FTZ R69, R69, c[0x0][0x2ec] ;  /* 0x0000bb0045457a20 */ /* 0x000fe20000410000 */
[----:B------:R-:W-:Y:S01]  /*149d0*/  IADD3 R7, R7, c[0x0][0x2e8], RZ ;  /* 0x0000ba0007077a10 */ /* 0x000fe20007ffe0ff */
[----:B------:R-:W-:-:S02]  /*149e0*/  FMUL.FTZ R70, R70, c[0x0][0x2ec] ;  /* 0x0000bb0046467a20 */ /* 0x000fc40000410000 */
[----:B------:R-:W-:Y:S01]  /*149f0*/  FMUL.FTZ R71, R71, c[0x0][0x2ec] ;  /* 0x0000bb0047477a20 */ /* 0x000fe20000410000 */
[----:B------:R-:W-:Y:S01]  /*14a00*/  IADD3 R5, R7, 0x8, RZ ;  /* 0x0000000807057810 */ /* 0x000fe20007ffe0ff */
[----:B------:R-:W-:Y:S01]  /*14a10*/  FMUL.FTZ R64, R64, c[0x0][0x2ec] ;  /* 0x0000bb0040407a20 */ /* 0x000fe20000410000 */
[----:B------:R-:W1:Y:S01]  /*14a20*/  MUFU.TANH R17, R17 ;  /* 0x0000001100117308 */ /* 0x000e620000002400 */
[----:B------:R-:W-:Y:S01]  /*14a30*/  FMUL.FTZ R65, R65, c[0x0][0x2ec] ;  /* 0x0000bb0041417a20 */ /* 0x000fe20000410000 */
[-C--:B------:R-:W-:Y:S01]  /*14a40*/  IMNMX R0, R7, R62.reuse, PT ;  /* 0x0000003e07007217 */ /* 0x080fe20003800200 */
[----:B------:R-:W-:Y:S01]  /*14a50*/  FMUL.FTZ R66, R66, c[0x0][0x2ec] ;  /* 0x0000bb0042427a20 */ /* 0x000fe20000410000 */
[----:B------:R-:W-:Y:S01]  /*14a60*/  IMNMX R2, R5, R62, PT ;  /* 0x0000003e05027217 */ /* 0x000fe20003800200 */
[----:B------:R-:W-:Y:S02]  /*14a70*/  FMUL.FTZ R67, R67, c[0x0][0x2ec] ;  /* 0x0000bb0043437a20 */ /* 0x000fe40000410000 */
        /* <DEDUP_REMOVED lines=27> */
[----:B------:R-:W-:Y:S02]  /*14c30*/  IABS R4, c[0x0][0x2d0] ;  /* 0x0000b40000047a13 */ /* 0x000fe40000000000 */
[----:B------:R-:W-:-:S02]  /*14c40*/  IADD3 R10, R3, -0x40, RZ ;  /* 0xffffffc0030a7810 */ /* 0x000fc40007ffe0ff */
[----:B------:R-:W2:Y:S01]  /*14c50*/  I2F.RP R5, R4 ;  /* 0x0000000400057306 */ /* 0x000ea20000209400 */
[----:B------:R-:W-:Y:S02]  /*14c60*/  IABS R8, R3 ;  /* 0x0000000300087213 */ /* 0x000fe40000000000 */
[----:B------:R-:W-:Y:S02]  /*14c70*/  IABS R6, R10 ;  /* 0x0000000a00067213 */ /* 0x000fe40000000000 */
[----:B------:R-:W-:-:S03]  /*14c80*/  LOP3.LUT R10, R10, c[0x0][0x2d0], RZ, 0x3c, !PT ;  /* 0x0000b4000a0a7a12 */ /* 0x000fc600078e3cff */
        /* <DEDUP_REMOVED lines=52> */
.L_x_1296:
[----:B------:R-:W-:-:S05]  /*14fd0*/  IMAD.MOV.U32 R5, RZ, RZ, c[0x0][0x198] ;  /* 0x00006600ff057624 */ /* 0x000fca00078e00ff */
[----:B------:R-:W-:-:S04]  /*14fe0*/  LEA R5, -R5, RZ, 0x6 ;  /* 0x000000ff05057211 */ /* 0x000fc800078e31ff */
[----:B------:R-:W-:Y:S02]  /*14ff0*/  SHF.R.S32.HI R4, RZ, 0x1f, R5 ;  /* 0x0000001fff047819 */ /* 0x000fe40000011405 */
.L_x_1297:
        /* <DEDUP_REMOVED lines=112> */
.L_x_1295:
        /* <DEDUP_REMOVED lines=9> */
[----:B------:R-:W-:Y:S01]  /*15790*/  LDSM.16.MT88.4 R56, [R197+0xe000] ;  /* 0x00e00000c538783b */ /* 0x000fe20000004200 */
[----:B------:R-:W-:Y:S01]  /*157a0*/  IADD3 R5, R3, 0x9, RZ ;  /* 0x0000000903057810 */ /* 0x000fe20007ffe0ff */
[----:B------:R-:W-:Y:S01]  /*157b0*/  IMAD R196, R45, 0x2, R198 ;  /* 0x000000022dc47824 */ /* 0x000fe200078e02c6 */
[C---:B------:R-:W-:Y:S01]  /*157c0*/  ISETP.GE.AND P1, PT, R7.reuse, R0, PT ;  /* 0x000000000700720c */ /* 0x040fe20003f26270 */
[----:B------:R-:W-:Y:S01]  /*157d0*/  LDSM.16.MT88.4 R124, [R200+0xc000] ;  /* 0x00c00000c87c783b */ /* 0x000fe20000004200 */
[----:B------:R-:W-:-:S02]  /*157e0*/  ISETP.GE.AND P2, PT, R7, R2, PT ;  /* 0x000000020700720c */ /* 0x000fc40003f46270 */
[----:B------:R-:W-:Y:S01]  /*157f0*/  FSEL R32, R49, -INF , !P5 ;  /* 0xff80000031207808 */ /* 0x000fe20006800000 */
[----:B------:R-:W-:Y:S01]  /*15800*/  LDSM.16.MT88.4 R116, [R198+0xc000] ;  /* 0x00c00000c674783b */ /* 0x000fe20000004200 */
[----:B------:R-:W-:Y:S02]  /*15810*/  IADD3 R7, R3, 0x10, RZ ;  /* 0x0000001003077810 */ /* 0x000fe40007ffe0ff */
[C---:B------:R-:W-:Y:S01]  /*15820*/  ISETP.GE.AND P6, PT, R5.reuse, R0, PT ;  /* 0x000000000500720c */ /* 0x040fe20003fc6270 */
[----:B------:R-:W-:Y:S01]  /*15830*/  LDSM.16.MT88.4 R108, [R197+0xc000] ;  /* 0x00c00000c56c783b */ /* 0x000fe20000004200 */
[----:B------:R-:W-:Y:S02]  /*15840*/  ISETP.GE.AND P5, PT, R5, R2, PT ;  /* 0x000000020500720c */ /* 0x000fe40003fa6270 */
[----:B------:R-:W-:Y:S01]  /*15850*/  IADD3 R5, R3, 0x11, RZ ;  /* 0x0000001103057810 */ /* 0x000fe20007ffe0ff */
[----:B------:R-:W-:Y:S01]  /*15860*/  LDSM.16.MT88.4 R100, [R196+0xc000] ;  /* 0x00c00000c464783b */ /* 0x000fe20000004200 */
[----:B------:R-:W-:-:S02]  /*15870*/  FSEL R50, R50, -INF , !P1 ;  /* 0xff80000032327808 */ /* 0x000fc40004800000 */
[----:B------:R-:W-:Y:S01]  /*15880*/  ISETP.GE.AND P1, PT, R7, R2, PT ;  /* 0x000000020700720c */ /* 0x000fe20003f26270 */
[----:B-1----:R-:W-:Y:S01]  /*15890*/  LDSM.16.MT88.4 R64, [R196+0xe000] ;  /* 0x00e00000c440783b */ /* 0x002fe20000004200 */
[----:B------:R-:W-:Y:S02]  /*158a0*/  FSEL R24, R22, -INF , !P2 ;  /* 0xff80000016187808 */ /* 0x000fe40005000000 */
[----:B------:R-:W-:Y:S01]  /*158b0*/  FSEL R34, R51, -INF , !P6 ;  /* 0xff80000033227808 */ /* 0x000fe20007000000 */
[----:B------:R-:W-:Y:S01]  /*158c0*/  LDSM.16.MT88.4 R72, [R200+0x10000] ;  /* 0x01000000c848783b */ /* 0x000fe20000004200 */
[C---:B------:R-:W-:Y:S02]  /*158d0*/  ISETP.GE.AND P2, PT, R5.reuse, R0, PT ;  /* 0x000000000500720c */ /* 0x040fe40003f46270 */
[----:B------:R-:W-:Y:S01]  /*158e0*/  ISETP.GE.AND P6, PT, R5, R2, PT ;  /* 0x000000020500720c */ /* 0x000fe20003fc6270 */
[----:B------:R-:W-:Y:S01]  /*158f0*/  LDSM.16.MT88.4 R80, [R198+0x10000] ;  /* 0x01000000c650783b */ /* 0x000fe20000004200 */
[----:B------:R-:W-:-:S02]  /*15900*/  FSEL R26, R21, -INF , !P0 ;  /* 0xff800000151a7808 */ /* 0x000fc40004000000 */
[----:B------:R-:W-:Y:S01]  /*15910*/  IADD3 R5, R3, 0x19, RZ ;  /* 0x0000001903057810 */ /* 0x000fe20007ffe0ff */
[----:B------:R-:W-:Y:S01]  /*15920*/  LDSM.16.MT88.4 R88, [R197+0x10000] ;  /* 0x01000000c558783b */ /* 0x000fe20000004200 */
[----:B------:R-:W-:Y:S02]  /*15930*/  ISETP.GE.AND P0, PT, R7, R0, PT ;  /* 0x000000000700720c */ /* 0x000fe40003f06270 */
[----:B------:R-:W-:Y:S01]  /*15940*/  IADD3 R7, R3, 0x18, RZ ;  /* 0x0000001803077810 */ /* 0x000fe20007ffe0ff */
[----:B------:R-:W-:Y:S01]  /*15950*/  LDSM.16.MT88.4 R140, [R198+0xc800] ;  /* 0x00c80000c68c783b */ /* 0x000fe20000004200 */
[----:B------:R-:W-:Y:S02]  /*15960*/  FSEL R14, R16, -INF , !P1 ;  /* 0xff800000100e7808 */ /* 0x000fe40004800000 */
[----:B------:R-:W-:Y:S02]  /*15970*/  FSEL R16, R29, -INF , !P2 ;  /* 0xff8000001d107808 */ /* 0x000fe40005000000 */
[----:B------:R-:W-:-:S02]  /*15980*/  FSEL R12, R17, -INF , !P6 ;  /* 0xff800000110c7808 */ /* 0x000fc40007000000 */
[----:B------:R-:W-:Y:S02]  /*15990*/  ISETP.GE.AND P2, PT, R5, R2, PT ;  /* 0x000000020500720c */ /* 0x000fe40003f46270 */
[-C--:B------:R-:W-:Y:S02]  /*159a0*/  ISETP.GE.AND P6, PT, R3, R0.reuse, PT ;  /* 0x000000000300720c */ /* 0x080fe40003fc6270 */
[----:B------:R-:W-:Y:S02]  /*159b0*/  FSEL R22, R23, -INF , !P5 ;  /* 0xff80000017167808 */ /* 0x000fe40006800000 */
[----:B------:R-:W-:Y:S02]  /*159c0*/  FSEL R18, R28, -INF , !P0 ;  /* 0xff8000001c127808 */ /* 0x000fe40004000000 */
[C---:B------:R-:W-:Y:S02]  /*159d0*/  ISETP.GE.AND P5, PT, R7.reuse, R0, PT ;  /* 0x000000000700720c */ /* 0x040fe40003fa6270 */
[----:B------:R-:W-:-:S02]  /*159e0*/  ISETP.GE.AND P0, PT, R7, R2, PT ;  /* 0x000000020700720c */ /* 0x000fc40003f06270 */
[----:B------:R-:W-:Y:S02]  /*159f0*/  IADD3 R7, R3, 0x20, RZ ;  /* 0x0000002003077810 */ /* 0x000fe40007ffe0ff */
[----:B------:R-:W-:Y:S02]  /*15a00*/  FSEL R48, R48, -INF , !P6 ;  /* 0xff80000030307808 */ /* 0x000fe40007000000 */
[----:B------:R-:W-:Y:S02]  /*15a10*/  FSEL R8, R13, -INF , !P2 ;  /* 0xff8000000d087808 */ /* 0x000fe40005000000 */
[----:B------:R-:W-:Y:S02]  /*15a20*/  ISETP.GE.AND P2, PT, R3, R2, PT ;  /* 0x000000020300720c */ /* 0x000fe40003f46270 */
[----:B------:R-:W-:Y:S02]  /*15a30*/  FSEL R6, R31, -INF , !P5 ;  /* 0xff8000001f067808 */ /* 0x000fe40006800000 */
[----:B------:R-:W-:-:S02]  /*15a40*/  FSEL R10, R19, -INF , !P0 ;  /* 0xff800000130a7808 */ /* 0x000fc40004000000 */
[C---:B------:R-:W-:Y:S02]  /*15a50*/  ISETP.GE.AND P5, PT, R7.reuse, R0, PT ;  /* 0x000000000700720c */ /* 0x040fe40003fa6270 */
[----:B------:R-:W-:Y:S02]  /*15a60*/  ISETP.GE.AND P0, PT, R7, R2, PT ;  /* 0x000000020700720c */ /* 0x000fe40003f06270 */
[----:B------:R-:W-:Y:S02]  /*15a70*/  FMNMX.FTZ R7, R48, R32, !PT ;  /* 0x0000002030077209 */ /* 0x000fe40007810000 */
[----:B------:R-:W-:Y:S02]  /*15a80*/  ISETP.GE.AND P1, PT, R5, R0, PT ;  /* 0x000000000500720c */ /* 0x000fe40003f26270 */
[----:B------:R-:W-:Y:S02]  /*15a90*/  FSEL R20, R20, -INF , !P2 ;  /* 0xff80000014147808 */ /* 0x000fe40005000000 */
[----:B------:R-:W-:-:S02]  /*15aa0*/  IADD3 R5, R3, 0x21, RZ ;  /* 0x0000002103057810 */ /* 0x000fc40007ffe0ff */
[----:B------:R-:W-:Y:S02]  /*15ab0*/  FMNMX.FTZ R7, R50, R7, !PT ;  /* 0x0000000732077209 */ /* 0x000fe40007810000 */
[----:B------:R-:W-:Y:S02]  /*15ac0*/  FSEL R4, R30, -INF , !P1 ;  /* 0xff8000001e047808 */ /* 0x000fe40004800000 */
[----:B------:R-:W-:Y:S02]  /*15ad0*/  FMNMX.FTZ R11, R20, R26, !PT ;  /* 0x0000001a140b7209 */ /* 0x000fe40007810000 */
[C---:B------:R-:W-:Y:S02]  /*15ae0*/  ISETP.GE.AND P6, PT, R5.reuse, R0, PT ;  /* 0x000000000500720c */ /* 0x040fe40003fc6270 */
[----:B------:R-:W-:Y:S02]  /*15af0*/  ISETP.GE.AND P1, PT, R5, R2, PT ;  /* 0x000000020500720c */ /* 0x000fe40003f26270 */
[----:B------:R-:W-:-:S02]  /*15b00*/  IADD3 R5, R3, 0x28, RZ ;  /* 0x0000002803057810 */ /* 0x000fc40007ffe0ff */
[----:B------:R-:W-:Y:S02]  /*15b10*/  FMNMX.FTZ R7, R34, R7, !PT ;  /* 0x0000000722077209 */ /* 0x000fe40007810000 */
[----:B------:R-:W-:Y:S02]  /*15b20*/  FMNMX.FTZ R11, R24, R11, !PT ;  /* 0x0000000b180b7209 */ /* 0x000fe40007810000 */
[----:B------:R-:W-:Y:S02]  /*15b30*/  FSEL R226, R226, -INF , !P5 ;  /* 0xff800000e2e27808 */ /* 0x000fe40006800000 */
[----:B------:R-:W-:Y:S02]  /*15b40*/  FSEL R222, R222, -INF , !P0 ;  /* 0xff800000dede7808 */ /* 0x000fe40004000000 */
[C---:B------:R-:W-:Y:S02]  /*15b50*/  ISETP.GE.AND P5, PT, R5.reuse, R0, PT ;  /* 0x000000000500720c */ /* 0x040fe40003fa6270 */
[----:B------:R-:W-:-:S02]  /*15b60*/  ISETP.GE.AND P0, PT, R5, R2, PT ;  /* 0x000000020500720c */ /* 0x000fc40003f06270 */
        /* <DEDUP_REMOVED lines=8> */
[----:B------:R-:W-:Y:S02]  /*15bf0*/  IADD3 R7, R3, 0x29, RZ ;  /* 0x0000002903077810 */ /* 0x000fe40007ffe0ff */
[----:B------:R-:W-:Y:S02]  /*15c00*/  FSEL R164, R164, -INF , !P6 ;  /* 0xff800000a4a47808 */ /* 0x000fe40007000000 */
[----:B------:R-:W-:Y:S02]  /*15c10*/  FMNMX.FTZ R13, R226, R13, !PT ;  /* 0x0000000de20d7209 */ /* 0x000fe40007810000 */
[----:B------:R-:W-:-:S02]  /*15c20*/  FMNMX.FTZ R11, R8, R11, !PT ;  /* 0x0000000b080b7209 */ /* 0x000fc40007810000 */
[----:B------:R-:W-:Y:S02]  /*15c30*/  IADD3 R9, R3, 0x30, RZ ;  /* 0x0000003003097810 */ /* 0x000fe40007ffe0ff */
[----:B------:R-:W-:Y:S02]  /*15c40*/  ISETP.GE.AND P6, PT, R7, R0, PT ;  /* 0x000000000700720c */ /* 0x000fe40003fc6270 */
[----:B------:R-:W-:Y:S02]  /*15c50*/  FSEL R162, R162, -INF , !P5 ;  /* 0xff800000a2a27808 */ /* 0x000fe40006800000 */
[----:B------:R-:W-:Y:S02]  /*15c60*/  FMNMX.FTZ R13, R164, R13, !PT ;  /* 0x0000000da40d7209 */ /* 0x000fe40007810000 */
[----:B------:R-:W-:Y:S02]  /*15c70*/  FSEL R170, R170, -INF , !P1 ;  /* 0xff800000aaaa7808 */ /* 0x000fe40004800000 */
[----:B------:R-:W-:-:S02]  /*15c80*/  FMNMX.FTZ R11, R222, R11, !PT ;  /* 0x0000000bde0b7209 */ /* 0x000fc40007810000 */
[----:B------:R-:W-:Y:S02]  /*15c90*/  ISETP.GE.AND P2, PT, R7, R2, PT ;  /* 0x000000020700720c */ /* 0x000fe40003f46270 */
[----:B------:R-:W-:Y:S02]  /*15ca0*/  ISETP.GE.AND P1, PT, R9, R0, PT ;  /* 0x000000000900720c */ /* 0x000fe40003f26270 */
[C---:B------:R-:W-:Y:S02]  /*15cb0*/  IADD3 R7, R3.reuse, 0x31, RZ ;  /* 0x0000003103077810 */ /* 0x040fe40007ffe0ff */
[----:B------:R-:W-:Y:S02]  /*15cc0*/  IADD3 R5, R3, 0x38, RZ ;  /* 0x0000003803057810 */ /* 0x000fe40007ffe0ff */
[----:B------:R-:W-:Y:S02]  /*15cd0*/  FSEL R224, R224, -INF , !P6 ;  /* 0xff800000e0e07808 */ /* 0x000fe40007000000 */
[----:B------:R-:W-:-:S02]  /*15ce0*/  FMNMX.FTZ R13, R162, R13, !PT ;  /* 0x0000000da20d7209 */ /* 0x000fc40007810000 */
[----:B------:R-:W-:Y:S02]  /*15cf0*/  FSEL R220, R220, -INF , !P0 ;  /* 0xff800000dcdc7808 */ /* 0x000fe40004000000 */
[----:B------:R-:W-:Y:S02]  /*15d00*/  FMNMX.FTZ R11, R170, R11, !PT ;  /* 0x0000000baa0b7209 */ /* 0x000fe40007810000 */
[----:B------:R-:W-:Y:S02]  /*15d10*/  FSEL R182, R182, -INF , !P1 ;  /* 0xff800000b6b67808 */ /* 0x000fe40004800000 */
[-C--:B------:R-:W-:Y:S02]  /*15d20*/  ISETP.GE.AND P5, PT, R7, R0.reuse, PT ;  /* 0x000000000700720c */ /* 0x080fe40003fa6270 */
[----:B------:R-:W-:Y:S02]  /*15d30*/  FMNMX.FTZ R13, R224, R13, !PT ;  /* 0x0000000de00d7209 */ /* 0x000fe40007810000 */
[----:B------:R-:W-:-:S02]  /*15d40*/  ISETP.GE.AND P1, PT, R5, R0, PT ;  /* 0x000000000500720c */ /* 0x000fc40003f26270 */
[----:B------:R-:W-:Y:S02]  /*15d50*/  ISETP.GE.AND P0, PT, R9, R2, PT ;  /* 0x000000020900720c */ /* 0x000fe40003f06270 */
[----:B------:R-:W-:Y:S02]  /*15d60*/  FSEL R174, R174, -INF , !P2 ;  /* 0xff800000aeae7808 */ /* 0x000fe40005000000 */
[----:B------:R-:W-:Y:S02]  /*15d70*/  FMNMX.FTZ R11, R220, R11, !PT ;  /* 0x0000000bdc0b7209 */ /* 0x000fe40007810000 */
[----:B------:R-:W-:Y:S02]  /*15d80*/  IADD3 R3, R3, 0x39, RZ ;  /* 0x0000003903037810 */ /* 0x000fe40007ffe0ff */
[----:B------:R-:W-:Y:S02]  /*15d90*/  FSEL R180, R180, -INF , !P5 ;  /* 0xff800000b4b47808 */ /* 0x000fe40006800000 */
[----:B------:R-:W-:-:S02]  /*15da0*/  FMNMX.FTZ R13, R182, R13, !PT ;  /* 0x0000000db60d7209 */ /* 0x000fc40007810000 */
[----:B------:R-:W-:Y:S02]  /*15db0*/  FSEL R178, R178, -INF , !P1 ;  /* 0xff800000b2b27808 */ /* 0x000fe40004800000 */
[----:B------:R-:W-:Y:S02]  /*15dc0*/  ISETP.GE.AND P1, PT, R7, R2, PT ;  /* 0x000000020700720c */ /* 0x000fe40003f26270 */
[----:B------:R-:W-:Y:S02]  /*15dd0*/  FSEL R172, R172, -INF , !P0 ;  /* 0xff800000acac7808 */ /* 0x000fe40004000000 */
[----:B------:R-:W-:Y:S02]  /*15de0*/  FMNMX.FTZ R11, R174, R11, !PT ;  /* 0x0000000bae0b7209 */ /* 0x000fe40007810000 */
[----:B------:R-:W-:Y:S02]  /*15df0*/  ISETP.GE.AND P5, PT, R3, R0, PT ;  /* 0x000000000300720c */ /* 0x000fe40003fa6270 */
[----:B------:R-:W-:-:S02]  /*15e00*/  FMNMX.FTZ R13, R180, R13, !PT ;  /* 0x0000000db40d7209 */ /* 0x000fc40007810000 */
[-C--:B------:R-:W-:Y:S02]  /*15e10*/  ISETP.GE.AND P0, PT, R5, R2.reuse, PT ;  /* 0x000000020500720c */ /* 0x080fe40003f06270 */
[----:B------:R-:W-:Y:S02]  /*15e20*/  FSEL R146, R146, -INF , !P1 ;  /* 0xff80000092927808 */ /* 0x000fe40004800000 */
[----:B------:R-:W-:Y:S02]  /*15e30*/  FMNMX.FTZ R11, R172, R11, !PT ;  /* 0x0000000bac0b7209 */ /* 0x000fe40007810000 */
[----:B------:R-:W-:Y:S02]  /*15e40*/  FSEL R176, R176, -INF , !P5 ;  /* 0xff800000b0b07808 */ /* 0x000fe40006800000 */
[----:B------:R-:W-:Y:S02]  /*15e50*/  FMNMX.FTZ R13, R178, R13, !PT ;  /* 0x0000000db20d7209 */ /* 0x000fe40007810000 */
[----:B------:R-:W-:-:S02]  /*15e60*/  ISETP.GE.AND P1, PT, R3, R2, PT ;  /* 0x000000020300720c */ /* 0x000fc40003f26270 */
        /* <DEDUP_REMOVED lines=12> */
[----:B-1----:R-:W-:-:S04]  /*15f30*/  FMNMX.FTZ R132, R9, R132, !PT ;  /* 0x0000008409847209 */ /* 0x002fc80007810000 */
        /* <DEDUP_REMOVED lines=12> */
[----:B------:R-:W1:Y:S01]  /*16000*/  LDSM.16.MT88.4 R48, [R198+0xe000] ;  /* 0x00e00000c630783b */ /* 0x000e620000004200 */
[--C-:B------:R-:W-:Y:S01]  /*16010*/  FFMA.FTZ R158, R20, c[0x0][0x23c], -R165.reuse ;  /* 0x00008f00149e7a23 */ /* 0x100fe200000108a5 */
[----:B------:R-:W-:Y:S01]  /*16020*/  MUFU.EX2 R157, R157 ;  /* 0x0000009d009d7308 */ /* 0x000fe20000000800 */
[--C-:B------:R-:W-:Y:S01]  /*16030*/  FFMA.FTZ R159, R26, c[0x0][0x23c], -R165.reuse ;  /* 0x00008f001a9f7a23 */ /* 0x100fe200000108a5 */
[----:B------:R-:W-:Y:S01]  /*16040*/  LDSM.16.MT88.4 R32, [R197+0xc800] ;  /* 0x00c80000c520783b */ /* 0x000fe20000004200 */
[----:B------:R-:W-:-:S02]  /*16050*/  FFMA.FTZ R160, R24, c[0x0][0x23c], -R165 ;  /* 0x00008f0018a07a23 */ /* 0x000fc400000108a5 */
[----:B------:R-:W-:Y:S01]  /*16060*/  FFMA.FTZ R151, R22, c[0x0][0x23c], -R165 ;  /* 0x00008f0016977a23 */ /* 0x000fe200000108a5 */
[----:B------:R-:W-:Y:S01]  /*16070*/  LDSM.16.MT88.4 R24, [R198+0xe800] ;  /* 0x00e80000c618783b */ /* 0x000fe20000004200 */
[--C-:B------:R-:W-:Y:S01]  /*16080*/  FFMA.FTZ R149, R6, c[0x0][0x23c], -R145.reuse ;  /* 0x00008f0006957a23 */ /* 0x100fe20000010891 */
[----:B------:R-:W2:Y:S01]  /*16090*/  MUFU.EX2 R156, R156 ;  /* 0x0000009c009c7308 */ /* 0x000ea20000000800 */
[--C-:B------:R-:W-:Y:S01]  /*160a0*/  FFMA.FTZ R138, R4, c[0x0][0x23c], -R145.reuse ;  /* 0x00008f00048a7a23 */ /* 0x100fe20000010891 */
[----:B------:R-:W-:Y:S01]  /*160b0*/  LDSM.16.MT88.4 R20, [R200+0xc800] ;  /* 0x00c80000c814783b */ /* 0x000fe20000004200 */
[--C-:B------:R-:W-:Y:S02]  /*160c0*/  FFMA.FTZ R153, R18, c[0x0][0x23c], -R145.reuse ;  /* 0x00008f0012997a23 */ /* 0x100fe40000010891 */
[----:B------:R-:W-:Y:S01]  /*160d0*/  FFMA.FTZ R148, R16, c[0x0][0x23c], -R145 ;  /* 0x00008f0010947a23 */ /* 0x000fe20000010891 */
[----:B------:R-:W3:Y:S01]  /*160e0*/  LDSM.16.MT88.4 R4, [R196+0x10000] ;  /* 0x01000000c404783b */ /* 0x000ee20000004200 */
[--C-:B------:R-:W-:Y:S01]  /*160f0*/  FFMA.FTZ R152, R10, c[0x0][0x23c], -R165.reuse ;  /* 0x00008f000a987a23 */ /* 0x100fe200000108a5 */
[----:B------:R-:W-:Y:S01]  /*16100*/  MUFU.EX2 R155, R155 ;  /* 0x0000009b009b7308 */ /* 0x000fe20000000800 */
[--C-:B------:R-:W-:Y:S01]  /*16110*/  FFMA.FTZ R135, R8, c[0x0][0x23c], -R165.reuse ;  /* 0x00008f0008877a23 */ /* 0x100fe200000108a5 */
[----:B------:R-:W-:Y:S01]  /*16120*/  LDSM.16.MT88.4 R16, [R197+0xe800] ;  /* 0x00e80000c510783b */ /* 0x000fe20000004200 */
[----:B------:R-:W-:-:S02]  /*16130*/  FFMA.FTZ R154, R14, c[0x0][0x23c], -R165 ;  /* 0x00008f000e9a7a23 */ /* 0x000fc400000108a5 */
[----:B------:R-:W-:Y:S01]  /*16140*/  FFMA.FTZ R139, R12, c[0x0][0x23c], -R165 ;  /* 0x00008f000c8b7a23 */ /* 0x000fe200000108a5 */
[----:B------:R-:W4:Y:S01]  /*16150*/  LDSM.16.MT88.4 R8, [R200+0xe800] ;  /* 0x00e80000c808783b */ /* 0x000f220000004200 */
[--C-:B------:R-:W-:Y:S01]  /*16160*/  FFMA.FTZ R161, R226, c[0x0][0x23c], -R145.reuse ;  /* 0x00008f00e2a17a23 */ /* 0x100fe20000010891 */
[----:B------:R-:W5:Y:S01]  /*16170*/  MUFU.EX2 R150, R150 ;  /* 0x0000009600967308 */ /* 0x000f620000000800 */
[----:B--2---:R-:W-:Y:S01]  /*16180*/  F2FP.PACK_AB R96, R156, R157 ;  /* 0x0000009d9c60723e */ /* 0x004fe200000000ff */
[----:B------:R-:W2:Y:S01]  /*16190*/  LDSM.16.MT88.4 R12, [R196+0xe800] ;  /* 0x00e80000c40c783b */ /* 0x000ea20000004200 */
[--C-:B------:R-:W-:Y:S02]  /*161a0*/  FFMA.FTZ R164, R164, c[0x0][0x23c], -R145.reuse ;  /* 0x00008f00a4a47a23 */ /* 0x100fe40000010891 */
[--C-:B------:R-:W-:Y:S02]  /*161b0*/  FFMA.FTZ R162, R162, c[0x0][0x23c], -R145.reuse ;  /* 0x00008f00a2a27a23 */ /* 0x100fe40000010891 */
[----:B------:R-:W-:Y:S01]  /*161c0*/  FFMA.FTZ R163, R224, c[0x0][0x23c], -R145 ;  /* 0x00008f00e0a37a23 */ /* 0x000fe20000010891 */
[----:B------:R-:W-:Y:S01]  /*161d0*/  MUFU.EX2 R158, R158 ;  /* 0x0000009e009e7308 */ /* 0x000fe20000000800 */
[----:B------:R-:W-:-:S02]  /*161e0*/  FFMA.FTZ R167, R222, c[0x0][0x23c], -R165 ;  /* 0x00008f00dea77a23 */ /* 0x000fc400000108a5 */
[--C-:B------:R-:W-:Y:S02]  /*161f0*/  FFMA.FTZ R170, R170, c[0x0][0x23c], -R165.reuse ;  /* 0x00008f00aaaa7a23 */ /* 0x100fe400000108a5 */
[--C-:B------:R-:W-:Y:S02]  /*16200*/  FFMA.FTZ R171, R220, c[0x0][0x23c], -R165.reuse ;  /* 0x00008f00dcab7a23 */ /* 0x100fe400000108a5 */
[----:B------:R-:W-:Y:S01]  /*16210*/  FFMA.FTZ R174, R174, c[0x0][0x23c], -R165 ;  /* 0x00008f00aeae7a23 */ /* 0x000fe200000108a5 */
[----:B------:R-:W1:Y:S01]  /*16220*/  MUFU.EX2 R159, R159 ;  /* 0x0000009f009f7308 */ /* 0x000e620000000800 */
[----:B-----5:R-:W-:Y:S01]  /*16230*/  F2FP.PACK_AB R98, R150, R155 ;  /* 0x0000009b9662723e */ /* 0x020fe200000000ff */
[--C-:B------:R-:W-:Y:S02]  /*16240*/  FFMA.FTZ R175, R178, c[0x0][0x23c], -R145.reuse ;  /* 0x00008f00b2af7a23 */ /* 0x100fe40000010891 */
[--C-:B------:R-:W-:Y:S02]  /*16250*/  FFMA.FTZ R173, R182, c[0x0][0x23c], -R145.reuse ;  /* 0x00008f00b6ad7a23 */ /* 0x100fe40000010891 */
[----:B------:R-:W-:-:S02]  /*16260*/  FFMA.FTZ R180, R180, c[0x0][0x23c], -R145 ;  /* 0x00008f00b4b47a23 */ /* 0x000fc40000010891 */
[----:B------:R-:W-:Y:S01]  /*16270*/  MUFU.EX2 R160, R160 ;  /* 0x000000a000a07308 */ /* 0x000fe20000000800 */
[----:B------:R-:W-:Y:S02]  /*16280*/  FFMA.FTZ R176, R176, c[0x0][0x23c], -R145 ;  /* 0x00008f00b0b07a23 */ /* 0x000fe40000010891 */
[--C-:B------:R-:W-:Y:S02]  /*16290*/  FFMA.FTZ R172, R172, c[0x0][0x23c], -R165.reuse ;  /* 0x00008f00acac7a23 */ /* 0x100fe400000108a5 */
[--C-:B------:R-:W-:Y:S02]  /*162a0*/  FFMA.FTZ R177, R146, c[0x0][0x23c], -R165.reuse ;  /* 0x00008f0092b17a23 */ /* 0x100fe400000108a5 */
[--C-:B------:R-:W-:Y:S01]  /*162b0*/  FFMA.FTZ R178, R144, c[0x0][0x23c], -R165.reuse ;  /* 0x00008f0090b27a23 */ /* 0x100fe200000108a5 */
[----:B------:R-:W5:Y:S01]  /*162c0*/  MUFU.EX2 R151, R151 ;  /* 0x0000009700977308 */ /* 0x000f620000000800 */
[----:B-1----:R-:W-:Y:S01]  /*162d0*/  F2FP.PACK_AB R97, R159, R158 ;  /* 0x0000009e9f61723e */ /* 0x002fe200000000ff */
[----:B------:R-:W-:Y:S01]  /*162e0*/  FFMA.FTZ R221, R166, c[0x0][0x23c], -R165 ;  /* 0x00008f00a6dd7a23 */ /* 0x000fe200000108a5 */
[----:B------:R-:W-:Y:S01]  /*162f0*/  LDSM.16.MT88.4 R144, [R198+0xd800] ;  /* 0x00d80000c690783b */ /* 0x000fe20000004200 */
[----:B------:R-:W-:-:S02]  /*16300*/  FADD.FTZ R156, R157, R156 ;  /* 0x0000009c9d9c7221 */ /* 0x000fc40000010000 */
[----:B------:R-:W-:Y:S02]  /*16310*/  FADD.FTZ R159, R158, R159 ;  /* 0x0000009f9e9f7221 */ /* 0x000fe40000010000 */
[----:B------:R-:W-:Y:S01]  /*16320*/  MUFU.EX2 R153, R153 ;  /* 0x0000009900997308 */ /* 0x000fe20000000800 */
[----:B------:R-:W-:-:S04]  /*16330*/  FADD.FTZ R155, R155, R156 ;  /* 0x0000009c9b9b7221 */ /* 0x000fc80000010000 */
[----:B------:R-:W-:Y:S01]  /*16340*/  FADD.FTZ R150, R150, R155 ;  /* 0x0000009b96967221 */ /* 0x000fe20000010000 */
[----:B-----5:R-:W-:Y:S02]  /*16350*/  F2FP.PACK_AB R99, R151, R160 ;  /* 0x000000a09763723e */ /* 0x020fe400000000ff */
        /* <DEDUP_REMOVED lines=47> */
[C---:B---3--:R-:W-:Y:S07]  /*16650*/  HMMA.16816.F32 R92, R96.reuse, R4, RZ ;  /* 0x00000004605c723c */ /* 0x048fee00000018ff */
[----:B-1----:R-:W-:Y:S01]  /*16660*/  F2FP.PACK_AB R4, R148, R153 ;  /* 0x000000999404723e */ /* 0x002fe200000000ff */
[----:B------:R-:W-:Y:S01]  /*16670*/  HMMA.16816.F32 R96, R96, R6, RZ ;  /* 0x000000066060723c */ /* 0x000fe200000018ff */
[----:B-----5:R-:W-:Y:S01]  /*16680*/  F2FP.PACK_AB R5, R139, R154 ;  /* 0x0000009a8b05723e */ /* 0x020fe200000000ff */
[----:B------:R-:W-:-:S02]  /*16690*/  FADD.FTZ R153, R153, R150 ;  /* 0x0000009699997221 */ /* 0x000fc40000010000 */
[----:B------:R-:W-:Y:S02]  /*166a0*/  FADD.FTZ R154, R154, R151 ;  /* 0x000000979a9a7221 */ /* 0x000fe40000010000 */
[----:B------:R-:W-:Y:S01]  /*166b0*/  FADD.FTZ R148, R148, R153 ;  /* 0x0000009994947221 */ /* 0x000fe20000010000 */
[----:B------:R-:W-:Y:S01]  /*166c0*/  F2FP.PACK_AB R6, R138, R149 ;  /* 0x000000958a06723e */ /* 0x000fe200000000ff */
[----:B------:R-:W-:Y:S01]  /*166d0*/  FADD.FTZ R139, R139, R154 ;  /* 0x0000009a8b8b7221 */ /* 0x000fe20000010000 */
[----:B------:R-:W-:Y:S01]  /*166e0*/  F2FP.PACK_AB R7, R135, R152 ;  /* 0x000000988707723e */ /* 0x000fe200000000ff */
[----:B------:R-:W-:Y:S02]  /*166f0*/  FADD.FTZ R149, R149, R148 ;  /* 0x0000009495957221 */ /* 0x000fe40000010000 */
[----:B------:R-:W-:Y:S02]  /*16700*/  FADD.FTZ R152, R152, R139 ;  /* 0x0000008b98987221 */ /* 0x000fe40000010000 */
[----:B------:R-:W-:-:S02]  /*16710*/  FADD.FTZ R138, R138, R149 ;  /* 0x000000958a8a7221 */ /* 0x000fc40000010000 */
[----:B----4-:R-:W-:Y:S01]  /*16720*/  HMMA.16816.F32 R36, R4, R8, R36 ;  /* 0x000000080424723c */ /* 0x010fe20000001824 */
[----:B------:R-:W-:-:S07]  /*16730*/  FADD.FTZ R152, R135, R152 ;  /* 0x0000009887987221 */ /* 0x000fce0000010000 */
        /* <DEDUP_REMOVED lines=92> */
[----:B--2---:R-:W-:Y:S01]  /*16d00*/  HMMA.16816.F32 R128, R4, R12, R128 ;  /* 0x0000000c0480723c */ /* 0x004fe20000001880 */
[----:B------:R-:W-:-:S02]  /*16d10*/  FADD.FTZ R178, R178, R177 ;  /* 0x000000b1b2b27221 */ /* 0x000fc40000010000 */
[----:B------:R-:W-:Y:S02]  /*16d20*/  FADD.FTZ R223, R176, R175 ;  /* 0x000000afb0df7221 */ /* 0x000fe40000010000 */
        /* <DEDUP_REMOVED lines=23> */
[C---:B-1----:R-:W-:Y:S08]  /*16ea0*/  HMMA.16816.F32 R84, R4.reuse, R8, R84 ;  /* 0x000000080454723c */ /* 0x042ff00000001854 */
[C---:B------:R-:W-:Y:S08]  /*16eb0*/  HMMA.16816.F32 R88, R4.reuse, R10, R88 ;  /* 0x0000000a0458723c */ /* 0x040ff00000001858 */
[C---:B---3--:R-:W-:Y:S08]  /*16ec0*/  HMMA.16816.F32 R92, R4.reuse, R16, R92 ;  /* 0x00000010045c723c */ /* 0x048ff0000000185c */
        /* <DEDUP_REMOVED lines=66> */
.L_x_1299:
[----:B------:R-:W-:-:S05]  /*172f0*/  IMAD.MOV.U32 R5, RZ, RZ, c[0x0][0x1a0] ;  /* 0x00006800ff057624 */ /* 0x000fca00078e00ff */
[----:B------:R-:W-:-:S04]  /*17300*/  LEA R5, -R5, RZ, 0x6 ;  /* 0x000000ff05057211 */ /* 0x000fc800078e31ff */
[----:B------:R-:W-:Y:S02]  /*17310*/  SHF.R.S32.HI R4, RZ, 0x1f, R5 ;  /* 0x0000001fff047819 */ /* 0x000fe40000011405 */
.L_x_1300:
        /* <DEDUP_REMOVED lines=112> */
[----:B--2---:R-:W2:Y:S04]  /*17a20*/  LDSM.16.M88.4 R16, [R205+0x6000] ;  /* 0x00600000cd10783b */ /* 0x004ea80000000200 */
[----:B------:R-:W-:Y:S04]  /*17a30*/  LDSM.16.M88.4 R32, [R204] ;  /* 0x00000000cc20783b */ /* 0x000fe80000000200 */
[----:B---3--:R-:W-:Y:S04]  /*17a40*/  LDSM.16.M88.4 R12, [R203] ;  /* 0x00000000cb0c783b */ /* 0x008fe80000000200 */
[----:B------:R-:W3:Y:S04]  /*17a50*/  LDSM.16.M88.4 R140, [R205+0x6800] ;  /* 0x00680000cd8c783b */ /* 0x000ee80000000200 */
[----:B------:R-:W3:Y:S04]  /*17a60*/  LDSM.16.M88.4 R152, [R205+0x7000] ;  /* 0x00700000cd98783b */ /* 0x000ee80000000200 */
[----:B-1----:R-:W1:Y:S04]  /*17a70*/  LDSM.16.M88.4 R24, [R205+0x7800] ;  /* 0x00780000cd18783b */ /* 0x002e680000000200 */
[----:B----4-:R-:W-:Y:S04]  /*17a80*/  LDSM.16.M88.4 R8, [R202] ;  /* 0x00000000ca08783b */ /* 0x010fe80000000200 */
[----:B-----5:R-:W4:Y:S04]  /*17a90*/  LDSM.16.M88.4 R20, [R199+0x6000] ;  /* 0x00600000c714783b */ /* 0x020f280000000200 */
[----:B------:R-:W5:Y:S04]  /*17aa0*/  LDSM.16.M88.4 R148, [R195] ;  /* 0x00000000c394783b */ /* 0x000f680000000200 */
[----:B------:R-:W1:Y:S01]  /*17ab0*/  LDSM.16.M88.4 R144, [R194] ;  /* 0x00000000c290783b */ /* 0x000e620000000200 */
[C---:B--2---:R-:W-:Y:S03]  /*17ac0*/  HMMA.16816.F32 R4, R168.reuse, R16, RZ ;  /* 0x00000010a804723c */ /* 0x044fe600000018ff */
[----:B------:R-:W2:Y:S04]  /*17ad0*/  LDSM.16.M88.4 R136, [R193] ;  /* 0x00000000c188783b */ /* 0x000ea80000000200 */
[----:B------:R-:W-:Y:S01]  /*17ae0*/  LDSM.16.M88.4 R160, [R199+0x7800] ;  /* 0x00780000c7a0783b */ /* 0x000fe20000000200 */
[C---:B------:R-:W-:Y:S03]  /*17af0*/  HMMA.16816.F32 R16, R168.reuse, R18, RZ ;  /* 0x00000012a810723c */ /* 0x040fe600000018ff */
[----:B------:R-:W-:Y:S04]  /*17b00*/  LDSM.16.M88.4 R176, [R199+0x6800] ;  /* 0x00680000c7b0783b */ /* 0x000fe80000000200 */
[----:B------:R-:W-:Y:S01]  /*17b10*/  LDSM.16.M88.4 R164, [R199+0x7000] ;  /* 0x00700000c7a4783b */ /* 0x000fe20000000200 */
[----:B---3--:R-:W-:Y:S03]  /*17b20*/  HMMA.16816.F32 R28, R168, R140, RZ ;  /* 0x0000008ca81c723c */ /* 0x008fe600000018ff */
[----:B------:R-:W-:Y:S04]  /*17b30*/  LDSM.16.M88.4 R180, [R202+0x2000] ;  /* 0x00200000cab4783b */ /* 0x000fe80000000200 */
[----:B------:R-:W-:Y:S01]  /*17b40*/  LDSM.16.M88.4 R228, [R205+0xa800] ;  /* 0x00a80000cde4783b */ /* 0x000fe20000000200 */
[----:B------:R-:W-:Y:S03]  /*17b50*/  HMMA.16816.F32 R4, R32, R12, R4 ;  /* 0x0000000c2004723c */ /* 0x000fe60000001804 */
[----:B------:R-:W-:Y:S04]  /*17b60*/  LDSM.16.M88.4 R224, [R199+0xa000] ;  /* 0x00a00000c7e0783b */ /* 0x000fe80000000200 */
[----:B------:R-:W0:Y:S01]  /*17b70*/  LDGDEPBAR ;  /* 0x00000000000079af */ /* 0x000e220000000000 */
[C---:B------:R-:W-:Y:S08]  /*17b80*/  HMMA.16816.F32 R156, R168.reuse, R152, RZ ;  /* 0x00000098a89c723c */ /* 0x040ff000000018ff */
[C---:B------:R-:W-:Y:S08]  /*17b90*/  HMMA.16816.F32 R140, R168.reuse, R142, RZ ;  /* 0x0000008ea88c723c */ /* 0x040ff000000018ff */
[C---:B------:R-:W-:Y:S08]  /*17ba0*/  HMMA.16816.F32 R152, R168.reuse, R154, RZ ;  /* 0x0000009aa898723c */ /* 0x040ff000000018ff */
[C---:B-1----:R-:W-:Y:S08]  /*17bb0*/  HMMA.16816.F32 R172, R168.reuse, R24, RZ ;  /* 0x00000018a8ac723c */ /* 0x042ff000000018ff */
[----:B------:R-:W-:Y:S01]  /*17bc0*/  HMMA.16816.F32 R168, R168, R26, RZ ;  /* 0x0000001aa8a8723c */ /* 0x000fe200000018ff */
[----:B------:R-:W-:Y:S07]  /*17bd0*/  LDSM.16.M88.4 R24, [R201] ;  /* 0x00000000c918783b */ /* 0x000fee0000000200 */
[----:B------:R-:W-:Y:S01]  /*17be0*/  HMMA.16816.F32 R16, R32, R14, R16 ;  /* 0x0000000e2010723c */ /* 0x000fe20000001810 */
[----:B------:R-:W1:Y:S07]  /*17bf0*/  LDSM.16.M88.4 R12, [R192] ;  /* 0x00000000c00c783b */ /* 0x000e6e0000000200 */
[----:B----4-:R-:W-:Y:S08]  /*17c00*/  HMMA.16816.F32 R4, R8, R20, R4 ;  /* 0x000000140804723c */ /* 0x010ff00000001804 */
[C---:B-----5:R-:W-:Y:S08]  /*17c10*/  HMMA.16816.F32 R28, R32.reuse, R148, R28 ;  /* 0x00000094201c723c */ /* 0x060ff0000000181c */
[C---:B------:R-:W-:Y:S01]  /*17c20*/  HMMA.16816.F32 R140, R32.reuse, R150, R140 ;  /* 0x00000096208c723c */ /* 0x040fe2000000188c */
[----:B------:R-:W-:Y:S07]  /*17c30*/  LDSM.16.M88.4 R148, [R192+0x800] ;  /* 0x00080000c094783b */ /* 0x000fee0000000200 */
[C---:B------:R-:W-:Y:S08]  /*17c40*/  HMMA.16816.F32 R156, R32.reuse, R144, R156 ;  /* 0x00000090209c723c */ /* 0x040ff0000000189c */
[C---:B------:R-:W-:Y:S01]  /*17c50*/  HMMA.16816.F32 R152, R32.reuse, R146, R152 ;  /* 0x000000922098723c */ /* 0x040fe20000001898 */
[----:B------:R-:W-:Y:S07]  /*17c60*/  LDSM.16.M88.4 R144, [R192+0x1000] ;  /* 0x00100000c090783b */ /* 0x000fee0000000200 */
[C---:B--2---:R-:W-:Y:S08]  /*17c70*/  HMMA.16816.F32 R172, R32.reuse, R136, R172 ;  /* 0x0000008820ac723c */ /* 0x044ff000000018ac */
[----:B------:R-:W-:Y:S01]  /*17c80*/  HMMA.16816.F32 R168, R32, R138, R168 ;  /* 0x0000008a20a8723c */ /* 0x000fe200000018a8 */
[----:B------:R-:W-:Y:S04]  /*17c90*/  LDSM.16.M88.4 R32, [R206+0x2000] ;  /* 0x00200000ce20783b */ /* 0x000fe80000000200 */
[----:B------:R-:W-:Y:S03]  /*17ca0*/  LDSM.16.M88.4 R136, [R192+0x1800] ;  /* 0x00180000c088783b */ /* 0x000fe60000000200 */
[----:B------:R-:W-:Y:S01]  /*17cb0*/  HMMA.16816.F32 R16, R8, R22, R16 ;  /* 0x000000160810723c */ /* 0x000fe20000001810 */
[----:B------:R-:W2:Y:S07]  /*17cc0*/  LDSM.16.M88.4 R20, [R205+0x8000] ;  /* 0x00800000cd14783b */ /* 0x000eae0000000200 */
[----:B-1----:R-:W-:Y:S08]  /*17cd0*/  HMMA.16816.F32 R4, R24, R12, R4 ;  /* 0x0000000c1804723c */ /* 0x002ff00000001804 */
[C---:B------:R-:W-:Y:S08]  /*17ce0*/  HMMA.16816.F32 R172, R8.reuse, R160, R172 ;  /* 0x000000a008ac723c */ /* 0x040ff000000018ac */
[----:B------:R-:W-:Y:S01]  /*17cf0*/  HMMA.16816.F32 R168, R8, R162, R168 ;  /* 0x000000a208a8723c */ /* 0x000fe200000018a8 */
[----:B------:R-:W-:Y:S07]  /*17d00*/  LDSM.16.M88.4 R160, [R191] ;  /* 0x00000000bfa0783b */ /* 0x000fee0000000200 */
[----:B------:R-:W-:Y:S01]  /*17d10*/  HMMA.16816.F32 R16, R24, R14, R16 ;  /* 0x0000000e1810723c */ /* 0x000fe20000001810 */
[----:B------:R-:W1:Y:S07]  /*17d20*/  LDSM.16.M88.4 R12, [R204+0x2000] ;  /* 0x00200000cc0c783b */ /* 0x000e6e0000000200 */
[C---:B------:R-:W-:Y:S08]  /*17d30*/  HMMA.16816.F32 R28, R8.reuse, R176, R28 ;  /* 0x000000b0081c723c */ /* 0x040ff0000000181c */
[C---:B------:R-:W-:Y:S01]  /*17d40*/  HMMA.16816.F32 R140, R8.reuse, R178, R140 ;  /* 0x000000b2088c723c */ /* 0x040fe2000000188c */
[----:B------:R-:W-:Y:S07]  /*17d50*/  LDSM.16.M88.4 R176, [R199+0x8800] ;  /* 0x00880000c7b0783b */ /* 0x000fee0000000200 */
[C---:B------:R-:W-:Y:S08]  /*17d60*/  HMMA.16816.F32 R156, R8.reuse, R164, R156 ;  /* 0x000000a4089c723c */ /* 0x040ff0000000189c */
[----:B------:R-:W-:Y:S01]  /*17d70*/  HMMA.16816.F32 R152, R8, R166, R152 ;  /* 0x000000a60898723c */ /* 0x000fe20000001898 */
[----:B------:R-:W3:Y:S04]  /*17d80*/  LDSM.16.M88.4 R8, [R205+0x8800] ;  /* 0x00880000cd08783b */ /* 0x000ee80000000200 */
[----:B------:R-:W-:Y:S03]  /*17d90*/  LDSM.16.M88.4 R164, [R201+0x2000] ;  /* 0x00200000c9a4783b */ /* 0x000fe60000000200 */
[C---:B--2---:R-:W-:Y:S08]  /*17da0*/  HMMA.16816.F32 R4, R32.reuse, R20, R4 ;  /* 0x000000142004723c */ /* 0x044ff00000001804 */
[----:B------:R-:W-:Y:S01]  /*17db0*/  HMMA.16816.F32 R16, R32, R22, R16 ;  /* 0x000000162010723c */ /* 0x000fe20000001810 */
[----:B------:R-:W2:Y:S07]  /*17dc0*/  LDSM.16.M88.4 R20, [R199+0x8000] ;  /* 0x00800000c714783b */ /* 0x000eae0000000200 */
[C---:B------:R-:W-:Y:S08]  /*17dd0*/  HMMA.16816.F32 R28, R24.reuse, R148, R28 ;  /* 0x00000094181c723c */ /* 0x040ff0000000181c */
[C---:B------:R-:W-:Y:S01]  /*17de0*/  HMMA.16816.F32 R140, R24.reuse, R150, R140 ;  /* 0x00000096188c723c */ /* 0x040fe2000000188c */
[----:B------:R-:W4:Y:S07]  /*17df0*/  LDSM.16.M88.4 R148, [R205+0x9000] ;  /* 0x00900000cd94783b */ /* 0x000f2e0000000200 */
[C---:B------:R-:W-:Y:S08]  /*17e00*/  HMMA.16816.F32 R156, R24.reuse, R144, R156 ;  /* 0x00000090189c723c */ /* 0x040ff0000000189c */
[----:B------:R-:W-:Y:S01]  /*17e10*/  HMMA.16816.F32 R152, R24, R146, R152 ;  /* 0x000000921898723c */ /* 0x000fe20000001898 */
[----:B------:R-:W5:Y:S07]  /*17e20*/  LDSM.16.M88.4 R144, [R205+0x9800] ;  /* 0x00980000cd90783b */ /* 0x000f6e0000000200 */
[----:B-1----:R-:W-:Y:S08]  /*17e30*/  HMMA.16816.F32 R4, R12, R160, R4 ;  /* 0x000000a00c04723c */ /* 0x002ff00000001804 */
[C---:B------:R-:W-:Y:S08]  /*17e40*/  HMMA.16816.F32 R172, R24.reuse, R136, R172 ;  /* 0x0000008818ac723c */ /* 0x040ff000000018ac */
[----:B------:R-:W-:Y:S01]  /*17e50*/  HMMA.16816.F32 R168, R24, R138, R168 ;  /* 0x0000008a18a8723c */ /* 0x000fe200000018a8 */
[----:B------:R-:W1:Y:S04]  /*17e60*/  LDSM.16.M88.4 R136, [R190] ;  /* 0x00000000be88783b */ /* 0x000e680000000200 */
[----:B------:R-:W1:Y:S03]  /*17e70*/  LDSM.16.M88.4 R24, [R192+0x2000] ;  /* 0x00200000c018783b */ /* 0x000e660000000200 */
[C---:B---3--:R-:W-:Y:S08]  /*17e80*/  HMMA.16816.F32 R28, R32.reuse, R8, R28 ;  /* 0x00000008201c723c */ /* 0x048ff0000000181c */
[----:B------:R-:W-:Y:S01]  /*17e90*/  HMMA.16816.F32 R140, R32, R10, R140 ;  /* 0x0000000a208c723c */ /* 0x000fe2000000188c */
[----:B------:R-:W3:Y:S07]  /*17ea0*/  LDSM.16.M88.4 R8, [R189] ;  /* 0x00000000bd08783b */ /* 0x000eee0000000200 */
[----:B------:R-:W-:Y:S01]  /*17eb0*/  HMMA.16816.F32 R16, R12, R162, R16 ;  /* 0x000000a20c10723c */ /* 0x000fe20000001810 */
[----:B------:R-:W-:Y:S07]  /*17ec0*/  LDSM.16.M88.4 R160, [R188] ;  /* 0x00000000bca0783b */ /* 0x000fee0000000200 */
[----:B--2---:R-:W-:Y:S08]  /*17ed0*/  HMMA.16816.F32 R4, R180, R20, R4 ;  /* 0x00000014b404723c */ /* 0x004ff00000001804 */
[C---:B----4-:R-:W-:Y:S08]  /*17ee0*/  HMMA.16816.F32 R156, R32.reuse, R148, R156 ;  /* 0x00000094209c723c */ /* 0x050ff0000000189c */
[C---:B------:R-:W-:Y:S01]  /*17ef0*/  HMMA.16816.F32 R152, R32.reuse, R150, R152 ;  /* 0x000000962098723c */ /* 0x040fe20000001898 */
[----:B------:R-:W-:Y:S07]  /*17f00*/  LDSM.16.M88.4 R148, [R206+0x4000] ;  /* 0x00400000ce94783b */ /* 0x000fee0000000200 */
[C---:B-----5:R-:W-:Y:S08]  /*17f10*/  HMMA.16816.F32 R172, R32.reuse, R144, R172 ;  /* 0x0000009020ac723c */ /* 0x060ff000000018ac */
[----:B------:R-:W-:Y:S01]  /*17f20*/  HMMA.16816.F32 R168, R32, R146, R168 ;  /* 0x0000009220a8723c */ /* 0x000fe200000018a8 */
[----:B------:R-:W2:Y:S04]  /*17f30*/  LDSM.16.M88.4 R32, [R205+0xa000] ;  /* 0x00a00000cd20783b */ /* 0x000ea80000000200 */
[----:B------:R-:W-:Y:S03]  /*17f40*/  LDSM.16.M88.4 R144, [R187] ;  /* 0x00000000bb90783b */ /* 0x000fe60000000200 */
[C---:B-1----:R-:W-:Y:S08]  /*17f50*/  HMMA.16816.F32 R28, R12.reuse, R136, R28 ;  /* 0x000000880c1c723c */ /* 0x042ff0000000181c */
[----:B------:R-:W-:Y:S01]  /*17f60*/  HMMA.16816.F32 R140, R12, R138, R140 ;  /* 0x0000008a0c8c723c */ /* 0x000fe2000000188c */
[----:B------:R-:W-:Y:S07]  /*17f70*/  LDSM.16.M88.4 R136, [R204+0x4000] ;  /* 0x00400000cc88783b */ /* 0x000fee0000000200 */
[----:B------:R-:W-:Y:S01]  /*17f80*/  HMMA.16816.F32 R16, R180, R22, R16 ;  /* 0x00000016b410723c */ /* 0x000fe20000001810 */
[----:B------:R-:W-:Y:S07]  /*17f90*/  LDSM.16.M88.4 R20, [R199+0x9000] ;  /* 0x00900000c714783b */ /* 0x000fee0000000200 */
[----:B------:R-:W-:Y:S08]  /*17fa0*/  HMMA.16816.F32 R4, R164, R24, R4 ;  /* 0x00000018a404723c */ /* 0x000ff00000001804 */
[C---:B---3--:R-:W-:Y:S08]  /*17fb0*/  HMMA.16816.F32 R156, R12.reuse, R8, R156 ;  /* 0x000000080c9c723c */ /* 0x048ff0000000189c */
[----:B------:R-:W-:Y:S01]  /*17fc0*/  HMMA.16816.F32 R152, R12, R10, R152 ;  /* 0x0000000a0c98723c */ /* 0x000fe20000001898 */
[----:B------:R-:W1:Y:S07]  /*17fd0*/  LDSM.16.M88.4 R8, [R192+0x2800] ;  /* 0x00280000c008783b */ /* 0x000e6e0000000200 */
[----:B------:R-:W-:Y:S08]  /*17fe0*/  HMMA.16816.F32 R28, R180, R176, R28 ;  /* 0x000000b0b41c723c */ /* 0x000ff0000000181c */
[----:B------:R-:W-:Y:S01]  /*17ff0*/  HMMA.16816.F32 R16, R164, R26, R16 ;  /* 0x0000001aa410723c */ /* 0x000fe20000001810 */
[----:B------:R-:W3:Y:S07]  /*18000*/  LDSM.16.M88.4 R24, [R202+0x4000] ;  /* 0x00400000ca18783b */ /* 0x000eee0000000200 */
[----:B--2---:R-:W-:Y:S08]  /*18010*/  HMMA.16816.F32 R4, R148, R32, R4 ;  /* 0x000000209404723c */ /* 0x004ff00000001804 */
[----:B------:R-:W-:Y:S01]  /*18020*/  HMMA.16816.F32 R140, R180, R178, R140 ;  /* 0x000000b2b48c723c */ /* 0x000fe2000000188c */
[----:B------:R-:W-:Y:S07]  /*18030*/  LDSM.16.M88.4 R176, [R199+0x9800] ;  /* 0x00980000c7b0783b */ /* 0x000fee0000000200 */
[----:B------:R-:W-:Y:S01]  /*18040*/  HMMA.16816.F32 R16, R148, R34, R16 ;  /* 0x000000229410723c */ /* 0x000fe20000001810 */
[----:B------:R-:W-:Y:S07]  /*18050*/  LDSM.16.M88.4 R32, [R186] ;  /* 0x00000000ba20783b */ /* 0x000fee0000000200 */
[----:B-1----:R-:W-:Y:S08]  /*18060*/  HMMA.16816.F32 R28, R164, R8, R28 ;  /* 0x00000008a41c723c */ /* 0x002ff0000000181c */
[----:B------:R-:W-:Y:S08]  /*18070*/  HMMA.16816.F32 R4, R136, R144, R4 ;  /* 0x000000908804723c */ /* 0x000ff00000001804 */
[----:B------:R-:W-:Y:S01]  /*18080*/  HMMA.16816.F32 R140, R164, R10, R140 ;  /* 0x0000000aa48c723c */ /* 0x000fe2000000188c */
[----:B------:R-:W-:Y:S07]  /*18090*/  LDSM.16.M88.4 R8, [R192+0x4000] ;  /* 0x00400000c008783b */ /* 0x000fee0000000200 */
[C---:B------:R-:W-:Y:S08]  /*180a0*/  HMMA.16816.F32 R172, R12.reuse, R160, R172 ;  /* 0x000000a00cac723c */ /* 0x040ff000000018ac */
[----:B------:R-:W-:Y:S01]  /*180b0*/  HMMA.16816.F32 R168, R12, R162, R168 ;  /* 0x000000a20ca8723c */ /* 0x000fe200000018a8 */
[----:B------:R-:W1:Y:S04]  /*180c0*/  LDSM.16.M88.4 R160, [R192+0x3000] ;  /* 0x00300000c0a0783b */ /* 0x000e680000000200 */
[----:B------:R-:W2:Y:S03]  /*180d0*/  LDSM.16.M88.4 R12, [R201+0x4000] ;  /* 0x00400000c90c783b */ /* 0x000ea60000000200 */
[----:B------:R-:W-:Y:S08]  /*180e0*/  HMMA.16816.F32 R156, R180, R20, R156 ;  /* 0x00000014b49c723c */ /* 0x000ff0000000189c */
[----:B------:R-:W-:Y:S08]  /*180f0*/  HMMA.16816.F32 R28, R148, R228, R28 ;  /* 0x000000e4941c723c */ /* 0x000ff0000000181c */
[----:B------:R-:W-:Y:S01]  /*18100*/  HMMA.16816.F32 R16, R136, R146, R16 ;  /* 0x000000928810723c */ /* 0x000fe20000001810 */
[----:B------:R-:W4:Y:S07]  /*18110*/  LDSM.16.M88.4 R144, [R205+0xb000] ;  /* 0x00b00000cd90783b */ /* 0x000f2e0000000200 */
[----:B---3--:R-:W-:Y:S08]  /*18120*/  HMMA.16816.F32 R4, R24, R224, R4 ;  /* 0x000000e01804723c */ /* 0x008ff00000001804 */
[----:B------:R-:W-:Y:S08]  /*18130*/  HMMA.16816.F32 R140, R148, R230, R140 ;  /* 0x000000e6948c723c */ /* 0x000ff0000000188c */
[----:B------:R-:W-:Y:S01]  /*18140*/  HMMA.16816.F32 R152, R180, R22, R152 ;  /* 0x00000016b498723c */ /* 0x000fe20000001898 */
[----:B------:R-:W3:Y:S07]  /*18150*/  LDSM.16.M88.4 R20, [R199+0xa800] ;  /* 0x00a80000c714783b */ /* 0x000eee0000000200 */
[----:B-1----:R-:W-:Y:S08]  /*18160*/  HMMA.16816.F32 R156, R164, R160, R156 ;  /* 0x000000a0a49c723c */ /* 0x002ff0000000189c */
[----:B------:R-:W-:Y:S08]  /*18170*/  HMMA.16816.F32 R28, R136, R32, R28 ;  /* 0x00000020881c723c */ /* 0x000ff0000000181c */
[----:B------:R-:W-:Y:S01]  /*18180*/  HMMA.16816.F32 R16, R24, R226, R16 ;  /* 0x000000e21810723c */ /* 0x000fe20000001810 */
[----:B------:R-:W-:Y:S07]  /*18190*/  LDSM.16.M88.4 R224, [R185] ;  /* 0x00000000b9e0783b */ /* 0x000fee0000000200 */
[----:B--2---:R-:W-:Y:S08]  /*181a0*/  HMMA.16816.F32 R4, R12, R8, R4 ;  /* 0x000000080c04723c */ /* 0x004ff00000001804 */
[----:B------:R-:W-:Y:S01]  /*181b0*/  HMMA.16816.F32 R140, R136, R34, R140 ;  /* 0x00000022888c723c */ /* 0x000fe2000000188c */
[----:B------:R-:W1:Y:S07]  /*181c0*/  LDSM.16.M88.4 R32, [R192+0x3800] ;  /* 0x00380000c020783b */ /* 0x000e6e0000000200 */
[C---:B------:R-:W-:Y:S08]  /*181d0*/  HMMA.16816.F32 R172, R180.reuse, R176, R172 ;  /* 0x000000b0b4ac723c */ /* 0x040ff000000018ac */
[----:B------:R-:W-:Y:S01]  /*181e0*/  HMMA.16816.F32 R176, R180, R178, R168 ;  /* 0x000000b2b4b0723c */ /* 0x000fe200000018a8 */
[----:B------:R-:W2:Y:S01]  /*181f0*/  LDSM.16.M88.4 R168, [R192+0x4800] ;  /* 0x00480000c0a8783b */ /* 0x000ea20000000200 */
[----:B------:R-:W-:-:S02]  /*18200*/  FMUL.FTZ R133, R4, c[0x0][0x2ec] ;  /* 0x0000bb0004857a20 */ /* 0x000fc40000410000 */
[----:B------:R-:W-:-:S04]  /*18210*/  FMUL.FTZ R135, R6, c[0x0][0x2ec] ;  /* 0x0000bb0006877a20 */ /* 0x000fc80000410000 */
[----:B----4-:R-:W-:Y:S01]  /*18220*/  HMMA.16816.F32 R156, R148, R144, R156 ;  /* 0x00000090949c723c */ /* 0x010fe2000000189c */
[----:B------:R-:W-:Y:S06]  /*18230*/  MUFU.TANH R133, R133 ;  /* 0x0000008500857308 */ /* 0x000fec0000002400 */
[----:B------:R-:W-:Y:S01]  /*18240*/  FMUL.FTZ R144, R5, c[0x0][0x2ec] ;  /* 0x0000bb0005907a20 */ /* 0x000fe20000410000 */
[----:B------:R-:W-:Y:S01]  /*18250*/  HMMA.16816.F32 R152, R164, R162, R152 ;  /* 0x000000a2a498723c */ /* 0x000fe20000001898 */
[----:B------:R-:W-:Y:S01]  /*18260*/  FMUL.FTZ R145, R7, c[0x0][0x2ec] ;  /* 0x0000bb0007917a20 */ /* 0x000fe20000410000 */
[----:B------:R-:W-:Y:S01]  /*18270*/  MUFU.TANH R135, R135 ;  /* 0x0000008700877308 */ /* 0x000fe20000002400 */
[----:B------:R-:W4:Y:S05]  /*18280*/  LDSM.16.M88.4 R4, [R205+0xb800] ;  /* 0x00b80000cd04783b */ /* 0x000f2a0000000200 */
[----:B---3--:R-:W-:Y:S02]  /*18290*/  HMMA.16816.F32 R28, R24, R20, R28 ;  /* 0x00000014181c723c */ /* 0x008fe4000000181c */
[----:B------:R-:W3:Y:S06]  /*182a0*/  MUFU.TANH R144, R144 ;  /* 0x0000009000907308 */ /* 0x000eec0000002400 */
[----:B------:R-:W-:Y:S01]  /*182b0*/  HMMA.16816.F32 R16, R12, R10, R16 ;  /* 0x0000000a0c10723c */ /* 0x000fe20000001810 */
[----:B------:R-:W-:Y:S01]  /*182c0*/  LDSM.16.M88.4 R8, [R199+0xb000] ;  /* 0x00b00000c708783b */ /* 0x000fe20000000200 */
[----:B------:R-:W5:Y:S06]  /*182d0*/  MUFU.TANH R145, R145 ;  /* 0x0000009100917308 */ /* 0x000f6c0000002400 */
[C---:B-1----:R-:W-:Y:S08]  /*182e0*/  HMMA.16816.F32 R172, R164.reuse, R32, R172 ;  /* 0x00000020a4ac723c */ /* 0x042ff000000018ac */
[----:B------:R-:W-:Y:S08]  /*182f0*/  HMMA.16816.F32 R176, R164, R34, R176 ;  /* 0x00000022a4b0723c */ /* 0x000ff000000018b0 */
[----:B------:R-:W-:Y:S01]  /*18300*/  HMMA.16816.F32 R152, R148, R146, R152 ;  /* 0x000000929498723c */ /* 0x000fe20000001898 */
[----:B------:R-:W-:-:S02]  /*18310*/  FMUL.FTZ R160, R16, c[0x0][0x2ec] ;  /* 0x0000bb0010a07a20 */ /* 0x000fc40000410000 */
[----:B------:R-:W-:Y:S02]  /*18320*/  FMUL.FTZ R32, R18, c[0x0][0x2ec] ;  /* 0x0000bb0012207a20 */ /* 0x000fe40000410000 */
[----:B------:R-:W-:Y:S02]  /*18330*/  FMUL.FTZ R33, R19, c[0x0][0x2ec] ;  /* 0x0000bb0013217a20 */ /* 0x000fe40000410000 */
[----:B------:R-:W-:Y:S01]  /*18340*/  FMUL.FTZ R146, R17, c[0x0][0x2ec] ;  /* 0x0000bb0011927a20 */ /* 0x000fe20000410000 */
[----:B--2---:R-:W-:Y:S01]  /*18350*/  HMMA.16816.F32 R28, R12, R168, R28 ;  /* 0x000000a80c1c723c */ /* 0x004fe2000000181c */
[----:B------:R-:W1:Y:S01]  /*18360*/  LDSM.16.M88.4 R16, [R184] ;  /* 0x00000000b810783b */ /* 0x000e620000000200 */
[----:B------:R-:W2:Y:S05]  /*18370*/  MUFU.TANH R160, R160 ;  /* 0x000000a000a07308 */ /* 0x000eaa0000002400 */
[----:B------:R-:W-:Y:S01]  /*18380*/  IMAD.MOV.U32 R168, RZ, RZ, R232 ;  /* 0x000000ffffa87224 */ /* 0x000fe200078e00e8 */
[----:B----4-:R-:W-:Y:S01]  /*18390*/  HMMA.16816.F32 R172, R148, R4, R172 ;  /* 0x0000000494ac723c */ /* 0x010fe200000018ac */
[----:B------:R-:W4:Y:S01]  /*183a0*/  S2R R5, SR_TID.X ;  /* 0x0000000000057919 */ /* 0x000f220000002100 */
[----:B------:R-:W-:Y:S01]  /*183b0*/  MUFU.TANH R146, R146 ;  /* 0x0000009200927308 */ /* 0x000fe20000002400 */
[----:B------:R-:W-:-:S05]  /*183c0*/  IMAD.MOV.U32 R169, RZ, RZ, R233 ;  /* 0x000000ffffa97224 */ /* 0x000fca00078e00e9 */
[----:B------:R-:W-:Y:S02]  /*183d0*/  HMMA.16816.F32 R176, R148, R6, R176 ;  /* 0x0000000694b0723c */ /* 0x000fe400000018b0 */
[----:B------:R-:W1:Y:S06]  /*183e0*/  MUFU.TANH R32, R32 ;  /* 0x0000002000207308 */ /* 0x000e6c0000002400 */
[----:B------:R-:W-:Y:S01]  /*183f0*/  HMMA.16816.F32 R156, R136, R224, R156 ;  /* 0x000000e0889c723c */ /* 0x000fe2000000189c */
[----:B------:R-:W-:Y:S01]  /*18400*/  FMUL.FTZ R147, R28, c[0x0][0x2ec] ;  /* 0x0000bb001c937a20 */ /* 0x000fe20000410000 */
[----:B------:R-:W1:Y:S01]  /*18410*/  MUFU.TANH R33, R33 ;  /* 0x0000002100217308 */ /* 0x000e620000002400 */
[----:B------:R-:W-:-:S02]  /*18420*/  FMUL.FTZ R161, R29, c[0x0][0x2ec] ;  /* 0x0000bb001da17a20 */ /* 0x000fc40000410000 */
[----:B------:R-:W-:Y:S02]  /*18430*/  FMUL.FTZ R4, R30, c[0x0][0x2ec] ;  /* 0x0000bb001e047a20 */ /* 0x000fe40000410000 */
[----:B------:R-:W-:Y:S01]  /*18440*/  FMUL.FTZ R34, R31, c[0x0][0x2ec] ;  /* 0x0000bb001f227a20 */ /* 0x000fe20000410000 */
[----:B------:R-:W-:Y:S01]  /*18450*/  HMMA.16816.F32 R152, R136, R226, R152 ;  /* 0x000000e28898723c */ /* 0x000fe20000001898 */
[----:B------:R-:W2:Y:S01]  /*18460*/  LDSM.16.M88.4 R28, [R199+0xb800] ;  /* 0x00b80000c71c783b */ /* 0x000ea20000000200 */
[----:B------:R-:W2:Y:S06]  /*18470*/  MUFU.TANH R147, R147 ;  /* 0x0000009300937308 */ /* 0x000eac0000002400 */
[----:B------:R-:W-:Y:S01]  /*18480*/  HMMA.16816.F32 R140, R24, R22, R140 ;  /* 0x00000016188c723c */ /* 0x000fe2000000188c */
[----:B------:R-:W3:Y:S01]  /*18490*/  LDSM.16.M88.4 R20, [R192+0x5000] ;  /* 0x00500000c014783b */ /* 0x000ee20000000200 */
[----:B------:R-:W2:Y:S06]  /*184a0*/  MUFU.TANH R4, R4 ;  /* 0x0000000400047308 */ /* 0x000eac0000002400 */
[C---:B-1----:R-:W-:Y:S02]  /*184b0*/  HMMA.16816.F32 R172, R136.reuse, R16, R172 ;  /* 0x0000001088ac723c */ /* 0x042fe400000018ac */
[----:B------:R-:W1:Y:S06]  /*184c0*/  MUFU.TANH R161, R161 ;  /* 0x000000a100a17308 */ /* 0x000e6c0000002400 */
[----:B------:R-:W-:Y:S02]  /*184d0*/  HMMA.16816.F32 R176, R136, R18, R176 ;  /* 0x0000001288b0723c */ /* 0x000fe400000018b0 */
[----:B------:R-:W-:Y:S06]  /*184e0*/  MUFU.TANH R34, R34 ;  /* 0x0000002200227308 */ /* 0x000fec0000002400 */
[C---:B------:R-:W-:Y:S08]  /*184f0*/  HMMA.16816.F32 R156, R24.reuse, R8, R156 ;  /* 0x00000008189c723c */ /* 0x040ff0000000189c */
[----:B------:R-:W-:Y:S01]  /*18500*/  HMMA.16816.F32 R152, R24, R10, R152 ;  /* 0x0000000a1898723c */ /* 0x000fe20000001898 */
[----:B------:R-:W1:Y:S01]  /*18510*/  LDSM.16.M88.4 R8, [R192+0x5800] ;  /* 0x00580000c008783b */ /* 0x000e620000000200 */
[----:B------:R-:W-:-:S06]  /*18520*/  DEPBAR.LE SB0, 0x0 ;  /* 0x000080000000791a */ /* 0x000fcc0000000000 */
[C---:B--2---:R-:W-:Y:S08]  /*18530*/  HMMA.16816.F32 R172, R24.reuse, R28, R172 ;  /* 0x0000001c18ac723c */ /* 0x044ff000000018ac */
[----:B------:R-:W-:Y:S08]  /*18540*/  HMMA.16816.F32 R176, R24, R30, R176 ;  /* 0x0000001e18b0723c */ /* 0x000ff000000018b0 */
[C---:B------:R-:W-:Y:S08]  /*18550*/  HMMA.16816.F32 R140, R12.reuse, R170, R140 ;  /* 0x000000aa0c8c723c */ /* 0x040ff0000000188c */
[C---:B---3--:R-:W-:Y:S08]  /*18560*/  HMMA.16816.F32 R156, R12.reuse, R20, R156 ;  /* 0x000000140c9c723c */ /* 0x048ff0000000189c */
[C---:B------:R-:W-:Y:S07]  /*18570*/  HMMA.16816.F32 R152, R12.reuse, R22, R152 ;  /* 0x000000160c98723c */ /* 0x040fee0000001898 */
[----:B----4-:R-:W-:Y:S01]  /*18580*/  IMAD.SHL.U32 R22, R5, 0x2, RZ ;  /* 0x0000000205167824 */ /* 0x010fe200078e00ff */
[----:B-1----:R-:W-:Y:S01]  /*18590*/  HMMA.16816.F32 R172, R12, R8, R172 ;  /* 0x000000080cac723c */ /* 0x002fe200000018ac */
[----:B------:R-:W-:-:S02]  /*185a0*/  FMUL.FTZ R20, R140, c[0x0][0x2ec] ;  /* 0x0000bb008c147a20 */ /* 0x000fc40000410000 */
[----:B------:R-:W-:Y:S01]  /*185b0*/  FMUL.FTZ R21, R141, c[0x0][0x2ec] ;  /* 0x0000bb008d157a20 */ /* 0x000fe20000410000 */
[----:B------:R-:W-:Y:S01]  /*185c0*/  LOP3.LUT R22, R22, 0x6, RZ, 0xc0, !PT ;  /* 0x0000000616167812 */ /* 0x000fe200078ec0ff */
[----:B------:R-:W-:Y:S02]  /*185d0*/  FMUL.FTZ R16, R142, c[0x0][0x2ec] ;  /* 0x0000bb008e107a20 */ /* 0x000fe40000410000 */
[----:B------:R-:W1:Y:S01]  /*185e0*/  MUFU.TANH R20, R20 ;  /* 0x0000001400147308 */ /* 0x000e620000002400 */
[----:B------:R-:W-:Y:S01]  /*185f0*/  HMMA.16816.F32 R176, R12, R10, R176 ;  /* 0x0000000a0cb0723c */ /* 0x000fe200000018b0 */
[----:B------:R-:W-:Y:S02]  /*18600*/  IMAD R17, R217, 0x40, R22 ;  /* 0x00000040d9117824 */ /* 0x000fe400078e0216 */
[----:B------:R-:W-:Y:S02]  /*18610*/  FMUL.FTZ R7, R157, c[0x0][0x2ec] ;  /* 0x0000bb009d077a20 */ /* 0x000fe40000410000 */
[----:B------:R-:W-:Y:S01]  /*18620*/  FMUL.FTZ R143, R143, c[0x0][0x2ec] ;  /* 0x0000bb008f8f7a20 */ /* 0x000fe20000410000 */
[C---:B------:R-:W-:Y:S01]  /*18630*/  IADD3 R19, R17.reuse, 0x1, RZ ;  /* 0x0000000111137810 */ /* 0x040fe20007ffe0ff */
[----:B------:R-:W-:Y:S01]  /*18640*/  MUFU.TANH R21, R21 ;  /* 0x0000001500157308 */ /* 0x000fe20000002400 */
[----:B------:R-:W-:Y:S01]  /*18650*/  IADD3 R9, R17, 0x9, RZ ;  /* 0x0000000911097810 */ /* 0x000fe20007ffe0ff */
[----:B------:R-:W-:Y:S01]  /*18660*/  FMUL.FTZ R156, R156, c[0x0][0x2ec] ;  /* 0x0000bb009c9c7a20 */ /* 0x000fe20000410000 */
[C---:B------:R-:W-:Y:S01]  /*18670*/  ISETP.GE.AND P5, PT, R19.reuse, R0, PT ;  /* 0x000000001300720c */ /* 0x040fe20003fa6270 */
[----:B------:R-:W-:Y:S01]  /*18680*/  FMUL.FTZ R158, R158, c[0x0][0x2ec] ;  /* 0x0000bb009e9e7a20 */ /* 0x000fe20000410000 */
[----:B------:R-:W-:Y:S01]  /*18690*/  ISETP.GE.AND P6, PT, R19, R2, PT ;  /* 0x000000021300720c */ /* 0x000fe20003fc6270 */
[----:B------:R-:W-:Y:S01]  /*186a0*/  FMUL.FTZ R154, R154, c[0x0][0x2ec] ;  /* 0x0000bb009a9a7a20 */ /* 0x000fe20000410000 */
[----:B------:R-:W-:Y:S01]  /*186b0*/  IADD3 R19, R17, 0x8, RZ ;  /* 0x0000000811137810 */ /* 0x000fe20007ffe0ff */
[----:B------:R-:W2:Y:S01]  /*186c0*/  MUFU.TANH R16, R16 ;  /* 0x0000001000107308 */ /* 0x000ea20000002400 */
[-C--:B------:R-:W-:Y:S01]  /*186d0*/  ISETP.GE.AND P2, PT, R9, R0.reuse, PT ;  /* 0x000000000900720c */ /* 0x080fe20003f46270 */
[----:B------:R-:W-:Y:S01]  /*186e0*/  FMUL.FTZ R159, R159, c[0x0][0x2ec] ;  /* 0x0000bb009f9f7a20 */ /* 0x000fe20000410000 */
[C---:B------:R-:W-:Y:S01]  /*186f0*/  ISETP.GE.AND P4, PT, R19.reuse, R0, PT ;  /* 0x000000001300720c */ /* 0x040fe20003f86270 */
[----:B------:R-:W-:Y:S01]  /*18700*/  FMUL.FTZ R152, R152, c[0x0][0x2ec] ;  /* 0x0000bb0098987a20 */ /* 0x000fe20000410000 */
[-C--:B------:R-:W-:Y:S01]  /*18710*/  ISETP.GE.AND P1, PT, R19, R2.reuse, PT ;  /* 0x000000021300720c */ /* 0x080fe20003f26270 */
[----:B------:R-:W-:Y:S01]  /*18720*/  FMUL.FTZ R153, R153, c[0x0][0x2ec] ;  /* 0x0000bb0099997a20 */ /* 0x000fe20000410000 */
[----:B------:R-:W-:Y:S01]  /*18730*/  IADD3 R19, R17, 0x10, RZ ;  /* 0x0000001011137810 */ /* 0x000fe20007ffe0ff */
[----:B------:R-:W3:Y:S01]  /*18740*/  MUFU.TANH R6, R143 ;  /* 0x0000008f00067308 */ /* 0x000ee20000002400 */
[----:B------:R-:W-:Y:S01]  /*18750*/  FSEL R8, R144, -INF , !P5 ;  /* 0xff80000090087808 */ /* 0x000fe20006800000 */
[----:B------:R-:W-:Y:S01]  /*18760*/  FMUL.FTZ R151, R174, c[0x0][0x2ec] ;  /* 0x0000bb00ae977a20 */ /* 0x000fe20000410000 */
[----:B------:R-:W-:Y:S01]  /*18770*/  ISETP.GE.AND P5, PT, R9, R2, PT ;  /* 0x000000020900720c */ /* 0x000fe20003fa6270 */
[----:B------:R-:W-:Y:S01]  /*18780*/  FMUL.FTZ R155, R155, c[0x0][0x2ec] ;  /* 0x0000bb009b9b7a20 */ /* 0x000fe20000410000 */
[----:B------:R-:W-:Y:S01]  /*18790*/  IADD3 R23, R17, 0x11, RZ ;  /* 0x0000001111177810 */ /* 0x000fe20007ffe0ff */
[----:B------:R-:W-:Y:S01]  /*187a0*/  FMUL.FTZ R137, R175, c[0x0][0x2ec] ;  /* 0x0000bb00af897a20 */ /* 0x000fe20000410000 */
[----:B-----5:R-:W-:Y:S01]  /*187b0*/  FSEL R9, R145, -INF , !P6 ;  /* 0xff80000091097808 */ /* 0x020fe20007000000 */
[----:B------:R-:W4:Y:S01]  /*187c0*/  MUFU.TANH R170, R156 ;  /* 0x0000009c00aa7308 */ /* 0x000f220000002400 */
[----:B------:R-:W-:Y:S01]  /*187d0*/  FSEL R160, R160, -INF , !P4 ;  /* 0xff800000a0a07808 */ /* 0x000fe20006000000 */
[----:B------:R-:W-:Y:S01]  /*187e0*/  FMUL.FTZ R138, R176, c[0x0][0x2ec] ;  /* 0x0000bb00b08a7a20 */ /* 0x000fe20000410000 */
[----:B------:R-:W-:Y:S01]  /*187f0*/  ISETP.GE.AND P6, PT, R19, R0, PT ;  /* 0x000000001300720c */ /* 0x000fe20003fc6270 */
[----:B------:R-:W-:Y:S01]  /*18800*/  FMUL.FTZ R136, R177, c[0x0][0x2ec] ;  /* 0x0000bb00b1887a20 */ /* 0x000fe20000410000 */
[----:B------:R-:W-:Y:S01]  /*18810*/  ISETP.GE.AND P4, PT, R19, R2, PT ;  /* 0x000000021300720c */ /* 0x000fe20003f86270 */
[----:B------:R-:W-:Y:S01]  /*18820*/  FMUL.FTZ R139, R178, c[0x0][0x2ec] ;  /* 0x0000bb00b28b7a20 */ /* 0x000fe20000410000 */
[----:B------:R-:W-:Y:S01]  /*18830*/  FSEL R19, R32, -INF , !P1 ;  /* 0xff80000020137808 */ /* 0x000fe20004800000 */
[----:B------:R-:W-:Y:S01]  /*18840*/  MUFU.TANH R7, R7 ;  /* 0x0000000700077308 */ /* 0x000fe20000002400 */
[----:B------:R-:W-:Y:S01]  /*18850*/  FSEL R18, R146, -INF , !P2 ;  /* 0xff80000092127808 */ /* 0x000fe20005000000 */
[----:B------:R-:W-:Y:S01]  /*18860*/  FMUL.FTZ R149, R179, c[0x0][0x2ec] ;  /* 0x0000bb00b3957a20 */ /* 0x000fe20000410000 */
[----:B------:R-:W-:-:S02]  /*18870*/  IADD3 R25, R17, 0x18, RZ ;  /* 0x0000001811197810 */ /* 0x000fc40007ffe0ff */
[C---:B------:R-:W-:Y:S02]  /*18880*/  ISETP.GE.AND P1, PT, R23.reuse, R0, PT ;  /* 0x000000001700720c */ /* 0x040fe40003f26270 */
[----:B------:R-:W-:Y:S01]  /*18890*/  ISETP.GE.AND P2, PT, R23, R2, PT ;  /* 0x000000021700720c */ /* 0x000fe20003f46270 */
[----:B------:R-:W5:Y:S01]  /*188a0*/  MUFU.TANH R171, R158 ;  /* 0x0000009e00ab7308 */ /* 0x000f620000002400 */
[----:B------:R-:W-:Y:S02]  /*188b0*/  IADD3 R23, R17, 0x19, RZ ;  /* 0x0000001911177810 */ /* 0x000fe40007ffe0ff */
[----:B------:R-:W-:Y:S02]  /*188c0*/  FSEL R33, R33, -INF , !P5 ;  /* 0xff80000021217808 */ /* 0x000fe40006800000 */
[----:B------:R-:W-:Y:S02]  /*188d0*/  FSEL R26, R147, -INF , !P6 ;  /* 0xff800000931a7808 */ /* 0x000fe40007000000 */
[C---:B------:R-:W-:Y:S01]  /*188e0*/  ISETP.GE.AND P5, PT, R25.reuse, R0, PT ;  /* 0x000000001900720c */ /* 0x040fe20003fa6270 */
[----:B------:R2:W-:Y:S01]  /*188f0*/  MUFU.TANH R165, R154 ;  /* 0x0000009a00a57308 */ /* 0x0005e20000002400 */
[----:B------:R-:W-:-:S02]  /*18900*/  ISETP.GE.AND P6, PT, R25, R2, PT ;  /* 0x000000021900720c */ /* 0x000fc40003fc6270 */
[----:B------:R-:W-:Y:S02]  /*18910*/  FSEL R25, R4, -INF , !P4 ;  /* 0xff80000004197808 */ /* 0x000fe40006000000 */
[----:B------:R-:W-:Y:S02]  /*18920*/  ISETP.GE.AND P4, PT, R23, R0, PT ;  /* 0x000000001700720c */ /* 0x000fe40003f86270 */
[C---:B------:R-:W-:Y:S01]  /*18930*/  IADD3 R13, R17.reuse, 0x20, RZ ;  /* 0x00000020110d7810 */ /* 0x040fe20007ffe0ff */
[----:B------:R-:W3:Y:S01]  /*18940*/  MUFU.TANH R167, R159 ;  /* 0x0000009f00a77308 */ /* 0x000ee20000002400 */
[----:B------:R-:W-:Y:S02]  /*18950*/  IADD3 R11, R17, 0x21, RZ ;  /* 0x00000021110b7810 */ /* 0x000fe40007ffe0ff */
[----:B------:R-:W-:Y:S02]  /*18960*/  FSEL R22, R161, -INF , !P1 ;  /* 0xff800000a1167808 */ /* 0x000fe40004800000 */
[----:B------:R-:W-:-:S02]  /*18970*/  ISETP.GE.AND P1, PT, R23, R2, PT ;  /* 0x000000021700720c */ /* 0x000fc40003f26270 */
[----:B-1----:R-:W-:Y:S01]  /*18980*/  FSEL R24, R20, -INF , !P5 ;  /* 0xff80000014187808 */ /* 0x002fe20006800000 */
[----:B--2---:R-:W-:Y:S01]  /*18990*/  FMUL.FTZ R154, R172, c[0x0][0x2ec] ;  /* 0x0000bb00ac9a7a20 */ /* 0x004fe20000410000 */
[----:B------:R1:W2:Y:S01]  /*189a0*/  MUFU.TANH R166, R152 ;  /* 0x0000009800a67308 */ /* 0x0002a20000002400 */
[----:B------:R-:W-:Y:S02]  /*189b0*/  FSEL R27, R34, -INF , !P2 ;  /* 0xff800000221b7808 */ /* 0x000fe40005000000 */
[----:B------:R-:W-:Y:S02]  /*189c0*/  FSEL R23, R16, -INF , !P6 ;  /* 0xff80000010177808 */ /* 0x000fe40007000000 */
[----:B------:R-:W-:Y:S02]  /*189d0*/  FSEL R20, R21, -INF , !P4 ;  /* 0xff80000015147808 */ /* 0x000fe40006000000 */
[C---:B------:R-:W-:Y:S01]  /*189e0*/  ISETP.GE.AND P2, PT, R13.reuse, R0, PT ;  /* 0x000000000d00720c */ /* 0x040fe20003f46270 */
[----:B------:R-:W2:Y:S01]  /*189f0*/  MUFU.TANH R164, R153 ;  /* 0x0000009900a47308 */ /* 0x000ea20000002400 */
[----:B------:R-:W-:-:S02]  /*18a00*/  ISETP.GE.AND P5, PT, R13, R2, PT ;  /* 0x000000020d00720c */ /* 0x000fc40003fa6270 */
[C---:B------:R-:W-:Y:S02]  /*18a10*/  ISETP.GE.AND P6, PT, R11.reuse, R0, PT ;  /* 0x000000000b00720c */ /* 0x040fe40003fc6270 */
[----:B------:R-:W-:Y:S02]  /*18a20*/  ISETP.GE.AND P4, PT, R11, R2, PT ;  /* 0x000000020b00720c */ /* 0x000fe40003f86270 */
[----:B------:R-:W-:Y:S01]  /*18a30*/  IADD3 R13, R17, 0x28, RZ ;  /* 0x00000028110d7810 */ /* 0x000fe20007ffe0ff */
[----:B-1----:R-:W-:Y:S01]  /*18a40*/  FMUL.FTZ R152, R173, c[0x0][0x2ec] ;  /* 0x0000bb00ad987a20 */ /* 0x002fe20000410000 */
[----:B------:R-:W1:Y:S01]  /*18a50*/  MUFU.TANH R163, R155 ;  /* 0x0000009b00a37308 */ /* 0x000e620000002400 */
[----:B------:R-:W-:Y:S02]  /*18a60*/  IADD3 R11, R17, 0x29, RZ ;  /* 0x00000029110b7810 */ /* 0x000fe40007ffe0ff */
[----:B---3--:R-:W-:Y:S02]  /*18a70*/  FSEL R21, R6, -INF , !P1 ;  /* 0xff80000006157808 */ /* 0x008fe40004800000 */
[----:B----4-:R-:W-:-:S02]  /*18a80*/  FSEL R170, R170, -INF , !P2 ;  /* 0xff800000aaaa7808 */ /* 0x010fc40005000000 */
[----:B-----5:R-:W-:Y:S01]  /*18a90*/  FSEL R171, R171, -INF , !P5 ;  /* 0xff800000abab7808 */ /* 0x020fe20006800000 */
[----:B------:R-:W3:Y:S01]  /*18aa0*/  MUFU.TANH R154, R154 ;  /* 0x0000009a009a7308 */ /* 0x000ee20000002400 */
[----:B------:R-:W-:Y:S02]  /*18ab0*/  FSEL R172, R7, -INF , !P6 ;  /* 0xff80000007ac7808 */ /* 0x000fe40007000000 */
[C---:B------:R-:W-:Y:S02]  /*18ac0*/  ISETP.GE.AND P1, PT, R13.reuse, R0, PT ;  /* 0x000000000d00720c */ /* 0x040fe40003f26270 */
[----:B------:R-:W-:Y:S02]  /*18ad0*/  ISETP.GE.AND P2, PT, R13, R2, PT ;  /* 0x000000020d00720c */ /* 0x000fe40003f46270 */
[C---:B------:R-:W-:Y:S01]  /*18ae0*/  ISETP.GE.AND P5, PT, R11.reuse, R0, PT ;  /* 0x000000000b00720c */ /* 0x040fe20003fa6270 */
[----:B------:R-:W4:Y:S01]  /*18af0*/  MUFU.TANH R151, R151 ;  /* 0x0000009700977308 */ /* 0x000f220000002400 */
[----:B------:R-:W-:-:S02]  /*18b00*/  ISETP.GE.AND P6, PT, R11, R2, PT ;  /* 0x000000020b00720c */ /* 0x000fc40003fc6270 */
[C---:B------:R-:W-:Y:S02]  /*18b10*/  IADD3 R11, R17.reuse, 0x30, RZ ;  /* 0x00000030110b7810 */ /* 0x040fe40007ffe0ff */
[----:B------:R-:W-:Y:S02]  /*18b20*/  IADD3 R7, R17, 0x31, RZ ;  /* 0x0000003111077810 */ /* 0x000fe40007ffe0ff */
[----:B------:R-:W-:Y:S01]  /*18b30*/  FSEL R167, R167, -INF , !P4 ;  /* 0xff800000a7a77808 */ /* 0x000fe20006000000 */
[----:B------:R-:W5:Y:S01]  /*18b40*/  MUFU.TANH R152, R152 ;  /* 0x0000009800987308 */ /* 0x000f620000002400 */
[----:B--2---:R-:W-:Y:S02]  /*18b50*/  FSEL R166, R166, -INF , !P1 ;  /* 0xff800000a6a67808 */ /* 0x004fe40004800000 */
[----:B------:R-:W-:Y:S02]  /*18b60*/  FSEL R165, R165, -INF , !P2 ;  /* 0xff800000a5a57808 */ /* 0x000fe40005000000 */
[----:B------:R-:W-:-:S02]  /*18b70*/  FSEL R164, R164, -INF , !P5 ;  /* 0xff800000a4a47808 */ /* 0x000fc40006800000 */
[C---:B------:R-:W-:Y:S01]  /*18b80*/  ISETP.GE.AND P4, PT, R11.reuse, R0, PT ;  /* 0x000000000b00720c */ /* 0x040fe20003f86270 */
[----:B------:R-:W2:Y:S01]  /*18b90*/  MUFU.TANH R137, R137 ;  /* 0x0000008900897308 */ /* 0x000ea20000002400 */
[----:B------:R-:W-:Y:S02]  /*18ba0*/  ISETP.GE.AND P1, PT, R11, R2, PT ;  /* 0x000000020b00720c */ /* 0x000fe40003f26270 */
[C---:B------:R-:W-:Y:S02]  /*18bb0*/  ISETP.GE.AND P2, PT, R7.reuse, R0, PT ;  /* 0x000000000700720c */ /* 0x040fe40003f46270 */
[----:B------:R-:W-:Y:S02]  /*18bc0*/  ISETP.GE.AND P5, PT, R7, R2, PT ;  /* 0x000000020700720c */ /* 0x000fe40003fa6270 */
[----:B------:R-:W-:Y:S01]  /*18bd0*/  IADD3 R7, R17, 0x38, RZ ;  /* 0x0000003811077810 */ /* 0x000fe20007ffe0ff */
[----:B------:R-:W2:Y:S01]  /*18be0*/  MUFU.TANH R138, R138 ;  /* 0x0000008a008a7308 */ /* 0x000ea20000002400 */
[----:B-1----:R-:W-:-:S02]  /*18bf0*/  FSEL R163, R163, -INF , !P6 ;  /* 0xff800000a3a37808 */ /* 0x002fc40007000000 */
[----:B---3--:R-:W-:Y:S02]  /*18c00*/  FSEL R154, R154, -INF , !P4 ;  /* 0xff8000009a9a7808 */ /* 0x008fe40006000000 */
[----:B----4-:R-:W-:Y:S02]  /*18c10*/  FSEL R151, R151, -INF , !P1 ;  /* 0xff80000097977808 */ /* 0x010fe40004800000 */
[C---:B------:R-:W-:Y:S01]  /*18c20*/  ISETP.GE.AND P6, PT, R17.reuse, R0, PT ;  /* 0x000000001100720c */ /* 0x040fe20003fc6270 */
[----:B------:R-:W1:Y:S01]  /*18c30*/  MUFU.TANH R136, R136 ;  /* 0x0000008800887308 */ /* 0x000e620000002400 */
[----:B------:R-:W-:Y:S01]  /*18c40*/  BAR.SYNC.DEFER_BLOCKING 0x0 ;  /* 0x0000000000007b1d */ /* 0x000fe20000010000 */
[----:B------:R-:W-:Y:S02]  /*18c50*/  ISETP.GE.AND P4, PT, R17, R2, PT ;  /* 0x000000021100720c */ /* 0x000fe40003f86270 */
[----:B------:R-:W-:Y:S02]  /*18c60*/  ISETP.GE.AND P1, PT, R7, R0, PT ;  /* 0x000000000700720c */ /* 0x000fe40003f26270 */
[----:B------:R-:W-:-:S02]  /*18c70*/  IADD3 R17, R17, 0x39, RZ ;  /* 0x0000003911117810 */ /* 0x000fc40007ffe0ff */
[----:B------:R-:W3:Y:S01]  /*18c80*/  MUFU.TANH R139, R139 ;  /* 0x0000008b008b7308 */ /* 0x000ee20000002400 */
[----:B-----5:R-:W-:Y:S02]  /*18c90*/  FSEL R152, R152, -INF , !P2 ;  /* 0xff80000098987808 */ /* 0x020fe40005000000 */
[----:B--2---:R-:W-:Y:S02]  /*18ca0*/  FSEL R137, R137, -INF , !P5 ;  /* 0xff80000089897808 */ /* 0x004fe40006800000 */
[----:B------:R-:W-:Y:S02]  /*18cb0*/  FSEL R138, R138, -INF , !P1 ;  /* 0xff8000008a8a7808 */ /* 0x000fe40004800000 */
[----:B------:R-:W-:Y:S01]  /*18cc0*/  ISETP.GE.AND P2, PT, R7, R2, PT ;  /* 0x000000020700720c */ /* 0x000fe20003f46270 */
[----:B------:R-:W2:Y:S01]  /*18cd0*/  MUFU.TANH R149, R149 ;  /* 0x0000009500957308 */ /* 0x000ea20000002400 */
[C---:B------:R-:W-:Y:S02]  /*18ce0*/  ISETP.GE.AND P5, PT, R17.reuse, R0, PT ;  /* 0x000000001100720c */ /* 0x040fe40003fa6270 */
[----:B------:R-:W-:-:S02]  /*18cf0*/  ISETP.GE.AND P1, PT, R17, R2, PT ;  /* 0x000000021100720c */ /* 0x000fc40003f26270 */
[----:B------:R-:W-:Y:S02]  /*18d00*/  FSEL R133, R133, -INF , !P6 ;  /* 0xff80000085857808 */ /* 0x000fe40007000000 */
[----:B-1----:R-:W-:Y:S02]  /*18d10*/  FSEL R136, R136, -INF , !P5 ;  /* 0xff80000088887808 */ /* 0x002fe40006800000 */
[----:B---3--:R-:W-:Y:S02]  /*18d20*/  FSEL R139, R139, -INF , !P2 ;  /* 0xff8000008b8b7808 */ /* 0x008fe40005000000 */
[----:B------:R-:W-:Y:S02]  /*18d30*/  FSEL R135, R135, -INF , !P4 ;  /* 0xff80000087877808 */ /* 0x000fe40006000000 */
[----:B--2---:R-:W-:Y:S01]  /*18d40*/  FSEL R149, R149, -INF , !P1 ;  /* 0xff80000095957808 */ /* 0x004fe20004800000 */
        /* <DEDUP_REMOVED lines=61> */
.L_x_1302:
[----:B------:R-:W-:-:S05]  /*19120*/  IMAD.MOV.U32 R7, RZ, RZ, c[0x0][0x198] ;  /* 0x00006600ff077624 */ /* 0x000fca00078e00ff */
[----:B------:R-:W-:-:S04]  /*19130*/  LEA R7, -R7, RZ, 0x6 ;  /* 0x000000ff07077211 */ /* 0x000fc800078e31ff */
[----:B------:R-:W-:Y:S02]  /*19140*/  SHF.R.S32.HI R0, RZ, 0x1f, R7 ;  /* 0x0000001fff007819 */ /* 0x000fe40000011407 */
.L_x_1303:
        /* <DEDUP_REMOVED lines=105> */
.L_x_1301:
[----:B-1----:R-:W-:Y:S01]  /*197e0*/  FMNMX.FTZ R5, R132, R133, !PT ;  /* 0x0000008584057209 */ /* 0x002fe20007810000 */
[----:B------:R-:W-:Y:S01]  /*197f0*/  LDSM.16.MT88.4 R12, [R198+0xc000] ;  /* 0x00c00000c60c783b */ /* 0x000fe20000004200 */
[----:B------:R-:W-:-:S02]  /*19800*/  FMNMX.FTZ R0, R3, R135, !PT ;  /* 0x0000008703007209 */ /* 0x000fc40007810000 */
[----:B------:R-:W-:Y:S01]  /*19810*/  FMNMX.FTZ R5, R8, R5, !PT ;  /* 0x0000000508057209 */ /* 0x000fe20007810000 */
[----:B------:R-:W-:Y:S01]  /*19820*/  LDSM.16.MT88.4 R28, [R196+0xc800] ;  /* 0x00c80000c41c783b */ /* 0x000fe20000004200 */
        /* <DEDUP_REMOVED lines=53> */
[--C-:B------:R-:W-:Y:S01]  /*19b80*/  FFMA.FTZ R2, R9, c[0x0][0x23c], -R150.reuse ;  /* 0x00008f0009027a23 */ /* 0x100fe20000010896 */
[----:B------:R-:W-:Y:S01]  /*19b90*/  LDSM.16.MT88.4 R132, [R198+0xc800] ;  /* 0x00c80000c684783b */ /* 0x000fe20000004200 */
[----:B------:R-:W-:-:S02]  /*19ba0*/  FFMA.FTZ R0, R19, c[0x0][0x23c], -R150 ;  /* 0x00008f0013007a23 */ /* 0x000fc40000010896 */
[----:B------:R-:W-:Y:S01]  /*19bb0*/  FFMA.FTZ R147, R33, c[0x0][0x23c], -R150 ;  /* 0x00008f0021937a23 */ /* 0x000fe20000010896 */
[----:B------:R-:W1:Y:S01]  /*19bc0*/  MUFU.EX2 R143, R143 ;  /* 0x0000008f008f7308 */ /* 0x000e620000000800 */
[----:B------:R-:W-:Y:S01]  /*19bd0*/  FMUL.FTZ R148, R4, c[0x0][0x23c] ;  /* 0x00008f0004947a20 */ /* 0x000fe20000410000 */
[----:B------:R-:W2:Y:S01]  /*19be0*/  LDSM.16.MT88.4 R16, [R200+0xc000] ;  /* 0x00c00000c810783b */ /* 0x000ea20000004200 */
[----:B------:R-:W-:Y:S02]  /*19bf0*/  FMUL.FTZ R3, R6, c[0x0][0x23c] ;  /* 0x00008f0006037a20 */ /* 0x000fe40000410000 */
[--C-:B------:R-:W-:Y:S01]  /*19c00*/  FFMA.FTZ R155, R26, c[0x0][0x23c], -R153.reuse ;  /* 0x00008f001a9b7a23 */ /* 0x100fe20000010899 */
[----:B------:R-:W3:Y:S01]  /*19c10*/  LDSM.16.MT88.4 R8, [R197+0xc000] ;  /* 0x00c00000c508783b */ /* 0x000ee20000004200 */
[--C-:B------:R-:W-:Y:S01]  /*19c20*/  FFMA.FTZ R156, R22, c[0x0][0x23c], -R153.reuse ;  /* 0x00008f00169c7a23 */ /* 0x100fe20000010899 */
[----:B------:R-:W-:Y:S01]  /*19c30*/  MUFU.EX2 R142, R142 ;  /* 0x0000008e008e7308 */ /* 0x000fe20000000800 */
[--C-:B------:R-:W-:Y:S01]  /*19c40*/  FFMA.FTZ R157, R24, c[0x0][0x23c], -R153.reuse ;  /* 0x00008f00189d7a23 */ /* 0x100fe20000010899 */
[----:B------:R-:W-:Y:S01]  /*19c50*/  LDSM.16.MT88.4 R32, [R197+0xc800] ;  /* 0x00c80000c520783b */ /* 0x000fe20000004200 */
[----:B------:R-:W-:-:S02]  /*19c60*/  FFMA.FTZ R158, R20, c[0x0][0x23c], -R153 ;  /* 0x00008f00149e7a23 */ /* 0x000fc40000010899 */
[--C-:B------:R-:W-:Y:S02]  /*19c70*/  FFMA.FTZ R159, R25, c[0x0][0x23c], -R150.reuse ;  /* 0x00008f00199f7a23 */ /* 0x100fe40000010896 */
[--C-:B------:R-:W-:Y:S01]  /*19c80*/  FFMA.FTZ R162, R27, c[0x0][0x23c], -R150.reuse ;  /* 0x00008f001ba27a23 */ /* 0x100fe20000010896 */
[----:B------:R-:W4:Y:S01]  /*19c90*/  MUFU.EX2 R141, R141 ;  /* 0x0000008d008d7308 */ /* 0x000f220000000800 */
[----:B-1----:R-:W-:Y:S01]  /*19ca0*/  F2FP.PACK_AB R4, R143, R144 ;  /* 0x000000908f04723e */ /* 0x002fe200000000ff */
[--C-:B------:R-:W-:Y:S01]  /*19cb0*/  FFMA.FTZ R160, R23, c[0x0][0x23c], -R150.reuse ;  /* 0x00008f0017a07a23 */ /* 0x100fe20000010896 */
[----:B------:R-:W-:Y:S01]  /*19cc0*/  LDSM.16.MT88.4 R24, [R200+0xe800] ;  /* 0x00e80000c818783b */ /* 0x000fe20000004200 */
[----:B------:R-:W-:Y:S02]  /*19cd0*/  FFMA.FTZ R161, R21, c[0x0][0x23c], -R150 ;  /* 0x00008f0015a17a23 */ /* 0x000fe40000010896 */
[--C-:B------:R-:W-:Y:S01]  /*19ce0*/  FFMA.FTZ R173, R172, c[0x0][0x23c], -R153.reuse ;  /* 0x00008f00acad7a23 */ /* 0x100fe20000010899 */
[----:B------:R-:W-:Y:S01]  /*19cf0*/  LDSM.16.MT88.4 R20, [R198+0xe800] ;  /* 0x00e80000c614783b */ /* 0x000fe20000004200 */
[----:B------:R-:W-:Y:S01]  /*19d00*/  MUFU.EX2 R140, R140 ;  /* 0x0000008c008c7308 */ /* 0x000fe20000000800 */
[----:B------:R-:W-:-:S02]  /*19d10*/  FFMA.FTZ R175, R164, c[0x0][0x23c], -R153 ;  /* 0x00008f00a4af7a23 */ /* 0x000fc40000010899 */
[--C-:B------:R-:W-:Y:S02]  /*19d20*/  FFMA.FTZ R170, R170, c[0x0][0x23c], -R153.reuse ;  /* 0x00008f00aaaa7a23 */ /* 0x100fe40000010899 */
[----:B------:R-:W-:Y:S02]  /*19d30*/  FFMA.FTZ R166, R166, c[0x0][0x23c], -R153 ;  /* 0x00008f00a6a67a23 */ /* 0x000fe40000010899 */
[--C-:B------:R-:W-:Y:S01]  /*19d40*/  FFMA.FTZ R164, R171, c[0x0][0x23c], -R150.reuse ;  /* 0x00008f00aba47a23 */ /* 0x100fe20000010896 */
[----:B------:R-:W1:Y:S01]  /*19d50*/  MUFU.EX2 R2, R2 ;  /* 0x0000000200027308 */ /* 0x000e620000000800 */
[----:B----4-:R-:W-:Y:S01]  /*19d60*/  F2FP.PACK_AB R6, R141, R142 ;  /* 0x0000008e8d06723e */ /* 0x010fe200000000ff */
        /* <DEDUP_REMOVED lines=8> */
[----:B------:R-:W4:Y:S01]  /*19df0*/  MUFU.EX2 R147, R147 ;  /* 0x0000009300937308 */ /* 0x000f220000000800 */
[----:B-1----:R-:W-:Y:S01]  /*19e00*/  F2FP.PACK_AB R5, R2, R140 ;  /* 0x0000008c0205723e */ /* 0x002fe200000000ff */
[----:B------:R-:W-:-:S02]  /*19e10*/  FFMA.FTZ R174, R137, c[0x0][0x23c], -R150 ;  /* 0x00008f0089ae7a23 */ /* 0x000fc40000010896 */
[--C-:B------:R-:W-:Y:S02]  /*19e20*/  FFMA.FTZ R171, R139, c[0x0][0x23c], -R150.reuse ;  /* 0x00008f008bab7a23 */ /* 0x100fe40000010896 */
[----:B------:R-:W-:Y:S02]  /*19e30*/  FFMA.FTZ R153, R136, c[0x0][0x23c], -R153 ;  /* 0x00008f0088997a23 */ /* 0x000fe40000010899 */
[----:B------:R-:W1:Y:S01]  /*19e40*/  MUFU.EX2 R148, R148 ;  /* 0x0000009400947308 */ /* 0x000e620000000800 */
[----:B------:R-:W-:Y:S01]  /*19e50*/  FFMA.FTZ R150, R149, c[0x0][0x23c], -R150 ;  /* 0x00008f0095967a23 */ /* 0x000fe20000010896 */
[----:B------:R-:W-:Y:S06]  /*19e60*/  LDSM.16.MT88.4 R136, [R198+0xd800] ;  /* 0x00d80000c688783b */ /* 0x000fec0000004200 */
[----:B------:R-:W5:Y:S01]  /*19e70*/  MUFU.EX2 R3, R3 ;  /* 0x0000000300037308 */ /* 0x000f620000000800 */
[----:B----4-:R-:W-:Y:S01]  /*19e80*/  F2FP.PACK_AB R7, R147, R0 ;  /* 0x000000009307723e */ /* 0x010fe200000000ff */
[----:B-1----:R-:W-:-:S06]  /*19e90*/  FMUL.FTZ R120, R120, R148 ;  /* 0x0000009478787220 */ /* 0x002fcc0000410000 */
[----:B------:R-:W-:Y:S01]  /*19ea0*/  MUFU.EX2 R155, R155 ;  /* 0x0000009b009b7308 */ /* 0x000fe20000000800 */
[-C--:B------:R-:W-:Y:S02]  /*19eb0*/  FMUL.FTZ R121, R121, R148.reuse ;  /* 0x0000009479797220 */ /* 0x080fe40000410000 */
[-C--:B------:R-:W-:Y:S02]  /*19ec0*/  FMUL.FTZ R116, R116, R148.reuse ;  /* 0x0000009474747220 */ /* 0x080fe40000410000 */
[----:B------:R-:W-:Y:S02]  /*19ed0*/  FMUL.FTZ R117, R117, R148 ;  /* 0x0000009475757220 */ /* 0x000fe40000410000 */
[-C--:B-----5:R-:W-:Y:S01]  /*19ee0*/  FMUL.FTZ R122, R122, R3.reuse ;  /* 0x000000037a7a7220 */ /* 0x0a0fe20000410000 */
        /* <DEDUP_REMOVED lines=12> */
[----:B------:R-:W4:Y:S01]  /*19fb0*/  LDSM.16.MT88.4 R12, [R200+0xe000] ;  /* 0x00e00000c80c783b */ /* 0x000f220000004200 */
        /* <DEDUP_REMOVED lines=15> */
[----:B------:R-:W5:Y:S01]  /*1a0b0*/  MUFU.EX2 R162, R162 ;  /* 0x000000a200a27308 */ /* 0x000f620000000800 */
[----:B------:R-:W-:-:S02]  /*1a0c0*/  FMUL.FTZ R111, R111, R3 ;  /* 0x000000036f6f7220 */ /* 0x000fc40000410000 */
[-C--:B------:R-:W-:Y:S01]  /*1a0d0*/  FMUL.FTZ R36, R36, R148.reuse ;  /* 0x0000009424247220 */ /* 0x080fe20000410000 */
[C---:B---3--:R-:W-:Y:S01]  /*1a0e0*/  HMMA.16816.F32 R112, R4.reuse, R8, R112 ;  /* 0x000000080470723c */ /* 0x048fe20000001870 */
[-C--:B------:R-:W-:Y:S02]  /*1a0f0*/  FMUL.FTZ R37, R37, R148.reuse ;  /* 0x0000009425257220 */ /* 0x080fe40000410000 */
[-C--:B------:R-:W-:Y:S01]  /*1a100*/  FMUL.FTZ R38, R38, R3.reuse ;  /* 0x0000000326267220 */ /* 0x080fe20000410000 */
[----:B------:R-:W-:Y:S01]  /*1a110*/  MUFU.EX2 R160, R160 ;  /* 0x000000a000a07308 */ /* 0x000fe20000000800 */
[----:B------:R-:W-:Y:S02]  /*1a120*/  FMUL.FTZ R39, R39, R3 ;  /* 0x0000000327277220 */ /* 0x000fe40000410000 */
[-C--:B------:R-:W-:Y:S01]  /*1a130*/  FMUL.FTZ R40, R40, R148.reuse ;  /* 0x0000009428287220 */ /* 0x080fe20000410000 */
[----:B------:R-:W-:Y:S01]  /*1a140*/  HMMA.16816.F32 R108, R4, R10, R108 ;  /* 0x0000000a046c723c */ /* 0x000fe2000000186c */
[----:B------:R-:W3:Y:S01]  /*1a150*/  LDSM.16.MT88.4 R8, [R198+0xe000] ;  /* 0x00e00000c608783b */ /* 0x000ee20000004200 */
[----:B------:R-:W-:-:S02]  /*1a160*/  FMUL.FTZ R41, R41, R148 ;  /* 0x0000009429297220 */ /* 0x000fc40000410000 */
[-C--:B------:R-:W-:Y:S01]  /*1a170*/  FMUL.FTZ R42, R42, R3.reuse ;  /* 0x000000032a2a7220 */ /* 0x080fe20000410000 */
[----:B------:R-:W1:Y:S01]  /*1a180*/  MUFU.EX2 R161, R161 ;  /* 0x000000a100a17308 */ /* 0x000e620000000800 */
[-C--:B------:R-:W-:Y:S02]  /*1a190*/  FMUL.FTZ R43, R43, R3.reuse ;  /* 0x000000032b2b7220 */ /* 0x080fe40000410000 */
[C---:B----4-:R-:W-:Y:S01]  /*1a1a0*/  HMMA.16816.F32 R36, R4.reuse, R12, R36 ;  /* 0x0000000c0424723c */ /* 0x050fe20000001824 */
[-C--:B------:R-:W-:Y:S02]  /*1a1b0*/  FMUL.FTZ R104, R104, R148.reuse ;  /* 0x0000009468687220 */ /* 0x080fe40000410000 */
[-C--:B------:R-:W-:Y:S02]  /*1a1c0*/  FMUL.FTZ R105, R105, R148.reuse ;  /* 0x0000009469697220 */ /* 0x080fe40000410000 */
[-C--:B------:R-:W-:Y:S01]  /*1a1d0*/  FMUL.FTZ R106, R106, R3.reuse ;  /* 0x000000036a6a7220 */ /* 0x080fe20000410000 */
[----:B------:R-:W-:Y:S01]  /*1a1e0*/  MUFU.EX2 R170, R170 ;  /* 0x000000aa00aa7308 */ /* 0x000fe20000000800 */
[----:B------:R-:W-:Y:S01]  /*1a1f0*/  FMUL.FTZ R107, R107, R3 ;  /* 0x000000036b6b7220 */ /* 0x000fe20000410000 */
[----:B------:R-:W-:Y:S01]  /*1a200*/  HMMA.16816.F32 R40, R4, R14, R40 ;  /* 0x0000000e0428723c */ /* 0x000fe20000001828 */
[----:B------:R-:W4:Y:S01]  /*1a210*/  LDSM.16.MT88.4 R12, [R196+0xe000] ;  /* 0x00e00000c40c783b */ /* 0x000f220000004200 */
[----:B------:R-:W-:-:S02]  /*1a220*/  FMUL.FTZ R100, R100, R148 ;  /* 0x0000009464647220 */ /* 0x000fc40000410000 */
[-C--:B------:R-:W-:Y:S02]  /*1a230*/  FMUL.FTZ R101, R101, R148.reuse ;  /* 0x0000009465657220 */ /* 0x080fe40000410000 */
[-C--:B------:R-:W-:Y:S01]  /*1a240*/  FMUL.FTZ R102, R102, R3.reuse ;  /* 0x0000000366667220 */ /* 0x080fe20000410000 */
[----:B------:R-:W-:Y:S01]  /*1a250*/  MUFU.EX2 R173, R173 ;  /* 0x000000ad00ad7308 */ /* 0x000fe20000000800 */
        /* <DEDUP_REMOVED lines=15> */
[----:B---3--:R-:W-:Y:S01]  /*1a350*/  HMMA.16816.F32 R44, R4, R8, R44 ;  /* 0x00000008042c723c */ /* 0x008fe2000000182c */
[----:B------:R-:W-:-:S02]  /*1a360*/  FMUL.FTZ R61, R61, R148 ;  /* 0x000000943d3d7220 */ /* 0x000fc40000410000 */
[-C--:B------:R-:W-:Y:S01]  /*1a370*/  FMUL.FTZ R62, R62, R3.reuse ;  /* 0x000000033e3e7220 */ /* 0x080fe20000410000 */
[----:B------:R-:W3:Y:S01]  /*1a380*/  MUFU.EX2 R164, R164 ;  /* 0x000000a400a47308 */ /* 0x000ee20000000800 */
        /* <DEDUP_REMOVED lines=84> */
[----:B------:R-:W-:Y:S01]  /*1a8d0*/  F2FP.PACK_AB R4, R156, R155 ;  /* 0x0000009b9c04723e */ /* 0x000fe200000000ff */
        /* <DEDUP_REMOVED lines=11> */
[----:B------:R-:W-:-:S04]  /*1a990*/  FADD.FTZ R161, R161, R160 ;  /* 0x000000a0a1a17221 */ /* 0x000fc80000010000 */
[----:B---3--:R-:W-:Y:S01]  /*1a9a0*/  FADD.FTZ R0, R164, R161 ;  /* 0x000000a1a4007221 */ /* 0x008fe20000010000 */
[----:B------:R-:W-:Y:S01]  /*1a9b0*/  HMMA.16816.F32 R124, R4, R14, R124 ;  /* 0x0000000e047c723c */ /* 0x000fe2000000187c */
[----:B------:R-:W1:Y:S02]  /*1a9c0*/  LDSM.16.MT88.4 R12, [R200+0x10800] ;  /* 0x01080000c80c783b */ /* 0x000e640000004200 */
[----:B------:R-:W-:-:S05]  /*1a9d0*/  FADD.FTZ R0, R167, R0 ;  /* 0x00000000a7007221 */ /* 0x000fca0000010000 */
        /* <DEDUP_REMOVED lines=120> */
.L_x_1298:
        /* <DEDUP_REMOVED lines=10> */
.L_x_1308:
        /* <DEDUP_REMOVED lines=65> */
.L_x_1305:
[----:B------:R-:W-:Y:S02]  /*1b610*/  LOP3.LUT P6, RZ, R218, 0x1, RZ, 0xc0, !PT ;  /* 0x00000001daff7812 */ /* 0x000fe400078cc0ff */
[C---:B------:R-:W-:Y:S02]  /*1b620*/  LEA R2, P1, R3.reuse, R168, 0x1 ;  /* 0x000000a803027211 */ /* 0x040fe400078208ff */
[----:B------:R-:W-:Y:S02]  /*1b630*/  IADD3 R7, P0, R210, R3, RZ ;  /* 0x00000003d2077210 */ /* 0x000fe40007f1e0ff */
[----:B------:R-:W-:Y:S02]  /*1b640*/  LEA.HI.X R3, R3, R169, R4, 0x1, P1 ;  /* 0x000000a903037211 */ /* 0x000fe400008f0c04 */
[C---:B------:R-:W-:Y:S02]  /*1b650*/  LOP3.LUT P5, RZ, R218.reuse, 0x2, RZ, 0xc0, !PT ;  /* 0x00000002daff7812 */ /* 0x040fe400078ac0ff */
[----:B------:R-:W-:Y:S02]  /*1b660*/  LOP3.LUT P4, RZ, R218, 0x4, RZ, 0xc0, !PT ;  /* 0x00000004daff7812 */ /* 0x000fe4000788c0ff */
[----:B------:R-:W-:Y:S01]  /*1b670*/  IADD3.X R6, R209, R4, RZ, P0, !PT ;  /* 0x00000004d1067210 */ /* 0x000fe200007fe4ff */
[----:B------:R-:W-:Y:S01]  /*1b680*/  @!PT LDS RZ, [RZ] ;  /* 0x00000000fffff984 */ /* 0x000fe20000000800 */
[----:B------:R-:W-:Y:S01]  /*1b690*/  @!PT LDS RZ, [RZ] ;  /* 0x00000000fffff984 */ /* 0x000fe20000000800 */
[----:B------:R-:W-:Y:S01]  /*1b6a0*/  @!PT LDS RZ, [RZ] ;  /* 0x00000000fffff984 */ /* 0x000fe20000000800 */
[----:B------:R1:W-:Y:S01]  /*1b6b0*/  @P6 LDGSTS.E.BYPASS.LTC128B.128 [R213+0xc000], [R2.64] ;  /* 0x0c00000002d56fae */ /* 0x0003e2000b901d46 */
[C---:B------:R-:W-:Y:S02]  /*1b6c0*/  @P6 LEA R14, P2, R7.reuse, R168, 0x1 ;  /* 0x000000a8070e6211 */ /* 0x040fe400078408ff */
[C---:B------:R-:W-:Y:S02]  /*1b6d0*/  IADD3 R5, P0, R210.reuse, R7, RZ ;  /* 0x00000007d2057210 */ /* 0x040fe40007f1e0ff */
[-CC-:B------:R-:W-:Y:S01]  /*1b6e0*/  @P6 LEA.HI.X R15, R7, R169.reuse, R6.reuse, 0x1, P2 ;  /* 0x000000a9070f6211 */ /* 0x180fe200010f0c06 */
[----:B------:R-:W-:Y:S01]  /*1b6f0*/  @!P6 STS.128 [R213+0xc000], RZ ;  /* 0x00c000ffd500e388 */ /* 0x000fe20000000c00 */
[----:B------:R-:W-:Y:S02]  /*1b700*/  IADD3.X R4, R209, R6, RZ, P0, !PT ;  /* 0x00000006d1047210 */ /* 0x000fe400007fe4ff */
[CC--:B------:R-:W-:Y:S02]  /*1b710*/  @P5 LEA R10, P1, R7.reuse, R168.reuse, 0x1 ;  /* 0x000000a8070a5211 */ /* 0x0c0fe400078208ff */
[CC--:B------:R-:W-:Y:S01]  /*1b720*/  @P4 LEA R8, P0, R7.reuse, R168.reuse, 0x1 ;  /* 0x000000a807084211 */ /* 0x0c0fe200078008ff */
[----:B------:R-:W-:Y:S01]  /*1b730*/  @!PT LDS RZ, [RZ] ;  /* 0x00000000fffff984 */ /* 0x000fe20000000800 */
[----:B------:R-:W-:Y:S01]  /*1b740*/  @!PT LDS RZ, [RZ] ;  /* 0x00000000fffff984 */ /* 0x000fe20000000800 */
[----:B------:R-:W-:Y:S01]  /*1b750*/  @!PT LDS RZ, [RZ] ;  /* 0x00000000fffff984 */ /* 0x000fe20000000800 */
[----:B------:R1:W-:Y:S01]  /*1b760*/  @P5 LDGSTS.E.BYPASS.LTC128B.128 [R213+0xe000], [R2.64+0x80] ;  /* 0x0e00008002d55fae */ /* 0x0003e2000b901d46 */
[CCC-:B------:R-:W-:Y:S02]  /*1b770*/  @P5 LEA.HI.X R11, R7.reuse, R169.reuse, R6.reuse, 0x1, P1 ;  /* 0x000000a9070b5211 */ /* 0x1c0fe400008f0c06 */
[-C--:B------:R-:W-:Y:S02]  /*1b780*/  @P4 LEA.HI.X R9, R7, R169.reuse, R6, 0x1, P0 ;  /* 0x000000a907094211 */ /* 0x080fe400000f0c06 */
[CC--:B------:R-:W-:Y:S01]  /*1b790*/  @P6 LEA R12, P2, R5.reuse, R168.reuse, 0x1 ;  /* 0x000000a8050c6211 */ /* 0x0c0fe200078408ff */
[----:B------:R-:W-:Y:S01]  /*1b7a0*/  @!P5 STS.128 [R213+0xe000], RZ ;  /* 0x00e000ffd500d388 */ /* 0x000fe20000000c00 */
[CC--:B------:R-:W-:Y:S02]  /*1b7b0*/  @P5 LEA R16, P1, R5.reuse, R168.reuse, 0x1 ;  /* 0x000000a805105211 */ /* 0x0c0fe400078208ff */
[CCC-:B------:R-:W-:Y:S02]  /*1b7c0*/  @P6 LEA.HI.X R13, R5.reuse, R169.reuse, R4.reuse, 0x1, P2 ;  /* 0x000000a9050d6211 */ /* 0x1c0fe400010f0c04 */
[C-C-:B------:R-:W-:Y:S01]  /*1b7d0*/  @P5 LEA.HI.X R17, R5.reuse, R169, R4.reuse, 0x1, P1 ;  /* 0x000000a905115211 */ /* 0x140fe200008f0c04 */
[----:B------:R-:W-:Y:S01]  /*1b7e0*/  @!PT LDS RZ, [RZ] ;  /* 0x00000000fffff984 */ /* 0x000fe20000000800 */
[----:B------:R-:W-:Y:S01]  /*1b7f0*/  @!PT LDS RZ, [RZ] ;  /* 0x00000000fffff984 */ /* 0x000fe20000000800 */
[----:B------:R-:W-:Y:S01]  /*1b800*/  @!PT LDS RZ, [RZ] ;  /* 0x00000000fffff984 */ /* 0x000fe20000000800 */
[----:B------:R1:W-:Y:S01]  /*1b810*/  @P4 LDGSTS.E.BYPASS.LTC128B.128 [R213+0x10000], [R2.64+0x100] ;  /* 0x1000010002d54fae */ /* 0x0003e2000b901d46 */
[C---:B------:R-:W-:Y:S02]  /*1b820*/  @P4 LEA R20, P0, R5.reuse, R168, 0x1 ;  /* 0x000000a805144211 */ /* 0x040fe400078008ff */
[----:B------:R-:W-:Y:S02]  /*1b830*/  IADD3 R6, P2, R210, R5, RZ ;  /* 0x00000005d2067210 */ /* 0x000fe40007f5e0ff */
[-C--:B------:R-:W-:Y:S01]  /*1b840*/  @P4 LEA.HI.X R21, R5, R169.reuse, R4, 0x1, P0 ;  /* 0x000000a905154211 */ /* 0x080fe200000f0c04 */
[----:B------:R-:W-:Y:S01]  /*1b850*/  @!P4 STS.128 [R213+0x10000], RZ ;  /* 0x010000ffd500c388 */ /* 0x000fe20000000c00 */
[----:B------:R-:W-:Y:S02]  /*1b860*/  IADD3.X R4, R209, R4, RZ, P2, !PT ;  /* 0x00000004d1047210 */ /* 0x000fe400017fe4ff */
[CC--:B------:R-:W-:Y:S02]  /*1b870*/  @P6 LEA R28, P2, R6.reuse, R168.reuse, 0x1 ;  /* 0x000000a8061c6211 */ /* 0x0c0fe400078408ff */
[CC--:B------:R-:W-:Y:S01]  /*1b880*/  @P5 LEA R22, P1, R6.reuse, R168.reuse, 0x1 ;  /* 0x000000a806165211 */ /* 0x0c0fe200078208ff */
[----:B------:R-:W-:Y:S01]  /*1b890*/  @!PT LDS RZ, [RZ] ;  /* 0x00000000fffff984 */ /* 0x000fe20000000800 */
[----:B------:R-:W-:Y:S01]  /*1b8a0*/  @!PT LDS RZ, [RZ] ;  /* 0x00000000fffff984 */ /* 0x000fe20000000800 */
[----:B------:R-:W-:Y:S01]  /*1b8b0*/  @!PT LDS RZ, [RZ] ;  /* 0x00000000fffff984 */ /* 0x000fe20000000800 */
[----:B------:R2:W-:Y:S01]  /*1b8c0*/  @P6 LDGSTS.E.BYPASS.LTC128B.128 [R213+0xc800], [R14.64] ;  /* 0x0c8000000ed56fae */ /* 0x0005e2000b901d46 */
[CCC-:B------:R-:W-:Y:S02]  /*1b8d0*/  @P6 LEA.HI.X R29, R6.reuse, R169.reuse, R4.reuse, 0x1, P2 ;  /* 0x000000a9061d6211 */ /* 0x1c0fe400010f0c04 */
[CCC-:B------:R-:W-:Y:S02]  /*1b8e0*/  @P5 LEA.HI.X R23, R6.reuse, R169.reuse, R4.reuse, 0x1, P1 ;  /* 0x000000a906175211 */ /* 0x1c0fe400008f0c04 */
[C---:B------:R-:W-:Y:S01]  /*1b8f0*/  @P4 LEA R30, P0, R6.reuse, R168, 0x1 ;  /* 0x000000a8061e4211 */ /* 0x040fe200078008ff */
[----:B------:R-:W-:Y:S03]  /*1b900*/  @!P6 STS.128 [R213+0xc800], RZ ;  /* 0x00c800ffd500e388 */ /* 0x000fe60000000c00 */
[----:B------:R-:W-:Y:S02]  /*1b910*/  @P4 LEA.HI.X R31, R6, R169, R4, 0x1, P0 ;  /* 0x000000a9061f4211 */ /* 0x000fe400000f0c04 */
[----:B------:R-:W-:Y:S01]  /*1b920*/  ISETP.GE.AND P0, PT, R217, 0x2, PT ;  /* 0x00000002d900780c */ /* 0x000fe20003f06270 */
[----:B------:R-:W-:Y:S01]  /*1b930*/  @!PT LDS RZ, [RZ] ;  /* 0x00000000fffff984 */ /* 0x000fe20000000800 */
[----:B------:R-:W-:Y:S01]  /*1b940*/  @!PT LDS RZ, [RZ] ;  /* 0x00000000fffff984 */ /* 0x000fe20000000800 */
[----:B------:R-:W-:Y:S01]  /*1b950*/  @!PT LDS RZ, [RZ] ;  /* 0x00000000fffff984 */ /* 0x000fe20000000800 */
[----:B------:R3:W-:Y:S06]  /*1b960*/  @P5 LDGSTS.E.BYPASS.LTC128B.128 [R213+0xe800], [R10.64+0x80] ;  /* 0x0e8000800ad55fae */ /* 0x0007ec000b901d46 */
[----:B------:R-:W-:Y:S06]  /*1b970*/  @!P5 STS.128 [R213+0xe800], RZ ;  /* 0x00e800ffd500d388 */ /* 0x000fec0000000c00 */
        /* <DEDUP_REMOVED lines=8> */
[----:B------:R2:W-:Y:S06]  /*1ba00*/  @P6 LDGSTS.E.BYPASS.LTC128B.128 [R213+0xd000], [R12.64] ;  /* 0x0d0000000cd56fae */ /* 0x0005ec000b901d46 */
        /* <DEDUP_REMOVED lines=26> */
[----:B------:R-:W-:Y:S06]  /*1bbb0*/  LDSM.16.M88.4 R136, [R206] ;  /* 0x00000000ce88783b */ /* 0x000fec0000000200 */
[----:B------:R-:W1:Y:S06]  /*1bbc0*/  LDSM.16.M88.4 R140, [R205+0x6000] ;  /* 0x00600000cd8c783b */ /* 0x000e6c0000000200 */
[----:B----4-:R-:W2:Y:S06]  /*1bbd0*/  LDSM.16.M88.4 R16, [R205+0x6800] ;  /* 0x00680000cd10783b */ /* 0x010eac0000000200 */
[----:B------:R-:W5:Y:S06]  /*1bbe0*/  LDSM.16.M88.4 R24, [R205+0x7000] ;  /* 0x00700000cd18783b */ /* 0x000f6c0000000200 */
[----:B------:R-:W0:Y:S06]  /*1bbf0*/  LDGDEPBAR ;  /* 0x00000000000079af */ /* 0x000e2c0000000000 */
[----:B------:R-:W4:Y:S06]  /*1bc00*/  LDSM.16.M88.4 R32, [R205+0x7800] ;  /* 0x00780000cd20783b */ /* 0x000f2c0000000200 */
[----:B------:R-:W-:Y:S06]  /*1bc10*/  LDSM.16.M88.4 R144, [R204] ;  /* 0x00000000cc90783b */ /* 0x000fec0000000200 */
[----:B------:R-:W4:Y:S01]  /*1bc20*/  LDSM.16.M88.4 R148, [R203] ;  /* 0x00000000cb94783b */ /* 0x000f220000000200 */
[C---:B-1----:R-:W-:Y:S05]  /*1bc30*/  HMMA.16816.F32 R4, R136.reuse, R140, RZ ;  /* 0x0000008c8804723c */ /* 0x042fea00000018ff */
[----:B------:R-:W1:Y:S03]  /*1bc40*/  LDSM.16.M88.4 R152, [R195] ;  /* 0x00000000c398783b */ /* 0x000e660000000200 */
[C---:B---3--:R-:W-:Y:S03]  /*1bc50*/  HMMA.16816.F32 R8, R136.reuse, R142, RZ ;  /* 0x0000008e8808723c */ /* 0x048fe600000018ff */
[----:B------:R-:W3:Y:S06]  /*1bc60*/  LDSM.16.M88.4 R156, [R194] ;  /* 0x00000000c29c783b */ /* 0x000eec0000000200 */
[----:B------:R-:W1:Y:S01]  /*1bc70*/  LDSM.16.M88.4 R160, [R193] ;  /* 0x00000000c1a0783b */ /* 0x000e620000000200 */
[C---:B--2---:R-:W-:Y:S05]  /*1bc80*/  HMMA.16816.F32 R12, R136.reuse, R16, RZ ;  /* 0x00000010880c723c */ /* 0x044fea00000018ff */
[----:B------:R-:W-:Y:S03]  /*1bc90*/  LDSM.16.M88.4 R164, [R202] ;  /* 0x00000000caa4783b */ /* 0x000fe60000000200 */
[C---:B------:R-:W-:Y:S03]  /*1bca0*/  HMMA.16816.F32 R16, R136.reuse, R18, RZ ;  /* 0x000000128810723c */ /* 0x040fe600000018ff */
[----:B------:R-:W2:Y:S05]  /*1bcb0*/  LDSM.16.M88.4 R168, [R199+0x6000] ;  /* 0x00600000c7a8783b */ /* 0x000eaa0000000200 */
[C---:B-----5:R-:W-:Y:S01]  /*1bcc0*/  HMMA.16816.F32 R20, R136.reuse, R24, RZ ;  /* 0x000000188814723c */ /* 0x060fe200000018ff */
[----:B------:R-:W-:Y:S06]  /*1bcd0*/  LDSM.16.M88.4 R140, [R199+0x7000] ;  /* 0x00700000c78c783b */ /* 0x000fec0000000200 */
[----:B------:R-:W-:Y:S01]  /*1bce0*/  LDSM.16.M88.4 R172, [R199+0x7800] ;  /* 0x00780000c7ac783b */ /* 0x000fe20000000200 */
[C---:B------:R-:W-:Y:S05]  /*1bcf0*/  HMMA.16816.F32 R24, R136.reuse, R26, RZ ;  /* 0x0000001a8818723c */ /* 0x040fea00000018ff */
[----:B------:R-:W-:Y:S03]  /*1bd00*/  LDSM.16.M88.4 R176, [R201] ;  /* 0x00000000c9b0783b */ /* 0x000fe60000000200 */
[C---:B----4-:R-:W-:Y:S03]  /*1bd10*/  HMMA.16816.F32 R28, R136.reuse, R32, RZ ;  /* 0x00000020881c723c */ /* 0x050fe600000018ff */
[----:B------:R-:W-:Y:S05]  /*1bd20*/  LDSM.16.M88.4 R180, [R192] ;  /* 0x00000000c0b4783b */ /* 0x000fea0000000200 */
[----:B------:R-:W-:Y:S01]  /*1bd30*/  HMMA.16816.F32 R32, R136, R34, RZ ;  /* 0x000000228820723c */ /* 0x000fe200000018ff */
[----:B------:R-:W4:Y:S07]  /*1bd40*/  LDSM.16.M88.4 R136, [R199+0x6800] ;  /* 0x00680000c788783b */ /* 0x000f2e0000000200 */
[C---:B------:R-:W-:Y:S08]  /*1bd50*/  HMMA.16816.F32 R4, R144.reuse, R148, R4 ;  /* 0x000000949004723c */ /* 0x040ff00000001804 */
[C---:B------:R-:W-:Y:S01]  /*1bd60*/  HMMA.16816.F32 R8, R144.reuse, R150, R8 ;  /* 0x000000969008723c */ /* 0x040fe20000001808 */
[----:B------:R-:W-:Y:S07]  /*1bd70*/  LDSM.16.M88.4 R148, [R192+0x1000] ;  /* 0x00100000c094783b */ /* 0x000fee0000000200 */
[C---:B-1----:R-:W-:Y:S08]  /*1bd80*/  HMMA.16816.F32 R12, R144.reuse, R152, R12 ;  /* 0x00000098900c723c */ /* 0x042ff0000000180c */
[C---:B------:R-:W-:Y:S01]  /*1bd90*/  HMMA.16816.F32 R16, R144.reuse, R154, R16 ;  /* 0x0000009a9010723c */ /* 0x040fe20000001810 */
[----:B------:R-:W-:Y:S07]  /*1bda0*/  LDSM.16.M88.4 R152, [R192+0x1800] ;  /* 0x00180000c098783b */ /* 0x000fee0000000200 */
[C---:B---3--:R-:W-:Y:S08]  /*1bdb0*/  HMMA.16816.F32 R20, R144.reuse, R156, R20 ;  /* 0x0000009c9014723c */ /* 0x048ff00000001814 */
[C---:B------:R-:W-:Y:S01]  /*1bdc0*/  HMMA.16816.F32 R24, R144.reuse, R158, R24 ;  /* 0x0000009e9018723c */ /* 0x040fe20000001818 */
[----:B------:R-:W-:Y:S07]  /*1bdd0*/  LDSM.16.M88.4 R156, [R206+0x2000] ;  /* 0x00200000ce9c783b */ /* 0x000fee0000000200 */
[C---:B------:R-:W-:Y:S08]  /*1bde0*/  HMMA.16816.F32 R28, R144.reuse, R160, R28 ;  /* 0x000000a0901c723c */ /* 0x040ff0000000181c */
[----:B------:R-:W-:Y:S01]  /*1bdf0*/  HMMA.16816.F32 R32, R144, R162, R32 ;  /* 0x000000a29020723c */ /* 0x000fe20000001820 */
[----:B------:R-:W1:Y:S06]  /*1be00*/  LDSM.16.M88.4 R144, [R192+0x800] ;  /* 0x00080000c090783b */ /* 0x000e6c0000000200 */
[----:B------:R-:W3:Y:S01]  /*1be10*/  LDSM.16.M88.4 R160, [R205+0x8000] ;  /* 0x00800000cda0783b */ /* 0x000ee20000000200 */
[C---:B--2---:R-:W-:Y:S08]  /*1be20*/  HMMA.16816.F32 R4, R164.reuse, R168, R4 ;  /* 0x000000a8a404723c */ /* 0x044ff00000001804 */
[C---:B------:R-:W-:Y:S01]  /*1be30*/  HMMA.16816.F32 R8, R164.reuse, R170, R8 ;  /* 0x000000aaa408723c */ /* 0x040fe20000001808 */
[----:B------:R-:W-:Y:S07]  /*1be40*/  LDSM.16.M88.4 R168, [R204+0x2000] ;  /* 0x00200000cca8783b */ /* 0x000fee0000000200 */
[C---:B----4-:R-:W-:Y:S08]  /*1be50*/  HMMA.16816.F32 R12, R164.reuse, R136, R12 ;  /* 0x00000088a40c723c */ /* 0x050ff0000000180c */
[C---:B------:R-:W-:Y:S01]  /*1be60*/  HMMA.16816.F32 R16, R164.reuse, R138, R16 ;  /* 0x0000008aa410723c */ /* 0x040fe20000001810 */
[----:B------:R-:W2:Y:S07]  /*1be70*/  LDSM.16.M88.4 R136, [R205+0x8800] ;  /* 0x00880000cd88783b */ /* 0x000eae0000000200 */
[C---:B------:R-:W-:Y:S08]  /*1be80*/  HMMA.16816.F32 R20, R164.reuse, R140, R20 ;  /* 0x0000008ca414723c */ /* 0x040ff00000001814 */
[C---:B------:R-:W-:Y:S01]  /*1be90*/  HMMA.16816.F32 R24, R164.reuse, R142, R24 ;  /* 0x0000008ea418723c */ /* 0x040fe20000001818 */
[----:B------:R-:W4:Y:S07]  /*1bea0*/  LDSM.16.M88.4 R140, [R205+0x9000] ;  /* 0x00900000cd8c783b */ /* 0x000f2e0000000200 */
[C---:B------:R-:W-:Y:S08]  /*1beb0*/  HMMA.16816.F32 R28, R164.reuse, R172, R28 ;  /* 0x000000aca41c723c */ /* 0x040ff0000000181c */
[----:B------:R-:W-:Y:S01]  /*1bec0*/  HMMA.16816.F32 R32, R164, R174, R32 ;  /* 0x000000aea420723c */ /* 0x000fe20000001820 */
[----:B------:R-:W5:Y:S06]  /*1bed0*/  LDSM.16.M88.4 R164, [R205+0x9800] ;  /* 0x00980000cda4783b */ /* 0x000f6c0000000200 */
[----:B------:R-:W2:Y:S01]  /*1bee0*/  LDSM.16.M88.4 R172, [R191] ;  /* 0x00000000bfac783b */ /* 0x000ea20000000200 */
[C---:B------:R-:W-:Y:S08]  /*1bef0*/  HMMA.16816.F32 R4, R176.reuse, R180, R4 ;  /* 0x000000b4b004723c */ /* 0x040ff00000001804 */
[C---:B------:R-:W-:Y:S01]  /*1bf00*/  HMMA.16816.F32 R8, R176.reuse, R182, R8 ;  /* 0x000000b6b008723c */ /* 0x040fe20000001808 */
[----:B------:R-:W-:Y:S07]  /*1bf10*/  LDSM.16.M88.4 R180, [R199+0x8000] ;  /* 0x00800000c7b4783b */ /* 0x000fee0000000200 */
[C---:B-1----:R-:W-:Y:S08]  /*1bf20*/  HMMA.16816.F32 R12, R176.reuse, R144, R12 ;  /* 0x00000090b00c723c */ /* 0x042ff0000000180c */
[C---:B------:R-:W-:Y:S01]  /*1bf30*/  HMMA.16816.F32 R16, R176.reuse, R146, R16 ;  /* 0x00000092b010723c */ /* 0x040fe20000001810 */
[----:B------:R-:W1:Y:S07]  /*1bf40*/  LDSM.16.M88.4 R144, [R190] ;  /* 0x00000000be90783b */ /* 0x000e6e0000000200 */
[C---:B------:R-:W-:Y:S08]  /*1bf50*/  HMMA.16816.F32 R20, R176.reuse, R148, R20 ;  /* 0x00000094b014723c */ /* 0x040ff00000001814 */
[C---:B------:R-:W-:Y:S01]  /*1bf60*/  HMMA.16816.F32 R24, R176.reuse, R150, R24 ;  /* 0x00000096b018723c */ /* 0x040fe20000001818 */
[----:B------:R-:W1:Y:S07]  /*1bf70*/  LDSM.16.M88.4 R148, [R189] ;  /* 0x00000000bd94783b */ /* 0x000e6e0000000200 */
[C---:B------:R-:W-:Y:S08]  /*1bf80*/  HMMA.16816.F32 R28, R176.reuse, R152, R28 ;  /* 0x00000098b01c723c */ /* 0x040ff0000000181c */
[----:B------:R-:W-:Y:S01]  /*1bf90*/  HMMA.16816.F32 R32, R176, R154, R32 ;  /* 0x0000009ab020723c */ /* 0x000fe20000001820 */
[----:B------:R-:W1:Y:S06]  /*1bfa0*/  LDSM.16.M88.4 R152, [R188] ;  /* 0x00000000bc98783b */ /* 0x000e6c0000000200 */
[----:B------:R-:W1:Y:S01]  /*1bfb0*/  LDSM.16.M88.4 R176, [R202+0x2000] ;  /* 0x00200000cab0783b */ /* 0x000e620000000200 */
[C---:B---3--:R-:W-:Y:S08]  /*1bfc0*/  HMMA.16816.F32 R4, R156.reuse, R160, R4 ;  /* 0x000000a09c04723c */ /* 0x048ff00000001804 */
[C---:B------:R-:W-:Y:S01]  /*1bfd0*/  HMMA.16816.F32 R8, R156.reuse, R162, R8 ;  /* 0x000000a29c08723c */ /* 0x040fe20000001808 */
[----:B------:R-:W-:Y:S07]  /*1bfe0*/  LDSM.16.M88.4 R160, [R201+0x2000] ;  /* 0x00200000c9a0783b */ /* 0x000fee0000000200 */
[C---:B--2---:R-:W-:Y:S08]  /*1bff0*/  HMMA.16816.F32 R12, R156.reuse, R136, R12 ;  /* 0x000000889c0c723c */ /* 0x044ff0000000180c */
[C---:B------:R-:W-:Y:S01]  /*1c000*/  HMMA.16816.F32 R16, R156.reuse, R138, R16 ;  /* 0x0000008a9c10723c */ /* 0x040fe20000001810 */
[----:B------:R-:W2:Y:S07]  /*1c010*/  LDSM.16.M88.4 R136, [R199+0x8800] ;  /* 0x00880000c788783b */ /* 0x000eae0000000200 */
[C---:B----4-:R-:W-:Y:S08]  /*1c020*/  HMMA.16816.F32 R20, R156.reuse, R140, R20 ;  /* 0x0000008c9c14723c */ /* 0x050ff00000001814 */
[C---:B------:R-:W-:Y:S01]  /*1c030*/  HMMA.16816.F32 R24, R156.reuse, R142, R24 ;  /* 0x0000008e9c18723c */ /* 0x040fe20000001818 */
[----:B------:R-:W3:Y:S07]  /*1c040*/  LDSM.16.M88.4 R140, [R199+0x9000] ;  /* 0x00900000c78c783b */ /* 0x000eee0000000200 */
[C---:B-----5:R-:W-:Y:S08]  /*1c050*/  HMMA.16816.F32 R28, R156.reuse, R164, R28 ;  /* 0x000000a49c1c723c */ /* 0x060ff0000000181c */
[----:B------:R-:W-:Y:S01]  /*1c060*/  HMMA.16816.F32 R32, R156, R166, R32 ;  /* 0x000000a69c20723c */ /* 0x000fe20000001820 */
[----:B------:R-:W4:Y:S06]  /*1c070*/  LDSM.16.M88.4 R156, [R199+0x9800] ;  /* 0x00980000c79c783b */ /* 0x000f2c0000000200 */
[----:B------:R-:W5:Y:S01]  /*1c080*/  LDSM.16.M88.4 R164, [R192+0x2000] ;  /* 0x00200000c0a4783b */ /* 0x000f620000000200 */
[C---:B------:R-:W-:Y:S08]  /*1c090*/  HMMA.16816.F32 R4, R168.reuse, R172, R4 ;  /* 0x000000aca804723c */ /* 0x040ff00000001804 */
[C---:B------:R-:W-:Y:S01]  /*1c0a0*/  HMMA.16816.F32 R8, R168.reuse, R174, R8 ;  /* 0x000000aea808723c */ /* 0x040fe20000001808 */
[----:B------:R-:W-:Y:S07]  /*1c0b0*/  LDSM.16.M88.4 R172, [R205+0xa000] ;  /* 0x00a00000cdac783b */ /* 0x000fee0000000200 */
[C---:B-1----:R-:W-:Y:S08]  /*1c0c0*/  HMMA.16816.F32 R12, R168.reuse, R144, R12 ;  /* 0x00000090a80c723c */ /* 0x042ff0000000180c */
[C---:B------:R-:W-:Y:S01]  /*1c0d0*/  HMMA.16816.F32 R16, R168.reuse, R146, R16 ;  /* 0x00000092a810723c */ /* 0x040fe20000001810 */
[----:B------:R-:W1:Y:S07]  /*1c0e0*/  LDSM.16.M88.4 R144, [R192+0x2800] ;  /* 0x00280000c090783b */ /* 0x000e6e0000000200 */
[C---:B------:R-:W-:Y:S08]  /*1c0f0*/  HMMA.16816.F32 R20, R168.reuse, R148, R20 ;  /* 0x00000094a814723c */ /* 0x040ff00000001814 */
[C---:B------:R-:W-:Y:S01]  /*1c100*/  HMMA.16816.F32 R24, R168.reuse, R150, R24 ;  /* 0x00000096a818723c */ /* 0x040fe20000001818 */
[----:B------:R-:W1:Y:S07]  /*1c110*/  LDSM.16.M88.4 R148, [R192+0x3000] ;  /* 0x00300000c094783b */ /* 0x000e6e0000000200 */
        /* <DEDUP_REMOVED lines=9> */
[----:B------:R-:W2:Y:S07]  /*1c1b0*/  LDSM.16.M88.4 R136, [R205+0xa800] ;  /* 0x00a80000cd88783b */ /* 0x000eae0000000200 */
[C---:B---3--:R-:W-:Y:S08]  /*1c1c0*/  HMMA.16816.F32 R20, R176.reuse, R140, R20 ;  /* 0x0000008cb014723c */ /* 0x048ff00000001814 */
[C---:B------:R-:W-:Y:S01]  /*1c1d0*/  HMMA.16816.F32 R24, R176.reuse, R142, R24 ;  /* 0x0000008eb018723c */ /* 0x040fe20000001818 */
[----:B------:R-:W3:Y:S07]  /*1c1e0*/  LDSM.16.M88.4 R140, [R205+0xb000] ;  /* 0x00b00000cd8c783b */ /* 0x000eee0000000200 */
[C---:B----4-:R-:W-:Y:S08]  /*1c1f0*/  HMMA.16816.F32 R28, R176.reuse, R156, R28 ;  /* 0x0000009cb01c723c */ /* 0x050ff0000000181c */
[----:B------:R-:W-:Y:S01]  /*1c200*/  HMMA.16816.F32 R32, R176, R158, R32 ;  /* 0x0000009eb020723c */ /* 0x000fe20000001820 */
[----:B------:R-:W4:Y:S06]  /*1c210*/  LDSM.16.M88.4 R156, [R205+0xb800] ;  /* 0x00b80000cd9c783b */ /* 0x000f2c0000000200 */
[----:B------:R-:W2:Y:S01]  /*1c220*/  LDSM.16.M88.4 R176, [R204+0x4000] ;  /* 0x00400000ccb0783b */ /* 0x000ea20000000200 */
[C---:B-----5:R-:W-:Y:S08]  /*1c230*/  HMMA.16816.F32 R4, R160.reuse, R164, R4 ;  /* 0x000000a4a004723c */ /* 0x060ff00000001804 */
[C---:B------:R-:W-:Y:S01]  /*1c240*/  HMMA.16816.F32 R8, R160.reuse, R166, R8 ;  /* 0x000000a6a008723c */ /* 0x040fe20000001808 */
[----:B------:R-:W-:Y:S07]  /*1c250*/  LDSM.16.M88.4 R164, [R199+0xa000] ;  /* 0x00a00000c7a4783b */ /* 0x000fee0000000200 */
[C---:B-1----:R-:W-:Y:S08]  /*1c260*/  HMMA.16816.F32 R12, R160.reuse, R144, R12 ;  /* 0x00000090a00c723c */ /* 0x042ff0000000180c */
[C---:B------:R-:W-:Y:S01]  /*1c270*/  HMMA.16816.F32 R16, R160.reuse, R146, R16 ;  /* 0x00000092a010723c */ /* 0x040fe20000001810 */
[----:B------:R-:W1:Y:S07]  /*1c280*/  LDSM.16.M88.4 R144, [R186] ;  /* 0x00000000ba90783b */ /* 0x000e6e0000000200 */
[C---:B------:R-:W-:Y:S08]  /*1c290*/  HMMA.16816.F32 R20, R160.reuse, R148, R20 ;  /* 0x00000094a014723c */ /* 0x040ff00000001814 */
[C---:B------:R-:W-:Y:S01]  /*1c2a0*/  HMMA.16816.F32 R24, R160.reuse, R150, R24 ;  /* 0x00000096a018723c */ /* 0x040fe20000001818 */
[----:B------:R-:W5:Y:S07]  /*1c2b0*/  LDSM.16.M88.4 R148, [R185] ;  /* 0x00000000b994783b */ /* 0x000f6e0000000200 */
[C---:B------:R-:W-:Y:S08]  /*1c2c0*/  HMMA.16816.F32 R28, R160.reuse, R152, R28 ;  /* 0x00000098a01c723c */ /* 0x040ff0000000181c */
[----:B------:R-:W-:Y:S01]  /*1c2d0*/  HMMA.16816.F32 R32, R160, R154, R32 ;  /* 0x0000009aa020723c */ /* 0x000fe20000001820 */
[----:B------:R-:W1:Y:S06]  /*1c2e0*/  LDSM.16.M88.4 R152, [R184] ;  /* 0x00000000b898783b */ /* 0x000e6c0000000200 */
[----:B------:R-:W1:Y:S01]  /*1c2f0*/  LDSM.16.M88.4 R160, [R202+0x4000] ;  /* 0x00400000caa0783b */ /* 0x000e620000000200 */
[C---:B------:R-:W-:Y:S08]  /*1c300*/  HMMA.16816.F32 R4, R168.reuse, R172, R4 ;  /* 0x000000aca804723c */ /* 0x040ff00000001804 */
[C---:B------:R-:W-:Y:S01]  /*1c310*/  HMMA.16816.F32 R8, R168.reuse, R174, R8 ;  /* 0x000000aea808723c */ /* 0x040fe20000001808 */
[----:B------:R-:W-:Y:S07]  /*1c320*/  LDSM.16.M88.4 R172, [R192+0x4000] ;  /* 0x00400000c0ac783b */ /* 0x000fee0000000200 */
        /* <DEDUP_REMOVED lines=10> */
[C---:B------:R-:W-:Y:S08]  /*1c3d0*/  HMMA.16816.F32 R4, R176.reuse, R180, R4 ;  /* 0x000000b4b004723c */ /* 0x040ff00000001804 */
[C---:B------:R-:W-:Y:S08]  /*1c3e0*/  HMMA.16816.F32 R8, R176.reuse, R182, R8 ;  /* 0x000000b6b008723c */ /* 0x040ff00000001808 */
[C---:B-1----:R-:W-:Y:S08]  /*1c3f0*/  HMMA.16816.F32 R12, R176.reuse, R144, R12 ;  /* 0x00000090b00c723c */ /* 0x042ff0000000180c */
[C---:B------:R-:W-:Y:S08]  /*1c400*/  HMMA.16816.F32 R16, R176.reuse, R146, R16 ;  /* 0x00000092b010723c */ /* 0x040ff00000001810 */
[C---:B-----5:R-:W-:Y:S08]  /*1c410*/  HMMA.16816.F32 R20, R176.reuse, R148, R20 ;  /* 0x00000094b014723c */ /* 0x060ff00000001814 */
[C---:B------:R-:W-:Y:S08]  /*1c420*/  HMMA.16816.F32 R24, R176.reuse, R150, R24 ;  /* 0x00000096b018723c */ /* 0x040ff00000001818 */
[C---:B------:R-:W-:Y:S08]  /*1c430*/  HMMA.16816.F32 R28, R176.reuse, R152, R28 ;  /* 0x00000098b01c723c */ /* 0x040ff0000000181c */
[----:B------:R-:W-:Y:S08]  /*1c440*/  HMMA.16816.F32 R32, R176, R154, R32 ;  /* 0x0000009ab020723c */ /* 0x000ff00000001820 */
[C---:B------:R-:W-:Y:S08]  /*1c450*/  HMMA.16816.F32 R4, R160.reuse, R164, R4 ;  /* 0x000000a4a004723c */ /* 0x040ff00000001804 */
[C---:B------:R-:W-:Y:S08]  /*1c460*/  HMMA.16816.F32 R8, R160.reuse, R166, R8 ;  /* 0x000000a6a008723c */ /* 0x040ff00000001808 */
[C---:B--2---:R-:W-:Y:S08]  /*1c470*/  HMMA.16816.F32 R12, R160.reuse, R136, R12 ;  /* 0x00000088a00c723c */ /* 0x044ff0000000180c */
[C---:B------:R-:W-:Y:S01]  /*1c480*/  HMMA.16816.F32 R16, R160.reuse, R138, R16 ;  /* 0x0000008aa010723c */ /* 0x040fe20000001810 */
[----:B------:R-:W1:Y:S07]  /*1c490*/  LDSM.16.M88.4 R136, [R192+0x4800] ;  /* 0x00480000c088783b */ /* 0x000e6e0000000200 */
[C---:B---3--:R-:W-:Y:S08]  /*1c4a0*/  HMMA.16816.F32 R20, R160.reuse, R140, R20 ;  /* 0x0000008ca014723c */ /* 0x048ff00000001814 */
[C---:B------:R-:W-:Y:S08]  /*1c4b0*/  HMMA.16816.F32 R24, R160.reuse, R142, R24 ;  /* 0x0000008ea018723c */ /* 0x040ff00000001818 */
[C---:B----4-:R-:W-:Y:S08]  /*1c4c0*/  HMMA.16816.F32 R28, R160.reuse, R156, R28 ;  /* 0x0000009ca01c723c */ /* 0x050ff0000000181c */
[----:B------:R-:W-:Y:S08]  /*1c4d0*/  HMMA.16816.F32 R32, R160, R158, R32 ;  /* 0x0000009ea020723c */ /* 0x000ff00000001820 */
[C---:B------:R-:W-:Y:S08]  /*1c4e0*/  HMMA.16816.F32 R4, R168.reuse, R172, R4 ;  /* 0x000000aca804723c */ /* 0x040ff00000001804 */
[C---:B------:R-:W-:Y:S08]  /*1c4f0*/  HMMA.16816.F32 R8, R168.reuse, R174, R8 ;  /* 0x000000aea808723c */ /* 0x040ff00000001808 */
[C---:B-1----:R-:W-:Y:S08]  /*1c500*/  HMMA.16816.F32 R12, R168.reuse, R136, R12 ;  /* 0x00000088a80c723c */ /* 0x042ff0000000180c */
[----:B------:R-:W-:Y:S01]  /*1c510*/  FMUL.FTZ R234, R4, c[0x0][0x2ec] ;  /* 0x0000bb0004ea7a20 */ /* 0x000fe20000410000 */
[C---:B------:R-:W-:Y:S03]  /*1c520*/  HMMA.16816.F32 R16, R168.reuse, R138, R16 ;  /* 0x0000008aa810723c */ /* 0x040fe60000001810 */
[----:B------:R-:W-:Y:S02]  /*1c530*/  FMUL.FTZ R176, R5, c[0x0][0x2ec] ;  /* 0x0000bb0005b07a20 */ /* 0x000fe40000410000 */
[----:B------:R-:W1:Y:S01]  /*1c540*/  MUFU.TANH R234, R234 ;  /* 0x000000ea00ea7308 */ /* 0x000e620000002400 */
[----:B------:R-:W-:Y:S02]  /*1c550*/  FMUL.FTZ R153, R6, c[0x0][0x2ec] ;  /* 0x0000bb0006997a20 */ /* 0x000fe40000410000 */
[----:B------:R-:W-:Y:S04]  /*1c560*/  FMUL.FTZ R9, R9, c[0x0][0x2ec] ;  /* 0x0000bb0009097a20 */ /* 0x000fe80000410000 */
[----:B------:R-:W-:Y:S02]  /*1c570*/  FMUL.FTZ R10, R10, c[0x0][0x2ec] ;  /* 0x0000bb000a0a7a20 */ /* 0x000fe40000410000 */
[----:B------:R-:W-:Y:S01]  /*1c580*/  FMUL.FTZ R11, R11, c[0x0][0x2ec] ;  /* 0x0000bb000b0b7a20 */ /* 0x000fe20000410000 */
[----:B------:R-:W2:Y:S01]  /*1c590*/  MUFU.TANH R240, R9 ;  /* 0x0000000900f07308 */ /* 0x000ea20000002400 */
[----:B------:R-:W-:Y:S02]  /*1c5a0*/  FMUL.FTZ R172, R7, c[0x0][0x2ec] ;  /* 0x0000bb0007ac7a20 */ /* 0x000fe40000410000 */
[----:B------:R-:W3:Y:S01]  /*1c5b0*/  LDSM.16.M88.4 R4, [R192+0x5000] ;  /* 0x00500000c004783b */ /* 0x000ee20000000200 */
[----:B------:R-:W-:Y:S02]  /*1c5c0*/  FMUL.FTZ R174, R8, c[0x0][0x2ec] ;  /* 0x0000bb0008ae7a20 */ /* 0x000fe40000410000 */
[----:B------:R-:W-:Y:S02]  /*1c5d0*/  FMUL.FTZ R178, R12, c[0x0][0x2ec] ;  /* 0x0000bb000cb27a20 */ /* 0x000fe40000410000 */
[----:B------:R-:W-:Y:S02]  /*1c5e0*/  FMUL.FTZ R13, R13, c[0x0][0x2ec] ;  /* 0x0000bb000d0d7a20 */ /* 0x000fe40000410000 */
[----:B------:R-:W4:Y:S01]  /*1c5f0*/  MUFU.TANH R238, R10 ;  /* 0x0000000a00ee7308 */ /* 0x000f220000002400 */
[----:B------:R-:W-:Y:S02]  /*1c600*/  FMUL.FTZ R228, R16, c[0x0][0x2ec] ;  /* 0x0000bb0010e47a20 */ /* 0x000fe40000410000 */
[----:B------:R-:W-:Y:S02]  /*1c610*/  FMUL.FTZ R14, R14, c[0x0][0x2ec] ;  /* 0x0000bb000e0e7a20 */ /* 0x000fe40000410000 */
[----:B------:R-:W-:Y:S02]  /*1c620*/  FMUL.FTZ R15, R15, c[0x0][0x2ec] ;  /* 0x0000bb000f0f7a20 */ /* 0x000fe40000410000 */
[----:B------:R-:W-:Y:S02]  /*1c630*/  FMUL.FTZ R17, R17, c[0x0][0x2ec] ;  /* 0x0000bb0011117a20 */ /* 0x000fe40000410000 */
[----:B------:R-:W-:Y:S01]  /*1c640*/  FMUL.FTZ R18, R18, c[0x0][0x2ec] ;  /* 0x0000bb0012127a20 */ /* 0x000fe20000410000 */
[----:B------:R5:W1:Y:S01]  /*1c650*/  MUFU.TANH R236, R11 ;  /* 0x0000000b00ec7308 */ /* 0x000a620000002400 */
[----:B------:R-:W-:Y:S09]  /*1c660*/  FMUL.FTZ R19, R19, c[0x0][0x2ec] ;  /* 0x0000bb0013137a20 */ /* 0x000ff20000410000 */
[----:B------:R-:W1:Y:S10]  /*1c670*/  MUFU.TANH R176, R176 ;  /* 0x000000b000b07308 */ /* 0x000e740000002400 */
[----:B------:R-:W1:Y:S01]  /*1c680*/  MUFU.TANH R153, R153 ;  /* 0x0000009900997308 */ /* 0x000e620000002400 */
[C---:B---3--:R-:W-:Y:S01]  /*1c690*/  HMMA.16816.F32 R20, R168.reuse, R4, R20 ;  /* 0x00000004a814723c */ /* 0x048fe20000001814 */
[----:B-----5:R-:W3:Y:S01]  /*1c6a0*/  LDSM.16.M88.4 R8, [R192+0x5800] ;  /* 0x00580000c008783b */ /* 0x020ee20000000200 */
[----:B------:R-:W-:Y:S07]  /*1c6b0*/  DEPBAR.LE SB0, 0x0 ;  /* 0x000080000000791a */ /* 0x000fee0000000000 */
[----:B------:R-:W1:Y:S01]  /*1c6c0*/  MUFU.TANH R172, R172 ;  /* 0x000000ac00ac7308 */ /* 0x000e620000002400 */
[----:B------:R-:W-:Y:S01]  /*1c6d0*/  BAR.SYNC.DEFER_BLOCKING 0x0 ;  /* 0x0000000000007b1d */ /* 0x000fe20000010000 */
[C---:B------:R-:W-:Y:S08]  /*1c6e0*/  HMMA.16816.F32 R24, R168.reuse, R6, R24 ;  /* 0x00000006a818723c */ /* 0x040ff00000001818 */
[----:B------:R-:W1:Y:S05]  /*1c6f0*/  MUFU.TANH R174, R174 ;  /* 0x000000ae00ae7308 */ /* 0x000e6a0000002400 */
[----:B------:R-:W-:Y:S02]  /*1c700*/  FMUL.FTZ R166, R20, c[0x0][0x2ec] ;  /* 0x0000bb0014a67a20 */ /* 0x000fe40000410000 */
[----:B------:R-:W-:Y:S03]  /*1c710*/  FMUL.FTZ R21, R21, c[0x0][0x2ec] ;  /* 0x0000bb0015157a20 */ /* 0x000fe60000410000 */
[----:B------:R-:W1:Y:S01]  /*1c720*/  MUFU.TANH R178, R178 ;  /* 0x000000b200b27308 */ /* 0x000e620000002400 */
[----:B------:R-:W-:Y:S02]  /*1c730*/  FMUL.FTZ R22, R22, c[0x0][0x2ec] ;  /* 0x0000bb0016167a20 */ /* 0x000fe40000410000 */
[----:B------:R-:W-:Y:S03]  /*1c740*/  FMUL.FTZ R23, R23, c[0x0][0x2ec] ;  /* 0x0000bb0017177a20 */ /* 0x000fe60000410000 */
[----:B------:R-:W-:Y:S02]  /*1c750*/  FMUL.FTZ R158, R24, c[0x0][0x2ec] ;  /* 0x0000bb00189e7a20 */ /* 0x000fe40000410000 */
[----:B------:R-:W-:Y:S02]  /*1c760*/  FMUL.FTZ R25, R25, c[0x0][0x2ec] ;  /* 0x0000bb0019197a20 */ /* 0x000fe40000410000 */
[----:B------:R1:W1:Y:S01]  /*1c770*/  MUFU.TANH R232, R13 ;  /* 0x0000000d00e87308 */ /* 0x0002620000002400 */
[----:B------:R-:W-:Y:S02]  /*1c780*/  FMUL.FTZ R26, R26, c[0x0][0x2ec] ;  /* 0x0000bb001a1a7a20 */ /* 0x000fe40000410000 */
[----:B------:R-:W-:Y:S01]  /*1c790*/  FMUL.FTZ R27, R27, c[0x0][0x2ec] ;  /* 0x0000bb001b1b7a20 */ /* 0x000fe20000410000 */
[C---:B---3--:R-:W-:Y:S06]  /*1c7a0*/  HMMA.16816.F32 R28, R168.reuse, R8, R28 ;  /* 0x00000008a81c723c */ /* 0x048fec000000181c */
[----:B------:R3:W1:Y:S02]  /*1c7b0*/  MUFU.TANH R180, R14 ;  /* 0x0000000e00b47308 */ /* 0x0006640000002400 */
[----:B------:R-:W-:Y:S07]  /*1c7c0*/  HMMA.16816.F32 R32, R168, R10, R32 ;  /* 0x0000000aa820723c */ /* 0x000fee0000001820 */
[----:B------:R-:W-:Y:S01]  /*1c7d0*/  MOV R168, R2 ;  /* 0x0000000200a87202 */ /* 0x000fe20000000f00 */
[----:B------:R3:W1:Y:S01]  /*1c7e0*/  MUFU.TANH R230, R15 ;  /* 0x0000000f00e67308 */ /* 0x0006620000002400 */
[----:B------:R-:W-:Y:S07]  /*1c7f0*/  MOV R169, R3 ;  /* 0x0000000300a97202 */ /* 0x000fee0000000f00 */
[----:B------:R-:W-:Y:S02]  /*1c800*/  FMUL.FTZ R147, R28, c[0x0][0x2ec] ;  /* 0x0000bb001c937a20 */ /* 0x000fe40000410000 */
[----:B------:R-:W1:Y:S01]  /*1c810*/  MUFU.TANH R228, R228 ;  /* 0x000000e400e47308 */ /* 0x000e620000002400 */
[----:B------:R-:W-:Y:S02]  /*1c820*/  FMUL.FTZ R29, R29, c[0x0][0x2ec] ;  /* 0x0000bb001d1d7a20 */ /* 0x000fe40000410000 */
[----:B------:R-:W-:Y:S02]  /*1c830*/  FMUL.FTZ R30, R30, c[0x0][0x2ec] ;  /* 0x0000bb001e1e7a20 */ /* 0x000fe40000410000 */
[----:B------:R-:W-:Y:S02]  /*1c840*/  FMUL.FTZ R31, R31, c[0x0][0x2ec] ;  /* 0x0000bb001f1f7a20 */ /* 0x000fe40000410000 */
[----:B------:R-:W-:Y:S02]  /*1c850*/  FMUL.FTZ R146, R32, c[0x0][0x2ec] ;  /* 0x0000bb0020927a20 */ /* 0x000fe40000410000 */
[----:B------:R-:W-:Y:S01]  /*1c860*/  FMUL.FTZ R33, R33, c[0x0][0x2ec] ;  /* 0x0000bb0021217a20 */ /* 0x000fe20000410000 */
[----:B------:R3:W1:Y:S01]  /*1c870*/  MUFU.TANH R182, R17 ;  /* 0x0000001100b67308 */ /* 0x0006620000002400 */
[----:B------:R-:W-:Y:S02]  /*1c880*/  FMUL.FTZ R34, R34, c[0x0][0x2ec] ;  /* 0x0000bb0022227a20 */ /* 0x000fe40000410000 */
[----:B------:R-:W-:Y:S07]  /*1c890*/  FMUL.FTZ R35, R35, c[0x0][0x2ec] ;  /* 0x0000bb0023237a20 */ /* 0x000fee0000410000 */
[----:B------:R3:W1:Y:S10]  /*1c8a0*/  MUFU.TANH R224, R18 ;  /* 0x0000001200e07308 */ /* 0x0006740000002400 */
[----:B------:R3:W1:Y:S10]  /*1c8b0*/  MUFU.TANH R226, R19 ;  /* 0x0000001300e27308 */ /* 0x0006740000002400 */
[----:B------:R-:W1:Y:S10]  /*1c8c0*/  MUFU.TANH R166, R166 ;  /* 0x000000a600a67308 */ /* 0x000e740000002400 */
[----:B------:R3:W1:Y:S10]  /*1c8d0*/  MUFU.TANH R164, R21 ;  /* 0x0000001500a47308 */ /* 0x0006740000002400 */
        /* <DEDUP_REMOVED lines=13> */
[----:B------:R3:W1:Y:S01]  /*1c9b0*/  MUFU.TANH R133, R35 ;  /* 0x0000002300857308 */ /* 0x0006620000002400 */
[----:B------:R-:W-:-:S05]  /*1c9c0*/  @!P0 BRA `(.L_x_1306) ;  /* 0x000009c000008947 */ /* 0x000fca0003800000 */
[----:B--2-4-:R-:W-:Y:S02]  /*1c9d0*/  ULDC UR5, c[0x0][0x198] ;  /* 0x0000660000057ab9 */ /* 0x014fe40000000800 */
[----:B------:R-:W-:Y:S04]  /*1c9e0*/  ULEA UR5, -UR5, URZ, 0x6 ;  /* 0x0000003f05057291 */ /* 0x000fe8000f8e313f */
[----:B------:R-:W-:Y:S02]  /*1c9f0*/  USHF.R.S32.HI UR4, URZ, 0x1f, UR5 ;  /* 0x0000001f3f047899 */ /* 0x000fe40008011405 */
[----:B------:R-:W-:Y:S04]  /*1ca00*/  MOV R7, UR5 ;  /* 0x0000000500077c02 */ /* 0x000fe80008000f00 */
        /* <DEDUP_REMOVED lines=63> */
.L_x_1307:
[CC--:B---3--:R-:W-:Y:S02]  /*1ce00*/  LEA R14, P1, R7.reuse, R216.reuse, 0x1 ;  /* 0x000000d8070e7211 */ /* 0x0c8fe400078208ff */
        /* <DEDUP_REMOVED lines=10> */
[CCC-:B-1----:R-:W-:Y:S01]  /*1ceb0*/  @P6 LEA.HI.X R13, R5.reuse, R219.reuse, R4.reuse, 0x1, P2 ;  /* 0x000000db050d6211 */ /* 0x1c2fe200010f0c04 */
        /* <DEDUP_REMOVED lines=77> */
.L_x_1306:
[----:B-12-4-:R-:W-:Y:S01]  /*1d390*/  FMNMX.FTZ R5, R234, R135, !PT ;  /* 0x00000087ea057209 */ /* 0x016fe20007810000 */
[----:B---3--:R-:W-:Y:S01]  /*1d3a0*/  LDSM.16.MT88.4 R12, [R200+0xc000] ;  /* 0x00c00000c80c783b */ /* 0x008fe20000004200 */
        /* <DEDUP_REMOVED lines=34> */
[----:B------:R-:W-:Y:S03]  /*1d5d0*/  FMNMX.FTZ R7, R133, R2, !PT ;  /* 0x0000000285077209 */ /* 0x000fe60007810000 */
[----:B------:R-:W-:Y:S08]  /*1d5e0*/  SHFL.BFLY PT, R6, R5, 0x2, 0x1f ;  /* 0x0c401f0005067f89 */ /* 0x000ff000000e0000 */
[----:B------:R-:W1:Y:S02]  /*1d5f0*/  SHFL.BFLY PT, R2, R7, 0x2, 0x1f ;  /* 0x0c401f0007027f89 */ /* 0x000e6400000e0000 */
[----:B-1----:R-:W-:Y:S02]  /*1d600*/  FMNMX.FTZ R4, R7, R2, !PT ;  /* 0x0000000207047209 */ /* 0x002fe40007810000 */
[----:B------:R-:W-:Y:S04]  /*1d610*/  FMNMX.FTZ R9, R5, R6, !PT ;  /* 0x0000000605097209 */ /* 0x000fe80007810000 */
[----:B------:R-:W1:Y:S08]  /*1d620*/  SHFL.BFLY PT, R3, R4, 0x1, 0x1f ;  /* 0x0c201f0004037f89 */ /* 0x000e7000000e0000 */
[----:B------:R-:W2:Y:S01]  /*1d630*/  SHFL.BFLY PT, R132, R9, 0x1, 0x1f ;  /* 0x0c201f0009847f89 */ /* 0x000ea200000e0000 */
[----:B-1----:R-:W-:Y:S05]  /*1d640*/  FMNMX.FTZ R3, R4, R3, !PT ;  /* 0x0000000304037209 */ /* 0x002fea0007810000 */
[C---:B------:R-:W-:Y:S02]  /*1d650*/  FMUL.FTZ R145, R3.reuse, c[0x0][0x23c] ;  /* 0x00008f0003917a20 */ /* 0x040fe40000410000 */
[----:B------:R-:W-:Y:S01]  /*1d660*/  FADD.FTZ R5, -R3, R0 ;  /* 0x0000000003057221 */ /* 0x000fe20000010100 */
[----:B--2---:R-:W-:Y:S03]  /*1d670*/  FMNMX.FTZ R132, R9, R132, !PT ;  /* 0x0000008409847209 */ /* 0x004fe60007810000 */
[----:B------:R-:W-:Y:S01]  /*1d680*/  FMUL.FTZ R0, R5, c[0x0][0x23c] ;  /* 0x00008f0005007a20 */ /* 0x000fe20000410000 */
[C---:B------:R-:W-:Y:S01]  /*1d690*/  FSETP.NEU.FTZ.AND P0, PT, R132.reuse, -INF , PT ;  /* 0xff8000008400780b */ /* 0x040fe20003f1d000 */
[C---:B------:R-:W-:Y:S02]  /*1d6a0*/  FMUL.FTZ R151, R132.reuse, c[0x0][0x23c] ;  /* 0x00008f0084977a20 */ /* 0x040fe40000410000 */
[----:B------:R-:W-:Y:S01]  /*1d6b0*/  FADD.FTZ R2, -R132, R135 ;  /* 0x0000008784027221 */ /* 0x000fe20000010100 */
[----:B------:R-:W-:Y:S01]  /*1d6c0*/  MOV R135, R132 ;  /* 0x0000008400877202 */ /* 0x000fe20000000f00 */
[----:B------:R-:W1:Y:S01]  /*1d6d0*/  MUFU.EX2 R0, R0 ;  /* 0x0000000000007308 */ /* 0x000e620000000800 */
[----:B------:R-:W-:Y:S01]  /*1d6e0*/  FSEL R151, R151, RZ, P0 ;  /* 0x000000ff97977208 */ /* 0x000fe20000000000 */
[----:B------:R-:W-:Y:S01]  /*1d6f0*/  FMUL.FTZ R6, R2, c[0x0][0x23c] ;  /* 0x00008f0002067a20 */ /* 0x000fe20000410000 */
[----:B------:R-:W-:Y:S03]  /*1d700*/  FSETP.NEU.FTZ.AND P0, PT, R3, -INF , PT ;  /* 0xff8000000300780b */ /* 0x000fe60003f1d000 */
[--C-:B------:R-:W-:Y:S01]  /*1d710*/  FFMA.FTZ R177, R234, c[0x0][0x23c], -R151.reuse ;  /* 0x00008f00eab17a23 */ /* 0x100fe20000010897 */
[----:B------:R-:W-:Y:S01]  /*1d720*/  FSEL R145, R145, RZ, P0 ;  /* 0x000000ff91917208 */ /* 0x000fe20000000000 */
[--C-:B------:R-:W-:Y:S01]  /*1d730*/  FFMA.FTZ R176, R176, c[0x0][0x23c], -R151.reuse ;  /* 0x00008f00b0b07a23 */ /* 0x100fe20000010897 */
[----:B------:R-:W-:Y:S01]  /*1d740*/  ISETP.GT.AND P0, PT, R217, 0x1, PT ;  /* 0x00000001d900780c */ /* 0x000fe20003f04270 */
[----:B------:R-:W-:Y:S01]  /*1d750*/  FFMA.FTZ R175, R174, c[0x0][0x23c], -R151 ;  /* 0x00008f00aeaf7a23 */ /* 0x000fe20000010897 */
[----:B------:R-:W2:Y:S01]  /*1d760*/  MUFU.EX2 R2, R6 ;  /* 0x0000000600027308 */ /* 0x000ea20000000800 */
[--C-:B------:R-:W-:Y:S02]  /*1d770*/  FFMA.FTZ R173, R153, c[0x0][0x23c], -R145.reuse ;  /* 0x00008f0099ad7a23 */ /* 0x100fe40000010891 */
[----:B------:R-:W-:Y:S02]  /*1d780*/  FFMA.FTZ R172, R172, c[0x0][0x23c], -R145 ;  /* 0x00008f00acac7a23 */ /* 0x000fe40000010891 */
[----:B------:R-:W-:Y:S02]  /*1d790*/  FFMA.FTZ R174, R240, c[0x0][0x23c], -R151 ;  /* 0x00008f00f0ae7a23 */ /* 0x000fe40000010897 */
[--C-:B------:R-:W-:Y:S02]  /*1d7a0*/  FFMA.FTZ R171, R238, c[0x0][0x23c], -R145.reuse ;  /* 0x00008f00eeab7a23 */ /* 0x100fe40000010891 */
[----:B------:R-:W-:Y:S01]  /*1d7b0*/  FFMA.FTZ R170, R236, c[0x0][0x23c], -R145 ;  /* 0x00008f00ecaa7a23 */ /* 0x000fe20000010891 */
[----:B------:R-:W-:Y:S01]  /*1d7c0*/  MUFU.EX2 R177, R177 ;  /* 0x000000b100b17308 */ /* 0x000fe20000000800 */
[----:B------:R-:W-:Y:S02]  /*1d7d0*/  FFMA.FTZ R227, R164, c[0x0][0x23c], -R151 ;  /* 0x00008f00a4e37a23 */ /* 0x000fe40000010897 */
[C---:B-1----:R-:W-:Y:S02]  /*1d7e0*/  FMUL.FTZ R7, R0.reuse, R131 ;  /* 0x0000008300077220 */ /* 0x042fe40000410000 */
[C---:B------:R-:W-:Y:S02]  /*1d7f0*/  FMUL.FTZ R10, R0.reuse, R126 ;  /* 0x0000007e000a7220 */ /* 0x040fe40000410000 */
[C---:B------:R-:W-:Y:S02]  /*1d800*/  FMUL.FTZ R11, R0.reuse, R127 ;  /* 0x0000007f000b7220 */ /* 0x040fe40000410000 */
[C---:B------:R-:W-:Y:S01]  /*1d810*/  FMUL.FTZ R18, R0.reuse, R118 ;  /* 0x0000007600127220 */ /* 0x040fe20000410000 */
[----:B------:R-:W1:Y:S01]  /*1d820*/  MUFU.EX2 R176, R176 ;  /* 0x000000b000b07308 */ /* 0x000e620000000800 */
[C---:B------:R-:W-:Y:S02]  /*1d830*/  FMUL.FTZ R19, R0.reuse, R119 ;  /* 0x0000007700137220 */ /* 0x040fe40000410000 */
[----:B------:R-:W-:Y:S02]  /*1d840*/  FMUL.FTZ R26, R0, R110 ;  /* 0x0000006e001a7220 */ /* 0x000fe40000410000 */
[C---:B--2---:R-:W-:Y:S02]  /*1d850*/  FMUL.FTZ R4, R2.reuse, R128 ;  /* 0x0000008002047220 */ /* 0x044fe40000410000 */
[----:B------:R-:W-:Y:S02]  /*1d860*/  FMUL.FTZ R5, R2, R129 ;  /* 0x0000008102057220 */ /* 0x000fe40000410000 */
[----:B------:R-:W-:Y:S01]  /*1d870*/  FMUL.FTZ R6, R0, R130 ;  /* 0x0000008200067220 */ /* 0x000fe20000410000 */
[----:B------:R-:W-:Y:S01]  /*1d880*/  MUFU.EX2 R173, R173 ;  /* 0x000000ad00ad7308 */ /* 0x000fe20000000800 */
[C---:B------:R-:W-:Y:S02]  /*1d890*/  FMUL.FTZ R8, R2.reuse, R124 ;  /* 0x0000007c02087220 */ /* 0x040fe40000410000 */
[C---:B------:R-:W-:Y:S02]  /*1d8a0*/  FMUL.FTZ R9, R2.reuse, R125 ;  /* 0x0000007d02097220 */ /* 0x040fe40000410000 */
[C---:B------:R-:W-:Y:S01]  /*1d8b0*/  FMUL.FTZ R16, R2.reuse, R116 ;  /* 0x0000007402107220 */ /* 0x040fe20000410000 */
[----:B------:R-:W-:Y:S01]  /*1d8c0*/  LDSM.16.MT88.4 R124, [R200+0xe800] ;  /* 0x00e80000c87c783b */ /* 0x000fe20000004200 */
[C---:B------:R-:W-:Y:S02]  /*1d8d0*/  FMUL.FTZ R17, R2.reuse, R117 ;  /* 0x0000007502117220 */ /* 0x040fe40000410000 */
[C---:B------:R-:W-:Y:S01]  /*1d8e0*/  FMUL.FTZ R24, R2.reuse, R108 ;  /* 0x0000006c02187220 */ /* 0x040fe20000410000 */
[----:B------:R-:W2:Y:S01]  /*1d8f0*/  MUFU.EX2 R172, R172 ;  /* 0x000000ac00ac7308 */ /* 0x000ea20000000800 */
[----:B------:R-:W-:Y:S02]  /*1d900*/  FMUL.FTZ R25, R2, R109 ;  /* 0x0000006d02197220 */ /* 0x000fe40000410000 */
[----:B------:R-:W-:Y:S01]  /*1d910*/  FMUL.FTZ R27, R0, R111 ;  /* 0x0000006f001b7220 */ /* 0x000fe20000410000 */
[----:B-1----:R-:W-:Y:S01]  /*1d920*/  F2FP.PACK_AB R128, R176, R177 ;  /* 0x000000b1b080723e */ /* 0x002fe200000000ff */
[----:B------:R-:W-:Y:S01]  /*1d930*/  LDSM.16.MT88.4 R108, [R196+0xe000] ;  /* 0x00e00000c46c783b */ /* 0x000fe20000004200 */
[C---:B------:R-:W-:Y:S02]  /*1d940*/  FMUL.FTZ R32, R2.reuse, R100 ;  /* 0x0000006402207220 */ /* 0x040fe40000410000 */
[----:B------:R-:W-:Y:S02]  /*1d950*/  FMUL.FTZ R33, R2, R101 ;  /* 0x0000006502217220 */ /* 0x000fe40000410000 */
[----:B------:R-:W-:Y:S01]  /*1d960*/  MUFU.EX2 R175, R175 ;  /* 0x000000af00af7308 */ /* 0x000fe20000000800 */
[C---:B------:R-:W-:Y:S02]  /*1d970*/  FMUL.FTZ R34, R0.reuse, R102 ;  /* 0x0000006600227220 */ /* 0x040fe40000410000 */
[----:B------:R-:W-:Y:S01]  /*1d980*/  LDSM.16.MT88.4 R116, [R198+0xc800] ;  /* 0x00c80000c674783b */ /* 0x000fe20000004200 */
[----:B------:R-:W-:Y:S02]  /*1d990*/  FMUL.FTZ R35, R0, R103 ;  /* 0x0000006700237220 */ /* 0x000fe40000410000 */
[----:B------:R-:W-:Y:S02]  /*1d9a0*/  FFMA.FTZ R229, R160, c[0x0][0x23c], -R145 ;  /* 0x00008f00a0e57a23 */ /* 0x000fe40000010891 */
[----:B------:R-:W-:Y:S02]  /*1d9b0*/  FFMA.FTZ R231, R156, c[0x0][0x23c], -R151 ;  /* 0x00008f009ce77a23 */ /* 0x000fe40000010897 */
[----:B------:R-:W1:Y:S01]  /*1d9c0*/  MUFU.EX2 R174, R174 ;  /* 0x000000ae00ae7308 */ /* 0x000e620000000800 */
[----:B------:R-:W-:Y:S01]  /*1d9d0*/  LDSM.16.MT88.4 R100, [R197+0xe000] ;  /* 0x00e00000c564783b */ /* 0x000fe20000004200 */
[----:B------:R-:W-:Y:S01]  /*1d9e0*/  FFMA.FTZ R233, R152, c[0x0][0x23c], -R145 ;  /* 0x00008f0098e97a23 */ /* 0x000fe20000010891 */
[----:B--2---:R-:W-:Y:S01]  /*1d9f0*/  F2FP.PACK_AB R129, R172, R173 ;  /* 0x000000adac81723e */ /* 0x004fe200000000ff */
[--C-:B------:R-:W-:Y:S02]  /*1da00*/  FFMA.FTZ R234, R147, c[0x0][0x23c], -R151.reuse ;  /* 0x00008f0093ea7a23 */ /* 0x100fe40000010897 */
[----:B------:R-:W-:Y:S02]  /*1da10*/  FFMA.FTZ R235, R149, c[0x0][0x23c], -R151 ;  /* 0x00008f0095eb7a23 */ /* 0x000fe40000010897 */
[--C-:B------:R-:W-:Y:S02]  /*1da20*/  FFMA.FTZ R236, R150, c[0x0][0x23c], -R145.reuse ;  /* 0x00008f0096ec7a23 */ /* 0x100fe40000010891 */
[----:B------:R-:W-:Y:S01]  /*1da30*/  MUFU.EX2 R171, R171 ;  /* 0x000000ab00ab7308 */ /* 0x000fe20000000800 */
[----:B------:R-:W-:Y:S02]  /*1da40*/  FFMA.FTZ R237, R148, c[0x0][0x23c], -R145 ;  /* 0x00008f0094ed7a23 */ /* 0x000fe40000010891 */
[--C-:B------:R-:W-:Y:S02]  /*1da50*/  FFMA.FTZ R238, R146, c[0x0][0x23c], -R151.reuse ;  /* 0x00008f0092ee7a23 */ /* 0x100fe40000010897 */
[C---:B------:R-:W-:Y:S02]  /*1da60*/  FMUL.FTZ R36, R2.reuse, R36 ;  /* 0x0000002402247220 */ /* 0x040fe40000410000 */
[----:B------:R-:W-:Y:S02]  /*1da70*/  FMUL.FTZ R37, R2, R37 ;  /* 0x0000002502257220 */ /* 0x000fe40000410000 */
[C---:B------:R-:W-:Y:S01]  /*1da80*/  FMUL.FTZ R38, R0.reuse, R38 ;  /* 0x0000002600267220 */ /* 0x040fe20000410000 */
[----:B------:R-:W2:Y:S01]  /*1da90*/  MUFU.EX2 R170, R170 ;  /* 0x000000aa00aa7308 */ /* 0x000ea20000000800 */
[----:B------:R-:W-:Y:S02]  /*1daa0*/  FMUL.FTZ R39, R0, R39 ;  /* 0x0000002700277220 */ /* 0x000fe40000410000 */
[----:B------:R-:W-:Y:S01]  /*1dab0*/  FMUL.FTZ R40, R2, R40 ;  /* 0x0000002802287220 */ /* 0x000fe20000410000 */
[----:B-1----:R-:W-:Y:S01]  /*1dac0*/  F2FP.PACK_AB R130, R174, R175 ;  /* 0x000000afae82723e */ /* 0x002fe200000000ff */
[----:B------:R-:W-:Y:S02]  /*1dad0*/  FMUL.FTZ R41, R2, R41 ;  /* 0x0000002902297220 */ /* 0x000fe40000410000 */
[C---:B------:R-:W-:Y:S02]  /*1dae0*/  FMUL.FTZ R42, R0.reuse, R42 ;  /* 0x0000002a002a7220 */ /* 0x040fe40000410000 */
[----:B------:R-:W-:Y:S01]  /*1daf0*/  FMUL.FTZ R43, R0, R43 ;  /* 0x0000002b002b7220 */ /* 0x000fe20000410000 */
[----:B------:R-:W-:Y:S01]  /*1db00*/  MUFU.EX2 R227, R227 ;  /* 0x000000e300e37308 */ /* 0x000fe20000000800 */
[C---:B------:R-:W-:Y:S02]  /*1db10*/  FMUL.FTZ R44, R2.reuse, R44 ;  /* 0x0000002c022c7220 */ /* 0x040fe40000410000 */
[----:B------:R-:W-:Y:S02]  /*1db20*/  FMUL.FTZ R45, R2, R45 ;  /* 0x0000002d022d7220 */ /* 0x000fe40000410000 */
[C---:B------:R-:W-:Y:S02]  /*1db30*/  FMUL.FTZ R46, R0.reuse, R46 ;  /* 0x0000002e002e7220 */ /* 0x040fe40000410000 */
[----:B------:R-:W-:Y:S02]  /*1db40*/  FMUL.FTZ R47, R0, R47 ;  /* 0x0000002f002f7220 */ /* 0x000fe40000410000 */
[C---:B------:R-:W-:Y:S01]  /*1db50*/  FMUL.FTZ R48, R2.reuse, R48 ;  /* 0x0000003002307220 */ /* 0x040fe20000410000 */
[----:B------:R-:W-:Y:S01]  /*1db60*/  MUFU.EX2 R229, R229 ;  /* 0x000000e500e57308 */ /* 0x000fe20000000800 */
[----:B------:R-:W-:Y:S02]  /*1db70*/  FMUL.FTZ R49, R2, R49 ;  /* 0x0000003102317220 */ /* 0x000fe40000410000 */
[----:B------:R-:W-:Y:S01]  /*1db80*/  FMUL.FTZ R50, R0, R50 ;  /* 0x0000003200327220 */ /* 0x000fe20000410000 */
[----:B--2---:R-:W-:Y:S01]  /*1db90*/  F2FP.PACK_AB R131, R170, R171 ;  /* 0x000000abaa83723e */ /* 0x004fe200000000ff */
[----:B------:R-:W-:Y:S02]  /*1dba0*/  FMUL.FTZ R51, R0, R51 ;  /* 0x0000003300337220 */ /* 0x000fe40000410000 */
[C---:B------:R-:W-:Y:S02]  /*1dbb0*/  FMUL.FTZ R52, R2.reuse, R52 ;  /* 0x0000003402347220 */ /* 0x040fe40000410000 */
[----:B------:R-:W-:Y:S01]  /*1dbc0*/  FMUL.FTZ R53, R2, R53 ;  /* 0x0000003502357220 */ /* 0x000fe20000410000 */
[----:B------:R-:W-:Y:S01]  /*1dbd0*/  MUFU.EX2 R231, R231 ;  /* 0x000000e700e77308 */ /* 0x000fe20000000800 */
[C---:B------:R-:W-:Y:S05]  /*1dbe0*/  HMMA.16816.F32 R4, R128.reuse, R12, R4 ;  /* 0x0000000c8004723c */ /* 0x040fea0000001804 */
[----:B------:R-:W-:Y:S02]  /*1dbf0*/  FMUL.FTZ R54, R0, R54 ;  /* 0x0000003600367220 */ /* 0x000fe40000410000 */
[C---:B------:R-:W-:Y:S01]  /*1dc00*/  FMUL.FTZ R12, R2.reuse, R120 ;  /* 0x00000078020c7220 */ /* 0x040fe20000410000 */
[C---:B------:R-:W-:Y:S01]  /*1dc10*/  HMMA.16816.F32 R8, R128.reuse, R14, R8 ;  /* 0x0000000e8008723c */ /* 0x040fe20000001808 */
[----:B------:R-:W-:Y:S03]  /*1dc20*/  MUFU.EX2 R233, R233 ;  /* 0x000000e900e97308 */ /* 0x000fe60000000800 */
[----:B------:R-:W-:Y:S02]  /*1dc30*/  FMUL.FTZ R13, R2, R121 ;  /* 0x00000079020d7220 */ /* 0x000fe40000410000 */
[C---:B------:R-:W-:Y:S02]  /*1dc40*/  FMUL.FTZ R55, R0.reuse, R55 ;  /* 0x0000003700377220 */ /* 0x040fe40000410000 */
[C---:B------:R-:W-:Y:S03]  /*1dc50*/  FMUL.FTZ R14, R0.reuse, R122 ;  /* 0x0000007a000e7220 */ /* 0x040fe60000410000 */
[----:B------:R-:W-:Y:S01]  /*1dc60*/  MUFU.EX2 R234, R234 ;  /* 0x000000ea00ea7308 */ /* 0x000fe20000000800 */
[----:B------:R-:W-:Y:S02]  /*1dc70*/  FMUL.FTZ R15, R0, R123 ;  /* 0x0000007b000f7220 */ /* 0x000fe40000410000 */
[----:B------:R-:W1:Y:S01]  /*1dc80*/  LDSM.16.MT88.4 R120, [R196+0xc000] ;  /* 0x00c00000c478783b */ /* 0x000e620000004200 */
[C---:B------:R-:W-:Y:S02]  /*1dc90*/  FMUL.FTZ R56, R2.reuse, R56 ;  /* 0x0000003802387220 */ /* 0x040fe40000410000 */
[----:B------:R-:W-:Y:S02]  /*1dca0*/  FMUL.FTZ R57, R2, R57 ;  /* 0x0000003902397220 */ /* 0x000fe40000410000 */
[C---:B------:R-:W-:Y:S02]  /*1dcb0*/  HMMA.16816.F32 R12, R128.reuse, R20, R12 ;  /* 0x00000014800c723c */ /* 0x040fe4000000180c */
[----:B------:R-:W-:Y:S01]  /*1dcc0*/  MUFU.EX2 R235, R235 ;  /* 0x000000eb00eb7308 */ /* 0x000fe20000000800 */
[C---:B------:R-:W-:Y:S02]  /*1dcd0*/  FMUL.FTZ R58, R0.reuse, R58 ;  /* 0x0000003a003a7220 */ /* 0x040fe40000410000 */
[----:B------:R-:W-:Y:S02]  /*1dce0*/  FMUL.FTZ R59, R0, R59 ;  /* 0x0000003b003b7220 */ /* 0x000fe40000410000 */
[C---:B------:R-:W-:Y:S01]  /*1dcf0*/  FMUL.FTZ R20, R2.reuse, R112 ;  /* 0x0000007002147220 */ /* 0x040fe20000410000 */
[C---:B------:R-:W-:Y:S04]  /*1dd00*/  HMMA.16816.F32 R16, R128.reuse, R22, R16 ;  /* 0x000000168010723c */ /* 0x040fe80000001810 */
[C---:B------:R-:W-:Y:S01]  /*1dd10*/  FMUL.FTZ R21, R2.reuse, R113 ;  /* 0x0000007102157220 */ /* 0x040fe20000410000 */
[----:B------:R-:W-:Y:S01]  /*1dd20*/  MUFU.EX2 R236, R236 ;  /* 0x000000ec00ec7308 */ /* 0x000fe20000000800 */
[----:B------:R-:W-:Y:S02]  /*1dd30*/  FMUL.FTZ R60, R2, R60 ;  /* 0x0000003c023c7220 */ /* 0x000fe40000410000 */
[C---:B------:R-:W-:Y:S04]  /*1dd40*/  FMUL.FTZ R22, R0.reuse, R114 ;  /* 0x0000007200167220 */ /* 0x040fe80000410000 */
[----:B------:R-:W-:Y:S02]  /*1dd50*/  FMUL.FTZ R23, R0, R115 ;  /* 0x0000007300177220 */ /* 0x000fe40000410000 */
[----:B------:R-:W2:Y:S01]  /*1dd60*/  LDSM.16.MT88.4 R112, [R200+0xe000] ;  /* 0x00e00000c870783b */ /* 0x000ea20000004200 */
[----:B------:R-:W-:Y:S01]  /*1dd70*/  FMUL.FTZ R61, R2, R61 ;  /* 0x0000003d023d7220 */ /* 0x000fe20000410000 */
[----:B------:R-:W-:Y:S01]  /*1dd80*/  MUFU.EX2 R237, R237 ;  /* 0x000000ed00ed7308 */ /* 0x000fe20000000800 */
[C---:B------:R-:W-:Y:S02]  /*1dd90*/  FMUL.FTZ R62, R0.reuse, R62 ;  /* 0x0000003e003e7220 */ /* 0x040fe40000410000 */
[C---:B------:R-:W-:Y:S03]  /*1dda0*/  HMMA.16816.F32 R20, R128.reuse, R28, R20 ;  /* 0x0000001c8014723c */ /* 0x040fe60000001814 */
[----:B------:R-:W-:Y:S02]  /*1ddb0*/  FMUL.FTZ R63, R0, R63 ;  /* 0x0000003f003f7220 */ /* 0x000fe40000410000 */
[C---:B------:R-:W-:Y:S02]  /*1ddc0*/  FMUL.FTZ R64, R2.reuse, R64 ;  /* 0x0000004002407220 */ /* 0x040fe40000410000 */
[C---:B------:R-:W-:Y:S01]  /*1ddd0*/  FMUL.FTZ R28, R2.reuse, R104 ;  /* 0x00000068021c7220 */ /* 0x040fe20000410000 */
[C---:B------:R-:W-:Y:S01]  /*1dde0*/  HMMA.16816.F32 R24, R128.reuse, R30, R24 ;  /* 0x0000001e8018723c */ /* 0x040fe20000001818 */
[----:B------:R-:W-:Y:S03]  /*1ddf0*/  MUFU.EX2 R238, R238 ;  /* 0x000000ee00ee7308 */ /* 0x000fe60000000800 */
[C---:B------:R-:W-:Y:S02]  /*1de00*/  FMUL.FTZ R29, R2.reuse, R105 ;  /* 0x00000069021d7220 */ /* 0x040fe40000410000 */
[----:B------:R-:W-:Y:S02]  /*1de10*/  FMUL.FTZ R65, R2, R65 ;  /* 0x0000004102417220 */ /* 0x000fe40000410000 */
[C---:B------:R-:W-:Y:S04]  /*1de20*/  FMUL.FTZ R30, R0.reuse, R106 ;  /* 0x0000006a001e7220 */ /* 0x040fe80000410000 */
[C---:B------:R-:W-:Y:S02]  /*1de30*/  FMUL.FTZ R31, R0.reuse, R107 ;  /* 0x0000006b001f7220 */ /* 0x040fe40000410000 */
[----:B------:R-:W3:Y:S01]  /*1de40*/  LDSM.16.MT88.4 R104, [R198+0xe000] ;  /* 0x00e00000c668783b */ /* 0x000ee20000004200 */
[C---:B------:R-:W-:Y:S02]  /*1de50*/  FMUL.FTZ R66, R0.reuse, R66 ;  /* 0x0000004200427220 */ /* 0x040fe40000410000 */
[----:B------:R-:W-:Y:S02]  /*1de60*/  FMUL.FTZ R67, R0, R67 ;  /* 0x0000004300437220 */ /* 0x000fe40000410000 */
[C---:B-1----:R-:W-:Y:S03]  /*1de70*/  HMMA.16816.F32 R28, R128.reuse, R120, R28 ;  /* 0x00000078801c723c */ /* 0x042fe6000000181c */
[C---:B------:R-:W-:Y:S02]  /*1de80*/  FMUL.FTZ R68, R2.reuse, R68 ;  /* 0x0000004402447220 */ /* 0x040fe40000410000 */
[----:B------:R-:W-:Y:S02]  /*1de90*/  FMUL.FTZ R69, R2, R69 ;  /* 0x0000004502457220 */ /* 0x000fe40000410000 */
[C---:B------:R-:W-:Y:S01]  /*1dea0*/  FMUL.FTZ R70, R0.reuse, R70 ;  /* 0x0000004600467220 */ /* 0x040fe20000410000 */
[C---:B------:R-:W-:Y:S01]  /*1deb0*/  HMMA.16816.F32 R32, R128.reuse, R122, R32 ;  /* 0x0000007a8020723c */ /* 0x040fe20000001820 */
[----:B------:R-:W-:Y:S03]  /*1dec0*/  LDSM.16.MT88.4 R120, [R196+0xc800] ;  /* 0x00c80000c478783b */ /* 0x000fe60000004200 */
[----:B------:R-:W-:Y:S02]  /*1ded0*/  FMUL.FTZ R71, R0, R71 ;  /* 0x0000004700477220 */ /* 0x000fe40000410000 */
[C---:B------:R-:W-:Y:S02]  /*1dee0*/  FMUL.FTZ R72, R2.reuse, R72 ;  /* 0x0000004802487220 */ /* 0x040fe40000410000 */
[C---:B--2---:R-:W-:Y:S04]  /*1def0*/  HMMA.16816.F32 R36, R128.reuse, R112, R36 ;  /* 0x000000708024723c */ /* 0x044fe80000001824 */
[----:B------:R-:W-:Y:S02]  /*1df00*/  FMUL.FTZ R73, R2, R73 ;  /* 0x0000004902497220 */ /* 0x000fe40000410000 */
[C---:B------:R-:W-:Y:S02]  /*1df10*/  FMUL.FTZ R74, R0.reuse, R74 ;  /* 0x0000004a004a7220 */ /* 0x040fe40000410000 */
[C---:B------:R-:W-:Y:S01]  /*1df20*/  HMMA.16816.F32 R40, R128.reuse, R114, R40 ;  /* 0x000000728028723c */ /* 0x040fe20000001828 */
[----:B------:R-:W-:Y:S03]  /*1df30*/  LDSM.16.MT88.4 R112, [R200+0xc800] ;  /* 0x00c80000c870783b */ /* 0x000fe60000004200 */
[----:B------:R-:W-:Y:S02]  /*1df40*/  FMUL.FTZ R75, R0, R75 ;  /* 0x0000004b004b7220 */ /* 0x000fe40000410000 */
[C---:B------:R-:W-:Y:S02]  /*1df50*/  FMUL.FTZ R76, R2.reuse, R76 ;  /* 0x0000004c024c7220 */ /* 0x040fe40000410000 */
[----:B------:R-:W-:Y:S01]  /*1df60*/  FMUL.FTZ R77, R2, R77 ;  /* 0x0000004d024d7220 */ /* 0x000fe20000410000 */
[C---:B---3--:R-:W-:Y:S03]  /*1df70*/  HMMA.16816.F32 R44, R128.reuse, R104, R44 ;  /* 0x00000068802c723c */ /* 0x048fe6000000182c */
[C---:B------:R-:W-:Y:S02]  /*1df80*/  FMUL.FTZ R78, R0.reuse, R78 ;  /* 0x0000004e004e7220 */ /* 0x040fe40000410000 */
        /* <DEDUP_REMOVED lines=15> */
[--C-:B------:R-:W-:Y:S02]  /*1e080*/  FFMA.FTZ R178, R178, c[0x0][0x23c], -R151.reuse ;  /* 0x00008f00b2b27a23 */ /* 0x100fe40000010897 */
[C---:B------:R-:W-:Y:S01]  /*1e090*/  HMMA.16816.F32 R64, R128.reuse, R110, R64 ;  /* 0x0000006e8040723c */ /* 0x040fe20000001840 */
[----:B------:R-:W3:Y:S03]  /*1e0a0*/  LDSM.16.MT88.4 R108, [R197+0x10000] ;  /* 0x01000000c56c783b */ /* 0x000ee60000004200 */
[----:B------:R-:W-:Y:S01]  /*1e0b0*/  FFMA.FTZ R179, R232, c[0x0][0x23c], -R151 ;  /* 0x00008f00e8b37a23 */ /* 0x000fe20000010897 */
[----:B------:R-:W-:Y:S01]  /*1e0c0*/  MUFU.EX2 R178, R178 ;  /* 0x000000b200b27308 */ /* 0x000fe20000000800 */
[--C-:B------:R-:W-:Y:S02]  /*1e0d0*/  FFMA.FTZ R232, R154, c[0x0][0x23c], -R145.reuse ;  /* 0x00008f009ae87a23 */ /* 0x100fe40000010891 */
[--C-:B------:R-:W-:Y:S01]  /*1e0e0*/  FFMA.FTZ R180, R180, c[0x0][0x23c], -R145.reuse ;  /* 0x00008f00b4b47a23 */ /* 0x100fe20000010891 */
[C---:B-1----:R-:W-:Y:S01]  /*1e0f0*/  HMMA.16816.F32 R68, R128.reuse, R104, R68 ;  /* 0x000000688044723c */ /* 0x042fe20000001844 */
[----:B------:R-:W-:Y:S02]  /*1e100*/  LDSM.16.MT88.4 R152, [R198+0xf800] ;  /* 0x00f80000c698783b */ /* 0x000fe40000004200 */
[----:B------:R-:W-:Y:S02]  /*1e110*/  FFMA.FTZ R181, R230, c[0x0][0x23c], -R145 ;  /* 0x00008f00e6b57a23 */ /* 0x000fe40000010891 */
[--C-:B------:R-:W-:Y:S01]  /*1e120*/  FFMA.FTZ R230, R158, c[0x0][0x23c], -R151.reuse ;  /* 0x00008f009ee67a23 */ /* 0x100fe20000010897 */
[----:B------:R-:W1:Y:S01]  /*1e130*/  MUFU.EX2 R179, R179 ;  /* 0x000000b300b37308 */ /* 0x000e620000000800 */
[----:B------:R-:W-:Y:S01]  /*1e140*/  FFMA.FTZ R183, R228, c[0x0][0x23c], -R151 ;  /* 0x00008f00e4b77a23 */ /* 0x000fe20000010897 */
[C---:B------:R-:W-:Y:S01]  /*1e150*/  HMMA.16816.F32 R72, R128.reuse, R106, R72 ;  /* 0x0000006a8048723c */ /* 0x040fe20000001848 */
[----:B------:R-:W4:Y:S03]  /*1e160*/  LDSM.16.MT88.4 R104, [R196+0x10000] ;  /* 0x01000000c468783b */ /* 0x000f260000004200 */
[----:B------:R-:W-:Y:S02]  /*1e170*/  FFMA.FTZ R228, R162, c[0x0][0x23c], -R145 ;  /* 0x00008f00a2e47a23 */ /* 0x000fe40000010891 */
[----:B------:R-:W-:Y:S02]  /*1e180*/  FFMA.FTZ R182, R182, c[0x0][0x23c], -R151 ;  /* 0x00008f00b6b67a23 */ /* 0x000fe40000010897 */
[C---:B--2---:R-:W-:Y:S01]  /*1e190*/  HMMA.16816.F32 R76, R128.reuse, R100, R76 ;  /* 0x00000064804c723c */ /* 0x044fe2000000184c */
[----:B------:R-:W-:Y:S01]  /*1e1a0*/  LDSM.16.MT88.4 R156, [R197+0xf800] ;  /* 0x00f80000c59c783b */ /* 0x000fe20000004200 */
[----:B------:R-:W-:Y:S02]  /*1e1b0*/  MUFU.EX2 R180, R180 ;  /* 0x000000b400b47308 */ /* 0x000fe40000000800 */
[--C-:B------:R-:W-:Y:S02]  /*1e1c0*/  FFMA.FTZ R224, R224, c[0x0][0x23c], -R145.reuse ;  /* 0x00008f00e0e07a23 */ /* 0x100fe40000010891 */
[----:B------:R-:W-:Y:S02]  /*1e1d0*/  FFMA.FTZ R225, R226, c[0x0][0x23c], -R145 ;  /* 0x00008f00e2e17a23 */ /* 0x000fe40000010891 */
[C---:B------:R-:W-:Y:S01]  /*1e1e0*/  HMMA.16816.F32 R80, R128.reuse, R102, R80 ;  /* 0x000000668050723c */ /* 0x040fe20000001850 */
[----:B------:R-:W-:Y:S03]  /*1e1f0*/  LDSM.16.MT88.4 R160, [R196+0xf800] ;  /* 0x00f80000c4a0783b */ /* 0x000fe60000004200 */
[--C-:B------:R-:W-:Y:S01]  /*1e200*/  FFMA.FTZ R226, R166, c[0x0][0x23c], -R151.reuse ;  /* 0x00008f00a6e27a23 */ /* 0x100fe20000010897 */
[----:B------:R-:W2:Y:S01]  /*1e210*/  MUFU.EX2 R181, R181 ;  /* 0x000000b500b57308 */ /* 0x000ea20000000800 */
[----:B------:R-:W-:Y:S01]  /*1e220*/  FFMA.FTZ R151, R144, c[0x0][0x23c], -R151 ;  /* 0x00008f0090977a23 */ /* 0x000fe20000010897 */
[----:B-1----:R-:W-:Y:S01]  /*1e230*/  F2FP.PACK_AB R100, R179, R178 ;  /* 0x000000b2b364723e */ /* 0x002fe200000000ff */
[C---:B---3--:R-:W-:Y:S01]  /*1e240*/  HMMA.16816.F32 R84, R128.reuse, R108, R84 ;  /* 0x0000006c8054723c */ /* 0x048fe20000001854 */
[----:B------:R-:W-:Y:S03]  /*1e250*/  LDSM.16.MT88.4 R164, [R200+0x11800] ;  /* 0x01180000c8a4783b */ /* 0x000fe60000004200 */
[C---:B------:R-:W-:Y:S02]  /*1e260*/  FMUL.FTZ R88, R2.reuse, R88 ;  /* 0x0000005802587220 */ /* 0x040fe40000410000 */
[----:B------:R-:W-:Y:S01]  /*1e270*/  FMUL.FTZ R89, R2, R89 ;  /* 0x0000005902597220 */ /* 0x000fe20000410000 */
[----:B------:R-:W-:Y:S01]  /*1e280*/  MUFU.EX2 R183, R183 ;  /* 0x000000b700b77308 */ /* 0x000fe20000000800 */
[C---:B------:R-:W-:Y:S04]  /*1e290*/  FMUL.FTZ R90, R0.reuse, R90 ;  /* 0x0000005a005a7220 */ /* 0x040fe80000410000 */
[----:B------:R-:W-:Y:S02]  /*1e2a0*/  FMUL.FTZ R91, R0, R91 ;  /* 0x0000005b005b7220 */ /* 0x000fe40000410000 */
[C---:B------:R-:W-:Y:S02]  /*1e2b0*/  FMUL.FTZ R92, R2.reuse, R92 ;  /* 0x0000005c025c7220 */ /* 0x040fe40000410000 */
[----:B------:R-:W-:Y:S01]  /*1e2c0*/  FMUL.FTZ R93, R2, R93 ;  /* 0x0000005d025d7220 */ /* 0x000fe20000410000 */
[----:B------:R-:W1:Y:S01]  /*1e2d0*/  MUFU.EX2 R182, R182 ;  /* 0x000000b600b67308 */ /* 0x000e620000000800 */
[C---:B------:R-:W-:Y:S01]  /*1e2e0*/  FMUL.FTZ R94, R0.reuse, R94 ;  /* 0x0000005e005e7220 */ /* 0x040fe20000410000 */
[C---:B------:R-:W-:Y:S01]  /*1e2f0*/  HMMA.16816.F32 R88, R128.reuse, R110, R88 ;  /* 0x0000006e8058723c */ /* 0x040fe20000001858 */
[----:B------:R-:W3:Y:S02]  /*1e300*/  LDSM.16.MT88.4 R108, [R197+0xc800] ;  /* 0x00c80000c56c783b */ /* 0x000ee40000004200 */
[----:B------:R-:W-:Y:S01]  /*1e310*/  FMUL.FTZ R95, R0, R95 ;  /* 0x0000005f005f7220 */ /* 0x000fe20000410000 */
[----:B--2---:R-:W-:Y:S01]  /*1e320*/  F2FP.PACK_AB R101, R181, R180 ;  /* 0x000000b4b565723e */ /* 0x004fe200000000ff */
[C---:B------:R-:W-:Y:S02]  /*1e330*/  FMUL.FTZ R96, R2.reuse, R96 ;  /* 0x0000006002607220 */ /* 0x040fe40000410000 */
[----:B------:R-:W-:Y:S01]  /*1e340*/  FMUL.FTZ R97, R2, R97 ;  /* 0x0000006102617220 */ /* 0x000fe20000410000 */
[----:B------:R-:W-:Y:S01]  /*1e350*/  MUFU.EX2 R224, R224 ;  /* 0x000000e000e07308 */ /* 0x000fe20000000800 */
[C---:B------:R-:W-:Y:S01]  /*1e360*/  FMUL.FTZ R98, R0.reuse, R98 ;  /* 0x0000006200627220 */ /* 0x040fe20000410000 */
[C---:B----4-:R-:W-:Y:S03]  /*1e370*/  HMMA.16816.F32 R92, R128.reuse, R104, R92 ;  /* 0x00000068805c723c */ /* 0x050fe6000000185c */
[----:B------:R-:W-:Y:S02]  /*1e380*/  FMUL.FTZ R99, R0, R99 ;  /* 0x0000006300637220 */ /* 0x000fe40000410000 */
[--C-:B------:R-:W-:Y:S02]  /*1e390*/  FFMA.FTZ R134, R134, c[0x0][0x23c], -R145.reuse ;  /* 0x00008f0086867a23 */ /* 0x100fe40000010891 */
[----:B------:R-:W-:Y:S01]  /*1e3a0*/  FFMA.FTZ R145, R133, c[0x0][0x23c], -R145 ;  /* 0x00008f0085917a23 */ /* 0x000fe20000010891 */
[----:B------:R-:W2:Y:S01]  /*1e3b0*/  MUFU.EX2 R225, R225 ;  /* 0x000000e100e17308 */ /* 0x000ea20000000800 */
[----:B------:R-:W-:Y:S01]  /*1e3c0*/  FFMA.FTZ R177, R2, R223, R177 ;  /* 0x000000df02b17223 */ /* 0x000fe200000100b1 */
[----:B------:R-:W-:Y:S01]  /*1e3d0*/  HMMA.16816.F32 R96, R128, R106, R96 ;  /* 0x0000006a8060723c */ /* 0x000fe20000001860 */
[----:B------:R-:W4:Y:S02]  /*1e3e0*/  LDSM.16.MT88.4 R104, [R196+0xe800] ;  /* 0x00e80000c468783b */ /* 0x000f240000004200 */
[----:B-1----:R-:W-:Y:S01]  /*1e3f0*/  F2FP.PACK_AB R102, R182, R183 ;  /* 0x000000b7b666723e */ /* 0x002fe200000000ff */
[----:B------:R-:W-:Y:S01]  /*1e400*/  FFMA.FTZ R173, R0, R221, R173 ;  /* 0x000000dd00ad7223 */ /* 0x000fe200000100ad */
[----:B------:R-:W-:Y:S01]  /*1e410*/  IADD3 R0, R217, -0x1, RZ ;  /* 0xffffffffd9007810 */ /* 0x000fe20007ffe0ff */
[----:B------:R-:W-:Y:S02]  /*1e420*/  FADD.FTZ R176, R176, R177 ;  /* 0x000000b1b0b07221 */ /* 0x000fe40000010000 */
[----:B------:R1:W-:Y:S01]  /*1e430*/  MUFU.EX2 R239, R151 ;  /* 0x0000009700ef7308 */ /* 0x0003e20000000800 */
[----:B------:R-:W-:Y:S03]  /*1e440*/  LDSM.16.MT88.4 R128, [R198+0xf000] ;  /* 0x00f00000c680783b */ /* 0x000fe60000004200 */
[----:B------:R-:W-:Y:S01]  /*1e450*/  FADD.FTZ R172, R172, R173 ;  /* 0x000000adacac7221 */ /* 0x000fe20000010000 */
[----:B------:R-:W-:Y:S01]  /*1e460*/  MOV R217, R0 ;  /* 0x0000000000d97202 */ /* 0x000fe20000000f00 */
[----:B------:R-:W-:Y:S01]  /*1e470*/  FADD.FTZ R175, R175, R176 ;  /* 0x000000b0afaf7221 */ /* 0x000fe20000010000 */
[----:B------:R-:W-:Y:S03]  /*1e480*/  MOV R0, R3 ;  /* 0x0000000300007202 */ /* 0x000fe60000000f00 */
[----:B------:R5:W-:Y:S01]  /*1e490*/  MUFU.EX2 R133, R145 ;  /* 0x0000009100857308 */ /* 0x000be20000000800 */
[----:B------:R-:W-:Y:S01]  /*1e4a0*/  FADD.FTZ R175, R174, R175 ;  /* 0x000000afaeaf7221 */ /* 0x000fe20000010000 */
[----:B--2---:R-:W-:Y:S03]  /*1e4b0*/  F2FP.PACK_AB R103, R225, R224 ;  /* 0x000000e0e167723e */ /* 0x004fe600000000ff */
[----:B------:R-:W-:Y:S04]  /*1e4c0*/  FADD.FTZ R178, R178, R175 ;  /* 0x000000afb2b27221 */ /* 0x000fe80000010000 */
[----:B------:R-:W-:Y:S01]  /*1e4d0*/  FADD.FTZ R178, R179, R178 ;  /* 0x000000b2b3b27221 */ /* 0x000fe20000010000 */
[----:B------:R-:W2:Y:S01]  /*1e4e0*/  MUFU.EX2 R226, R226 ;  /* 0x000000e200e27308 */ /* 0x000ea20000000800 */
[C---:B------:R-:W-:Y:S01]  /*1e4f0*/  HMMA.16816.F32 R4, R100.reuse, R112, R4 ;  /* 0x000000706404723c */ /* 0x040fe20000001804 */
[----:B-1----:R-:W-:Y:S04]  /*1e500*/  LDSM.16.MT88.4 R148, [R200+0xf800] ;  /* 0x00f80000c894783b */ /* 0x002fe80000004200 */
[----:B------:R-:W-:Y:S03]  /*1e510*/  FADD.FTZ R183, R183, R178 ;  /* 0x000000b2b7b77221 */ /* 0x000fe60000010000 */
[C---:B------:R-:W-:Y:S01]  /*1e520*/  HMMA.16816.F32 R8, R100.reuse, R114, R8 ;  /* 0x000000726408723c */ /* 0x040fe20000001808 */
[----:B------:R-:W1:Y:S01]  /*1e530*/  MUFU.EX2 R228, R228 ;  /* 0x000000e400e47308 */ /* 0x000e620000000800 */
[----:B------:R-:W-:Y:S02]  /*1e540*/  LDSM.16.MT88.4 R112, [R198+0x10800] ;  /* 0x01080000c670783b */ /* 0x000fe40000004200 */
[----:B------:R-:W-:Y:S04]  /*1e550*/  FADD.FTZ R183, R182, R183 ;  /* 0x000000b7b6b77221 */ /* 0x000fe80000010000 */
[C---:B------:R-:W-:Y:S02]  /*1e560*/  HMMA.16816.F32 R12, R100.reuse, R116, R12 ;  /* 0x00000074640c723c */ /* 0x040fe4000000180c */
[----:B-----5:R-:W-:Y:S01]  /*1e570*/  LDSM.16.MT88.4 R144, [R196+0xd800] ;  /* 0x00d80000c490783b */ /* 0x020fe20000004200 */
[----:B------:R-:W5:Y:S05]  /*1e580*/  MUFU.EX2 R230, R230 ;  /* 0x000000e600e67308 */ /* 0x000f6a0000000800 */
[C---:B------:R-:W-:Y:S02]  /*1e590*/  HMMA.16816.F32 R16, R100.reuse, R118, R16 ;  /* 0x000000766410723c */ /* 0x040fe40000001810 */
[----:B------:R-:W-:Y:S03]  /*1e5a0*/  LDSM.16.MT88.4 R116, [R197+0x10800] ;  /* 0x01080000c574783b */ /* 0x000fe60000004200 */
[----:B------:R-:W1:Y:S03]  /*1e5b0*/  MUFU.EX2 R232, R232 ;  /* 0x000000e800e87308 */ /* 0x000e660000000800 */
[C---:B---3--:R-:W-:Y:S08]  /*1e5c0*/  HMMA.16816.F32 R20, R100.reuse, R108, R20 ;  /* 0x0000006c6414723c */ /* 0x048ff00000001814 */
[C---:B------:R-:W-:Y:S01]  /*1e5d0*/  HMMA.16816.F32 R24, R100.reuse, R110, R24 ;  /* 0x0000006e6418723c */ /* 0x040fe20000001818 */
[----:B------:R-:W3:Y:S01]  /*1e5e0*/  LDSM.16.MT88.4 R108, [R200+0x10800] ;  /* 0x01080000c86c783b */ /* 0x000ee20000004200 */
[----:B------:R-:W1:Y:S06]  /*1e5f0*/  MUFU.EX2 R134, R134 ;  /* 0x0000008600867308 */ /* 0x000e6c0000000800 */
        /* <DEDUP_REMOVED lines=14> */
[----:B------:R-:W4:Y:S07]  /*1e6e0*/  LDSM.16.MT88.4 R104, [R196+0x10800] ;  /* 0x01080000c468783b */ /* 0x000f2e0000004200 */
[C---:B---3--:R-:W-:Y:S08]  /*1e6f0*/  HMMA.16816.F32 R68, R100.reuse, R108, R68 ;  /* 0x0000006c6444723c */ /* 0x048ff00000001844 */
[C---:B------:R-:W-:Y:S01]  /*1e700*/  HMMA.16816.F32 R72, R100.reuse, R110, R72 ;  /* 0x0000006e6448723c */ /* 0x040fe20000001848 */
[----:B------:R-:W3:Y:S07]  /*1e710*/  LDSM.16.MT88.4 R108, [R200+0xd000] ;  /* 0x00d00000c86c783b */ /* 0x000eee0000004200 */
[C---:B------:R-:W-:Y:S08]  /*1e720*/  HMMA.16816.F32 R76, R100.reuse, R112, R76 ;  /* 0x00000070644c723c */ /* 0x040ff0000000184c */
[C---:B------:R-:W-:Y:S01]  /*1e730*/  HMMA.16816.F32 R80, R100.reuse, R114, R80 ;  /* 0x000000726450723c */ /* 0x040fe20000001850 */
[----:B------:R-:W1:Y:S07]  /*1e740*/  LDSM.16.MT88.4 R112, [R197+0xd000] ;  /* 0x00d00000c570783b */ /* 0x000e6e0000004200 */
[C---:B------:R-:W-:Y:S08]  /*1e750*/  HMMA.16816.F32 R84, R100.reuse, R116, R84 ;  /* 0x000000746454723c */ /* 0x040ff00000001854 */
[C---:B------:R-:W-:Y:S01]  /*1e760*/  HMMA.16816.F32 R88, R100.reuse, R118, R88 ;  /* 0x000000766458723c */ /* 0x040fe20000001858 */
[----:B------:R-:W3:Y:S07]  /*1e770*/  LDSM.16.MT88.4 R116, [R200+0xf000] ;  /* 0x00f00000c874783b */ /* 0x000eee0000004200 */
[C---:B----4-:R-:W-:Y:S08]  /*1e780*/  HMMA.16816.F32 R92, R100.reuse, R104, R92 ;  /* 0x00000068645c723c */ /* 0x050ff0000000185c */
[----:B------:R-:W-:Y:S01]  /*1e790*/  HMMA.16816.F32 R96, R100, R106, R96 ;  /* 0x0000006a6460723c */ /* 0x000fe20000001860 */
[----:B------:R-:W4:Y:S06]  /*1e7a0*/  LDSM.16.MT88.4 R104, [R196+0xf000] ;  /* 0x00f00000c468783b */ /* 0x000f2c0000004200 */
[----:B--2---:R-:W-:Y:S01]  /*1e7b0*/  F2FP.PACK_AB R100, R227, R226 ;  /* 0x000000e2e364723e */ /* 0x004fe200000000ff */
[----:B------:R-:W-:Y:S01]  /*1e7c0*/  FADD.FTZ R226, R226, R183 ;  /* 0x000000b7e2e27221 */ /* 0x000fe20000010000 */
[----:B-1----:R-:W-:Y:S03]  /*1e7d0*/  F2FP.PACK_AB R101, R229, R228 ;  /* 0x000000e4e565723e */ /* 0x002fe600000000ff */
[----:B-----5:R-:W-:Y:S01]  /*1e7e0*/  F2FP.PACK_AB R102, R231, R230 ;  /* 0x000000e6e766723e */ /* 0x020fe200000000ff */
[----:B------:R-:W-:Y:S01]  /*1e7f0*/  FADD.FTZ R227, R227, R226 ;  /* 0x000000e2e3e37221 */ /* 0x000fe20000010000 */
[----:B------:R-:W-:Y:S03]  /*1e800*/  F2FP.PACK_AB R103, R233, R232 ;  /* 0x000000e8e967723e */ /* 0x000fe600000000ff */
[----:B------:R-:W-:Y:S04]  /*1e810*/  FADD.FTZ R230, R230, R227 ;  /* 0x000000e3e6e67221 */ /* 0x000fe80000010000 */
[C---:B---3--:R-:W-:Y:S03]  /*1e820*/  HMMA.16816.F32 R4, R100.reuse, R108, R4 ;  /* 0x0000006c6404723c */ /* 0x048fe60000001804 */
[----:B------:R-:W-:Y:S05]  /*1e830*/  FADD.FTZ R231, R231, R230 ;  /* 0x000000e6e7e77221 */ /* 0x000fea0000010000 */
[C---:B------:R-:W-:Y:S01]  /*1e840*/  HMMA.16816.F32 R8, R100.reuse, R110, R8 ;  /* 0x0000006e6408723c */ /* 0x040fe20000001808 */
[----:B------:R-:W1:Y:S07]  /*1e850*/  LDSM.16.MT88.4 R108, [R200+0x11000] ;  /* 0x01100000c86c783b */ /* 0x000e6e0000004200 */
[C---:B------:R-:W-:Y:S08]  /*1e860*/  HMMA.16816.F32 R12, R100.reuse, R120, R12 ;  /* 0x00000078640c723c */ /* 0x040ff0000000180c */
[C---:B------:R-:W-:Y:S08]  /*1e870*/  HMMA.16816.F32 R16, R100.reuse, R122, R16 ;  /* 0x0000007a6410723c */ /* 0x040ff00000001810 */
[C---:B------:R-:W-:Y:S08]  /*1e880*/  HMMA.16816.F32 R20, R100.reuse, R112, R20 ;  /* 0x000000706414723c */ /* 0x040ff00000001814 */
[C---:B------:R-:W-:Y:S01]  /*1e890*/  HMMA.16816.F32 R24, R100.reuse, R114, R24 ;  /* 0x000000726418723c */ /* 0x040fe20000001818 */
[----:B------:R-:W2:Y:S07]  /*1e8a0*/  LDSM.16.MT88.4 R112, [R198+0x11000] ;  /* 0x01100000c670783b */ /* 0x000eae0000004200 */
[C---:B------:R-:W-:Y:S08]  /*1e8b0*/  HMMA.16816.F32 R28, R100.reuse, R124, R28 ;  /* 0x0000007c641c723c */ /* 0x040ff0000000181c */
[C---:B------:R-:W-:Y:S01]  /*1e8c0*/  HMMA.16816.F32 R32, R100.reuse, R126, R32 ;  /* 0x0000007e6420723c */ /* 0x040fe20000001820 */
[----:B------:R-:W-:Y:S07]  /*1e8d0*/  LDSM.16.MT88.4 R124, [R200+0xd800] ;  /* 0x00d80000c87c783b */ /* 0x000fee0000004200 */
[C---:B------:R-:W-:Y:S08]  /*1e8e0*/  HMMA.16816.F32 R36, R100.reuse, R116, R36 ;  /* 0x000000746424723c */ /* 0x040ff00000001824 */
[C---:B------:R-:W-:Y:S01]  /*1e8f0*/  HMMA.16816.F32 R40, R100.reuse, R118, R40 ;  /* 0x000000766428723c */ /* 0x040fe20000001828 */
[----:B------:R-:W3:Y:S07]  /*1e900*/  LDSM.16.MT88.4 R116, [R197+0x11000] ;  /* 0x01100000c574783b */ /* 0x000eee0000004200 */
        /* <DEDUP_REMOVED lines=8> */
[C---:B----4-:R-:W-:Y:S04]  /*1e990*/  HMMA.16816.F32 R60, R100.reuse, R104, R60 ;  /* 0x00000068643c723c */ /* 0x050fe8000000183c */
[----:B------:R-:W-:Y:S01]  /*1e9a0*/  F2FP.PACK_AB R139, R133, R134 ;  /* 0x00000086858b723e */ /* 0x000fe200000000ff */
[----:B------:R-:W-:Y:S03]  /*1e9b0*/  FADD.FTZ R235, R235, R234 ;  /* 0x000000eaebeb7221 */ /* 0x000fe60000010000 */
[C---:B------:R-:W-:Y:S01]  /*1e9c0*/  HMMA.16816.F32 R64, R100.reuse, R106, R64 ;  /* 0x0000006a6440723c */ /* 0x040fe20000001840 */
[----:B------:R-:W4:Y:S03]  /*1e9d0*/  LDSM.16.MT88.4 R104, [R196+0x11000] ;  /* 0x01100000c468783b */ /* 0x000f260000004200 */
[----:B------:R-:W-:Y:S04]  /*1e9e0*/  FADD.FTZ R238, R238, R235 ;  /* 0x000000ebeeee7221 */ /* 0x000fe80000010000 */
[C---:B-1----:R-:W-:Y:S04]  /*1e9f0*/  HMMA.16816.F32 R68, R100.reuse, R108, R68 ;  /* 0x0000006c6444723c */ /* 0x042fe80000001844 */
[----:B------:R-:W-:Y:S04]  /*1ea00*/  FADD.FTZ R223, R239, R238 ;  /* 0x000000eeefdf7221 */ /* 0x000fe80000010000 */
[C---:B------:R-:W-:Y:S01]  /*1ea10*/  HMMA.16816.F32 R72, R100.reuse, R110, R72 ;  /* 0x0000006e6448723c */ /* 0x040fe20000001848 */
[----:B------:R-:W1:Y:S07]  /*1ea20*/  LDSM.16.MT88.4 R108, [R198+0xd800] ;  /* 0x00d80000c66c783b */ /* 0x000e6e0000004200 */
[C---:B--2---:R-:W-:Y:S08]  /*1ea30*/  HMMA.16816.F32 R76, R100.reuse, R112, R76 ;  /* 0x00000070644c723c */ /* 0x044ff0000000184c */
[C---:B------:R-:W-:Y:S08]  /*1ea40*/  HMMA.16816.F32 R80, R100.reuse, R114, R80 ;  /* 0x000000726450723c */ /* 0x040ff00000001850 */
[C---:B---3--:R-:W-:Y:S08]  /*1ea50*/  HMMA.16816.F32 R84, R100.reuse, R116, R84 ;  /* 0x000000746454723c */ /* 0x048ff00000001854 */
[C---:B------:R-:W-:Y:S08]  /*1ea60*/  HMMA.16816.F32 R88, R100.reuse, R118, R88 ;  /* 0x000000766458723c */ /* 0x040ff00000001858 */
[C---:B----4-:R-:W-:Y:S08]  /*1ea70*/  HMMA.16816.F32 R92, R100.reuse, R104, R92 ;  /* 0x00000068645c723c */ /* 0x050ff0000000185c */
[----:B------:R-:W-:Y:S08]  /*1ea80*/  HMMA.16816.F32 R96, R100, R106, R96 ;  /* 0x0000006a6460723c */ /* 0x000ff00000001860 */
[C---:B------:R-:W-:Y:S01]  /*1ea90*/  HMMA.16816.F32 R128, R136.reuse, R124, R4 ;  /* 0x0000007c8880723c */ /* 0x040fe20000001804 */
[----:B------:R-:W2:Y:S07]  /*1eaa0*/  LDSM.16.MT88.4 R4, [R198+0x11800] ;  /* 0x01180000c604783b */ /* 0x000eae0000004200 */
[C---:B------:R-:W-:Y:S01]  /*1eab0*/  HMMA.16816.F32 R124, R136.reuse, R126, R8 ;  /* 0x0000007e887c723c */ /* 0x040fe20000001808 */
[----:B------:R-:W3:Y:S07]  /*1eac0*/  LDSM.16.MT88.4 R8, [R197+0x11800] ;  /* 0x01180000c508783b */ /* 0x000eee0000004200 */
[C---:B-1----:R-:W-:Y:S01]  /*1ead0*/  HMMA.16816.F32 R120, R136.reuse, R108, R12 ;  /* 0x0000006c8878723c */ /* 0x042fe2000000180c */
[----:B------:R-:W1:Y:S07]  /*1eae0*/  LDSM.16.MT88.4 R12, [R196+0x11800] ;  /* 0x01180000c40c783b */ /* 0x000e6e0000004200 */
        /* <DEDUP_REMOVED lines=15> */
[C---:B--2---:R-:W-:Y:S07]  /*1ebe0*/  HMMA.16816.F32 R76, R136.reuse, R4, R76 ;  /* 0x00000004884c723c */ /* 0x044fee000000184c */
        /* <DEDUP_REMOVED lines=8> */
[C---:B-1----:R-:W-:Y:S03]  /*1ec70*/  HMMA.16816.F32 R92, R136.reuse, R12, R92 ;  /* 0x0000000c885c723c */ /* 0x042fe6000000185c */
        /* <DEDUP_REMOVED lines=11> */
.L_x_1304:
        /* <DEDUP_REMOVED lines=208> */
[----:B------:R-:W-:Y:S04]  /*1fa30*/  STS [R21], R104 ;  /* 0x0000006815007388 */ /* 0x000fe80000000800 */
[----:B------:R-:W-:Y:S04]  /*1fa40*/  STS [R21+0x400], R106 ;  /* 0x0004006a15007388 */ /* 0x000fe80000000800 */
        /* <DEDUP_REMOVED lines=13> */
[----:B------:R-:W-:Y:S04]  /*1fb20*/  STS [R19+0x2400], R58 ;  /* 0x0024003a13007388 */ /* 0x000fe80000000800 */
[----:B------:R-:W-:Y:S04]  /*1fb30*/  STS [R21+0x2000], R60 ;  /* 0x0020003c15007388 */ /* 0x000fe80000000800 */
[----:B------:R-:W-:Y:S04]  /*1fb40*/  STS [R21+0x2400], R62 ;  /* 0x0024003e15007388 */ /* 0x000fe80000000800 */
[----:B------:R-:W-:Y:S04]  /*1fb50*/  STS [R23+0x2000], R64 ;  /* 0x0020004017007388 */ /* 0x000fe80000000800 */
[----:B------:R-:W-:Y:S04]  /*1fb60*/  STS [R23+0x2400], R66 ;  /* 0x0024004217007388 */ /* 0x000fe80000000800 */
[----:B------:R-:W-:Y:S01]  /*1fb70*/  STS [R9+0x4000], R68 ;  /* 0x0040004409007388 */ /* 0x000fe20000000800 */
[----:B-1----:R-:W-:-:S03]  /*1fb80*/  MOV R56, 0x7f800000 ;  /* 0x7f80000000387802 */ /* 0x002fc60000000f00 */
        /* <DEDUP_REMOVED lines=27> */
.L_x_1309:
[----:B------:R-:W2:Y:S04]  /*1fd40*/  S2R R58, SR_CTAID.Z ;  /* 0x00000000003a7919 */ /* 0x000ea80000002700 */
[----:B------:R-:W2:Y:S02]  /*1fd50*/  S2R R3, SR_CTAID.Y ;  /* 0x0000000000037919 */ /* 0x000ea40000002600 */
[----:B--2---:R-:W-:-:S04]  /*1fd60*/  IMAD R57, R3, c[0x0][0x1c0], R58 ;  /* 0x0000700003397a24 */ /* 0x004fc800078e023a */
[----:B------:R-:W-:Y:S02]  /*1fd70*/  IMAD R57, R57, c[0x0][0x214], RZ ;  /* 0x0000850039397a24 */ /* 0x000fe400078e02ff */
.L_x_1310:
        /* <DEDUP_REMOVED lines=54> */
.L_x_1312:
[----:B----4-:R-:W-:Y:S05]  /*200e0*/  BSYNC B0 ;  /* 0x0000000000007941 */ /* 0x010fea0003800000 */
.L_x_1311:
        /* <DEDUP_REMOVED lines=10> */
[----:B------:R-:W-:Y:S01]  /*20190*/  IMAD.IADD R5, R0, 0x1, -R5 ;  /* 0x0000000100057824 */ /* 0x000fe200078e0a05 */
[----:B------:R-:W-:Y:S02]  /*201a0*/  SHF.R.S32.HI R0, RZ, 0x1f, R59 ;  /* 0x0000001fff007819 */ /* 0x000fe4000001143b */
[----:B------:R-:W-:Y:S01]  /*201b0*/  SHF.R.S32.HI R57, RZ, 0x1f, R56 ;  /* 0x0000001fff397819 */ /* 0x000fe20000011438 */
[----:B------:R-:W-:-:S02]  /*201c0*/  IMAD.SHL.U32 R5, R5, 0x8, RZ ;  /* 0x0000000805057824 */ /* 0x000fc400078e00ff */
[----:B----4-:R-:W-:-:S04]  /*201d0*/  IMAD.SHL.U32 R2, R2, 0x40, RZ ;  /* 0x0000004002027824 */ /* 0x010fc800078e00ff */
[----:B------:R-:W-:Y:S01]  /*201e0*/  IMAD.WIDE.U32 R60, R2, c[0x0][0x1e8], R56 ;  /* 0x00007a00023c7a25 */ /* 0x000fe200078e0038 */
[----:B------:R-:W-:-:S04]  /*201f0*/  SHF.R.S32.HI R7, RZ, 0x1f, R2 ;  /* 0x0000001fff077819 */ /* 0x000fc80000011402 */
[----:B------:R-:W-:Y:S01]  /*20200*/  IADD3 R60, P0, R3, R60, RZ ;  /* 0x0000003c033c7210 */ /* 0x000fe20007f1e0ff */
[----:B------:R-:W-:Y:S02]  /*20210*/  IMAD R7, R7, c[0x0][0x1e8], RZ ;  /* 0x00007a0007077a24 */ /* 0x000fe400078e02ff */
[----:B------:R-:W-:Y:S01]  /*20220*/  IMAD R3, R4, c[0x0][0x1f0], RZ ;  /* 0x00007c0004037a24 */ /* 0x000fe200078e02ff */
[C---:B------:R-:W-:Y:S01]  /*20230*/  IADD3 R4, R5.reuse, 0x80, RZ ;  /* 0x0000008005047810 */ /* 0x040fe20007ffe0ff */
[----:B------:R-:W-:Y:S01]  /*20240*/  IMAD R7, R2, c[0x0][0x1ec], R7 ;  /* 0x00007b0002077a24 */ /* 0x000fe200078e0207 */
[----:B------:R-:W-:Y:S01]  /*20250*/  IADD3 R5, R5, 0x40, RZ ;  /* 0x0000004005057810 */ /* 0x000fe20007ffe0ff */
        /* <DEDUP_REMOVED lines=20> */
.L_x_1314:
[----:B------:R-:W-:Y:S05]  /*203a0*/  BSYNC B0 ;  /* 0x0000000000007941 */ /* 0x000fea0003800000 */
.L_x_1313:
        /* <DEDUP_REMOVED lines=20> */
.L_x_1316:
[----:B------:R-:W-:Y:S05]  /*204f0*/  BSYNC B0 ;  /* 0x0000000000007941 */ /* 0x000fea0003800000 */
.L_x_1315:
        /* <DEDUP_REMOVED lines=20> */
.L_x_1318:
[----:B------:R-:W-:Y:S05]  /*20640*/  BSYNC B0 ;  /* 0x0000000000007941 */ /* 0x000fea0003800000 */
.L_x_1317:
[----:B------:R-:W-:-:S04]  /*20650*/  IADD3 R3, R59, 0x30, RZ ;  /* 0x000000303b037810 */ /* 0x000fc80007ffe0ff */
[----:B------:R-:W-:-:S13]  /*20660*/  ISETP.GE.AND P0, PT, R3, R2, PT ;  /* 0x000000020300720c */ /* 0x000fda0003f06270 */
[----:B------:R-:W-:Y:S05]  /*20670*/  @P0 EXIT ;  /* 0x000000000000094d */ /* 0x000fea0003800000 */
[----:B------:R-:W-:Y:S01]  /*20680*/  IADD3 R59, P0, R59, 0x30, RZ ;  /* 0x000000303b3b7810 */ /* 0x000fe20007f1e0ff */
[----:B------:R-:W-:Y:S01]  /*20690*/  IMAD.MOV.U32 R2, RZ, RZ, R60 ;  /* 0x000000ffff027224 */ /* 0x000fe200078e003c */
[----:B------:R-:W-:Y:S02]  /*206a0*/  MOV R3, R63 ;  /* 0x0000003f00037202 */ /* 0x000fe40000000f00 */
[----:B------:R-:W-:Y:S01]  /*206b0*/  ISETP.GE.AND P1, PT, R56, c[0x0][0x220], PT ;  /* 0x0000880038007a0c */ /* 0x000fe20003f26270 */
[----:B------:R-:W-:Y:S01]  /*206c0*/  IMAD.X R0, RZ, RZ, R0, P0 ;  /* 0x000000ffff007224 */ /* 0x000fe200000e0600 */
[----:B------:R-:W-:Y:S01]  /*206d0*/  ISETP.GE.AND P0, PT, R5, c[0x0][0x220], PT ;  /* 0x0000880005007a0c */ /* 0x000fe20003f06270 */
[----:B------:R-:W-:-:S04]  /*206e0*/  IMAD.WIDE.U32 R2, R59, c[0x0][0x1e8], R2 ;  /* 0x00007a003b027a25 */ /* 0x000fc800078e0002 */
[----:B------:R-:W-:Y:S01]  /*206f0*/  IMAD R0, R0, c[0x0][0x1e8], RZ ;  /* 0x00007a0000007a24 */ /* 0x000fe200078e02ff */
[----:B-1--4-:R-:W-:-:S03]  /*20700*/  LEA R6, P2, R2, c[0x0][0x1d0], 0x1 ;  /* 0x0000740002067a11 */ /* 0x012fc600078408ff */
        /* <DEDUP_REMOVED lines=9> */
.L_x_1319:
        /* <DEDUP_REMOVED lines=14> */
.L_x_4101:


//--------------------- .text._ZN5flash24flash_fwd_splitkv_kernelI23Flash_fwd_kernel_traitsILi192ELi64ELi64ELi4ELb0ELb0EN7cutlass6half_tE19Flash_kernel_traitsILi192ELi64ELi64ELi4ES3_EELb1ELb0ELb0ELb0ELb0ELb0ELb1ELb0EEEvNS_16Flash_fwd_paramsE --------------------------
	.section	.text._ZN5flash24flash_fwd_splitkv_kernelI23Flash_fwd_kernel_traitsILi192ELi64ELi64ELi4ELb0ELb0EN7cutlass6half_tE19Flash_kernel_traitsILi192ELi64ELi64ELi4ES3_EELb1ELb0ELb0ELb0ELb0ELb0ELb1ELb0EEEvNS_16Flash_fwd_paramsE,"ax",@progbits
	.sectioninfo	@"SHI_REGISTERS=238"
	.align	128
        .global         _ZN5flash24flash_fwd_splitkv_kernelI23Flash_fwd_kernel_traitsILi192ELi64ELi64ELi4ELb0ELb0EN7cutlass6half_tE19Flash_kernel_traitsILi192ELi64ELi64ELi4ES3_EELb1ELb0ELb0ELb0ELb0ELb0ELb1ELb0EEEvNS_16Flash_fwd_paramsE
        .type           _ZN5flash24flash_fwd_splitkv_kernelI23Flash_fwd_kernel_traitsILi192ELi64ELi64ELi4ELb0ELb0EN7cutlass6half_tE19Flash_kernel_traitsILi192ELi64ELi64ELi4ES3_EELb1ELb0ELb0ELb0ELb0ELb0ELb1ELb0EEEvNS_16Flash_fwd_paramsE,@function
        .size           _ZN5flash24flash_fwd_splitkv_kernelI23Flash_fwd_kernel_traitsILi192ELi64ELi64ELi4ELb0ELb0EN7cutlass6half_tE19Flash_kernel_traitsILi192ELi64ELi64ELi4ES3_EELb1ELb0ELb0ELb0ELb0ELb0ELb1ELb0EEEvNS_16Flash_fwd_paramsE,(.L_x_4102 - _ZN5flash24flash_fwd_splitkv_kernelI23Flash_fwd_kernel_traitsILi192ELi64ELi64ELi4ELb0ELb0EN7cutlass6half_tE19Flash_kernel_traitsILi192ELi64ELi64ELi4ES3_EELb1ELb0ELb0ELb0ELb0ELb0ELb1ELb0EEEvNS_16Flash_fwd_paramsE)
        .other          _ZN5flash24flash_fwd_splitkv_kernelI23Flash_fwd_kernel_traitsILi192ELi64ELi64ELi4ELb0ELb0EN7cutlass6half_tE19Flash_kernel_traitsILi192ELi64ELi64ELi4ES3_EELb1ELb0ELb0ELb0ELb0ELb0ELb1ELb0EEEvNS_16Flash_fwd_paramsE,@"STO_CUDA_ENTRY STV_DEFAULT"
_ZN5flash24flash_fwd_splitkv_kernelI23Flash_fwd_kernel_traitsILi192ELi64ELi64ELi4ELb0ELb0EN7cutlass6half_tE19Flash_kernel_traitsILi192ELi64ELi64ELi4ES3_EELb1ELb0ELb0ELb0ELb0ELb0ELb1ELb0EEEvNS_16Flash_fwd_paramsE:
.text._ZN5flash24flash_fwd_splitkv_kernelI23Flash_fwd_kernel_traitsILi192ELi64ELi64ELi4ELb0ELb0EN7cutlass6half_tE19Flash_kernel_traitsILi192ELi64ELi64ELi4ES3_EELb1ELb0ELb0ELb0ELb0ELb0ELb1ELb0EEEvNS_16Flash_fwd_paramsE:
[----:B------:R-:W-:Y:S02]  /*0000*/  MOV R1, c[0x0][0x28] ;  /* 0x00000a0000017a02 */ /* 0x000fe40000000f00 */
[----:B------:R-:W1:Y:S01]  /*0010*/  I2F.U32.RP R4, c[0x0][0x1c0] ;  /* 0x0000700000047b06 */ /* 0x000e620000209000 */
[----:B------:R-:W2:Y:S01]  /*0020*/  S2R R7, SR_CTAID.Z ;  /* 0x0000000000077919 */ /* 0x000ea20000002700 */
[----:B------:R-:W-:Y:S01]  /*0030*/  IMAD.MOV.U32 R2, RZ, RZ, RZ ;  /* 0x000000ffff027224 */ /* 0x000fe200078e00ff */
[----:B------:R-:W-:Y:S01]  /*0040*/  ISETP.NE.U32.AND P1, PT, RZ, c[0x0][0x1c0], PT ;  /* 0x00007000ff007a0c */ /* 0x000fe20003f25070 */
[----:B------:R-:W-:Y:S01]  /*0050*/  IMAD.MOV.U32 R207, RZ, RZ, 0x4 ;  /* 0x00000004ffcf7424 */ /* 0x000fe200078e00ff */
[----:B------:R-:W-:Y:S01]  /*0060*/  ULDC.64 UR6, c[0x0][0x118] ;  /* 0x0000460000067ab9 */ /* 0x000fe20000000a00 */
[----:B------:R-:W-:Y:S02]  /*0070*/  IMAD.MOV.U32 R13, RZ, RZ, -0x1 ;  /* 0xffffffffff0d7424 */ /* 0x000fe400078e00ff */
[----:B-1----:R-:W1:Y:S02]  /*0080*/  MUFU.RCP R3, R4 ;  /* 0x0000000400037308 */ /* 0x002e640000001000 */
[----:B-1----:R-:W-:-:S06]  /*0090*/  IADD3 R3, R3, 0xffffffe, RZ ;  /* 0x0ffffffe03037810 */ /* 0x002fcc0007ffe0ff */
[----:B------:R-:W1:Y:S02]  /*00a0*/  F2I.FTZ.U32.TRUNC.NTZ R3, R3 ;  /* 0x0000000300037305 */ /* 0x000e64000021f000 */
[----:B-1----:R-:W-:-:S04]  /*00b0*/  IMAD.MOV R0, RZ, RZ, -R3 ;  /* 0x000000ffff007224 */ /* 0x002fc800078e0a03 */
[----:B------:R-:W-:Y:S02]  /*00c0*/  IMAD R5, R0, c[0x0][0x1c0], RZ ;  /* 0x0000700000057a24 */ /* 0x000fe400078e02ff */
[----:B------:R-:W1:Y:S02]  /*00d0*/  LDC.U8 R0, c[0x0][0x312] ;  /* 0x0000c480ff007b82 */ /* 0x000e640000000000 */
[----:B------:R-:W-:-:S06]  /*00e0*/  IMAD.HI.U32 R2, R3, R5, R2 ;  /* 0x0000000503027227 */ /* 0x000fcc00078e0002 */
[----:B--2---:R-:W-:-:S04]  /*00f0*/  IMAD.HI.U32 R206, R2, R7, RZ ;  /* 0x0000000702ce7227 */ /* 0x004fc800078e00ff */
[----:B------:R-:W-:-:S04]  /*0100*/  IMAD.MOV R2, RZ, RZ, -R206 ;  /* 0x000000ffff027224 */ /* 0x000fc800078e0ace */
[----:B------:R-:W-:-:S05]  /*0110*/  IMAD R2, R2, c[0x0][0x1c0], R7 ;  /* 0x0000700002027a24 */ /* 0x000fca00078e0207 */
[----:B------:R-:W-:Y:S02]  /*0120*/  ISETP.GE.U32.AND P2, PT, R2, c[0x0][0x1c0], PT ;  /* 0x0000700002007a0c */ /* 0x000fe40003f46070 */
[----:B-1----:R-:W-:-:S11]  /*0130*/  ISETP.NE.AND P3, PT, R0, RZ, PT ;  /* 0x000000ff0000720c */ /* 0x002fd60003f65270 */
[----:B------:R-:W-:Y:S02]  /*0140*/  @P2 IADD3 R2, R2, -c[0x0][0x1c0], RZ ;  /* 0x8000700002022a10 */ /* 0x000fe40007ffe0ff */
[----:B------:R-:W-:Y:S02]  /*0150*/  @P2 IADD3 R206, R206, 0x1, RZ ;  /* 0x00000001cece2810 */ /* 0x000fe40007ffe0ff */
[----:B------:R-:W-:Y:S02]  /*0160*/  ISETP.GE.U32.AND P0, PT, R2, c[0x0][0x1c0], PT ;  /* 0x0000700002007a0c */ /* 0x000fe40003f06070 */
[----:B------:R-:W-:-:S04]  /*0170*/  ISETP.NE.U32.AND P2, PT, RZ, c[0x0][0x240], PT ;  /* 0x00009000ff007a0c */ /* 0x000fc80003f45070 */
[----:B------:R-:W-:-:S07]  /*0180*/  ISETP.NE.AND.EX P2, PT, RZ, c[0x0][0x244], PT, P2 ;  /* 0x00009100ff007a0c */ /* 0x000fce0003f45320 */
[----:B------:R-:W-:Y:S02]  /*0190*/  @P0 IADD3 R206, R206, 0x1, RZ ;  /* 0x00000001cece0810 */ /* 0x000fe40007ffe0ff */
[----:B------:R-:W-:Y:S02]  /*01a0*/  @!P1 LOP3.LUT R206, RZ, c[0x0][0x1c0], RZ, 0x33, !PT ;  /* 0x00007000ffce9a12 */ /* 0x000fe400078e33ff */
[----:B------:R-:W-:Y:S01]  /*01b0*/  ISETP.EQ.U32.AND P1, PT, RZ, c[0x0][0x248], PT ;  /* 0x00009200ff007a0c */ /* 0x000fe20003f22070 */
[----:B------:R-:W-:Y:S01]  /*01c0*/  IMAD.MOV.U32 R17, RZ, RZ, -0x1 ;  /* 0xffffffffff117424 */ /* 0x000fe200078e00ff */
[----:B------:R-:W-:Y:S01]  /*01d0*/  ISETP.NE.U32.AND P0, PT, RZ, c[0x0][0x250], PT ;  /* 0x00009400ff007a0c */ /* 0x000fe20003f05070 */
[CC--:B------:R-:W-:Y:S01]  /*01e0*/  IMAD.WIDE R10, R206.reuse, R207.reuse, c[0x0][0x240] ;  /* 0x00009000ce0a7625 */ /* 0x0c0fe200078e02cf */
[----:B------:R-:W-:Y:S02]  /*01f0*/  ISETP.EQ.OR.EX P1, PT, RZ, c[0x0][0x24c], !P3, P1 ;  /* 0x00009300ff007a0c */ /* 0x000fe40005f22710 */
[----:B------:R-:W-:Y:S01]  /*0200*/  ISETP.NE.AND.EX P0, PT, RZ, c[0x0][0x254], PT, P0 ;  /* 0x00009500ff007a0c */ /* 0x000fe20003f05300 */
[----:B------:R-:W-:Y:S01]  /*0210*/  IMAD.WIDE R4, R206, R207, c[0x0][0x248] ;  /* 0x00009200ce047625 */ /* 0x000fe200078e02cf */
[----:B------:R-:W2:Y:S04]  /*0220*/  @P2 LDG.E R13, [R10.64] ;  /* 0x000000060a0d2981 */ /* 0x000ea8000c1e1900 */
[----:B------:R-:W2:Y:S01]  /*0230*/  @P2 LDG.E R0, [R10.64+0x4] ;  /* 0x000004060a002981 */ /* 0x000ea2000c1e1900 */
[----:B------:R-:W-:-:S04]  /*0240*/  MOV R2, RZ ;  /* 0x000000ff00027202 */ /* 0x000fc80000000f00 */
[----:B------:R1:W5:Y:S02]  /*0250*/  @!P1 LDG.E R17, [R4.64] ;  /* 0x0000000604119981 */ /* 0x000364000c1e1900 */
[----:B------:R-:W-:Y:S02]  /*0260*/  @P0 IMAD.WIDE R8, R206, R207, c[0x0][0x250] ;  /* 0x00009400ce080625 */ /* 0x000fe400078e02cf */
[----:B------:R-:W3:Y:S04]  /*0270*/  S2R R27, SR_CTAID.X ;  /* 0x00000000001b7919 */ /* 0x000ee80000002500 */
[----:B------:R1:W5:Y:S01]  /*0280*/  @P0 LDG.E R2, [R8.64] ;  /* 0x0000000608020981 */ /* 0x000362000c1e1900 */
[----:B------:R-:W-:-:S03]  /*0290*/  ISETP.NE.U32.AND P0, PT, RZ, c[0x0][0x248], PT ;  /* 0x00009200ff007a0c */ /* 0x000fc60003f05070 */
[----:B------:R-:W4:Y:S01]  /*02a0*/  S2R R3, SR_CTAID.Y ;  /* 0x0000000000037919 */ /* 0x000f220000002600 */
[----:B------:R-:W-:Y:S01]  /*02b0*/  ISETP.NE.AND.EX P0, PT, RZ, c[0x0][0x24c], PT, P0 ;  /* 0x00009300ff007a0c */ /* 0x000fe20003f05300 */
[----:B------:R-:W-:-:S04]  /*02c0*/  IMAD.MOV R22, RZ, RZ, -R206 ;  /* 0x000000ffff167224 */ /* 0x000fc800078e0ace */
[----:B------:R-:W-:Y:S01]  /*02d0*/  IMAD R22, R22, c[0x0][0x1c0], R7 ;  /* 0x0000700016167a24 */ /* 0x000fe200078e0207 */
[----:B--2---:R-:W-:Y:S01]  /*02e0*/  @P2 IADD3 R83, R0, -R13, RZ ;  /* 0x8000000d00532210 */ /* 0x004fe20007ffe0ff */
[----:B------:R-:W-:-:S06]  /*02f0*/  @!P2 IMAD.MOV.U32 R83, RZ, RZ, c[0x0][0x214] ;  /* 0x00008500ff53a624 */ /* 0x000fcc00078e00ff */
[----:B------:R-:W-:Y:S05]  /*0300*/  @!P0 BRA `(.L_x_1320) ;  /* 0x0000004000008947 */ /* 0x000fea0003800000 */
[----:B-1-34-:R-:W2:Y:S02]  /*0310*/  @P3 LDG.E R0, [R4.64+0x4] ;  /* 0x0000040604003981 */ /* 0x01aea4000c1e1900 */
[----:B--2--5:R-:W-:-:S06]  /*0320*/  @P3 IADD3 R0, R0, -R17, RZ ;  /* 0x8000001100003210 */ /* 0x024fcc0007ffe0ff */
[----:B------:R1:W5:Y:S01]  /*0330*/  @!P3 LDG.E R0, [R4.64] ;  /* 0x000000060400b981 */ /* 0x000362000c1e1900 */
[----:B------:R-:W-:Y:S05]  /*0340*/  BRA `(.L_x_1321) ;  /* 0x0000001000007947 */ /* 0x000fea0003800000 */
.L_x_1320:
[----:B-1-34-:R-:W-:Y:S02]  /*0350*/  MOV R0, c[0x0][0x218] ;  /* 0x0000860000007a02 */ /* 0x01afe40000000f00 */
.L_x_1321:
[----:B------:R-:W-:-:S04]  /*0360*/  ISETP.NE.U32.AND P2, PT, RZ, c[0x0][0x258], PT ;  /* 0x00009600ff007a0c */ /* 0x000fc80003f45070 */
[----:B------:R-:W-:-:S13]  /*0370*/  ISETP.NE.AND.EX P2, PT, RZ, c[0x0][0x25c], PT, P2 ;  /* 0x00009700ff007a0c */ /* 0x000fda0003f45320 */
[----:B------:R-:W-:-:S06]  /*0380*/  @P2 IMAD.WIDE R6, R206, R207, c[0x0][0x258] ;  /* 0x00009600ce062625 */ /* 0x000fcc00078e02cf */
[----:B------:R-:W2:Y:S01]  /*0390*/  @P2 LDG.E R7, [R6.64] ;  /* 0x0000000606072981 */ /* 0x000ea2000c1e1900 */
[----:B------:R-:W-:Y:S01]  /*03a0*/  IMAD.SHL.U32 R18, R27, 0x40, RZ ;  /* 0x000000401b127824 */ /* 0x000fe200078e00ff */
[----:B------:R-:W-:-:S04]  /*03b0*/  @!P2 ISETP.NE.U32.AND P1, PT, RZ, c[0x0][0x268], PT ;  /* 0x00009a00ff00aa0c */ /* 0x000fc80003f25070 */
[----:B------:R-:W-:Y:S02]  /*03c0*/  ISETP.GT.AND P0, PT, R83, R18, PT ;  /* 0x000000125300720c */ /* 0x000fe40003f04270 */
[----:B------:R-:W-:-:S04]  /*03d0*/  @!P2 ISETP.NE.AND.EX P1, PT, RZ, c[0x0][0x26c], PT, P1 ;  /* 0x00009b00ff00aa0c */ /* 0x000fc80003f25310 */
[----:B-1----:R-:W-:Y:S01]  /*03e0*/  @!P2 SEL R5, RZ, c[0x0][0x21c], !P1 ;  /* 0x00008700ff05aa07 */ /* 0x002fe20004800000 */
[----:B--2--5:R-:W-:-:S03]  /*03f0*/  @P2 IMAD.IADD R84, R7, 0x1, -R2 ;  /* 0x0000000107542824 */ /* 0x024fc600078e0a02 */
[----:B------:R-:W-:-:S03]  /*0400*/  @!P2 IADD3 R84, R5, R0, -R2 ;  /* 0x000000000554a210 */ /* 0x000fc60007ffe802 */
[----:B------:R-:W-:Y:S05]  /*0410*/  @!P0 EXIT ;  /* 0x000000000000894d */ /* 0x000fea0003800000 */
[----:B------:R-:W-:Y:S01]  /*0420*/  IABS R5, c[0x0][0x10] ;  /* 0x0000040000057a13 */ /* 0x000fe20000000000 */
[----:B------:R-:W-:Y:S01]  /*0430*/  IMAD.MOV.U32 R7, RZ, RZ, c[0x0][0x218] ;  /* 0x00008600ff077624 */ /* 0x000fe200078e00ff */
[----:B------:R-:W1:Y:S02]  /*0440*/  S2R R11, SR_TID.X ;  /* 0x00000000000b7919 */ /* 0x000e640000002100 */
[----:B------:R-:W2:Y:S02]  /*0450*/  I2F.RP R0, R5 ;  /* 0x0000000500007306 */ /* 0x000ea40000209400 */
[----:B------:R-:W-:-:S04]  /*0460*/  IADD3 R7, R7, 0x3f, RZ ;  /* 0x0000003f07077810 */ /* 0x000fc80007ffe0ff */
[----:B------:R-:W-:-:S04]  /*0470*/  SHF.R.S32.HI R6, RZ, 0x1f, R7 ;  /* 0x0000001fff067819 */ /* 0x000fc80000011407 */
[----:B------:R-:W-:-:S04]  /*0480*/  LEA.HI R6, R6, R7, RZ, 0x6 ;  /* 0x0000000706067211 */ /* 0x000fc800078f30ff */
[----:B------:R-:W-:Y:S01]  /*0490*/  LEA.HI.SX32 R6, R6, c[0x0][0x10], 0x1a ;  /* 0x0000040006067a11 */ /* 0x000fe200078fd2ff */
[----:B--2---:R-:W2:Y:S03]  /*04a0*/  MUFU.RCP R8, R0 ;  /* 0x0000000000087308 */ /* 0x004ea60000001000 */
[----:B------:R-:W-:Y:S02]  /*04b0*/  IADD3 R6, R6, -0x1, RZ ;  /* 0xffffffff06067810 */ /* 0x000fe40007ffe0ff */
[----:B--2---:R-:W-:Y:S02]  /*04c0*/  IADD3 R8, R8, 0xffffffe, RZ ;  /* 0x0ffffffe08087810 */ /* 0x004fe40007ffe0ff */
[----:B------:R-:W-:Y:S02]  /*04d0*/  IABS R0, R6 ;  /* 0x0000000600007213 */ /* 0x000fe40000000000 */
[----:B------:R-:W2:Y:S01]  /*04e0*/  F2I.FTZ.U32.TRUNC.NTZ R9, R8 ;  /* 0x0000000800097305 */ /* 0x000ea2000021f000 */
[----:B------:R-:W-:-:S04]  /*04f0*/  LOP3.LUT R6, R6, c[0x0][0x10], RZ, 0x3c, !PT ;  /* 0x0000040006067a12 */ /* 0x000fc800078e3cff */
[----:B------:R-:W-:Y:S02]  /*0500*/  ISETP.GE.AND P0, PT, R6, RZ, PT ;  /* 0x000000ff0600720c */ /* 0x000fe40003f06270 */
[----:B------:R-:W-:Y:S01]  /*0510*/  IADD3 R6, R84, 0x3f, RZ ;  /* 0x0000003f54067810 */ /* 0x000fe20007ffe0ff */
[----:B--2---:R-:W-:Y:S02]  /*0520*/  IMAD.MOV R4, RZ, RZ, -R9 ;  /* 0x000000ffff047224 */ /* 0x004fe400078e0a09 */
        /* <DEDUP_REMOVED lines=12> */
[----:B------:R-:W-:-:S04]  /*05f0*/  IADD3 R5, -R83, 0x7f, R18 ;  /* 0x0000007f53057810 */ /* 0x000fc80007ffe112 */
[----:B------:R-:W-:Y:S02]  /*0600*/  IADD3 R4, R5, c[0x0][0x2e8], R84 ;  /* 0x0000ba0005047a10 */ /* 0x000fe40007ffe054 */
[----:B------:R-:W-:Y:S02]  /*0610*/  SHF.R.S32.HI R5, RZ, 0x1f, R6 ;  /* 0x0000001fff057819 */ /* 0x000fe40000011406 */
[----:B------:R-:W-:Y:S02]  /*0620*/  SHF.R.S32.HI R145, RZ, 0x1f, R4 ;  /* 0x0000001fff917819 */ /* 0x000fe40000011404 */
[----:B------:R-:W-:Y:S02]  /*0630*/  LEA.HI R5, R5, R6, RZ, 0x6 ;  /* 0x0000000605057211 */ /* 0x000fe400078f30ff */
[----:B------:R-:W-:Y:S02]  /*0640*/  @P2 IADD3 R7, R7, 0x1, RZ ;  /* 0x0000000107072810 */ /* 0x000fe40007ffe0ff */
[----:B------:R-:W-:-:S02]  /*0650*/  LEA.HI R145, R145, R4, RZ, 0x6 ;  /* 0x0000000491917211 */ /* 0x000fc400078f30ff */
[----:B------:R-:W-:Y:S01]  /*0660*/  SHF.R.S32.HI R5, RZ, 0x6, R5 ;  /* 0x00000006ff057819 */ /* 0x000fe20000011405 */
[----:B------:R-:W-:Y:S01]  /*0670*/  IMAD.MOV.U32 R0, RZ, RZ, R7 ;  /* 0x000000ffff007224 */ /* 0x000fe200078e0007 */
[----:B------:R-:W-:-:S03]  /*0680*/  SHF.R.S32.HI R145, RZ, 0x6, R145 ;  /* 0x00000006ff917819 */ /* 0x000fc60000011491 */
[----:B------:R-:W-:Y:S01]  /*0690*/  @!P0 IMAD.MOV R0, RZ, RZ, -R0 ;  /* 0x000000ffff008224 */ /* 0x000fe200078e0a00 */
[----:B------:R-:W-:-:S05]  /*06a0*/  @!P1 LOP3.LUT R0, RZ, c[0x0][0x10], RZ, 0x33, !PT ;  /* 0x00000400ff009a12 */ /* 0x000fca00078e33ff */
[----:B------:R-:W-:-:S04]  /*06b0*/  IMAD R200, R0, R3, RZ ;  /* 0x0000000300c87224 */ /* 0x000fc800078e02ff */
[----:B------:R-:W-:-:S05]  /*06c0*/  IMAD.IADD R0, R0, 0x1, R200 ;  /* 0x0000000100007824 */ /* 0x000fca00078e02c8 */
[----:B------:R-:W-:-:S04]  /*06d0*/  IMNMX R0, R5, R0, PT ;  /* 0x0000000005007217 */ /* 0x000fc80003800200 */
[----:B------:R-:W-:-:S04]  /*06e0*/  IMNMX R145, R0, R145, PT ;  /* 0x0000009100917217 */ /* 0x000fc80003800200 */
[----:B------:R-:W-:-:S13]  /*06f0*/  ISETP.GE.AND P0, PT, R200, R145, PT ;  /* 0x00000091c800720c */ /* 0x000fda0003f06270 */
[----:B------:R-:W-:Y:S05]  /*0700*/  @!P0 BRA `(.L_x_1322) ;  /* 0x000008a000008947 */ /* 0x000fea0003800000 */
[----:B-1----:R-:W-:Y:S01]  /*0710*/  SHF.R.S32.HI R0, RZ, 0x1f, R11 ;  /* 0x0000001fff007819 */ /* 0x002fe2000001140b */
[----:B------:R-:W-:Y:S01]  /*0720*/  IMAD R3, R3, c[0x0][0x210], R206 ;  /* 0x0000840003037a24 */ /* 0x000fe200078e02ce */
[----:B------:R-:W-:Y:S01]  /*0730*/  BSSY B0, `(.L_x_1323) ;  /* 0x000001a000007945 */ /* 0x000fe20003800000 */
[----:B------:R-:W-:Y:S01]  /*0740*/  IMAD.IADD R83, R83, 0x1, -R18 ;  /* 0x0000000153537824 */ /* 0x000fe200078e0a12 */
[----:B------:R-:W-:Y:S01]  /*0750*/  LEA.HI R0, R0, R11, RZ, 0x4 ;  /* 0x0000000b00007211 */ /* 0x000fe200078f20ff */
[----:B------:R-:W-:-:S03]  /*0760*/  IMAD R3, R3, c[0x0][0x1c0], R22 ;  /* 0x0000700003037a24 */ /* 0x000fc600078e0216 */
[----:B------:R-:W-:Y:S01]  /*0770*/  LOP3.LUT R2, R0, 0xfffffff0, RZ, 0xc0, !PT ;  /* 0xfffffff000027812 */ /* 0x000fe200078ec0ff */
[----:B------:R-:W-:Y:S01]  /*0780*/  IMAD R3, R3, c[0x0][0x214], R18 ;  /* 0x0000850003037a24 */ /* 0x000fe200078e0212 */
[----:B------:R-:W-:-:S03]  /*0790*/  SHF.R.S32.HI R0, RZ, 0x4, R0 ;  /* 0x00000004ff007819 */ /* 0x000fc60000011400 */
[----:B------:R-:W-:Y:S01]  /*07a0*/  IMAD.IADD R11, R11, 0x1, -R2 ;  /* 0x000000010b0b7824 */ /* 0x000fe200078e0a02 */
[----:B------:R-:W-:Y:S01]  /*07b0*/  ISETP.GE.AND P1, PT, R0, R83, PT ;  /* 0x000000530000720c */ /* 0x000fe20003f26270 */
[----:B------:R-:W-:Y:S02]  /*07c0*/  IMAD R7, R3, c[0x0][0x22c], RZ ;  /* 0x00008b0003077a24 */ /* 0x000fe400078e02ff */
[----:B------:R-:W-:-:S05]  /*07d0*/  IMAD.SHL.U32 R4, R11, 0x4, RZ ;  /* 0x000000040b047824 */ /* 0x000fca00078e00ff */
[----:B------:R-:W-:-:S05]  /*07e0*/  SHF.R.S32.HI R5, RZ, 0x1f, R4 ;  /* 0x0000001fff057819 */ /* 0x000fca0000011404 */
[----:B------:R-:W-:-:S05]  /*07f0*/  IMAD.WIDE R8, R0, 0xc0, R4 ;  /* 0x000000c000087825 */ /* 0x000fca00078e0204 */
[----:B------:R-:W-:-:S04]  /*0800*/  IADD3 R2, P0, R7, R8, RZ ;  /* 0x0000000807027210 */ /* 0x000fc80007f1e0ff */
[----:B------:R-:W-:Y:S02]  /*0810*/  LEA.HI.X.SX32 R7, R7, R9, 0x1, P0 ;  /* 0x0000000907077211 */ /* 0x000fe400000f0eff */
[----:B------:R-:W-:Y:S02]  /*0820*/  LEA R18, P0, R2, c[0x0][0x1d8], 0x2 ;  /* 0x0000760002127a11 */ /* 0x000fe400078010ff */
[----:B------:R-:W-:Y:S02]  /*0830*/  IADD3 R9, R4, 0x40, RZ ;  /* 0x0000004004097810 */ /* 0x000fe40007ffe0ff */
[----:B------:R-:W-:Y:S02]  /*0840*/  LEA.HI.X R19, R2, c[0x0][0x1dc], R7, 0x2, P0 ;  /* 0x0000770002137a11 */ /* 0x000fe400000f1407 */
[----:B------:R-:W-:Y:S01]  /*0850*/  IADD3 R7, R4, 0x80, RZ ;  /* 0x0000008004077810 */ /* 0x000fe20007ffe0ff */
[----:B------:R-:W-:Y:S05]  /*0860*/  @P1 BRA `(.L_x_1324) ;  /* 0x0000006000001947 */ /* 0x000fea0003800000 */
[----:B------:R-:W-:Y:S02]  /*0870*/  ISETP.GE.AND P2, PT, R4, c[0x0][0x220], PT ;  /* 0x0000880004007a0c */ /* 0x000fe40003f46270 */
[----:B------:R-:W-:-:S02]  /*0880*/  ISETP.GE.AND P1, PT, R9, c[0x0][0x220], PT ;  /* 0x0000880009007a0c */ /* 0x000fc40003f26270 */
[----:B------:R-:W-:-:S09]  /*0890*/  ISETP.GE.AND P0, PT, R7, c[0x0][0x220], PT ;  /* 0x0000880007007a0c */ /* 0x000fd20003f06270 */
[----:B------:R1:W-:Y:S04]  /*08a0*/  @!P2 STG.E.128 [R18.64], RZ ;  /* 0x000000ff1200a986 */ /* 0x0003e8000c101d06 */
[----:B------:R1:W-:Y:S04]  /*08b0*/  @!P1 STG.E.128 [R18.64+0x100], RZ ;  /* 0x000100ff12009986 */ /* 0x0003e8000c101d06 */
[----:B------:R1:W-:Y:S02]  /*08c0*/  @!P0 STG.E.128 [R18.64+0x200], RZ ;  /* 0x000200ff12008986 */ /* 0x0003e4000c101d06 */
.L_x_1324:
[----:B------:R-:W-:Y:S05]  /*08d0*/  BSYNC B0 ;  /* 0x0000000000007941 */ /* 0x000fea0003800000 */
.L_x_1323:
[----:B------:R-:W-:Y:S01]  /*08e0*/  IADD3 R16, R0, 0x8, RZ ;  /* 0x0000000800107810 */ /* 0x000fe20007ffe0ff */
[----:B------:R-:W-:Y:S03]  /*08f0*/  BSSY B0, `(.L_x_1325) ;  /* 0x0000009000007945 */ /* 0x000fe60003800000 */
[----:B------:R-:W-:-:S13]  /*0900*/  ISETP.GE.AND P0, PT, R16, R83, PT ;  /* 0x000000531000720c */ /* 0x000fda0003f06270 */
[----:B------:R-:W-:Y:S05]  /*0910*/  @P0 BRA `(.L_x_1326) ;  /* 0x0000006000000947 */ /* 0x000fea0003800000 */
[----:B------:R-:W-:Y:S02]  /*0920*/  ISETP.GE.AND P2, PT, R4, c[0x0][0x220], PT ;  /* 0x0000880004007a0c */ /* 0x000fe40003f46270 */
[----:B------:R-:W-:Y:S02]  /*0930*/  ISETP.GE.AND P1, PT, R9, c[0x0][0x220], PT ;  /* 0x0000880009007a0c */ /* 0x000fe40003f26270 */
[----:B------:R-:W-:-:S09]  /*0940*/  ISETP.GE.AND P0, PT, R7, c[0x0][0x220], PT ;  /* 0x0000880007007a0c */ /* 0x000fd20003f06270 */
[----:B------:R2:W-:Y:S04]  /*0950*/  @!P2 STG.E.128 [R18.64+0x1800], RZ ;  /* 0x001800ff1200a986 */ /* 0x0005e8000c101d06 */
[----:B------:R2:W-:Y:S04]  /*0960*/  @!P1 STG.E.128 [R18.64+0x1900], RZ ;  /* 0x001900ff12009986 */ /* 0x0005e8000c101d06 */
[----:B------:R2:W-:Y:S02]  /*0970*/  @!P0 STG.E.128 [R18.64+0x1a00], RZ ;  /* 0x001a00ff12008986 */ /* 0x0005e4000c101d06 */
.L_x_1326:
[----:B------:R-:W-:Y:S05]  /*0980*/  BSYNC B0 ;  /* 0x0000000000007941 */ /* 0x000fea0003800000 */
.L_x_1325:
        /* <DEDUP_REMOVED lines=10> */
.L_x_1328:
[----:B------:R-:W-:Y:S05]  /*0a30*/  BSYNC B0 ;  /* 0x0000000000007941 */ /* 0x000fea0003800000 */
.L_x_1327:
        /* <DEDUP_REMOVED lines=10> */
.L_x_1330:
[----:B------:R-:W-:Y:S05]  /*0ae0*/  BSYNC B0 ;  /* 0x0000000000007941 */ /* 0x000fea0003800000 */
.L_x_1329:
        /* <DEDUP_REMOVED lines=10> */
.L_x_1332:
[----:B------:R-:W-:Y:S05]  /*0b90*/  BSYNC B0 ;  /* 0x0000000000007941 */ /* 0x000fea0003800000 */
.L_x_1331:
        /* <DEDUP_REMOVED lines=10> */
.L_x_1334:
[----:B------:R-:W-:Y:S05]  /*0c40*/  BSYNC B0 ;  /* 0x0000000000007941 */ /* 0x000fea0003800000 */
.L_x_1333:
        /* <DEDUP_REMOVED lines=10> */
.L_x_1336:
[----:B------:R-:W-:Y:S05]  /*0cf0*/  BSYNC B0 ;  /* 0x0000000000007941 */ /* 0x000fea0003800000 */
.L_x_1335:
        /* <DEDUP_REMOVED lines=10> */
.L_x_1338:
[----:B------:R-:W-:Y:S05]  /*0da0*/  BSYNC B0 ;  /* 0x0000000000007941 */ /* 0x000fea0003800000 */
.L_x_1337:
[----:B------:R-:W-:Y:S02]  /*0db0*/  ISETP.NE.AND P6, PT, R11, RZ, PT ;  /* 0x000000ff0b00720c */ /* 0x000fe40003fc5270 */
[----:B------:R-:W-:-:S02]  /*0dc0*/  SHF.R.S32.HI R5, RZ, 0x1f, R3 ;  /* 0x0000001fff057819 */ /* 0x000fc40000011403 */
[-C--:B------:R-:W-:Y:S02]  /*0dd0*/  ISETP.GE.OR P0, PT, R0, R83.reuse, P6 ;  /* 0x000000530000720c */ /* 0x080fe40003706670 */
[----:B------:R-:W-:Y:S02]  /*0de0*/  IADD3 R3, P1, R3, R0, RZ ;  /* 0x0000000003037210 */ /* 0x000fe40007f3e0ff */
[----:B------:R-:W-:Y:S02]  /*0df0*/  ISETP.GE.OR P5, PT, R16, R83, P6 ;  /* 0x000000531000720c */ /* 0x000fe400037a6670 */
[----:B------:R-:W-:Y:S02]  /*0e00*/  LEA.HI.X.SX32 R0, R0, R5, 0x1, P1 ;  /* 0x0000000500007211 */ /* 0x000fe400008f0eff */
[----:B------:R-:W-:Y:S02]  /*0e10*/  LEA R4, P1, R3, c[0x0][0x208], 0x2 ;  /* 0x0000820003047a11 */ /* 0x000fe400078210ff */
[----:B------:R-:W-:-:S02]  /*0e20*/  ISETP.GE.OR P4, PT, R14, R83, P6 ;  /* 0x000000530e00720c */ /* 0x000fc40003786670 */
[----:B------:R-:W-:Y:S01]  /*0e30*/  LEA.HI.X R5, R3, c[0x0][0x20c], R0, 0x2, P1 ;  /* 0x0000830003057a11 */ /* 0x000fe200008f1400 */
[----:B------:R-:W-:Y:S01]  /*0e40*/  @!P0 IMAD.MOV.U32 R15, RZ, RZ, -0x800000 ;  /* 0xff800000ff0f8424 */ /* 0x000fe200078e00ff */
[-C--:B------:R-:W-:Y:S02]  /*0e50*/  ISETP.GE.OR P3, PT, R12, R83.reuse, P6 ;  /* 0x000000530c00720c */ /* 0x080fe40003766670 */
[-C--:B------:R-:W-:Y:S01]  /*0e60*/  ISETP.GE.OR P2, PT, R10, R83.reuse, P6 ;  /* 0x000000530a00720c */ /* 0x080fe20003746670 */
[----:B------:R-:W-:Y:S01]  /*0e70*/  @!P5 IMAD.MOV.U32 R17, RZ, RZ, -0x800000 ;  /* 0xff800000ff11d424 */ /* 0x000fe200078e00ff */
[----:B------:R1:W-:Y:S01]  /*0e80*/  @!P0 STG.E [R4.64], R15 ;  /* 0x0000000f04008986 */ /* 0x0003e2000c101906 */
[-C--:B------:R-:W-:Y:S02]  /*0e90*/  ISETP.GE.OR P1, PT, R8, R83.reuse, P6 ;  /* 0x000000530800720c */ /* 0x080fe40003726670 */
[-C--:B------:R-:W-:Y:S01]  /*0ea0*/  ISETP.GE.OR P0, PT, R6, R83.reuse, P6 ;  /* 0x000000530600720c */ /* 0x080fe20003706670 */
[----:B------:R1:W-:Y:S01]  /*0eb0*/  @!P5 STG.E [R4.64+0x20], R17 ;  /* 0x000020110400d986 */ /* 0x0003e2000c101906 */
[----:B------:R-:W-:Y:S01]  /*0ec0*/  ISETP.GE.OR P6, PT, R2, R83, P6 ;  /* 0x000000530200720c */ /* 0x000fe200037c6670 */
[----:B------:R-:W-:-:S03]  /*0ed0*/  @!P4 IMAD.MOV.U32 R13, RZ, RZ, -0x800000 ;  /* 0xff800000ff0dc424 */ /* 0x000fc600078e00ff */
[----:B------:R-:W-:Y:S02]  /*0ee0*/  @!P3 IMAD.MOV.U32 R11, RZ, RZ, -0x800000 ;  /* 0xff800000ff0bb424 */ /* 0x000fe400078e00ff */
[----:B------:R-:W-:Y:S01]  /*0ef0*/  @!P2 IMAD.MOV.U32 R9, RZ, RZ, -0x800000 ;  /* 0xff800000ff09a424 */ /* 0x000fe200078e00ff */
[----:B------:R1:W-:Y:S02]  /*0f00*/  @!P4 STG.E [R4.64+0x40], R13 ;  /* 0x0000400d0400c986 */ /* 0x0003e4000c101906 */
[----:B------:R-:W-:Y:S02]  /*0f10*/  @!P1 IMAD.MOV.U32 R7, RZ, RZ, -0x800000 ;  /* 0xff800000ff079424 */ /* 0x000fe400078e00ff */
[----:B------:R-:W-:Y:S01]  /*0f20*/  @!P0 IMAD.MOV.U32 R3, RZ, RZ, -0x800000 ;  /* 0xff800000ff038424 */ /* 0x000fe200078e00ff */
[----:B------:R1:W-:Y:S04]  /*0f30*/  @!P3 STG.E [R4.64+0x60], R11 ;  /* 0x0000600b0400b986 */ /* 0x0003e8000c101906 */
[----:B------:R1:W-:Y:S04]  /*0f40*/  @!P2 STG.E [R4.64+0x80], R9 ;  /* 0x000080090400a986 */ /* 0x0003e8000c101906 */
[----:B------:R1:W-:Y:S04]  /*0f50*/  @!P1 STG.E [R4.64+0xa0], R7 ;  /* 0x0000a00704009986 */ /* 0x0003e8000c101906 */
[----:B------:R1:W-:Y:S01]  /*0f60*/  @!P0 STG.E [R4.64+0xc0], R3 ;  /* 0x0000c00304008986 */ /* 0x0003e2000c101906 */
[----:B------:R-:W-:Y:S05]  /*0f70*/  @P6 EXIT ;  /* 0x000000000000694d */ /* 0x000fea0003800000 */
[----:B-1----:R-:W-:-:S05]  /*0f80*/  MOV R3, 0xff800000 ;  /* 0xff80000000037802 */ /* 0x002fca0000000f00 */
[----:B------:R-:W-:Y:S01]  /*0f90*/  STG.E [R4.64+0xe0], R3 ;  /* 0x0000e00304007986 */ /* 0x000fe2000c101906 */
[----:B------:R-:W-:Y:S05]  /*0fa0*/  EXIT ;  /* 0x000000000000794d */ /* 0x000fea0003800000 */
.L_x_1322:
        /* <DEDUP_REMOVED lines=92> */
.L_x_1339:
[----:B------:R-:W-:-:S13]  /*1570*/  ISETP.NE.AND P4, PT, R17, -0x1, PT ;  /* 0xffffffff1100780c */ /* 0x000fda0003f85270 */
        /* <DEDUP_REMOVED lines=16> */
.L_x_1341:
[----:B------:R-:W-:Y:S01]  /*1680*/  IABS R5, c[0x0][0x1c8] ;  /* 0x0000720000057a13 */ /* 0x000fe20000000000 */
[----:B------:R-:W-:Y:S01]  /*1690*/  IMAD.MOV.U32 R8, RZ, RZ, RZ ;  /* 0x000000ffff087224 */ /* 0x000fe200078e00ff */
[----:B------:R-:W-:Y:S01]  /*16a0*/  MOV R15, R7 ;  /* 0x00000007000f7202 */ /* 0x000fe20000000f00 */
[----:B------:R-:W-:Y:S01]  /*16b0*/  IMAD.MOV.U32 R14, RZ, RZ, R10 ;  /* 0x000000ffff0e7224 */ /* 0x000fe200078e000a */
[----:B------:R-:W1:Y:S08]  /*16c0*/  I2F.RP R12, R5 ;  /* 0x00000005000c7306 */ /* 0x000e700000209400 */
[----:B-1----:R-:W1:Y:S02]  /*16d0*/  MUFU.RCP R9, R12 ;  /* 0x0000000c00097308 */ /* 0x002e640000001000 */
[----:B-1----:R-:W-:Y:S01]  /*16e0*/  IADD3 R9, R9, 0xffffffe, RZ ;  /* 0x0ffffffe09097810 */ /* 0x002fe20007ffe0ff */
[----:B------:R-:W-:-:S04]  /*16f0*/  @P4 IMAD.IADD R12, R2, 0x1, R17 ;  /* 0x00000001020c4824 */ /* 0x000fc800078e0211 */
[C---:B------:R-:W-:Y:S01]  /*1700*/  @P4 IMAD.WIDE.U32 R24, R12.reuse, c[0x0][0x1a0], RZ ;  /* 0x000068000c184a25 */ /* 0x040fe200078e00ff */
[----:B------:R-:W1:Y:S03]  /*1710*/  F2I.FTZ.U32.TRUNC.NTZ R9, R9 ;  /* 0x0000000900097305 */ /* 0x000e66000021f000 */
[----:B------:R-:W-:Y:S02]  /*1720*/  @P4 IMAD R12, R12, c[0x0][0x1a4], R25 ;  /* 0x000069000c0c4a24 */ /* 0x000fe400078e0219 */
[----:B-1----:R-:W-:-:S04]  /*1730*/  IMAD.MOV R3, RZ, RZ, -R9 ;  /* 0x000000ffff037224 */ /* 0x002fc800078e0a09 */
        /* <DEDUP_REMOVED lines=16> */
[----:B------:R-:W-:Y:S02]  /*1840*/  IMAD R8, R3, c[0x0][0x198], RZ ;  /* 0x0000660003087a24 */ /* 0x000fe400078e02ff */
[----:B------:R-:W-:Y:S02]  /*1850*/  @P3 IADD3 R4, R4, 0x1, RZ ;  /* 0x0000000104043810 */ /* 0x000fe40007ffe0ff */
[----:B------:R-:W-:Y:S02]  /*1860*/  IMAD R7, R5, c[0x0][0x19c], R8 ;  /* 0x0000670005077a24 */ /* 0x000fe400078e0208 */
[----:B------:R-:W-:Y:S02]  /*1870*/  @!P2 IADD3 R4, -R4, RZ, RZ ;  /* 0x000000ff0404a210 */ /* 0x000fe40007ffe1ff */
[----:B------:R-:W-:Y:S02]  /*1880*/  @!P1 LOP3.LUT R4, RZ, c[0x0][0x1c8], RZ, 0x33, !PT ;  /* 0x00007200ff049a12 */ /* 0x000fe400078e33ff */
[----:B------:R-:W-:-:S02]  /*1890*/  IADD3 R15, R15, R7, RZ ;  /* 0x000000070f0f7210 */ /* 0x000fc40007ffe0ff */
[----:B------:R-:W-:-:S03]  /*18a0*/  SHF.R.S32.HI R9, RZ, 0x1f, R4 ;  /* 0x0000001fff097819 */ /* 0x000fc60000011404 */
        /* <DEDUP_REMOVED lines=15> */
.L_x_1340:
[----:B------:R-:W-:Y:S01]  /*19a0*/  ISETP.NE.AND P1, PT, R13, -0x1, PT ;  /* 0xffffffff0d00780c */ /* 0x000fe20003f25270 */
[----:B------:R-:W-:Y:S01]  /*19b0*/  IMAD.IADD R199, R83, 0x1, -R18 ;  /* 0x0000000153c77824 */ /* 0x000fe200078e0a12 */
[----:B-----5:R-:W-:Y:S01]  /*19c0*/  SHF.R.S32.HI R0, RZ, 0x1f, R11 ;  /* 0x0000001fff007819 */ /* 0x020fe2000001140b */
[----:B------:R-:W-:Y:S03]  /*19d0*/  BSSY B0, `(.L_x_1342) ;  /* 0x0000072000007945 */ /* 0x000fe60003800000 */
[CC--:B------:R-:W-:Y:S02]  /*19e0*/  LEA.HI R2, R0.reuse, R11.reuse, RZ, 0x4 ;  /* 0x0000000b00027211 */ /* 0x0c0fe400078f20ff */
[----:B------:R-:W-:Y:S02]  /*19f0*/  LEA.HI R8, R0, R11, RZ, 0x3 ;  /* 0x0000000b00087211 */ /* 0x000fe400078f18ff */
[----:B------:R-:W-:-:S02]  /*1a00*/  SHF.R.S32.HI R197, RZ, 0x4, R2 ;  /* 0x00000004ffc57819 */ /* 0x000fc40000011402 */
[----:B------:R-:W-:Y:S01]  /*1a10*/  SHF.R.S32.HI R20, RZ, 0x3, R8 ;  /* 0x00000003ff147819 */ /* 0x000fe20000011408 */
[----:B------:R-:W-:Y:S01]  /*1a20*/  @P1 IMAD.WIDE.U32 R30, R13, c[0x0][0x190], RZ ;  /* 0x000064000d1e1a25 */ /* 0x000fe200078e00ff */
[----:B------:R-:W-:Y:S02]  /*1a30*/  @!P1 SHF.R.S32.HI R7, RZ, 0x1f, R206 ;  /* 0x0000001fff079819 */ /* 0x000fe400000114ce */
[----:B------:R-:W-:Y:S01]  /*1a40*/  LOP3.LUT R8, R8, 0xfffffff8, RZ, 0xc0, !PT ;  /* 0xfffffff808087812 */ /* 0x000fe200078ec0ff */
[----:B------:R-:W-:Y:S01]  /*1a50*/  @!P1 IMAD.WIDE.U32 R16, R206, c[0x0][0x178], RZ ;  /* 0x00005e00ce109a25 */ /* 0x000fe200078e00ff */
[C---:B------:R-:W-:Y:S02]  /*1a60*/  LEA.HI R14, R2.reuse, R197, RZ, 0x1 ;  /* 0x000000c5020e7211 */ /* 0x040fe400078f08ff */
[----:B------:R-:W-:Y:S01]  /*1a70*/  LOP3.LUT R2, R2, 0xfffffff0, RZ, 0xc0, !PT ;  /* 0xfffffff002027812 */ /* 0x000fe200078ec0ff */
[----:B------:R-:W-:Y:S01]  /*1a80*/  @!P1 IMAD R7, R7, c[0x0][0x178], RZ ;  /* 0x00005e0007079a24 */ /* 0x000fe200078e02ff */
[----:B------:R-:W-:Y:S01]  /*1a90*/  LOP3.LUT R14, R14, 0xfffffffe, RZ, 0xc0, !PT ;  /* 0xfffffffe0e0e7812 */ /* 0x000fe200078ec0ff */
[----:B------:R-:W-:Y:S01]  /*1aa0*/  @P1 IMAD R13, R13, c[0x0][0x194], R31 ;  /* 0x000065000d0d1a24 */ /* 0x000fe200078e021f */
[----:B------:R-:W-:Y:S01]  /*1ab0*/  SHF.R.S32.HI R21, RZ, 0x1f, R20 ;  /* 0x0000001fff157819 */ /* 0x000fe20000011414 */
[----:B------:R-:W-:-:S02]  /*1ac0*/  @!P1 IMAD R7, R206, c[0x0][0x17c], R7 ;  /* 0x00005f00ce079a24 */ /* 0x000fc400078e0207 */
[----:B------:R-:W-:Y:S02]  /*1ad0*/  IMAD.IADD R8, R11, 0x1, -R8 ;  /* 0x000000010b087824 */ /* 0x000fe400078e0a08 */
[----:B------:R-:W-:Y:S02]  /*1ae0*/  @!P1 IMAD.IADD R13, R17, 0x1, R7 ;  /* 0x00000001110d9824 */ /* 0x000fe400078e0207 */
[----:B------:R-:W-:Y:S02]  /*1af0*/  IMAD.IADD R7, R11, 0x1, -R2 ;  /* 0x000000010b077824 */ /* 0x000fe400078e0a02 */
[----:B------:R-:W-:Y:S02]  /*1b00*/  IMAD.SHL.U32 R205, R8, 0x8, RZ ;  /* 0x0000000808cd7824 */ /* 0x000fe400078e00ff */
[----:B------:R-:W-:Y:S01]  /*1b10*/  @!P1 IMAD.MOV.U32 R30, RZ, RZ, R16 ;  /* 0x000000ffff1e9224 */ /* 0x000fe200078e0010 */
[----:B------:R-:W-:Y:S01]  /*1b20*/  SHF.R.S32.HI R2, RZ, 0x1f, R7 ;  /* 0x0000001fff027819 */ /* 0x000fe20000011407 */
[----:B------:R-:W-:Y:S01]  /*1b30*/  IMAD.IADD R197, R197, 0x1, -R14 ;  /* 0x00000001c5c57824 */ /* 0x000fe200078e0a0e */
[----:B------:R-:W-:Y:S01]  /*1b40*/  IADD3 R24, P2, R205, R24, RZ ;  /* 0x00000018cd187210 */ /* 0x000fe20007f5e0ff */
[----:B------:R-:W-:Y:S01]  /*1b50*/  IMAD.SHL.U32 R14, R20, 0x40, RZ ;  /* 0x00000040140e7824 */ /* 0x000fe200078e00ff */
[----:B------:R-:W-:Y:S01]  /*1b60*/  SHF.R.S32.HI R15, RZ, 0x1f, R205 ;  /* 0x0000001fff0f7819 */ /* 0x000fe200000114cd */
[----:B------:R-:W-:Y:S01]  /*1b70*/  IMAD.WIDE R26, R27, 0x40, R20 ;  /* 0x000000401b1a7825 */ /* 0x000fe200078e0214 */
[----:B------:R-:W-:-:S02]  /*1b80*/  IADD3 R30, P1, R205, R30, RZ ;  /* 0x0000001ecd1e7210 */ /* 0x000fc40007f3e0ff */
[----:B------:R-:W-:Y:S01]  /*1b90*/  LEA.HI R2, R2, R7, RZ, 0x3 ;  /* 0x0000000702027211 */ /* 0x000fe200078f18ff */
[----:B------:R-:W-:Y:S01]  /*1ba0*/  IMAD.X R25, R15, 0x1, R12, P2 ;  /* 0x000000010f197824 */ /* 0x000fe200010e060c */
[----:B------:R-:W-:Y:S01]  /*1bb0*/  IADD3 R28, P3, R205, R28, RZ ;  /* 0x0000001ccd1c7210 */ /* 0x000fe20007f7e0ff */
[----:B------:R-:W-:Y:S01]  /*1bc0*/  IMAD.X R31, R15, 0x1, R13, P1 ;  /* 0x000000010f1f7824 */ /* 0x000fe200008e060d */
[----:B------:R-:W-:Y:S01]  /*1bd0*/  LOP3.LUT R14, R14, 0x1c0, RZ, 0xc0, !PT ;  /* 0x000001c00e0e7812 */ /* 0x000fe200078ec0ff */
[----:B------:R-:W-:Y:S01]  /*1be0*/  IMAD R13, R9, c[0x0][0x1b8], RZ ;  /* 0x00006e00090d7a24 */ /* 0x000fe200078e02ff */
[----:B------:R-:W-:Y:S02]  /*1bf0*/  LOP3.LUT R12, R2, 0xfffffff8, RZ, 0xc0, !PT ;  /* 0xfffffff8020c7812 */ /* 0x000fe400078ec0ff */
[----:B------:R-:W-:Y:S02]  /*1c00*/  IADD3.X R29, R15, R10, RZ, P3, !PT ;  /* 0x0000000a0f1d7210 */ /* 0x000fe40001ffe4ff */
[----:B------:R-:W-:Y:S01]  /*1c10*/  SHF.R.S32.HI R10, RZ, 0x1f, R22 ;  /* 0x0000001fff0a7819 */ /* 0x000fe20000011416 */
[----:B------:R-:W-:Y:S01]  /*1c20*/  IMAD.IADD R9, R7, 0x1, -R12 ;  /* 0x0000000107097824 */ /* 0x000fe200078e0a0c */
[----:B------:R-:W-:Y:S01]  /*1c30*/  LEA.HI R16, R0, R11, RZ, 0x6 ;  /* 0x0000000b00107211 */ /* 0x000fe200078f30ff */
[----:B------:R-:W-:Y:S01]  /*1c40*/  IMAD R7, R4, c[0x0][0x1bc], R13 ;  /* 0x00006f0004077a24 */ /* 0x000fe200078e020d */
[----:B------:R-:W-:Y:S01]  /*1c50*/  LOP3.LUT R17, R14, 0x38, R205, 0xf8, !PT ;  /* 0x000000380e117812 */ /* 0x000fe200078ef8cd */
[----:B------:R-:W-:Y:S01]  /*1c60*/  IMAD R13, R10, c[0x0][0x1a8], RZ ;  /* 0x00006a000a0d7a24 */ /* 0x000fe200078e02ff */
[----:B------:R-:W-:Y:S01]  /*1c70*/  SHF.R.U32.HI R14, RZ, 0x3, R14 ;  /* 0x00000003ff0e7819 */ /* 0x000fe2000001160e */
[----:B------:R-:W-:Y:S01]  /*1c80*/  IMAD.SHL.U32 R15, R16, 0x8, RZ ;  /* 0x00000008100f7824 */ /* 0x000fe200078e00ff */
[C---:B------:R-:W-:Y:S01]  /*1c90*/  IADD3 R5, P1, R20.reuse, R5, RZ ;  /* 0x0000000514057210 */ /* 0x040fe20007f3e0ff */
[----:B------:R-:W-:Y:S01]  /*1ca0*/  IMAD.WIDE.U32 R28, R20, c[0x0][0x198], R28 ;  /* 0x00006600141c7a25 */ /* 0x000fe200078e001c */
[----:B------:R-:W-:-:S02]  /*1cb0*/  LOP3.LUT R14, R17, R14, RZ, 0x3c, !PT ;  /* 0x0000000e110e7212 */ /* 0x000fc400078e3cff */
[C---:B------:R-:W-:Y:S01]  /*1cc0*/  IADD3 R82, R205.reuse, 0x40, RZ ;  /* 0x00000040cd527810 */ /* 0x040fe20007ffe0ff */
[----:B------:R-:W-:Y:S01]  /*1cd0*/  IMAD.WIDE.U32 R16, R4, c[0x0][0x1b8], R24 ;  /* 0x00006e0004107a25 */ /* 0x000fe200078e0018 */
[----:B------:R-:W-:Y:S02]  /*1ce0*/  LOP3.LUT R204, R14, 0xfffffe00, R15, 0xf8, !PT ;  /* 0xfffffe000ecc7812 */ /* 0x000fe400078ef80f */
[----:B------:R-:W-:Y:S01]  /*1cf0*/  IADD3 R81, R205, 0x80, RZ ;  /* 0x00000080cd517810 */ /* 0x000fe20007ffe0ff */
[----:B------:R-:W-:Y:S01]  /*1d00*/  IMAD R25, R22, c[0x0][0x1ac], R13 ;  /* 0x00006b0016197a24 */ /* 0x000fe200078e020d */
[----:B------:R-:W-:Y:S01]  /*1d10*/  IADD3 R17, R17, R7, RZ ;  /* 0x0000000711117210 */ /* 0x000fe20007ffe0ff */
[----:B------:R-:W-:Y:S02]  /*1d20*/  IMAD.SHL.U32 R13, R9, 0x40, RZ ;  /* 0x00000040090d7824 */ /* 0x000fe400078e00ff */
[----:B------:R-:W-:Y:S02]  /*1d30*/  IMAD.SHL.U32 R4, R197, 0x8, RZ ;  /* 0x00000008c5047824 */ /* 0x000fe400078e00ff */
[----:B------:R-:W-:Y:S01]  /*1d40*/  IMAD.X R3, R21, 0x1, R3, P1 ;  /* 0x0000000115037824 */ /* 0x000fe200008e0603 */
[----:B------:R-:W-:Y:S01]  /*1d50*/  LOP3.LUT R13, R13, 0x1c0, RZ, 0xc0, !PT ;  /* 0x000001c00d0d7812 */ /* 0x000fe200078ec0ff */
[----:B------:R-:W-:Y:S01]  /*1d60*/  IMAD.SHL.U32 R7, R2, 0x40, RZ ;  /* 0x0000004002077824 */ /* 0x000fe200078e00ff */
[----:B------:R-:W-:Y:S01]  /*1d70*/  R2P PR, R9, 0x6 ;  /* 0x0000000609007804 */ /* 0x000fe20000000000 */
[----:B------:R-:W-:Y:S01]  /*1d80*/  IMAD R15, R21, c[0x0][0x198], RZ ;  /* 0x00006600150f7a24 */ /* 0x000fe200078e02ff */
[----:B------:R-:W-:Y:S01]  /*1d90*/  LOP3.LUT R4, R13, 0x8, R4, 0xf8, !PT ;  /* 0x000000080d047812 */ /* 0x000fe200078ef804 */
[----:B------:R-:W-:Y:S01]  /*1da0*/  IMAD R10, R3, c[0x0][0x1a0], RZ ;  /* 0x00006800030a7a24 */ /* 0x000fe200078e02ff */
[----:B------:R-:W-:Y:S01]  /*1db0*/  ISETP.GE.AND P3, PT, R20, R199, PT ;  /* 0x000000c71400720c */ /* 0x000fe20003f66270 */
[----:B------:R-:W-:Y:S01]  /*1dc0*/  IMAD.WIDE.U32 R22, R22, c[0x0][0x1a8], R30 ;  /* 0x00006a0016167a25 */ /* 0x000fe200078e001e */
[----:B------:R-:W-:-:S02]  /*1dd0*/  SHF.R.U32.HI R13, RZ, 0x3, R13 ;  /* 0x00000003ff0d7819 */ /* 0x000fc4000001160d */
[----:B------:R-:W-:Y:S01]  /*1de0*/  MOV R2, 0x20 ;  /* 0x0000002000027802 */ /* 0x000fe20000000f00 */
[----:B------:R-:W-:Y:S01]  /*1df0*/  IMAD R15, R20, c[0x0][0x19c], R15 ;  /* 0x00006700140f7a24 */ /* 0x000fe200078e020f */
[----:B------:R-:W-:Y:S01]  /*1e00*/  LOP3.LUT R4, R4, R13, RZ, 0x3c, !PT ;  /* 0x0000000d04047212 */ /* 0x000fe200078e3cff */
[C---:B------:R-:W-:Y:S01]  /*1e10*/  IMAD R3, R5.reuse, c[0x0][0x1a4], R10 ;  /* 0x0000690005037a24 */ /* 0x040fe200078e020a */
[----:B------:R-:W-:Y:S01]  /*1e20*/  LEA.HI R13, R0, R11, RZ, 0x5 ;  /* 0x0000000b000d7211 */ /* 0x000fe200078f28ff */
[----:B------:R-:W-:Y:S01]  /*1e30*/  IMAD.WIDE.U32 R146, R5, c[0x0][0x1a0], R16 ;  /* 0x0000680005927a25 */ /* 0x000fe200078e0010 */
[----:B------:R-:W-:Y:S02]  /*1e40*/  LOP3.LUT R0, R4, 0xfffffe00, R7, 0xf8, !PT ;  /* 0xfffffe0004007812 */ /* 0x000fe400078ef807 */
[----:B------:R-:W-:Y:S01]  /*1e50*/  LOP3.LUT R4, R13, 0xffffffe0, RZ, 0xc0, !PT ;  /* 0xffffffe00d047812 */ /* 0x000fe200078ec0ff */
[----:B------:R-:W-:Y:S01]  /*1e60*/  IMAD.MOV.U32 R7, RZ, RZ, 0x10 ;  /* 0x00000010ff077424 */ /* 0x000fe200078e00ff */
[----:B------:R-:W-:Y:S01]  /*1e70*/  SHF.R.S32.HI R13, RZ, 0x5, R13 ;  /* 0x00000005ff0d7819 */ /* 0x000fe2000001140d */
[----:B------:R-:W-:Y:S01]  /*1e80*/  IMAD.IADD R134, R29, 0x1, R15 ;  /* 0x000000011d867824 */ /* 0x000fe200078e020f */
[----:B------:R-:W-:Y:S01]  /*1e90*/  SEL R5, R2, 0xffffffe0, !P2 ;  /* 0xffffffe002057807 */ /* 0x000fe20005000000 */
[----:B------:R-:W-:Y:S01]  /*1ea0*/  IMAD.MOV.U32 R133, RZ, RZ, R28 ;  /* 0x000000ffff857224 */ /* 0x000fe200078e001c */
[----:B------:R-:W-:Y:S01]  /*1eb0*/  SEL R7, R7, 0xfffffff0, !P1 ;  /* 0xfffffff007077807 */ /* 0x000fe20004800000 */
[----:B------:R-:W-:-:S02]  /*1ec0*/  IMAD.IADD R17, R11, 0x1, -R4 ;  /* 0x000000010b117824 */ /* 0x000fc400078e0a04 */
[----:B------:R-:W-:Y:S02]  /*1ed0*/  IMAD.SHL.U32 R204, R204, 0x2, RZ ;  /* 0x00000002cccc7824 */ /* 0x000fe400078e00ff */
        /* <DEDUP_REMOVED lines=8> */
[----:B------:R-:W-:-:S02]  /*1f60*/  IMAD R3, R26, c[0x0][0x194], R3 ;  /* 0x000065001a037a24 */ /* 0x000fc400078e0203 */
        /* <DEDUP_REMOVED lines=24> */
.L_x_1343:
[----:B------:R-:W-:Y:S05]  /*20f0*/  BSYNC B0 ;  /* 0x0000000000007941 */ /* 0x000fea0003800000 */
.L_x_1342:
        /* <DEDUP_REMOVED lines=37> */
.L_x_1345:
[----:B------:R-:W-:Y:S05]  /*2350*/  BSYNC B0 ;  /* 0x0000000000007941 */ /* 0x000fea0003800000 */
.L_x_1344:
        /* <DEDUP_REMOVED lines=37> */
.L_x_1347:
[----:B------:R-:W-:Y:S05]  /*25b0*/  BSYNC B0 ;  /* 0x0000000000007941 */ /* 0x000fea0003800000 */
.L_x_1346:
        /* <DEDUP_REMOVED lines=36> */
.L_x_1349:
[----:B------:R-:W-:Y:S05]  /*2800*/  BSYNC B0 ;  /* 0x0000000000007941 */ /* 0x000fea0003800000 */
.L_x_1348:
        /* <DEDUP_REMOVED lines=31> */
.L_x_1351:
[----:B------:R-:W-:Y:S05]  /*2a00*/  BSYNC B0 ;  /* 0x0000000000007941 */ /* 0x000fea0003800000 */
.L_x_1350:
        /* <DEDUP_REMOVED lines=8> */
[----:B------:R-:W-:Y:S02]  /*2a90*/  IADD3 R16, P2, R202, R133, RZ ;  /* 0x00000085ca107210 */ /* 0x000fe40007f5e0ff */
[----:B------:R-:W-:-:S03]  /*2aa0*/  ISETP.GE.AND P1, PT, R81, c[0x0][0x220], PT ;  /* 0x0000880051007a0c */ /* 0x000fc60003f26270 */
[----:B------:R-:W-:-:S04]  /*2ab0*/  IMAD.X R15, R201, 0x1, R134, P2 ;  /* 0x00000001c90f7824 */ /* 0x000fc800010e0686 */
        /* <DEDUP_REMOVED lines=22> */
.L_x_1353:
[----:B------:R-:W-:Y:S05]  /*2c20*/  BSYNC B0 ;  /* 0x0000000000007941 */ /* 0x000fea0003800000 */
.L_x_1352:
[----:B------:R-:W-:Y:S01]  /*2c30*/  ISETP.GE.AND P1, PT, R12, R9, PT ;  /* 0x000000090c00720c */ /* 0x000fe20003f26270 */
[----:B------:R-:W-:-:S12]  /*2c40*/  BSSY B0, `(.L_x_1354) ;  /* 0x000001e000007945 */ /* 0x000fd80003800000 */
[----:B------:R-:W-:Y:S05]  /*2c50*/  @P1 BRA `(.L_x_1355) ;  /* 0x000001c000001947 */ /* 0x000fea0003800000 */
[----:B------:R-:W-:Y:S01]  /*2c60*/  ISETP.GE.AND P4, PT, R205, c[0x0][0x220], PT ;  /* 0x00008800cd007a0c */ /* 0x000fe20003f86270 */
[----:B------:R-:W-:Y:S01]  /*2c70*/  IMAD.MOV.U32 R15, RZ, RZ, c[0x0][0x19c] ;  /* 0x00006700ff0f7624 */ /* 0x000fe200078e00ff */
[----:B------:R-:W-:Y:S02]  /*2c80*/  ISETP.GE.AND P3, PT, R82, c[0x0][0x220], PT ;  /* 0x0000880052007a0c */ /* 0x000fe40003f66270 */
[C---:B------:R-:W-:Y:S02]  /*2c90*/  LEA R16, P2, R4.reuse, R133, 0x5 ;  /* 0x0000008504107211 */ /* 0x040fe400078428ff */
[----:B------:R-:W-:Y:S02]  /*2ca0*/  ISETP.GE.AND P1, PT, R81, c[0x0][0x220], PT ;  /* 0x0000880051007a0c */ /* 0x000fe40003f26270 */
[----:B------:R-:W-:-:S05]  /*2cb0*/  LEA.HI.X R15, R4, R134, R15, 0x5, P2 ;  /* 0x00000086040f7211 */ /* 0x000fca00010f2c0f */
        /* <DEDUP_REMOVED lines=22> */
.L_x_1355:
[----:B------:R-:W-:Y:S05]  /*2e20*/  BSYNC B0 ;  /* 0x0000000000007941 */ /* 0x000fea0003800000 */
.L_x_1354:
[----:B------:R-:W-:Y:S01]  /*2e30*/  ISETP.GE.AND P1, PT, R10, R9, PT ;  /* 0x000000090a00720c */ /* 0x000fe20003f26270 */
[----:B------:R-:W-:-:S12]  /*2e40*/  BSSY B0, `(.L_x_1356) ;  /* 0x0000021000007945 */ /* 0x000fd80003800000 */
[----:B------:R-:W-:Y:S05]  /*2e50*/  @P1 BRA `(.L_x_1357) ;  /* 0x000001f000001947 */ /* 0x000fea0003800000 */
[----:B------:R-:W-:Y:S01]  /*2e60*/  ISETP.GE.AND P4, PT, R205, c[0x0][0x220], PT ;  /* 0x00008800cd007a0c */ /* 0x000fe20003f86270 */
[----:B--2---:R-:W-:Y:S01]  /*2e70*/  IMAD.MOV.U32 R22, RZ, RZ, R133 ;  /* 0x000000ffff167224 */ /* 0x004fe200078e0085 */
[----:B------:R-:W-:Y:S01]  /*2e80*/  ISETP.GE.AND P3, PT, R82, c[0x0][0x220], PT ;  /* 0x0000880052007a0c */ /* 0x000fe20003f66270 */
[----:B------:R-:W-:Y:S01]  /*2e90*/  IMAD.MOV.U32 R23, RZ, RZ, R134 ;  /* 0x000000ffff177224 */ /* 0x000fe200078e0086 */
[----:B------:R-:W-:Y:S01]  /*2ea0*/  ULDC UR4, c[0x0][0x19c] ;  /* 0x0000670000047ab9 */ /* 0x000fe20000000800 */
[----:B------:R-:W-:Y:S01]  /*2eb0*/  ISETP.GE.AND P1, PT, R81, c[0x0][0x220], PT ;  /* 0x0000880051007a0c */ /* 0x000fe20003f26270 */
[----:B------:R-:W-:Y:S01]  /*2ec0*/  UIMAD UR4, UR4, 0x30, URZ ;  /* 0x00000030040478a4 */ /* 0x000fe2000f8e023f */
        /* <DEDUP_REMOVED lines=24> */
.L_x_1357:
[----:B------:R-:W-:Y:S05]  /*3050*/  BSYNC B0 ;  /* 0x0000000000007941 */ /* 0x000fea0003800000 */
.L_x_1356:
[----:B------:R-:W0:Y:S01]  /*3060*/  LDGDEPBAR ;  /* 0x00000000000079af */ /* 0x000e220000000000 */
[----:B------:R-:W-:Y:S01]  /*3070*/  ISETP.GE.AND P2, PT, R20, R9, PT ;  /* 0x000000091400720c */ /* 0x000fe20003f46270 */
[----:B------:R-:W-:Y:S01]  /*3080*/  IMAD.SHL.U32 R15, R8, 0x40, RZ ;  /* 0x00000040080f7824 */ /* 0x000fe200078e00ff */
[----:B------:R-:W-:Y:S01]  /*3090*/  SHF.R.S32.HI R16, RZ, 0x1f, R17 ;  /* 0x0000001fff107819 */ /* 0x000fe20000011411 */
[----:B------:R-:W-:Y:S01]  /*30a0*/  IMAD.SHL.U32 R20, R20, 0x8, RZ ;  /* 0x0000000814147824 */ /* 0x000fe200078e00ff */
[----:B------:R-:W-:Y:S01]  /*30b0*/  LOP3.LUT P3, RZ, R8, 0x4, RZ, 0xc0, !PT ;  /* 0x0000000408ff7812 */ /* 0x000fe2000786c0ff */
[----:B------:R-:W-:Y:S01]  /*30c0*/  IMAD R18, R13, 0x10, R18 ;  /* 0x000000100d127824 */ /* 0x000fe200078e0212 */
[----:B------:R-:W-:Y:S01]  /*30d0*/  LEA.HI R16, R16, R17, RZ, 0x2 ;  /* 0x0000001110107211 */ /* 0x000fe200078f10ff */
[----:B------:R-:W-:Y:S01]  /*30e0*/  IMAD.SHL.U32 R80, R11, 0x2, RZ ;  /* 0x000000020b507824 */ /* 0x000fe200078e00ff */
[----:B------:R-:W-:Y:S01]  /*30f0*/  LOP3.LUT R15, R15, 0x1c0, RZ, 0xc0, !PT ;  /* 0x000001c00f0f7812 */ /* 0x000fe200078ec0ff */
[----:B------:R-:W-:Y:S01]  /*3100*/  IMAD R198, R13, 0x400, R0 ;  /* 0x000004000dc67824 */ /* 0x000fe200078e0200 */
[----:B------:R-:W-:Y:S01]  /*3110*/  SHF.R.S32.HI R17, RZ, 0x2, R16 ;  /* 0x00000002ff117819 */ /* 0x000fe20000011410 */
[----:B------:R-:W-:Y:S01]  /*3120*/  BSSY B0, `(.L_x_1358) ;  /* 0x0000029000007945 */ /* 0x000fe20003800000 */
[----:B------:R-:W-:Y:S01]  /*3130*/  LOP3.LUT R16, R15, 0x8, R20, 0xf8, !PT ;  /* 0x000000080f107812 */ /* 0x000fe200078ef814 */
[----:B------:R-:W-:Y:S01]  /*3140*/  IMAD.SHL.U32 R198, R198, 0x2, RZ ;  /* 0x00000002c6c67824 */ /* 0x000fe200078e00ff */
[----:B------:R-:W-:-:S02]  /*3150*/  SHF.R.U32.HI R15, RZ, 0x3, R15 ;  /* 0x00000003ff0f7819 */ /* 0x000fc4000001160f */
[----:B------:R-:W-:Y:S02]  /*3160*/  IADD3 R17, R18, 0x1, R17 ;  /* 0x0000000112117810 */ /* 0x000fe40007ffe011 */
[----:B------:R-:W-:Y:S02]  /*3170*/  LOP3.LUT R16, R16, R15, RZ, 0x3c, !PT ;  /* 0x0000000f10107212 */ /* 0x000fe400078e3cff */
[----:B------:R-:W-:Y:S02]  /*3180*/  IADD3 R83, R84, R17, -R83 ;  /* 0x0000001154537210 */ /* 0x000fe40007ffe853 */
[----:B------:R-:W-:Y:S01]  /*3190*/  LEA R216, P1, R146, c[0x0][0x170], 0x1 ;  /* 0x00005c0092d87a11 */ /* 0x000fe200078208ff */
[----:B------:R-:W-:-:S04]  /*31a0*/  DEPBAR.LE SB0, 0x0 ;  /* 0x000080000000791a */ /* 0x000fc80000000000 */
[----:B------:R-:W-:Y:S01]  /*31b0*/  BAR.SYNC.DEFER_BLOCKING 0x0 ;  /* 0x0000000000007b1d */ /* 0x000fe20000010000 */
[----:B------:R-:W-:Y:S01]  /*31c0*/  IMAD R197, R197, 0x200, R16 ;  /* 0x00000200c5c57824 */ /* 0x000fe200078e0210 */
[----:B------:R-:W-:Y:S02]  /*31d0*/  SEL R2, R2, 0xffffffe0, !P3 ;  /* 0xffffffe002027807 */ /* 0x000fe40005800000 */
[----:B------:R-:W-:Y:S02]  /*31e0*/  LOP3.LUT R80, R80, 0x6, RZ, 0xc0, !PT ;  /* 0x0000000650507812 */ /* 0x000fe400078ec0ff */
[----:B------:R-:W-:Y:S02]  /*31f0*/  LEA.HI.X R219, R146, c[0x0][0x174], R144, 0x1, P1 ;  /* 0x00005d0092db7a11 */ /* 0x000fe400008f0c90 */
[----:B------:R-:W-:Y:S01]  /*3200*/  IADD3 R83, R83, c[0x0][0x2e8], RZ ;  /* 0x0000ba0053537a10 */ /* 0x000fe20007ffe0ff */
        /* <DEDUP_REMOVED lines=9> */
[----:B------:R-:W-:-:S03]  /*32a0*/  @!P2 IMAD.MOV.U32 R217, RZ, RZ, R219 ;  /* 0x000000ffffd9a224 */ /* 0x000fc600078e00db */
        /* <DEDUP_REMOVED lines=11> */
[----:B----4-:R-:W-:-:S05]  /*3360*/  MOV R217, R219 ;  /* 0x000000db00d97202 */ /* 0x010fca0000000f00 */
[----:B------:R-:W-:Y:S01]  /*3370*/  @!PT LDS RZ, [RZ] ;  /* 0x00000000fffff984 */ /* 0x000fe20000000800 */
[----:B------:R-:W-:Y:S01]  /*3380*/  @!PT LDS RZ, [RZ] ;  /* 0x00000000fffff984 */ /* 0x000fe20000000800 */
[----:B------:R-:W-:Y:S01]  /*3390*/  @!PT LDS RZ, [RZ] ;  /* 0x00000000fffff984 */ /* 0x000fe20000000800 */
[----:B------:R4:W-:Y:S02]  /*33a0*/  LDGSTS.E.BYPASS.LTC128B.128 [R204+0x10000], [R216.64+0x100] ;  /* 0x10000100d8cc7fae */ /* 0x0009e4000b901d46 */
.L_x_1359:
[----:B------:R-:W-:Y:S05]  /*33b0*/  BSYNC B0 ;  /* 0x0000000000007941 */ /* 0x000fea0003800000 */
.L_x_1358:
        /* <DEDUP_REMOVED lines=12> */
[CC--:B------:R-:W-:Y:S01]  /*3480*/  @!P4 LEA R18, P5, R210.reuse, R216.reuse, 0x1 ;  /* 0x000000d8d212c211 */ /* 0x0c0fe200078a08ff */
[----:B------:R1:W-:Y:S01]  /*3490*/  @P4 STS.128 [R204+0xc800], RZ ;  /* 0x00c800ffcc004388 */ /* 0x0003e20000000c00 */
[C---:B------:R-:W-:Y:S02]  /*34a0*/  @!P3 LEA R16, P2, R210.reuse, R216, 0x1 ;  /* 0x000000d8d210b211 */ /* 0x040fe400078408ff */
        /* <DEDUP_REMOVED lines=13> */
[----:B-1----:R-:W-:-:S04]  /*3580*/  LEA R16, P1, R210, R216, 0x1 ;  /* 0x000000d8d2107211 */ /* 0x002fc800078208ff */
[----:B------:R-:W-:-:S05]  /*3590*/  LEA.HI.X R17, R210, R219, R207, 0x1, P1 ;  /* 0x000000dbd2117211 */ /* 0x000fca00008f0ccf */
[----:B------:R-:W-:Y:S01]  /*35a0*/  @!PT LDS RZ, [RZ] ;  /* 0x00000000fffff984 */ /* 0x000fe20000000800 */
[----:B------:R-:W-:Y:S01]  /*35b0*/  @!PT LDS RZ, [RZ] ;  /* 0x00000000fffff984 */ /* 0x000fe20000000800 */
[----:B------:R-:W-:Y:S01]  /*35c0*/  @!PT LDS RZ, [RZ] ;  /* 0x00000000fffff984 */ /* 0x000fe20000000800 */
[----:B------:R1:W-:Y:S04]  /*35d0*/  LDGSTS.E.BYPASS.LTC128B.128 [R204+0x10800], [R16.64+0x100] ;  /* 0x1080010010cc7fae */ /* 0x0003e8000b901d46 */
.L_x_1361:
[----:B------:R-:W-:Y:S05]  /*35e0*/  BSYNC B0 ;  /* 0x0000000000007941 */ /* 0x000fea0003800000 */
.L_x_1360:
        /* <DEDUP_REMOVED lines=12> */
[CC--:B-1----:R-:W-:Y:S01]  /*36b0*/  @!P4 LEA R18, P5, R12.reuse, R216.reuse, 0x1 ;  /* 0x000000d80c12c211 */ /* 0x0c2fe200078a08ff */
        /* <DEDUP_REMOVED lines=21> */
.L_x_1363:
[----:B------:R-:W-:Y:S05]  /*3810*/  BSYNC B0 ;  /* 0x0000000000007941 */ /* 0x000fea0003800000 */
.L_x_1362:
[----:B------:R-:W-:Y:S01]  /*3820*/  ISETP.GE.AND P1, PT, R10, R9, PT ;  /* 0x000000090a00720c */ /* 0x000fe20003f26270 */
[----:B------:R-:W-:-:S12]  /*3830*/  BSSY B0, `(.L_x_1364) ;  /* 0x0000027000007945 */ /* 0x000fd80003800000 */
        /* <DEDUP_REMOVED lines=8> */
[----:B------:R1:W-:Y:S01]  /*38c0*/  @P3 STS.128 [R204+0xd800], RZ ;  /* 0x00d800ffcc003388 */ /* 0x0003e20000000c00 */
[----:B----4-:R-:W-:Y:S01]  /*38d0*/  @!P3 MOV R218, R216 ;  /* 0x000000d800dab202 */ /* 0x010fe20000000f00 */
[--C-:B------:R-:W-:Y:S01]  /*38e0*/  @!P2 IMAD.MOV.U32 R217, RZ, RZ, R219.reuse ;  /* 0x000000ffffd9a224 */ /* 0x100fe200078e00db */
[----:B------:R-:W-:Y:S01]  /*38f0*/  @!P2 MOV R9, c[0x0][0x1a4] ;  /* 0x000069000009aa02 */ /* 0x000fe20000000f00 */
[----:B------:R-:W-:Y:S02]  /*3900*/  @!P3 IMAD R10, R10, 0x60, RZ ;  /* 0x000000600a0ab824 */ /* 0x000fe400078e02ff */
[----:B------:R-:W-:-:S04]  /*3910*/  @!P3 IMAD.WIDE.U32 R12, R14, 0x60, R218 ;  /* 0x000000600e0cb825 */ /* 0x000fc800078e00da */
[----:B-1----:R-:W-:Y:S01]  /*3920*/  @!P2 IMAD.WIDE.U32 R16, R14, 0x60, R216 ;  /* 0x000000600e10a825 */ /* 0x002fe200078e00d8 */
[----:B------:R-:W-:-:S03]  /*3930*/  @!P3 IADD3 R13, R13, R10, RZ ;  /* 0x0000000a0d0db210 */ /* 0x000fc60007ffe0ff */
[----:B------:R-:W-:Y:S02]  /*3940*/  @!P2 IMAD R9, R9, 0x60, RZ ;  /* 0x000000600909a824 */ /* 0x000fe400078e02ff */
[----:B------:R-:W-:Y:S01]  /*3950*/  @!PT LDS RZ, [RZ] ;  /* 0x00000000fffff984 */ /* 0x000fe20000000800 */
[----:B------:R-:W-:Y:S01]  /*3960*/  @!PT LDS RZ, [RZ] ;  /* 0x00000000fffff984 */ /* 0x000fe20000000800 */
[----:B------:R-:W-:Y:S01]  /*3970*/  @!PT LDS RZ, [RZ] ;  /* 0x00000000fffff984 */ /* 0x000fe20000000800 */
[----:B------:R1:W-:Y:S02]  /*3980*/  @!P3 LDGSTS.E.BYPASS.LTC128B.128 [R204+0xd800], [R12.64] ;  /* 0x0d8000000cccbfae */ /* 0x0003e4000b901d46 */
[----:B------:R-:W-:Y:S02]  /*3990*/  @!P2 IMAD.IADD R17, R17, 0x1, R9 ;  /* 0x000000011111a824 */ /* 0x000fe400078e0209 */
[----:B------:R1:W-:Y:S04]  /*39a0*/  @P2 STS.128 [R204+0xf800], RZ ;  /* 0x00f800ffcc002388 */ /* 0x0003e80000000c00 */
[----:B------:R-:W-:Y:S01]  /*39b0*/  @!PT LDS RZ, [RZ] ;  /* 0x00000000fffff984 */ /* 0x000fe20000000800 */
[----:B------:R-:W-:Y:S01]  /*39c0*/  @!PT LDS RZ, [RZ] ;  /* 0x00000000fffff984 */ /* 0x000fe20000000800 */
[----:B------:R-:W-:Y:S01]  /*39d0*/  @!PT LDS RZ, [RZ] ;  /* 0x00000000fffff984 */ /* 0x000fe20000000800 */
[----:B------:R1:W-:Y:S04]  /*39e0*/  @!P2 LDGSTS.E.BYPASS.LTC128B.128 [R204+0xf800], [R16.64+0x80] ;  /* 0x0f80008010ccafae */ /* 0x0003e8000b901d46 */
[----:B------:R1:W-:Y:S01]  /*39f0*/  @P1 STS.128 [R204+0x11800], RZ ;  /* 0x011800ffcc001388 */ /* 0x0003e20000000c00 */
[----:B------:R-:W-:Y:S05]  /*3a00*/  @P1 BRA `(.L_x_1365) ;  /* 0x0000009000001947 */ /* 0x000fea0003800000 */
[----:B------:R-:W-:Y:S01]  /*3a10*/  MOV R217, R219 ;  /* 0x000000db00d97202 */ /* 0x000fe20000000f00 */
[----:B------:R-:W-:-:S02]  /*3a20*/  ULDC UR4, c[0x0][0x1a4] ;  /* 0x0000690000047ab9 */ /* 0x000fc40000000800 */
[----:B------:R-:W-:Y:S02]  /*3a30*/  UIMAD UR4, UR4, 0x60, URZ ;  /* 0x00000060040478a4 */ /* 0x000fe4000f8e023f */
[----:B------:R-:W-:-:S05]  /*3a40*/  IMAD.WIDE.U32 R10, R14, 0x60, R216 ;  /* 0x000000600e0a7825 */ /* 0x000fca00078e00d8 */
[----:B------:R-:W-:-:S05]  /*3a50*/  IADD3 R11, R11, UR4, RZ ;  /* 0x000000040b0b7c10 */ /* 0x000fca000fffe0ff */
[----:B------:R-:W-:Y:S01]  /*3a60*/  @!PT LDS RZ, [RZ] ;  /* 0x00000000fffff984 */ /* 0x000fe20000000800 */
[----:B------:R-:W-:Y:S01]  /*3a70*/  @!PT LDS RZ, [RZ] ;  /* 0x00000000fffff984 */ /* 0x000fe20000000800 */
[----:B------:R-:W-:Y:S01]  /*3a80*/  @!PT LDS RZ, [RZ] ;  /* 0x00000000fffff984 */ /* 0x000fe20000000800 */
[----:B------:R4:W-:Y:S02]  /*3a90*/  LDGSTS.E.BYPASS.LTC128B.128 [R204+0x11800], [R10.64+0x100] ;  /* 0x118001000acc7fae */ /* 0x0009e4000b901d46 */
.L_x_1365:
[----:B------:R-:W-:Y:S05]  /*3aa0*/  BSYNC B0 ;  /* 0x0000000000007941 */ /* 0x000fea0003800000 */
.L_x_1364:
[----:B------:R-:W-:Y:S01]  /*3ab0*/  IMAD.SHL.U32 R197, R197, 0x2, RZ ;  /* 0x00000002c5c57824 */ /* 0x000fe200078e00ff */
[----:B------:R-:W-:Y:S01]  /*3ac0*/  LDSM.16.M88.4 R76, [R198] ;  /* 0x00000000c64c783b */ /* 0x000fe20000000200 */
[----:B------:R-:W-:Y:S01]  /*3ad0*/  LOP3.LUT P1, RZ, R8, 0x2, RZ, 0xc0, !PT ;  /* 0x0000000208ff7812 */ /* 0x000fe2000782c0ff */
[--C-:B------:R-:W-:Y:S01]  /*3ae0*/  IMAD R196, R7, 0x2, R198.reuse ;  /* 0x0000000207c47824 */ /* 0x100fe200078e02c6 */
[----:B------:R-:W-:Y:S01]  /*3af0*/  ISETP.GT.AND P6, PT, R203, R200, PT ;  /* 0x000000c8cb00720c */ /* 0x000fe20003fc4270 */
[----:B-1----:R-:W1:Y:S01]  /*3b00*/  LDSM.16.M88.4 R28, [R197+0x6000] ;  /* 0x00600000c51c783b */ /* 0x002e620000000200 */
[----:B------:R-:W-:Y:S01]  /*3b10*/  IADD3 R8, R197, 0x6000, RZ ;  /* 0x00006000c5087810 */ /* 0x000fe20007ffe0ff */
[----:B------:R-:W-:Y:S01]  /*3b20*/  IMAD R194, R5, 0x2, R198 ;  /* 0x0000000205c27824 */ /* 0x000fe200078e02c6 */
[----:B------:R-:W-:Y:S01]  /*3b30*/  IADD3 R195, R197, 0x6020, RZ ;  /* 0x00006020c5c37810 */ /* 0x000fe20007ffe0ff */
[----:B--2---:R-:W2:Y:S01]  /*3b40*/  LDSM.16.M88.4 R20, [R197+0x6800] ;  /* 0x00680000c514783b */ /* 0x004ea20000000200 */
[----:B------:R-:W-:Y:S01]  /*3b50*/  IMAD R191, R2, 0x2, R197 ;  /* 0x0000000202bf7824 */ /* 0x000fe200078e02c5 */
[----:B------:R-:W-:Y:S01]  /*3b60*/  IMNMX R135, R83, R84, PT ;  /* 0x0000005453877217 */ /* 0x000fe20003800200 */
[----:B------:R-:W-:Y:S01]  /*3b70*/  IMAD R193, R5, 0x2, R196 ;  /* 0x0000000205c17824 */ /* 0x000fe200078e02c4 */
[----:B------:R-:W5:Y:S02]  /*3b80*/  LDSM.16.M88.4 R12, [R197+0x7000] ;  /* 0x00700000c50c783b */ /* 0x000f640000000200 */
[----:B------:R-:W-:-:S02]  /*3b90*/  @P1 IADD3 R195, R8, -0x20, RZ ;  /* 0xffffffe008c31810 */ /* 0x000fc40007ffe0ff */
[----:B------:R-:W3:Y:S02]  /*3ba0*/  LDSM.16.M88.4 R40, [R197+0x7800] ;  /* 0x00780000c528783b */ /* 0x000ee40000000200 */
[C---:B------:R-:W-:Y:S01]  /*3bb0*/  IADD3 R187, R195.reuse, 0x800, RZ ;  /* 0x00000800c3bb7810 */ /* 0x040fe20007ffe0ff */
[----:B------:R-:W-:Y:S01]  /*3bc0*/  IMAD R184, R2, 0x2, R195 ;  /* 0x0000000202b87824 */ /* 0x000fe200078e02c3 */
[----:B------:R-:W-:Y:S01]  /*3bd0*/  LDSM.16.M88.4 R56, [R196] ;  /* 0x00000000c438783b */ /* 0x000fe20000000200 */
[C---:B------:R-:W-:Y:S02]  /*3be0*/  IADD3 R186, R195.reuse, 0x1000, RZ ;  /* 0x00001000c3ba7810 */ /* 0x040fe40007ffe0ff */
[C---:B------:R-:W-:Y:S01]  /*3bf0*/  IADD3 R185, R195.reuse, 0x1800, RZ ;  /* 0x00001800c3b97810 */ /* 0x040fe20007ffe0ff */
[----:B------:R-:W4:Y:S01]  /*3c00*/  LDSM.16.M88.4 R36, [R195] ;  /* 0x00000000c324783b */ /* 0x000f220000000200 */
[C---:B------:R-:W-:Y:S02]  /*3c10*/  IADD3 R183, R195.reuse, 0x2000, RZ ;  /* 0x00002000c3b77810 */ /* 0x040fe40007ffe0ff */
[C---:B------:R-:W-:Y:S01]  /*3c20*/  IADD3 R182, R195.reuse, 0x2800, RZ ;  /* 0x00002800c3b67810 */ /* 0x040fe20007ffe0ff */
[----:B------:R-:W3:Y:S01]  /*3c30*/  LDSM.16.M88.4 R68, [R195+0x800] ;  /* 0x00080000c344783b */ /* 0x000ee20000000200 */
[----:B------:R-:W-:-:S02]  /*3c40*/  IADD3 R181, R195, 0x3000, RZ ;  /* 0x00003000c3b57810 */ /* 0x000fc40007ffe0ff */
[C---:B------:R-:W-:Y:S01]  /*3c50*/  IADD3 R180, R195.reuse, 0x3800, RZ ;  /* 0x00003800c3b47810 */ /* 0x040fe20007ffe0ff */
[----:B------:R-:W3:Y:S01]  /*3c60*/  LDSM.16.M88.4 R64, [R195+0x1000] ;  /* 0x00100000c340783b */ /* 0x000ee20000000200 */
[C---:B------:R-:W-:Y:S02]  /*3c70*/  IADD3 R179, R195.reuse, 0x4000, RZ ;  /* 0x00004000c3b37810 */ /* 0x040fe40007ffe0ff */
[C---:B------:R-:W-:Y:S01]  /*3c80*/  IADD3 R178, R195.reuse, 0x4800, RZ ;  /* 0x00004800c3b27810 */ /* 0x040fe20007ffe0ff */
[----:B------:R-:W3:Y:S01]  /*3c90*/  LDSM.16.M88.4 R60, [R195+0x1800] ;  /* 0x00180000c33c783b */ /* 0x000ee20000000200 */
[C---:B------:R-:W-:Y:S02]  /*3ca0*/  IADD3 R177, R195.reuse, 0x5000, RZ ;  /* 0x00005000c3b17810 */ /* 0x040fe40007ffe0ff */
[----:B------:R-:W-:Y:S01]  /*3cb0*/  IADD3 R176, R195, 0x5800, RZ ;  /* 0x00005800c3b07810 */ /* 0x000fe20007ffe0ff */
[----:B------:R-:W-:Y:S01]  /*3cc0*/  LDSM.16.M88.4 R52, [R194] ;  /* 0x00000000c234783b */ /* 0x000fe20000000200 */
[C---:B-1----:R-:W-:Y:S03]  /*3cd0*/  HMMA.16816.F32 R32, R76.reuse, R28, RZ ;  /* 0x0000001c4c20723c */ /* 0x042fe600000018ff */
[----:B------:R-:W1:Y:S04]  /*3ce0*/  LDSM.16.M88.4 R48, [R191+0x6000] ;  /* 0x00600000bf30783b */ /* 0x000e680000000200 */
[----:B------:R-:W1:Y:S01]  /*3cf0*/  LDSM.16.M88.4 R44, [R191+0x6800] ;  /* 0x00680000bf2c783b */ /* 0x000e620000000200 */
[C---:B------:R-:W-:Y:S03]  /*3d00*/  HMMA.16816.F32 R28, R76.reuse, R30, RZ ;  /* 0x0000001e4c1c723c */ /* 0x040fe600000018ff */
[----:B------:R-:W-:Y:S04]  /*3d10*/  LDSM.16.M88.4 R72, [R193] ;  /* 0x00000000c148783b */ /* 0x000fe80000000200 */
[----:B------:R-:W0:Y:S01]  /*3d20*/  LDGDEPBAR ;  /* 0x00000000000079af */ /* 0x000e220000000000 */
[C---:B--2---:R-:W-:Y:S08]  /*3d30*/  HMMA.16816.F32 R24, R76.reuse, R20, RZ ;  /* 0x000000144c18723c */ /* 0x044ff000000018ff */
[C---:B-----5:R-:W-:Y:S08]  /*3d40*/  HMMA.16816.F32 R16, R76.reuse, R12, RZ ;  /* 0x0000000c4c10723c */ /* 0x060ff000000018ff */
[C---:B------:R-:W-:Y:S08]  /*3d50*/  HMMA.16816.F32 R20, R76.reuse, R22, RZ ;  /* 0x000000164c14723c */ /* 0x040ff000000018ff */
[C---:B------:R-:W-:Y:S08]  /*3d60*/  HMMA.16816.F32 R12, R76.reuse, R14, RZ ;  /* 0x0000000e4c0c723c */ /* 0x040ff000000018ff */
[C---:B---34-:R-:W-:Y:S08]  /*3d70*/  HMMA.16816.F32 R8, R76.reuse, R40, RZ ;  /* 0x000000284c08723c */ /* 0x058ff000000018ff */
[----:B------:R-:W-:Y:S01]  /*3d80*/  HMMA.16816.F32 R76, R76, R42, RZ ;  /* 0x0000002a4c4c723c */ /* 0x000fe200000018ff */
[----:B------:R-:W2:Y:S07]  /*3d90*/  LDSM.16.M88.4 R40, [R191+0x7000] ;  /* 0x00700000bf28783b */ /* 0x000eae0000000200 */
[C---:B------:R-:W-:Y:S08]  /*3da0*/  HMMA.16816.F32 R32, R56.reuse, R36, R32 ;  /* 0x000000243820723c */ /* 0x040ff00000001820 */
[C---:B------:R-:W-:Y:S01]  /*3db0*/  HMMA.16816.F32 R28, R56.reuse, R38, R28 ;  /* 0x00000026381c723c */ /* 0x040fe2000000181c */
[----:B------:R-:W3:Y:S07]  /*3dc0*/  LDSM.16.M88.4 R36, [R191+0x7800] ;  /* 0x00780000bf24783b */ /* 0x000eee0000000200 */
[C---:B------:R-:W-:Y:S08]  /*3dd0*/  HMMA.16816.F32 R24, R56.reuse, R68, R24 ;  /* 0x000000443818723c */ /* 0x040ff00000001818 */
[C---:B------:R-:W-:Y:S01]  /*3de0*/  HMMA.16816.F32 R20, R56.reuse, R70, R20 ;  /* 0x000000463814723c */ /* 0x040fe20000001814 */
[----:B------:R-:W4:Y:S07]  /*3df0*/  LDSM.16.M88.4 R68, [R184] ;  /* 0x00000000b844783b */ /* 0x000f2e0000000200 */
[C---:B------:R-:W-:Y:S08]  /*3e00*/  HMMA.16816.F32 R16, R56.reuse, R64, R16 ;  /* 0x000000403810723c */ /* 0x040ff00000001810 */
[C---:B------:R-:W-:Y:S01]  /*3e10*/  HMMA.16816.F32 R12, R56.reuse, R66, R12 ;  /* 0x00000042380c723c */ /* 0x040fe2000000180c */
[----:B------:R-:W5:Y:S07]  /*3e20*/  LDSM.16.M88.4 R64, [R184+0x800] ;  /* 0x00080000b840783b */ /* 0x000f6e0000000200 */
[C---:B------:R-:W-:Y:S08]  /*3e30*/  HMMA.16816.F32 R8, R56.reuse, R60, R8 ;  /* 0x0000003c3808723c */ /* 0x040ff00000001808 */
[----:B------:R-:W-:Y:S01]  /*3e40*/  HMMA.16816.F32 R76, R56, R62, R76 ;  /* 0x0000003e384c723c */ /* 0x000fe2000000184c */
[----:B------:R-:W3:Y:S04]  /*3e50*/  LDSM.16.M88.4 R60, [R184+0x1000] ;  /* 0x00100000b83c783b */ /* 0x000ee80000000200 */
        /* <DEDUP_REMOVED lines=9> */
[----:B------:R-:W-:Y:S07]  /*3ef0*/  LDSM.16.M88.4 R40, [R197+0x9000] ;  /* 0x00900000c528783b */ /* 0x000fee0000000200 */
[C---:B---3--:R-:W-:Y:S08]  /*3f00*/  HMMA.16816.F32 R8, R52.reuse, R36, R8 ;  /* 0x000000243408723c */ /* 0x048ff00000001808 */
[----:B------:R-:W-:Y:S01]  /*3f10*/  HMMA.16816.F32 R76, R52, R38, R76 ;  /* 0x00000026344c723c */ /* 0x000fe2000000184c */
[----:B------:R-:W1:Y:S04]  /*3f20*/  LDSM.16.M88.4 R52, [R198+0x2000] ;  /* 0x00200000c634783b */ /* 0x000e680000000200 */
[----:B------:R-:W2:Y:S03]  /*3f30*/  LDSM.16.M88.4 R36, [R197+0x9800] ;  /* 0x00980000c524783b */ /* 0x000ea60000000200 */
[C---:B----4-:R-:W-:Y:S08]  /*3f40*/  HMMA.16816.F32 R32, R72.reuse, R68, R32 ;  /* 0x000000444820723c */ /* 0x050ff00000001820 */
[C---:B------:R-:W-:Y:S01]  /*3f50*/  HMMA.16816.F32 R28, R72.reuse, R70, R28 ;  /* 0x00000046481c723c */ /* 0x040fe2000000181c */
[----:B------:R-:W-:Y:S07]  /*3f60*/  LDSM.16.M88.4 R68, [R195+0x2000] ;  /* 0x00200000c344783b */ /* 0x000fee0000000200 */
[C---:B-----5:R-:W-:Y:S08]  /*3f70*/  HMMA.16816.F32 R24, R72.reuse, R64, R24 ;  /* 0x000000404818723c */ /* 0x060ff00000001818 */
[C---:B------:R-:W-:Y:S01]  /*3f80*/  HMMA.16816.F32 R20, R72.reuse, R66, R20 ;  /* 0x000000424814723c */ /* 0x040fe20000001814 */
[----:B------:R-:W-:Y:S07]  /*3f90*/  LDSM.16.M88.4 R64, [R195+0x2800] ;  /* 0x00280000c340783b */ /* 0x000fee0000000200 */
[C---:B------:R-:W-:Y:S08]  /*3fa0*/  HMMA.16816.F32 R16, R72.reuse, R60, R16 ;  /* 0x0000003c4810723c */ /* 0x040ff00000001810 */
[C---:B------:R-:W-:Y:S01]  /*3fb0*/  HMMA.16816.F32 R12, R72.reuse, R62, R12 ;  /* 0x0000003e480c723c */ /* 0x040fe2000000180c */
[----:B------:R-:W-:Y:S07]  /*3fc0*/  LDSM.16.M88.4 R60, [R195+0x3000] ;  /* 0x00300000c33c783b */ /* 0x000fee0000000200 */
[C---:B------:R-:W-:Y:S08]  /*3fd0*/  HMMA.16816.F32 R8, R72.reuse, R56, R8 ;  /* 0x000000384808723c */ /* 0x040ff00000001808 */
[----:B------:R-:W-:Y:S01]  /*3fe0*/  HMMA.16816.F32 R76, R72, R58, R76 ;  /* 0x0000003a484c723c */ /* 0x000fe2000000184c */
[----:B------:R-:W3:Y:S04]  /*3ff0*/  LDSM.16.M88.4 R72, [R196+0x2000] ;  /* 0x00200000c448783b */ /* 0x000ee80000000200 */
[----:B------:R-:W4:Y:S03]  /*4000*/  LDSM.16.M88.4 R56, [R195+0x3800] ;  /* 0x00380000c338783b */ /* 0x000f260000000200 */
[C---:B-1----:R-:W-:Y:S08]  /*4010*/  HMMA.16816.F32 R32, R52.reuse, R48, R32 ;  /* 0x000000303420723c */ /* 0x042ff00000001820 */
[C---:B------:R-:W-:Y:S01]  /*4020*/  HMMA.16816.F32 R28, R52.reuse, R50, R28 ;  /* 0x00000032341c723c */ /* 0x040fe2000000181c */
[----:B------:R-:W-:Y:S07]  /*4030*/  LDSM.16.M88.4 R48, [R191+0x8000] ;  /* 0x00800000bf30783b */ /* 0x000fee0000000200 */
[C---:B------:R-:W-:Y:S08]  /*4040*/  HMMA.16816.F32 R24, R52.reuse, R44, R24 ;  /* 0x0000002c3418723c */ /* 0x040ff00000001818 */
[C---:B------:R-:W-:Y:S01]  /*4050*/  HMMA.16816.F32 R20, R52.reuse, R46, R20 ;  /* 0x0000002e3414723c */ /* 0x040fe20000001814 */
[----:B------:R-:W-:Y:S07]  /*4060*/  LDSM.16.M88.4 R44, [R191+0x8800] ;  /* 0x00880000bf2c783b */ /* 0x000fee0000000200 */
[C---:B------:R-:W-:Y:S08]  /*4070*/  HMMA.16816.F32 R16, R52.reuse, R40, R16 ;  /* 0x000000283410723c */ /* 0x040ff00000001810 */
[C---:B------:R-:W-:Y:S01]  /*4080*/  HMMA.16816.F32 R12, R52.reuse, R42, R12 ;  /* 0x0000002a340c723c */ /* 0x040fe2000000180c */
[----:B------:R-:W-:Y:S07]  /*4090*/  LDSM.16.M88.4 R40, [R191+0x9000] ;  /* 0x00900000bf28783b */ /* 0x000fee0000000200 */
[C---:B--2---:R-:W-:Y:S08]  /*40a0*/  HMMA.16816.F32 R8, R52.reuse, R36, R8 ;  /* 0x000000243408723c */ /* 0x044ff00000001808 */
[----:B------:R-:W-:Y:S01]  /*40b0*/  HMMA.16816.F32 R76, R52, R38, R76 ;  /* 0x00000026344c723c */ /* 0x000fe2000000184c */
[----:B------:R-:W1:Y:S04]  /*40c0*/  LDSM.16.M88.4 R52, [R194+0x2000] ;  /* 0x00200000c234783b */ /* 0x000e680000000200 */
[----:B------:R-:W2:Y:S03]  /*40d0*/  LDSM.16.M88.4 R36, [R191+0x9800] ;  /* 0x00980000bf24783b */ /* 0x000ea60000000200 */
[C---:B---3--:R-:W-:Y:S08]  /*40e0*/  HMMA.16816.F32 R32, R72.reuse, R68, R32 ;  /* 0x000000444820723c */ /* 0x048ff00000001820 */
        /* <DEDUP_REMOVED lines=63> */
[----:B------:R-:W4:Y:S01]  /*44e0*/  LDSM.16.M88.4 R56, [R184+0x5800] ;  /* 0x00580000b838783b */ /* 0x000f220000000200 */
[----:B------:R-:W-:-:S04]  /*44f0*/  DEPBAR.LE SB0, 0x0 ;  /* 0x000080000000791a */ /* 0x000fc80000000000 */
[C---:B-1----:R-:W-:Y:S08]  /*4500*/  HMMA.16816.F32 R32, R52.reuse, R48, R32 ;  /* 0x000000303420723c */ /* 0x042ff00000001820 */
[C---:B------:R-:W-:Y:S08]  /*4510*/  HMMA.16816.F32 R28, R52.reuse, R50, R28 ;  /* 0x00000032341c723c */ /* 0x040ff0000000181c */
[C---:B------:R-:W-:Y:S08]  /*4520*/  HMMA.16816.F32 R24, R52.reuse, R44, R24 ;  /* 0x0000002c3418723c */ /* 0x040ff00000001818 */
[C---:B------:R-:W-:Y:S08]  /*4530*/  HMMA.16816.F32 R20, R52.reuse, R46, R20 ;  /* 0x0000002e3414723c */ /* 0x040ff00000001814 */
[C---:B------:R-:W-:Y:S08]  /*4540*/  HMMA.16816.F32 R16, R52.reuse, R40, R16 ;  /* 0x000000283410723c */ /* 0x040ff00000001810 */
[C---:B------:R-:W-:Y:S08]  /*4550*/  HMMA.16816.F32 R12, R52.reuse, R42, R12 ;  /* 0x0000002a340c723c */ /* 0x040ff0000000180c */
[C---:B--2---:R-:W-:Y:S07]  /*4560*/  HMMA.16816.F32 R8, R52.reuse, R36, R8 ;  /* 0x000000243408723c */ /* 0x044fee0000001808 */
[----:B------:R-:W-:Y:S01]  /*4570*/  IADD3 R37, R83, 0x8, RZ ;  /* 0x0000000853257810 */ /* 0x000fe20007ffe0ff */
[----:B------:R-:W-:Y:S03]  /*4580*/  HMMA.16816.F32 R76, R52, R38, R76 ;  /* 0x00000026344c723c */ /* 0x000fe6000000184c */
[----:B------:R-:W-:-:S05]  /*4590*/  IMNMX R2, R37, R84, PT ;  /* 0x0000005425027217 */ /* 0x000fca0003800200 */
[C---:B---3--:R-:W-:Y:S08]  /*45a0*/  HMMA.16816.F32 R32, R72.reuse, R68, R32 ;  /* 0x000000444820723c */ /* 0x048ff00000001820 */
[C---:B------:R-:W-:Y:S08]  /*45b0*/  HMMA.16816.F32 R28, R72.reuse, R70, R28 ;  /* 0x00000046481c723c */ /* 0x040ff0000000181c */
[C---:B------:R-:W-:Y:S08]  /*45c0*/  HMMA.16816.F32 R24, R72.reuse, R64, R24 ;  /* 0x000000404818723c */ /* 0x040ff00000001818 */
[C---:B------:R-:W-:Y:S08]  /*45d0*/  HMMA.16816.F32 R20, R72.reuse, R66, R20 ;  /* 0x000000424814723c */ /* 0x040ff00000001814 */
[C---:B------:R-:W-:Y:S08]  /*45e0*/  HMMA.16816.F32 R16, R72.reuse, R60, R16 ;  /* 0x0000003c4810723c */ /* 0x040ff00000001810 */
[C---:B------:R-:W-:Y:S08]  /*45f0*/  HMMA.16816.F32 R12, R72.reuse, R62, R12 ;  /* 0x0000003e480c723c */ /* 0x040ff0000000180c */
[C---:B----4-:R-:W-:Y:S08]  /*4600*/  HMMA.16816.F32 R8, R72.reuse, R56, R8 ;  /* 0x000000384808723c */ /* 0x050ff00000001808 */
        /* <DEDUP_REMOVED lines=47> */
[----:B------:R-:W-:-:S04]  /*4900*/  IMAD.MOV.U32 R37, RZ, RZ, c[0x0][0x2d0] ;  /* 0x0000b400ff257624 */ /* 0x000fc800078e00ff */
[----:B------:R-:W-:-:S05]  /*4910*/  IMAD R37, R4, R37, -0x40 ;  /* 0xffffffc004257424 */ /* 0x000fca00078e0225 */
        /* <DEDUP_REMOVED lines=13> */
.L_x_1367:
[----:B------:R-:W-:-:S04]  /*49f0*/  LEA R4, -R4, RZ, 0x6 ;  /* 0x000000ff04047211 */ /* 0x000fc800078e31ff */
[----:B------:R-:W-:Y:S02]  /*4a00*/  SHF.R.S32.HI R37, RZ, 0x1f, R4 ;  /* 0x0000001fff257819 */ /* 0x000fe40000011404 */
.L_x_1368:
[----:B------:R-:W-:Y:S01]  /*4a10*/  ISETP.GE.AND P5, PT, R205, c[0x0][0x220], PT ;  /* 0x00008800cd007a0c */ /* 0x000fe20003fa6270 */
[----:B------:R-:W-:Y:S01]  /*4a20*/  BSSY B0, `(.L_x_1369) ;  /* 0x0000076000007945 */ /* 0x000fe20003800000 */
[----:B------:R-:W-:Y:S02]  /*4a30*/  ISETP.GE.AND P4, PT, R82, c[0x0][0x220], PT ;  /* 0x0000880052007a0c */ /* 0x000fe40003f86270 */
[----:B------:R-:W-:-:S09]  /*4a40*/  ISETP.GE.AND P3, PT, R81, c[0x0][0x220], PT ;  /* 0x0000880051007a0c */ /* 0x000fd20003f66270 */
[CC--:B------:R-:W-:Y:S01]  /*4a50*/  @!P5 IADD3 R39, P1, R4.reuse, R133.reuse, RZ ;  /* 0x000000850427d210 */ /* 0x0c0fe20007f3e0ff */
[----:B------:R1:W-:Y:S01]  /*4a60*/  @P5 STS.128 [R204+0x6000], RZ ;  /* 0x006000ffcc005388 */ /* 0x0003e20000000c00 */
[----:B------:R-:W-:-:S03]  /*4a70*/  @!P4 IADD3 R41, P2, R4, R133, RZ ;  /* 0x000000850429c210 */ /* 0x000fc60007f5e0ff */
[--C-:B------:R-:W-:Y:S01]  /*4a80*/  @!P5 IMAD.X R6, R37, 0x1, R134.reuse, P1 ;  /* 0x000000012506d824 */ /* 0x100fe200008e0686 */
[----:B------:R-:W-:Y:S01]  /*4a90*/  @!P5 LEA R54, P1, R39, c[0x0][0x168], 0x1 ;  /* 0x00005a002736da11 */ /* 0x000fe200078208ff */
[----:B------:R-:W-:Y:S01]  /*4aa0*/  @!P4 IMAD.X R36, R37, 0x1, R134, P2 ;  /* 0x000000012524c824 */ /* 0x000fe200010e0686 */
        /* <DEDUP_REMOVED lines=21> */
[----:B------:R-:W-:Y:S01]  /*4c00*/  @!P5 IMAD.X R6, R41, 0x1, R134, P1 ;  /* 0x000000012906d824 */ /* 0x000fe200008e0686 */
[CC--:B------:R-:W-:Y:S01]  /*4c10*/  @!P4 IADD3 R43, P1, R38.reuse, R133.reuse, RZ ;  /* 0x00000085262bc210 */ /* 0x0c0fe20007f3e0ff */
        /* <DEDUP_REMOVED lines=86> */
.L_x_1370:
[----:B------:R-:W-:Y:S05]  /*5180*/  BSYNC B0 ;  /* 0x0000000000007941 */ /* 0x000fea0003800000 */
.L_x_1369:
[----:B------:R-:W0:Y:S01]  /*5190*/  LDGDEPBAR ;  /* 0x00000000000079af */ /* 0x000e220000000000 */
[----:B------:R-:W-:-:S04]  /*51a0*/  IADD3 R133, P1, R4, R133, RZ ;  /* 0x0000008504857210 */ /* 0x000fc80007f3e0ff */
[----:B------:R-:W-:Y:S02]  /*51b0*/  IADD3.X R134, R37, R134, RZ, P1, !PT ;  /* 0x0000008625867210 */ /* 0x000fe40000ffe4ff */
.L_x_1366:
[----:B------:R-:W-:Y:S02]  /*51c0*/  IMAD.IADD R80, R3, 0x1, R80 ;  /* 0x0000000103507824 */ /* 0x000fe400078e0250 */
[----:B------:R-:W-:-:S03]  /*51d0*/  IMAD.SHL.U32 R192, R0, 0x2, RZ ;  /* 0x0000000200c07824 */ /* 0x000fc600078e00ff */
[C---:B------:R-:W-:Y:S01]  /*51e0*/  IADD3 R3, R80.reuse, 0x1, RZ ;  /* 0x0000000150037810 */ /* 0x040fe20007ffe0ff */
[--C-:B------:R-:W-:Y:S01]  /*51f0*/  IMAD R189, R5, 0x2, R192.reuse ;  /* 0x0000000205bd7824 */ /* 0x100fe200078e02c0 */
[----:B------:R-:W-:Y:S01]  /*5200*/  IADD3 R4, R80, 0x8, RZ ;  /* 0x0000000850047810 */ /* 0x000fe20007ffe0ff */
[----:B------:R-:W-:Y:S01]  /*5210*/  IMAD R190, R7, 0x2, R192 ;  /* 0x0000000207be7824 */ /* 0x000fe200078e02c0 */
[CC--:B------:R-:W-:Y:S01]  /*5220*/  ISETP.GE.AND P5, PT, R3.reuse, R135.reuse, PT ;  /* 0x000000870300720c */ /* 0x0c0fe20003fa6270 */
[----:B------:R-:W-:Y:S01]  /*5230*/  LDSM.16.MT88.4 R68, [R192+0xe000] ;  /* 0x00e00000c044783b */ /* 0x000fe20000004200 */
[-C--:B------:R-:W-:Y:S01]  /*5240*/  ISETP.GE.AND P2, PT, R3, R2.reuse, PT ;  /* 0x000000020300720c */ /* 0x080fe20003f46270 */
[----:B------:R-:W-:Y:S01]  /*5250*/  IMAD R188, R5, 0x2, R190 ;  /* 0x0000000205bc7824 */ /* 0x000fe200078e02be */
[C---:B------:R-:W-:Y:S01]  /*5260*/  ISETP.GE.AND P1, PT, R4.reuse, R135, PT ;  /* 0x000000870400720c */ /* 0x040fe20003f26270 */
[----:B------:R-:W-:Y:S01]  /*5270*/  LDSM.16.MT88.4 R84, [R189+0xe000] ;  /* 0x00e00000bd54783b */ /* 0x000fe20000004200 */
[----:B------:R-:W-:-:S02]  /*5280*/  ISETP.GE.AND P3, PT, R4, R2, PT ;  /* 0x000000020400720c */ /* 0x000fc40003f66270 */
[C---:B------:R-:W-:Y:S01]  /*5290*/  IADD3 R3, R80.reuse, 0x9, RZ ;  /* 0x0000000950037810 */ /* 0x040fe20007ffe0ff */
[----:B------:R-:W-:Y:S01]  /*52a0*/  LDSM.16.MT88.4 R92, [R188+0xe000] ;  /* 0x00e00000bc5c783b */ /* 0x000fe20000004200 */
[----:B------:R-:W-:Y:S02]  /*52b0*/  IADD3 R4, R80, 0x10, RZ ;  /* 0x0000001050047810 */ /* 0x000fe40007ffe0ff */
[----:B------:R-:W-:Y:S01]  /*52c0*/  FSEL R39, R28, -INF , !P1 ;  /* 0xff8000001c277808 */ /* 0x000fe20004800000 */
[----:B-1----:R-:W-:Y:S01]  /*52d0*/  LDSM.16.MT88.4 R52, [R189+0xc000] ;  /* 0x00c00000bd34783b */ /* 0x002fe20000004200 */
[----:B------:R-:W-:Y:S02]  /*52e0*/  FSEL R43, R30, -INF , !P3 ;  /* 0xff8000001e2b7808 */ /* 0x000fe40005800000 */
[C---:B------:R-:W-:Y:S01]  /*52f0*/  ISETP.GE.AND P4, PT, R3.reuse, R135, PT ;  /* 0x000000870300720c */ /* 0x040fe20003f86270 */
[----:B------:R-:W-:Y:S01]  /*5300*/  LDSM.16.MT88.4 R60, [R188+0xc000] ;  /* 0x00c00000bc3c783b */ /* 0x000fe20000004200 */
[----:B------:R-:W-:-:S02]  /*5310*/  ISETP.GE.AND P1, PT, R3, R2, PT ;  /* 0x000000020300720c */ /* 0x000fc40003f26270 */
[-C--:B------:R-:W-:Y:S01]  /*5320*/  ISETP.GE.AND P3, PT, R4, R135.reuse, PT ;  /* 0x000000870400720c */ /* 0x080fe20003f66270 */
[----:B------:R-:W-:Y:S01]  /*5330*/  LDSM.16.MT88.4 R100, [R192+0x10000] ;  /* 0x01000000c064783b */ /* 0x000fe20000004200 */
[----:B------:R-:W-:Y:S02]  /*5340*/  IADD3 R3, R80, 0x11, RZ ;  /* 0x0000001150037810 */ /* 0x000fe40007ffe0ff */
[----:B--2---:R-:W-:Y:S01]  /*5350*/  FSEL R41, R31, -INF , !P1 ;  /* 0xff8000001f297808 */ /* 0x004fe20004800000 */
[----:B------:R-:W-:Y:S01]  /*5360*/  LDSM.16.MT88.4 R124, [R190+0x10000] ;  /* 0x01000000be7c783b */ /* 0x000fe20000004200 */
[----:B------:R-:W-:Y:S02]  /*5370*/  FSEL R91, R24, -INF , !P3 ;  /* 0xff800000185b7808 */ /* 0x000fe40005800000 */
[C---:B------:R-:W-:Y:S01]  /*5380*/  ISETP.GE.AND P1, PT, R3.reuse, R135, PT ;  /* 0x000000870300720c */ /* 0x040fe20003f26270 */
[----:B------:R-:W-:Y:S01]  /*5390*/  LDSM.16.MT88.4 R112, [R189+0x10000] ;  /* 0x01000000bd70783b */ /* 0x000fe20000004200 */
[----:B------:R-:W-:-:S02]  /*53a0*/  ISETP.GE.AND P3, PT, R3, R2, PT ;  /* 0x000000020300720c */ /* 0x000fc40003f66270 */
[----:B------:R-:W-:Y:S01]  /*53b0*/  FSEL R37, R29, -INF , !P4 ;  /* 0xff8000001d257808 */ /* 0x000fe20006000000 */
[----:B------:R-:W-:Y:S01]  /*53c0*/  LDSM.16.MT88.4 R136, [R190+0xc800] ;  /* 0x00c80000be88783b */ /* 0x000fe20000004200 */
[----:B------:R-:W-:Y:S02]  /*53d0*/  IADD3 R3, R80, 0x19, RZ ;  /* 0x0000001950037810 */ /* 0x000fe40007ffe0ff */
[----:B------:R-:W-:Y:S02]  /*53e0*/  ISETP.GE.AND P4, PT, R4, R2, PT ;  /* 0x000000020400720c */ /* 0x000fe40003f86270 */
[----:B------:R-:W-:Y:S02]  /*53f0*/  IADD3 R4, R80, 0x18, RZ ;  /* 0x0000001850047810 */ /* 0x000fe40007ffe0ff */
[----:B------:R-:W-:Y:S02]  /*5400*/  FSEL R29, R27, -INF , !P3 ;  /* 0xff8000001b1d7808 */ /* 0x000fe40005800000 */
[----:B------:R-:W-:-:S02]  /*5410*/  FSEL R45, R33, -INF , !P5 ;  /* 0xff800000212d7808 */ /* 0x000fc40006800000 */
[-C--:B------:R-:W-:Y:S02]  /*5420*/  ISETP.GE.AND P5, PT, R80, R135.reuse, PT ;  /* 0x000000875000720c */ /* 0x080fe40003fa6270 */
        /* <DEDUP_REMOVED lines=14> */
[----:B------:R-:W-:Y:S02]  /*5510*/  FSEL R35, R35, -INF , !P2 ;  /* 0xff80000023237808 */ /* 0x000fe40005000000 */
[----:B------:R-:W-:Y:S02]  /*5520*/  FSEL R34, R34, -INF , !P3 ;  /* 0xff80000022227808 */ /* 0x000fe40005800000 */
[----:B------:R-:W-:-:S02]  /*5530*/  FMNMX.FTZ R4, R39, R4, !PT ;  /* 0x0000000427047209 */ /* 0x000fc40007810000 */
[----:B------:R-:W-:Y:S02]  /*5540*/  FSEL R165, R16, -INF , !P4 ;  /* 0xff80000010a57808 */ /* 0x000fe40006000000 */
[----:B------:R-:W-:Y:S02]  /*5550*/  FMNMX.FTZ R16, R34, R35, !PT ;  /* 0x0000002322107209 */ /* 0x000fe40007810000 */
[----:B------:R-:W-:Y:S02]  /*5560*/  FMNMX.FTZ R4, R37, R4, !PT ;  /* 0x0000000425047209 */ /* 0x000fe40007810000 */
[----:B------:R-:W-:Y:S02]  /*5570*/  FMNMX.FTZ R16, R43, R16, !PT ;  /* 0x000000102b107209 */ /* 0x000fe40007810000 */
[----:B------:R-:W-:Y:S02]  /*5580*/  ISETP.GE.AND P2, PT, R3, R135, PT ;  /* 0x000000870300720c */ /* 0x000fe40003f46270 */
[----:B------:R-:W-:-:S02]  /*5590*/  IADD3 R3, R80, 0x21, RZ ;  /* 0x0000002150037810 */ /* 0x000fc40007ffe0ff */
[----:B------:R-:W-:Y:S02]  /*55a0*/  FMNMX.FTZ R4, R91, R4, !PT ;  /* 0x000000045b047209 */ /* 0x000fe40007810000 */
[----:B------:R-:W-:Y:S02]  /*55b0*/  FMNMX.FTZ R16, R41, R16, !PT ;  /* 0x0000001029107209 */ /* 0x000fe40007810000 */
[----:B------:R-:W-:Y:S02]  /*55c0*/  FSEL R21, R21, -INF , !P2 ;  /* 0xff80000015157808 */ /* 0x000fe40005000000 */
[----:B------:R-:W-:Y:S02]  /*55d0*/  ISETP.GE.AND P2, PT, R3, R2, PT ;  /* 0x000000020300720c */ /* 0x000fe40003f46270 */
[----:B------:R-:W-:Y:S02]  /*55e0*/  FMNMX.FTZ R4, R89, R4, !PT ;  /* 0x0000000459047209 */ /* 0x000fe40007810000 */
[----:B------:R-:W-:-:S02]  /*55f0*/  IADD3 R6, R80, 0x30, RZ ;  /* 0x0000003050067810 */ /* 0x000fc40007ffe0ff */
[----:B------:R-:W-:Y:S02]  /*5600*/  FMNMX.FTZ R16, R31, R16, !PT ;  /* 0x000000101f107209 */ /* 0x000fe40007810000 */
[----:B------:R-:W-:Y:S02]  /*5610*/  FSEL R223, R18, -INF , !P1 ;  /* 0xff80000012df7808 */ /* 0x000fe40004800000 */
[----:B------:R-:W-:Y:S02]  /*5620*/  FSEL R171, R19, -INF , !P2 ;  /* 0xff80000013ab7808 */ /* 0x000fe40005000000 */
[----:B------:R-:W-:Y:S02]  /*5630*/  FMNMX.FTZ R18, R33, R4, !PT ;  /* 0x0000000421127209 */ /* 0x000fe40007810000 */
[----:B------:R-:W-:Y:S02]  /*5640*/  ISETP.GE.AND P2, PT, R6, R135, PT ;  /* 0x000000870600720c */ /* 0x000fe40003f46270 */
[----:B------:R-:W-:-:S02]  /*5650*/  FMNMX.FTZ R16, R29, R16, !PT ;  /* 0x000000101d107209 */ /* 0x000fc40007810000 */
[-C--:B------:R-:W-:Y:S02]  /*5660*/  ISETP.GE.AND P5, PT, R3, R135.reuse, PT ;  /* 0x000000870300720c */ /* 0x080fe40003fa6270 */
[----:B------:R-:W-:Y:S02]  /*5670*/  IADD3 R3, R80, 0x28, RZ ;  /* 0x0000002850037810 */ /* 0x000fe40007ffe0ff */
[----:B------:R-:W-:Y:S02]  /*5680*/  FMNMX.FTZ R18, R21, R18, !PT ;  /* 0x0000001215127209 */ /* 0x000fe40007810000 */
[----:B------:R-:W-:Y:S02]  /*5690*/  FSEL R217, R8, -INF , !P2 ;  /* 0xff80000008d97808 */ /* 0x000fe40005000000 */
[----:B------:R-:W-:Y:S02]  /*56a0*/  FMNMX.FTZ R8, R27, R16, !PT ;  /* 0x000000101b087209 */ /* 0x000fe40007810000 */
[----:B------:R-:W-:-:S02]  /*56b0*/  ISETP.GE.AND P4, PT, R3, R135, PT ;  /* 0x000000870300720c */ /* 0x000fc40003f86270 */
[----:B------:R-:W-:Y:S02]  /*56c0*/  ISETP.GE.AND P1, PT, R3, R2, PT ;  /* 0x000000020300720c */ /* 0x000fe40003f26270 */
[----:B------:R-:W-:Y:S02]  /*56d0*/  IADD3 R3, R80, 0x29, RZ ;  /* 0x0000002950037810 */ /* 0x000fe40007ffe0ff */
[----:B------:R-:W-:Y:S02]  /*56e0*/  FSEL R227, R17, -INF , !P5 ;  /* 0xff80000011e37808 */ /* 0x000fe40006800000 */
[----:B------:R-:W-:Y:S02]  /*56f0*/  FMNMX.FTZ R18, R165, R18, !PT ;  /* 0x00000012a5127209 */ /* 0x000fe40007810000 */
[----:B------:R-:W-:Y:S02]  /*5700*/  FMNMX.FTZ R8, R25, R8, !PT ;  /* 0x0000000819087209 */ /* 0x000fe40007810000 */
[----:B------:R-:W-:-:S02]  /*5710*/  FSEL R225, R12, -INF , !P4 ;  /* 0xff8000000ce17808 */ /* 0x000fc40006000000 */
[----:B------:R-:W-:Y:S02]  /*5720*/  ISETP.GE.AND P5, PT, R3, R135, PT ;  /* 0x000000870300720c */ /* 0x000fe40003fa6270 */
[----:B------:R-:W-:Y:S02]  /*5730*/  FMNMX.FTZ R12, R227, R18, !PT ;  /* 0x00000012e30c7209 */ /* 0x000fe40007810000 */
[----:B------:R-:W-:Y:S01]  /*5740*/  FMNMX.FTZ R8, R223, R8, !PT ;  /* 0x00000008df087209 */ /* 0x000fe20007810000 */
[----:B------:R-:W-:Y:S01]  /*5750*/  LDSM.16.MT88.4 R16, [R189+0xe800] ;  /* 0x00e80000bd10783b */ /* 0x000fe20000004200 */
[----:B------:R-:W-:Y:S02]  /*5760*/  ISETP.GE.AND P3, PT, R3, R2, PT ;  /* 0x000000020300720c */ /* 0x000fe40003f66270 */
[C---:B------:R-:W-:Y:S02]  /*5770*/  IADD3 R4, R80.reuse, 0x31, RZ ;  /* 0x0000003150047810 */ /* 0x040fe40007ffe0ff */
[----:B------:R-:W-:-:S02]  /*5780*/  IADD3 R3, R80, 0x38, RZ ;  /* 0x0000003850037810 */ /* 0x000fc40007ffe0ff */
[----:B------:R-:W-:Y:S02]  /*5790*/  FSEL R167, R13, -INF , !P5 ;  /* 0xff8000000da77808 */ /* 0x000fe40006800000 */
[----:B------:R-:W-:Y:S02]  /*57a0*/  FMNMX.FTZ R12, R225, R12, !PT ;  /* 0x0000000ce10c7209 */ /* 0x000fe40007810000 */
[----:B------:R-:W-:Y:S02]  /*57b0*/  FSEL R221, R14, -INF , !P1 ;  /* 0xff8000000edd7808 */ /* 0x000fe40004800000 */
[----:B------:R-:W-:Y:S02]  /*57c0*/  FMNMX.FTZ R8, R171, R8, !PT ;  /* 0x00000008ab087209 */ /* 0x000fe40007810000 */
        /* <DEDUP_REMOVED lines=24> */
[----:B------:R-:W-:Y:S01]  /*5950*/  FSEL R169, R79, -INF , !P2 ;  /* 0xff8000004fa97808 */ /* 0x000fe20005000000 */
[----:B------:R-:W-:Y:S01]  /*5960*/  LDSM.16.MT88.4 R12, [R188+0xe800] ;  /* 0x00e80000bc0c783b */ /* 0x000fe20000004200 */
[----:B------:R-:W-:-:S03]  /*5970*/  FMNMX.FTZ R8, R141, R8, !PT ;  /* 0x000000088d087209 */ /* 0x000fc60007810000 */
[----:B------:R-:W1:Y:S01]  /*5980*/  SHFL.BFLY PT, R9, R6, 0x2, 0x1f ;  /* 0x0c401f0006097f89 */ /* 0x000e6200000e0000 */
[----:B------:R-:W-:-:S03]  /*5990*/  FMNMX.FTZ R11, R169, R8, !PT ;  /* 0x00000008a90b7209 */ /* 0x000fc60007810000 */
[----:B------:R-:W-:Y:S04]  /*59a0*/  LDSM.16.MT88.4 R76, [R190+0xe000] ;  /* 0x00e00000be4c783b */ /* 0x000fe80000004200 */
        /* <DEDUP_REMOVED lines=18> */
[----:B------:R-:W-:Y:S01]  /*5ad0*/  LDSM.16.MT88.4 R44, [R190+0xc000] ;  /* 0x00c00000be2c783b */ /* 0x000fe20000004200 */
[----:B------:R-:W-:Y:S01]  /*5ae0*/  FFMA.FTZ R156, R37, c[0x0][0x23c], -R140 ;  /* 0x00008f00259c7a23 */ /* 0x000fe2000001088c */
[----:B------:R-:W-:Y:S01]  /*5af0*/  MUFU.EX2 R163, R163 ;  /* 0x000000a300a37308 */ /* 0x000fe20000000800 */
[--C-:B------:R-:W-:Y:S01]  /*5b00*/  FFMA.FTZ R158, R34, c[0x0][0x23c], -R166.reuse ;  /* 0x00008f00229e7a23 */ /* 0x100fe200000108a6 */
[----:B------:R-:W1:Y:S01]  /*5b10*/  LDSM.16.MT88.4 R36, [R192+0xc000] ;  /* 0x00c00000c024783b */ /* 0x000e620000004200 */
[--C-:B------:R-:W-:Y:S01]  /*5b20*/  FFMA.FTZ R159, R35, c[0x0][0x23c], -R166.reuse ;  /* 0x00008f00239f7a23 */ /* 0x100fe200000108a6 */
[----:B------:R-:W-:Y:S01]  /*5b30*/  LEA R214, P1, R133, c[0x0][0x168], 0x1 ;  /* 0x00005a0085d67a11 */ /* 0x000fe200078208ff */
[----:B------:R-:W-:-:S02]  /*5b40*/  FFMA.FTZ R161, R43, c[0x0][0x23c], -R166 ;  /* 0x00008f002ba17a23 */ /* 0x000fc400000108a6 */
[----:B------:R-:W-:Y:S01]  /*5b50*/  FFMA.FTZ R152, R41, c[0x0][0x23c], -R166 ;  /* 0x00008f0029987a23 */ /* 0x000fe200000108a6 */
[----:B------:R-:W2:Y:S01]  /*5b60*/  MUFU.EX2 R160, R160 ;  /* 0x000000a000a07308 */ /* 0x000ea20000000800 */
[--C-:B------:R-:W-:Y:S02]  /*5b70*/  FFMA.FTZ R155, R91, c[0x0][0x23c], -R140.reuse ;  /* 0x00008f005b9b7a23 */ /* 0x100fe4000001088c */
[--C-:B------:R-:W-:Y:S02]  /*5b80*/  FFMA.FTZ R154, R89, c[0x0][0x23c], -R140.reuse ;  /* 0x00008f00599a7a23 */ /* 0x100fe4000001088c */
[--C-:B------:R-:W-:Y:S02]  /*5b90*/  FFMA.FTZ R150, R33, c[0x0][0x23c], -R140.reuse ;  /* 0x00008f0021967a23 */ /* 0x100fe4000001088c */
[----:B------:R-:W-:Y:S01]  /*5ba0*/  FFMA.FTZ R149, R21, c[0x0][0x23c], -R140 ;  /* 0x00008f0015957a23 */ /* 0x000fe2000001088c */
[----:B------:R-:W-:Y:S01]  /*5bb0*/  MUFU.EX2 R157, R157 ;  /* 0x0000009d009d7308 */ /* 0x000fe20000000800 */
[--C-:B------:R-:W-:Y:S01]  /*5bc0*/  FFMA.FTZ R153, R31, c[0x0][0x23c], -R166.reuse ;  /* 0x00008f001f997a23 */ /* 0x100fe200000108a6 */
[----:B------:R-:W3:Y:S01]  /*5bd0*/  LDSM.16.MT88.4 R20, [R192+0xc800] ;  /* 0x00c80000c014783b */ /* 0x000ee20000004200 */
[----:B------:R-:W-:-:S02]  /*5be0*/  FFMA.FTZ R148, R29, c[0x0][0x23c], -R166 ;  /* 0x00008f001d947a23 */ /* 0x000fc400000108a6 */
[--C-:B------:R-:W-:Y:S01]  /*5bf0*/  FFMA.FTZ R151, R27, c[0x0][0x23c], -R166.reuse ;  /* 0x00008f001b977a23 */ /* 0x100fe200000108a6 */
[----:B------:R-:W-:Y:S01]  /*5c00*/  LDSM.16.MT88.4 R32, [R189+0xc800] ;  /* 0x00c80000bd20783b */ /* 0x000fe20000004200 */
[----:B------:R-:W-:Y:S01]  /*5c10*/  FFMA.FTZ R0, R25, c[0x0][0x23c], -R166 ;  /* 0x00008f0019007a23 */ /* 0x000fe200000108a6 */
[----:B------:R-:W4:Y:S01]  /*5c20*/  MUFU.EX2 R156, R156 ;  /* 0x0000009c009c7308 */ /* 0x000f220000000800 */
[----:B--2---:R-:W-:Y:S01]  /*5c30*/  F2FP.PACK_AB R116, R160, R163 ;  /* 0x000000a3a074723e */ /* 0x004fe200000000ff */
[----:B------:R-:W-:Y:S01]  /*5c40*/  LDSM.16.MT88.4 R28, [R188+0xc800] ;  /* 0x00c80000bc1c783b */ /* 0x000fe20000004200 */
[--C-:B------:R-:W-:Y:S02]  /*5c50*/  FFMA.FTZ R162, R165, c[0x0][0x23c], -R140.reuse ;  /* 0x00008f00a5a27a23 */ /* 0x100fe4000001088c */
[--C-:B------:R-:W-:Y:S01]  /*5c60*/  FFMA.FTZ R165, R227, c[0x0][0x23c], -R140.reuse ;  /* 0x00008f00e3a57a23 */ /* 0x100fe2000001088c */
[----:B------:R-:W-:Y:S01]  /*5c70*/  LDSM.16.MT88.4 R24, [R190+0xe800] ;  /* 0x00e80000be18783b */ /* 0x000fe20000004200 */
[--C-:B------:R-:W-:Y:S01]  /*5c80*/  FFMA.FTZ R164, R225, c[0x0][0x23c], -R140.reuse ;  /* 0x00008f00e1a47a23 */ /* 0x100fe2000001088c */
[----:B------:R-:W-:Y:S01]  /*5c90*/  MUFU.EX2 R158, R158 ;  /* 0x0000009e009e7308 */ /* 0x000fe20000000800 */
[----:B------:R-:W-:-:S02]  /*5ca0*/  FFMA.FTZ R167, R167, c[0x0][0x23c], -R140 ;  /* 0x00008f00a7a77a23 */ /* 0x000fc4000001088c */
[--C-:B------:R-:W-:Y:S02]  /*5cb0*/  FFMA.FTZ R168, R223, c[0x0][0x23c], -R166.reuse ;  /* 0x00008f00dfa87a23 */ /* 0x100fe400000108a6 */
[--C-:B------:R-:W-:Y:S02]  /*5cc0*/  FFMA.FTZ R171, R171, c[0x0][0x23c], -R166.reuse ;  /* 0x00008f00abab7a23 */ /* 0x100fe400000108a6 */
[--C-:B------:R-:W-:Y:S01]  /*5cd0*/  FFMA.FTZ R170, R221, c[0x0][0x23c], -R166.reuse ;  /* 0x00008f00ddaa7a23 */ /* 0x100fe200000108a6 */
[----:B------:R-:W2:Y:S01]  /*5ce0*/  MUFU.EX2 R159, R159 ;  /* 0x0000009f009f7308 */ /* 0x000ea20000000800 */
[----:B----4-:R-:W-:Y:S01]  /*5cf0*/  F2FP.PACK_AB R118, R156, R157 ;  /* 0x0000009d9c76723e */ /* 0x010fe200000000ff */
[----:B------:R-:W-:Y:S02]  /*5d00*/  FFMA.FTZ R175, R175, c[0x0][0x23c], -R166 ;  /* 0x00008f00afaf7a23 */ /* 0x000fe400000108a6 */
        /* <DEDUP_REMOVED lines=8> */
[----:B--2---:R-:W-:Y:S01]  /*5d90*/  F2FP.PACK_AB R117, R159, R158 ;  /* 0x0000009e9f75723e */ /* 0x004fe200000000ff */
[----:B------:R-:W-:Y:S01]  /*5da0*/  FFMA.FTZ R174, R213, c[0x0][0x23c], -R140 ;  /* 0x00008f00d5ae7a23 */ /* 0x000fe2000001088c */
[----:B------:R-:W-:Y:S01]  /*5db0*/  LEA.HI.X R213, R133, c[0x0][0x16c], R134, 0x1, P1 ;  /* 0x00005b0085d57a11 */ /* 0x000fe200008f0c86 */
[----:B------:R-:W-:Y:S01]  /*5dc0*/  FFMA.FTZ R166, R169, c[0x0][0x23c], -R166 ;  /* 0x00008f00a9a67a23 */ /* 0x000fe200000108a6 */
[----:B------:R-:W-:Y:S01]  /*5dd0*/  LDSM.16.MT88.4 R140, [R190+0xd800] ;  /* 0x00d80000be8c783b */ /* 0x000fe20000004200 */
[----:B------:R-:W-:-:S02]  /*5de0*/  FADD.FTZ R160, R163, R160 ;  /* 0x000000a0a3a07221 */ /* 0x000fc40000010000 */
[----:B------:R-:W-:Y:S01]  /*5df0*/  MUFU.EX2 R155, R155 ;  /* 0x0000009b009b7308 */ /* 0x000fe20000000800 */
[----:B------:R-:W-:Y:S02]  /*5e00*/  FADD.FTZ R158, R158, R159 ;  /* 0x0000009f9e9e7221 */ /* 0x000fe40000010000 */
[----:B------:R-:W-:-:S04]  /*5e10*/  FADD.FTZ R157, R157, R160 ;  /* 0x000000a09d9d7221 */ /* 0x000fc80000010000 */
[----:B------:R-:W-:Y:S01]  /*5e20*/  FADD.FTZ R156, R156, R157 ;  /* 0x0000009d9c9c7221 */ /* 0x000fe20000010000 */
[----:B----4-:R-:W-:Y:S01]  /*5e30*/  F2FP.PACK_AB R119, R152, R161 ;  /* 0x000000a19877723e */ /* 0x010fe200000000ff */
[----:B------:R-:W2:Y:S01]  /*5e40*/  MUFU.EX2 R154, R154 ;  /* 0x0000009a009a7308 */ /* 0x000ea20000000800 */
        /* <DEDUP_REMOVED lines=14> */
[C---:B-1----:R-:W-:Y:S02]  /*5f30*/  HMMA.16816.F32 R128, R116.reuse, R36, RZ ;  /* 0x000000247480723c */ /* 0x042fe400000018ff */
        /* <DEDUP_REMOVED lines=31> */
[C---:B------:R-:W-:Y:S07]  /*6130*/  HMMA.16816.F32 R120, R116.reuse, R4, RZ ;  /* 0x000000047478723c */ /* 0x040fee00000018ff */
[----:B--2---:R-:W-:Y:S01]  /*6140*/  F2FP.PACK_AB R4, R154, R155 ;  /* 0x0000009b9a04723e */ /* 0x004fe200000000ff */
[----:B------:R-:W-:Y:S01]  /*6150*/  HMMA.16816.F32 R116, R116, R6, RZ ;  /* 0x000000067474723c */ /* 0x000fe200000018ff */
[----:B----4-:R-:W-:Y:S01]  /*6160*/  F2FP.PACK_AB R5, R148, R153 ;  /* 0x000000999405723e */ /* 0x010fe200000000ff */
[----:B------:R-:W-:-:S04]  /*6170*/  FADD.FTZ R153, R153, R152 ;  /* 0x0000009899997221 */ /* 0x000fc80000010000 */
[----:B------:R-:W-:Y:S01]  /*6180*/  FADD.FTZ R148, R148, R153 ;  /* 0x0000009994947221 */ /* 0x000fe20000010000 */
[----:B------:R-:W-:Y:S02]  /*6190*/  F2FP.PACK_AB R6, R149, R150 ;  /* 0x000000969506723e */ /* 0x000fe400000000ff */
[----:B-----5:R-:W-:Y:S01]  /*61a0*/  F2FP.PACK_AB R7, R0, R151 ;  /* 0x000000970007723e */ /* 0x020fe200000000ff */
[----:B------:R-:W-:-:S04]  /*61b0*/  FADD.FTZ R151, R151, R148 ;  /* 0x0000009497977221 */ /* 0x000fc80000010000 */
[----:B------:R-:W-:Y:S02]  /*61c0*/  FADD.FTZ R151, R0, R151 ;  /* 0x0000009700977221 */ /* 0x000fe40000010000 */
[C---:B------:R-:W-:Y:S08]  /*61d0*/  HMMA.16816.F32 R64, R4.reuse, R8, R64 ;  /* 0x000000080440723c */ /* 0x040ff00000001840 */
        /* <DEDUP_REMOVED lines=8> */
[C---:B---3--:R-:W-:Y:S08]  /*6260*/  HMMA.16816.F32 R128, R4.reuse, R20, R128 ;  /* 0x000000140480723c */ /* 0x048ff00000001880 */
[C---:B------:R-:W-:Y:S01]  /*6270*/  HMMA.16816.F32 R36, R4.reuse, R22, R36 ;  /* 0x000000160424723c */ /* 0x040fe20000001824 */
[----:B------:R-:W3:Y:S07]  /*6280*/  LDSM.16.MT88.4 R20, [R192+0x10800] ;  /* 0x01080000c014783b */ /* 0x000eee0000004200 */
[C---:B--2---:R-:W-:Y:S08]  /*6290*/  HMMA.16816.F32 R104, R4.reuse, R8, R104 ;  /* 0x000000080468723c */ /* 0x044ff00000001868 */
[C---:B------:R-:W-:Y:S01]  /*62a0*/  HMMA.16816.F32 R124, R4.reuse, R10, R124 ;  /* 0x0000000a047c723c */ /* 0x040fe2000000187c */
[----:B------:R-:W2:Y:S07]  /*62b0*/  LDSM.16.MT88.4 R8, [R192+0xd000] ;  /* 0x00d00000c008783b */ /* 0x000eae0000004200 */
[C---:B----4-:R-:W-:Y:S08]  /*62c0*/  HMMA.16816.F32 R108, R4.reuse, R16, R108 ;  /* 0x00000010046c723c */ /* 0x050ff0000000186c */
[C---:B------:R-:W-:Y:S01]  /*62d0*/  HMMA.16816.F32 R112, R4.reuse, R18, R112 ;  /* 0x000000120470723c */ /* 0x040fe20000001870 */
[----:B------:R-:W4:Y:S07]  /*62e0*/  LDSM.16.MT88.4 R16, [R190+0xd000] ;  /* 0x00d00000be10783b */ /* 0x000f2e0000004200 */
[C---:B-----5:R-:W-:Y:S08]  /*62f0*/  HMMA.16816.F32 R120, R4.reuse, R12, R120 ;  /* 0x0000000c0478723c */ /* 0x060ff00000001878 */
[C---:B------:R-:W-:Y:S01]  /*6300*/  HMMA.16816.F32 R116, R4.reuse, R14, R116 ;  /* 0x0000000e0474723c */ /* 0x040fe20000001874 */
[----:B------:R-:W5:Y:S07]  /*6310*/  LDSM.16.MT88.4 R12, [R192+0xf000] ;  /* 0x00f00000c00c783b */ /* 0x000f6e0000004200 */
[C---:B------:R-:W-:Y:S08]  /*6320*/  HMMA.16816.F32 R40, R4.reuse, R136, R40 ;  /* 0x000000880428723c */ /* 0x040ff00000001828 */
[C---:B------:R-:W-:Y:S01]  /*6330*/  HMMA.16816.F32 R44, R4.reuse, R138, R44 ;  /* 0x0000008a042c723c */ /* 0x040fe2000000182c */
[----:B------:R-:W-:Y:S07]  /*6340*/  LDSM.16.MT88.4 R136, [R189+0xd800] ;  /* 0x00d80000bd88783b */ /* 0x000fee0000004200 */
[C---:B------:R-:W-:Y:S08]  /*6350*/  HMMA.16816.F32 R48, R4.reuse, R32, R48 ;  /* 0x000000200430723c */ /* 0x040ff00000001830 */
        /* <DEDUP_REMOVED lines=10> */
[----:B------:R-:W-:Y:S06]  /*6400*/  LDSM.16.MT88.4 R20, [R192+0x11000] ;  /* 0x01100000c014783b */ /* 0x000fec0000004200 */
[----:B-1----:R-:W-:-:S02]  /*6410*/  F2FP.PACK_AB R4, R165, R162 ;  /* 0x000000a2a504723e */ /* 0x002fc400000000ff */
        /* <DEDUP_REMOVED lines=9> */
[----:B------:R-:W1:Y:S07]  /*64b0*/  LDSM.16.MT88.4 R8, [R189+0xf000] ;  /* 0x00f00000bd08783b */ /* 0x000e6e0000004200 */
[C---:B----4-:R-:W-:Y:S08]  /*64c0*/  HMMA.16816.F32 R40, R4.reuse, R16, R40 ;  /* 0x000000100428723c */ /* 0x050ff00000001828 */
[C---:B------:R-:W-:Y:S01]  /*64d0*/  HMMA.16816.F32 R44, R4.reuse, R18, R44 ;  /* 0x00000012042c723c */ /* 0x040fe2000000182c */
[----:B------:R-:W2:Y:S07]  /*64e0*/  LDSM.16.MT88.4 R16, [R188+0xf000] ;  /* 0x00f00000bc10783b */ /* 0x000eae0000004200 */
[C---:B-----5:R-:W-:Y:S08]  /*64f0*/  HMMA.16816.F32 R64, R4.reuse, R12, R64 ;  /* 0x0000000c0440723c */ /* 0x060ff00000001840 */
        /* <DEDUP_REMOVED lines=23> */
[C---:B-1----:R-:W-:Y:S08]  /*6670*/  HMMA.16816.F32 R108, R4.reuse, R8, R108 ;  /* 0x00000008046c723c */ /* 0x042ff0000000186c */
[C---:B------:R-:W-:Y:S01]  /*6680*/  HMMA.16816.F32 R112, R4.reuse, R10, R112 ;  /* 0x0000000a0470723c */ /* 0x040fe20000001870 */
[----:B------:R-:W1:Y:S07]  /*6690*/  LDSM.16.MT88.4 R8, [R192+0xf800] ;  /* 0x00f80000c008783b */ /* 0x000e6e0000004200 */
        /* <DEDUP_REMOVED lines=9> */
[----:B---3--:R-:W-:Y:S01]  /*6730*/  HMMA.16816.F32 R128, R4, R12, R128 ;  /* 0x0000000c0480723c */ /* 0x008fe20000001880 */
[----:B------:R-:W-:-:S07]  /*6740*/  FADD.FTZ R211, R211, R212 ;  /* 0x000000d4d3d37221 */ /* 0x000fce0000010000 */
        /* <DEDUP_REMOVED lines=9> */
[C---:B---3--:R-:W-:Y:S07]  /*67e0*/  HMMA.16816.F32 R104, R4.reuse, R12, R104 ;  /* 0x0000000c0468723c */ /* 0x048fee0000001868 */
        /* <DEDUP_REMOVED lines=16> */
[----:B------:R-:W-:Y:S01]  /*68f0*/  HMMA.16816.F32 R72, R4, R28, R72 ;  /* 0x0000001c0448723c */ /* 0x000fe20000001848 */
[----:B------:R-:W-:Y:S02]  /*6900*/  FADD.FTZ R215, R166, R211 ;  /* 0x000000d3a6d77221 */ /* 0x000fe40000010000 */
[----:B------:R-:W-:-:S05]  /*6910*/  FADD.FTZ R217, R217, R174 ;  /* 0x000000aed9d97221 */ /* 0x000fca0000010000 */
[C---:B------:R-:W-:Y:S08]  /*6920*/  HMMA.16816.F32 R76, R4.reuse, R30, R76 ;  /* 0x0000001e044c723c */ /* 0x040ff0000000184c */
[C---:B------:R-:W-:Y:S08]  /*6930*/  HMMA.16816.F32 R80, R4.reuse, R24, R80 ;  /* 0x000000180450723c */ /* 0x040ff00000001850 */
[C---:B------:R-:W-:Y:S08]  /*6940*/  HMMA.16816.F32 R84, R4.reuse, R26, R84 ;  /* 0x0000001a0454723c */ /* 0x040ff00000001854 */
[C---:B------:R-:W-:Y:S08]  /*6950*/  HMMA.16816.F32 R88, R4.reuse, R20, R88 ;  /* 0x000000140458723c */ /* 0x040ff00000001858 */
[C---:B------:R-:W-:Y:S08]  /*6960*/  HMMA.16816.F32 R92, R4.reuse, R22, R92 ;  /* 0x00000016045c723c */ /* 0x040ff0000000185c */
[C---:B------:R-:W-:Y:S08]  /*6970*/  HMMA.16816.F32 R124, R4.reuse, R14, R124 ;  /* 0x0000000e047c723c */ /* 0x040ff0000000187c */
[C---:B-1----:R-:W-:Y:S08]  /*6980*/  HMMA.16816.F32 R108, R4.reuse, R8, R108 ;  /* 0x00000008046c723c */ /* 0x042ff0000000186c */
[C---:B------:R-:W-:Y:S08]  /*6990*/  HMMA.16816.F32 R112, R4.reuse, R10, R112 ;  /* 0x0000000a0470723c */ /* 0x040ff00000001870 */
[C---:B--2---:R-:W-:Y:S08]  /*69a0*/  HMMA.16816.F32 R120, R4.reuse, R16, R120 ;  /* 0x000000100478723c */ /* 0x044ff00000001878 */
[----:B------:R-:W-:Y:S01]  /*69b0*/  HMMA.16816.F32 R116, R4, R18, R116 ;  /* 0x000000120474723c */ /* 0x000fe20000001874 */
[----:B------:R-:W-:Y:S07]  /*69c0*/  @!UPT UIADD3 URZ, URZ, URZ, URZ ;  /* 0x0000003f3f3ff290 */ /* 0x000fee000fffe03f */
[----:B------:R-:W-:Y:S11]  /*69d0*/  @!P6 BRA `(.L_x_1371) ;  /* 0x00003ef00000e947 */ /* 0x000ff60003800000 */
        /* <DEDUP_REMOVED lines=37> */
[----:B------:R-:W-:-:S07]  /*6c30*/  ISETP.NE.AND P2, PT, RZ, c[0x0][0x2d0], PT ;  /* 0x0000b400ff007a0c */ /* 0x000fce0003f45270 */
        /* <DEDUP_REMOVED lines=12> */
[----:B------:R-:W-:-:S04]  /*6d00*/  IMAD R7, R4, R7, -0x40 ;  /* 0xffffffc004077424 */ /* 0x000fc800078e0207 */
        /* <DEDUP_REMOVED lines=13> */
.L_x_1372:
[----:B------:R-:W-:-:S05]  /*6de0*/  IMAD.MOV.U32 R9, RZ, RZ, c[0x0][0x1a0] ;  /* 0x00006800ff097624 */ /* 0x000fca00078e00ff */
[----:B------:R-:W-:-:S04]  /*6df0*/  LEA R9, -R9, RZ, 0x6 ;  /* 0x000000ff09097211 */ /* 0x000fc800078e31ff */
[----:B------:R-:W-:Y:S02]  /*6e00*/  SHF.R.S32.HI R6, RZ, 0x1f, R9 ;  /* 0x0000001fff067819 */ /* 0x000fe40000011409 */
.L_x_1373:
[C---:B------:R-:W-:Y:S02]  /*6e10*/  IADD3 R4, R205.reuse, 0x40, RZ ;  /* 0x00000040cd047810 */ /* 0x040fe40007ffe0ff */
[----:B------:R-:W-:Y:S02]  /*6e20*/  IADD3 R5, R205, 0x80, RZ ;  /* 0x00000080cd057810 */ /* 0x000fe40007ffe0ff */
        /* <DEDUP_REMOVED lines=22> */
[----:B------:R-:W-:Y:S01]  /*6f90*/  @!P5 LEA R16, P2, R5, R216, 0x1 ;  /* 0x000000d80510d211 */ /* 0x000fe200078408ff */
[----:B------:R-:W-:Y:S01]  /*6fa0*/  @!PT LDS RZ, [RZ] ;  /* 0x00000000fffff984 */ /* 0x000fe20000000800 */
[----:B------:R-:W-:Y:S01]  /*6fb0*/  @!PT LDS RZ, [RZ] ;  /* 0x00000000fffff984 */ /* 0x000fe20000000800 */
[----:B------:R-:W-:Y:S01]  /*6fc0*/  @!PT LDS RZ, [RZ] ;  /* 0x00000000fffff984 */ /* 0x000fe20000000800 */
[----:B------:R2:W-:Y:S01]  /*6fd0*/  @!P4 LDGSTS.E.BYPASS.LTC128B.128 [R204+0xe000], [R18.64+0x80] ;  /* 0x0e00008012cccfae */ /* 0x0005e2000b901d44 */
[----:B------:R-:W-:Y:S01]  /*6fe0*/  @!P4 LEA R14, P6, R9, c[0x0][0x170], 0x1 ;  /* 0x00005c00090eca11 */ /* 0x000fe200078c08ff */
[----:B------:R-:W-:Y:S01]  /*6ff0*/  @!P4 IMAD.X R6, R4, 0x1, R144, P1 ;  /* 0x000000010406c824 */ /* 0x000fe200008e0690 */
[----:B------:R-:W-:Y:S01]  /*7000*/  @!P5 LEA.HI.X R17, R5, R219, R4, 0x1, P2 ;  /* 0x000000db0511d211 */ /* 0x000fe200010f0c04 */
[----:B------:R-:W-:Y:S01]  /*7010*/  @P3 STS.128 [R204+0x10000], RZ ;  /* 0x010000ffcc003388 */ /* 0x000fe20000000c00 */
[----:B------:R-:W-:-:S02]  /*7020*/  IADD3 R7, P2, R210, R5, RZ ;  /* 0x00000005d2077210 */ /* 0x000fc40007f5e0ff */
[-C--:B------:R-:W-:Y:S01]  /*7030*/  @!P3 IADD3 R5, P1, R5, R146.reuse, RZ ;  /* 0x000000920505b210 */ /* 0x080fe20007f3e0ff */
[----:B------:R-:W-:Y:S01]  /*7040*/  @!PT LDS RZ, [RZ] ;  /* 0x00000000fffff984 */ /* 0x000fe20000000800 */
[----:B------:R-:W-:Y:S01]  /*7050*/  @!PT LDS RZ, [RZ] ;  /* 0x00000000fffff984 */ /* 0x000fe20000000800 */
[----:B------:R-:W-:Y:S01]  /*7060*/  @!PT LDS RZ, [RZ] ;  /* 0x00000000fffff984 */ /* 0x000fe20000000800 */
[----:B------:R3:W-:Y:S01]  /*7070*/  @!P3 LDGSTS.E.BYPASS.LTC128B.128 [R204+0x10000], [R12.64+0x100] ;  /* 0x100001000cccbfae */ /* 0x0007e2000b901d44 */
[----:B------:R-:W-:Y:S01]  /*7080*/  @!P4 LEA.HI.X R15, R9, c[0x0][0x174], R6, 0x1, P6 ;  /* 0x00005d00090fca11 */ /* 0x000fe200030f0c06 */
[----:B------:R-:W-:Y:S01]  /*7090*/  IMAD.X R6, R207, 0x1, R4, P2 ;  /* 0x00000001cf067824 */ /* 0x000fe200010e0604 */
[----:B------:R-:W-:Y:S01]  /*70a0*/  @!P4 IADD3 R8, P2, R7, R146, RZ ;  /* 0x000000920708c210 */ /* 0x000fe20007f5e0ff */
[----:B------:R-:W-:Y:S01]  /*70b0*/  @!P3 IMAD.X R4, R4, 0x1, R144, P1 ;  /* 0x000000010404b824 */ /* 0x000fe200008e0690 */
[----:B------:R-:W-:Y:S01]  /*70c0*/  @!P3 LEA R10, P1, R5, c[0x0][0x170], 0x1 ;  /* 0x00005c00050aba11 */ /* 0x000fe200078208ff */
[----:B------:R-:W-:Y:S01]  /*70d0*/  @P5 STS.128 [R204+0xc800], RZ ;  /* 0x00c800ffcc005388 */ /* 0x000fe20000000c00 */
[----:B------:R-:W-:Y:S02]  /*70e0*/  @!P5 LEA R24, P6, R7, R216, 0x1 ;  /* 0x000000d80718d211 */ /* 0x000fe400078c08ff */
[----:B------:R-:W-:Y:S01]  /*70f0*/  @!P3 LEA.HI.X R11, R5, c[0x0][0x174], R4, 0x1, P1 ;  /* 0x00005d00050bba11 */ /* 0x000fe200008f0c04 */
[----:B------:R-:W-:Y:S01]  /*7100*/  @!P4 IMAD.X R5, R6, 0x1, R144, P2 ;  /* 0x000000010605c824 */ /* 0x000fe200010e0690 */
[----:B------:R-:W-:Y:S01]  /*7110*/  @!P4 LEA R20, P2, R8, c[0x0][0x170], 0x1 ;  /* 0x00005c000814ca11 */ /* 0x000fe200078408ff */
[----:B------:R-:W-:Y:S01]  /*7120*/  @!PT LDS RZ, [RZ] ;  /* 0x00000000fffff984 */ /* 0x000fe20000000800 */
[----:B------:R-:W-:Y:S01]  /*7130*/  @!PT LDS RZ, [RZ] ;  /* 0x00000000fffff984 */ /* 0x000fe20000000800 */
[----:B------:R-:W-:Y:S01]  /*7140*/  @!PT LDS RZ, [RZ] ;  /* 0x00000000fffff984 */ /* 0x000fe20000000800 */
[----:B------:R2:W-:Y:S01]  /*7150*/  @!P5 LDGSTS.E.BYPASS.LTC128B.128 [R204+0xc800], [R16.64] ;  /* 0x0c80000010ccdfae */ /* 0x0005e2000b901d44 */
[----:B------:R-:W-:-:S02]  /*7160*/  @!P3 IADD3 R4, P1, R7, R146, RZ ;  /* 0x000000920704b210 */ /* 0x000fc40007f3e0ff */
[----:B------:R-:W-:Y:S01]  /*7170*/  @!P4 LEA.HI.X R21, R8, c[0x0][0x174], R5, 0x1, P2 ;  /* 0x00005d000815ca11 */ /* 0x000fe200010f0c05 */
[----:B------:R-:W-:Y:S01]  /*7180*/  @P4 STS.128 [R204+0xe800], RZ ;  /* 0x00e800ffcc004388 */ /* 0x000fe20000000c00 */
[----:B------:R-:W-:Y:S01]  /*7190*/  IADD3 R9, P2, R210, R7, RZ ;  /* 0x00000007d2097210 */ /* 0x000fe20007f5e0ff */
[----:B------:R-:W-:Y:S01]  /*71a0*/  @!P3 IMAD.X R5, R6, 0x1, R144, P1 ;  /* 0x000000010605b824 */ /* 0x000fe200008e0690 */
[C---:B------:R-:W-:Y:S01]  /*71b0*/  @!P3 LEA R22, P1, R4.reuse, c[0x0][0x170], 0x1 ;  /* 0x00005c000416ba11 */ /* 0x040fe200078208ff */
[----:B------:R-:W-:Y:S01]  /*71c0*/  @!PT LDS RZ, [RZ] ;  /* 0x00000000fffff984 */ /* 0x000fe20000000800 */
[----:B------:R-:W-:Y:S01]  /*71d0*/  @!PT LDS RZ, [RZ] ;  /* 0x00000000fffff984 */ /* 0x000fe20000000800 */
[----:B------:R-:W-:Y:S01]  /*71e0*/  @!PT LDS RZ, [RZ] ;  /* 0x00000000fffff984 */ /* 0x000fe20000000800 */
[----:B------:R3:W-:Y:S01]  /*71f0*/  @!P4 LDGSTS.E.BYPASS.LTC128B.128 [R204+0xe800], [R14.64+0x80] ;  /* 0x0e8000800ecccfae */ /* 0x0007e2000b901d44 */
[--C-:B------:R-:W-:Y:S01]  /*7200*/  @!P5 LEA.HI.X R25, R7, R219, R6.reuse, 0x1, P6 ;  /* 0x000000db0719d211 */ /* 0x100fe200030f0c06 */
[----:B------:R-:W-:Y:S01]  /*7210*/  IMAD.X R6, R207, 0x1, R6, P2 ;  /* 0x00000001cf067824 */ /* 0x000fe200010e0606 */
[----:B------:R-:W-:Y:S01]  /*7220*/  @!P3 LEA.HI.X R23, R4, c[0x0][0x174], R5, 0x1, P1 ;  /* 0x00005d000417ba11 */ /* 0x000fe200008f0c05 */
[----:B------:R-:W-:Y:S01]  /*7230*/  @P3 STS.128 [R204+0x10800], RZ ;  /* 0x010800ffcc003388 */ /* 0x000fe20000000c00 */
[----:B------:R-:W-:-:S02]  /*7240*/  @!P4 IADD3 R4, P2, R9, R146, RZ ;  /* 0x000000920904c210 */ /* 0x000fc40007f5e0ff */
[C---:B------:R-:W-:Y:S01]  /*7250*/  @!P3 IADD3 R146, P1, R9.reuse, R146, RZ ;  /* 0x000000920992b210 */ /* 0x040fe20007f3e0ff */
[----:B------:R-:W-:Y:S01]  /*7260*/  @!PT LDS RZ, [RZ] ;  /* 0x00000000fffff984 */ /* 0x000fe20000000800 */
[----:B------:R-:W-:Y:S01]  /*7270*/  @!PT LDS RZ, [RZ] ;  /* 0x00000000fffff984 */ /* 0x000fe20000000800 */
[----:B------:R-:W-:Y:S01]  /*7280*/  @!PT LDS RZ, [RZ] ;  /* 0x00000000fffff984 */ /* 0x000fe20000000800 */
[----:B------:R4:W-:Y:S01]  /*7290*/  @!P3 LDGSTS.E.BYPASS.LTC128B.128 [R204+0x10800], [R10.64+0x100] ;  /* 0x108001000accbfae */ /* 0x0009e2000b901d44 */
[C---:B------:R-:W-:Y:S01]  /*72a0*/  @!P5 LEA R8, P6, R9.reuse, R216, 0x1 ;  /* 0x000000d80908d211 */ /* 0x040fe200078c08ff */
[--C-:B------:R-:W-:Y:S01]  /*72b0*/  @!P4 IMAD.X R5, R6, 0x1, R144.reuse, P2 ;  /* 0x000000010605c824 */ /* 0x100fe200010e0690 */
[----:B------:R-:W-:Y:S01]  /*72c0*/  @!P4 LEA R28, P2, R4, c[0x0][0x170], 0x1 ;  /* 0x00005c00041cca11 */ /* 0x000fe200078408ff */
[----:B------:R-:W-:Y:S01]  /*72d0*/  @P5 STS.128 [R204+0xd000], RZ ;  /* 0x00d000ffcc005388 */ /* 0x000fe20000000c00 */
[----:B------:R-:W-:Y:S01]  /*72e0*/  @!P3 IMAD.X R7, R6, 0x1, R144, P1 ;  /* 0x000000010607b824 */ /* 0x000fe200008e0690 */
[----:B------:R-:W-:Y:S01]  /*72f0*/  @!P5 LEA.HI.X R9, R9, R219, R6, 0x1, P6 ;  /* 0x000000db0909d211 */ /* 0x000fe200030f0c06 */
[----:B------:R-:W-:Y:S01]  /*7300*/  IMAD.MOV.U32 R216, RZ, RZ, R232 ;  /* 0x000000ffffd87224 */ /* 0x000fe200078e00e8 */
[----:B------:R-:W-:Y:S01]  /*7310*/  @!PT LDS RZ, [RZ] ;  /* 0x00000000fffff984 */ /* 0x000fe20000000800 */
[----:B------:R-:W-:Y:S01]  /*7320*/  @!PT LDS RZ, [RZ] ;  /* 0x00000000fffff984 */ /* 0x000fe20000000800 */
[----:B------:R-:W-:Y:S01]  /*7330*/  @!PT LDS RZ, [RZ] ;  /* 0x00000000fffff984 */ /* 0x000fe20000000800 */
[----:B------:R5:W-:Y:S01]  /*7340*/  @!P5 LDGSTS.E.BYPASS.LTC128B.128 [R204+0xd000], [R24.64] ;  /* 0x0d00000018ccdfae */ /* 0x000be2000b901d44 */
[----:B------:R-:W-:Y:S01]  /*7350*/  @!P3 LEA R26, P1, R146, c[0x0][0x170], 0x1 ;  /* 0x00005c00921aba11 */ /* 0x000fe200078208ff */
[----:B------:R-:W-:Y:S01]  /*7360*/  IMAD.MOV.U32 R219, RZ, RZ, R233 ;  /* 0x000000ffffdb7224 */ /* 0x000fe200078e00e9 */
[----:B------:R-:W-:Y:S01]  /*7370*/  @!P4 LEA.HI.X R29, R4, c[0x0][0x174], R5, 0x1, P2 ;  /* 0x00005d00041dca11 */ /* 0x000fe200010f0c05 */
[----:B------:R-:W-:Y:S01]  /*7380*/  @P4 STS.128 [R204+0xf000], RZ ;  /* 0x00f000ffcc004388 */ /* 0x000fe20000000c00 */
[----:B------:R-:W-:-:S03]  /*7390*/  @!P3 LEA.HI.X R27, R146, c[0x0][0x174], R7, 0x1, P1 ;  /* 0x00005d00921bba11 */ /* 0x000fc600008f0c07 */
        /* <DEDUP_REMOVED lines=36> */
[----:B----4-:R-:W2:Y:S04]  /*75e0*/  LDSM.16.M88.4 R8, [R191+0x7000] ;  /* 0x00700000bf08783b */ /* 0x010ea80000000200 */
[----:B------:R-:W4:Y:S01]  /*75f0*/  LDSM.16.M88.4 R20, [R191+0x6800] ;  /* 0x00680000bf14783b */ /* 0x000f220000000200 */
        /* <DEDUP_REMOVED lines=14> */
[C---:B------:R-:W-:Y:S01]  /*76e0*/  HMMA.16816.F32 R144, R172.reuse, R34, R144 ;  /* 0x00000022ac90723c */ /* 0x040fe20000001890 */
[----:B------:R-:W5:Y:S07]  /*76f0*/  LDSM.16.M88.4 R32, [R184+0x1000] ;  /* 0x00100000b820783b */ /* 0x000f6e0000000200 */
[----:B------:R-:W-:Y:S08]  /*7700*/  HMMA.16816.F32 R156, R172, R136, R156 ;  /* 0x00000088ac9c723c */ /* 0x000ff0000000189c */
[----:B------:R-:W-:Y:S08]  /*7710*/  HMMA.16816.F32 R140, R220, R160, RZ ;  /* 0x000000a0dc8c723c */ /* 0x000ff000000018ff */
[----:B-1----:R-:W-:Y:S08]  /*7720*/  HMMA.16816.F32 R16, R164, R28, R16 ;  /* 0x0000001ca410723c */ /* 0x002ff00000001810 */
[----:B------:R-:W-:Y:S01]  /*7730*/  HMMA.16816.F32 R220, R220, R162, RZ ;  /* 0x000000a2dcdc723c */ /* 0x000fe200000018ff */
[----:B------:R-:W-:Y:S07]  /*7740*/  LDSM.16.M88.4 R160, [R198+0x2000] ;  /* 0x00200000c6a0783b */ /* 0x000fee0000000200 */
[----:B------:R-:W-:Y:S01]  /*7750*/  HMMA.16816.F32 R152, R172, R138, R152 ;  /* 0x0000008aac98723c */ /* 0x000fe20000001898 */
[----:B------:R-:W1:Y:S07]  /*7760*/  LDSM.16.M88.4 R136, [R184+0x800] ;  /* 0x00080000b888783b */ /* 0x000e6e0000000200 */
[C---:B------:R-:W-:Y:S01]  /*7770*/  HMMA.16816.F32 R12, R164.reuse, R30, R12 ;  /* 0x0000001ea40c723c */ /* 0x040fe2000000180c */
[----:B------:R-:W1:Y:S07]  /*7780*/  LDSM.16.M88.4 R28, [R197+0x8000] ;  /* 0x00800000c51c783b */ /* 0x000e6e0000000200 */
[C---:B--2---:R-:W-:Y:S08]  /*7790*/  HMMA.16816.F32 R148, R164.reuse, R8, R148 ;  /* 0x00000008a494723c */ /* 0x044ff00000001894 */
[C---:B------:R-:W-:Y:S01]  /*77a0*/  HMMA.16816.F32 R144, R164.reuse, R10, R144 ;  /* 0x0000000aa490723c */ /* 0x040fe20000001890 */
[----:B------:R-:W2:Y:S07]  /*77b0*/  LDSM.16.M88.4 R8, [R197+0x9000] ;  /* 0x00900000c508783b */ /* 0x000eae0000000200 */
[----:B----4-:R-:W-:Y:S08]  /*77c0*/  HMMA.16816.F32 R156, R164, R20, R156 ;  /* 0x00000014a49c723c */ /* 0x010ff0000000189c */
[----:B------:R-:W-:Y:S08]  /*77d0*/  HMMA.16816.F32 R140, R172, R224, R140 ;  /* 0x000000e0ac8c723c */ /* 0x000ff0000000188c */
[----:B---3--:R-:W-:Y:S08]  /*77e0*/  HMMA.16816.F32 R16, R24, R4, R16 ;  /* 0x000000041810723c */ /* 0x008ff00000001810 */
[----:B------:R-:W-:Y:S01]  /*77f0*/  HMMA.16816.F32 R220, R172, R226, R220 ;  /* 0x000000e2acdc723c */ /* 0x000fe200000018dc */
[----:B------:R-:W-:Y:S04]  /*7800*/  LDSM.16.M88.4 R172, [R196+0x2000] ;  /* 0x00200000c4ac783b */ /* 0x000fe80000000200 */
[----:B------:R-:W-:Y:S03]  /*7810*/  LDSM.16.M88.4 R224, [R197+0x9800] ;  /* 0x00980000c5e0783b */ /* 0x000fe60000000200 */
[----:B------:R-:W-:Y:S01]  /*7820*/  HMMA.16816.F32 R152, R164, R22, R152 ;  /* 0x00000016a498723c */ /* 0x000fe20000001898 */
[----:B------:R-:W3:Y:S07]  /*7830*/  LDSM.16.M88.4 R20, [R197+0x8800] ;  /* 0x00880000c514783b */ /* 0x000eee0000000200 */
[C---:B------:R-:W-:Y:S01]  /*7840*/  HMMA.16816.F32 R12, R24.reuse, R6, R12 ;  /* 0x00000006180c723c */ /* 0x040fe2000000180c */
[----:B------:R-:W4:Y:S07]  /*7850*/  LDSM.16.M88.4 R4, [R183] ;  /* 0x00000000b704783b */ /* 0x000f2e0000000200 */
[C---:B-----5:R-:W-:Y:S08]  /*7860*/  HMMA.16816.F32 R148, R24.reuse, R32, R148 ;  /* 0x000000201894723c */ /* 0x060ff00000001894 */
[C---:B------:R-:W-:Y:S01]  /*7870*/  HMMA.16816.F32 R144, R24.reuse, R34, R144 ;  /* 0x000000221890723c */ /* 0x040fe20000001890 */
[----:B------:R-:W5:Y:S07]  /*7880*/  LDSM.16.M88.4 R32, [R181] ;  /* 0x00000000b520783b */ /* 0x000f6e0000000200 */
[----:B-1----:R-:W-:Y:S08]  /*7890*/  HMMA.16816.F32 R156, R24, R136, R156 ;  /* 0x00000088189c723c */ /* 0x002ff0000000189c */
[----:B------:R-:W-:Y:S08]  /*78a0*/  HMMA.16816.F32 R140, R164, R228, R140 ;  /* 0x000000e4a48c723c */ /* 0x000ff0000000188c */
[----:B------:R-:W-:Y:S08]  /*78b0*/  HMMA.16816.F32 R16, R160, R28, R16 ;  /* 0x0000001ca010723c */ /* 0x000ff00000001810 */
[----:B------:R-:W-:Y:S01]  /*78c0*/  HMMA.16816.F32 R220, R164, R230, R220 ;  /* 0x000000e6a4dc723c */ /* 0x000fe200000018dc */
[----:B------:R-:W-:Y:S04]  /*78d0*/  LDSM.16.M88.4 R164, [R194+0x2000] ;  /* 0x00200000c2a4783b */ /* 0x000fe80000000200 */
[----:B------:R-:W-:Y:S03]  /*78e0*/  LDSM.16.M88.4 R228, [R180] ;  /* 0x00000000b4e4783b */ /* 0x000fe60000000200 */
[----:B------:R-:W-:Y:S01]  /*78f0*/  HMMA.16816.F32 R152, R24, R138, R152 ;  /* 0x0000008a1898723c */ /* 0x000fe20000001898 */
[----:B------:R-:W1:Y:S07]  /*7900*/  LDSM.16.M88.4 R136, [R182] ;  /* 0x00000000b688783b */ /* 0x000e6e0000000200 */
[C---:B------:R-:W-:Y:S01]  /*7910*/  HMMA.16816.F32 R12, R160.reuse, R30, R12 ;  /* 0x0000001ea00c723c */ /* 0x040fe2000000180c */
[----:B------:R-:W1:Y:S07]  /*7920*/  LDSM.16.M88.4 R28, [R191+0x8000] ;  /* 0x00800000bf1c783b */ /* 0x000e6e0000000200 */
[C---:B--2---:R-:W-:Y:S08]  /*7930*/  HMMA.16816.F32 R148, R160.reuse, R8, R148 ;  /* 0x00000008a094723c */ /* 0x044ff00000001894 */
[C---:B------:R-:W-:Y:S01]  /*7940*/  HMMA.16816.F32 R144, R160.reuse, R10, R144 ;  /* 0x0000000aa090723c */ /* 0x040fe20000001890 */
[----:B------:R-:W2:Y:S07]  /*7950*/  LDSM.16.M88.4 R8, [R191+0x9000] ;  /* 0x00900000bf08783b */ /* 0x000eae0000000200 */
[----:B---3--:R-:W-:Y:S08]  /*7960*/  HMMA.16816.F32 R156, R160, R20, R156 ;  /* 0x00000014a09c723c */ /* 0x008ff0000000189c */
[----:B------:R-:W-:Y:S08]  /*7970*/  HMMA.16816.F32 R140, R24, R168, R140 ;  /* 0x000000a8188c723c */ /* 0x000ff0000000188c */
[----:B----4-:R-:W-:Y:S08]  /*7980*/  HMMA.16816.F32 R16, R172, R4, R16 ;  /* 0x00000004ac10723c */ /* 0x010ff00000001810 */
[----:B------:R-:W-:Y:S01]  /*7990*/  HMMA.16816.F32 R220, R24, R170, R220 ;  /* 0x000000aa18dc723c */ /* 0x000fe200000018dc */
[----:B------:R-:W-:Y:S04]  /*79a0*/  LDSM.16.M88.4 R24, [R193+0x2000] ;  /* 0x00200000c118783b */ /* 0x000fe80000000200 */
[----:B------:R-:W-:Y:S03]  /*79b0*/  LDSM.16.M88.4 R168, [R191+0x9800] ;  /* 0x00980000bfa8783b */ /* 0x000fe60000000200 */
[----:B------:R-:W-:Y:S01]  /*79c0*/  HMMA.16816.F32 R152, R160, R22, R152 ;  /* 0x00000016a098723c */ /* 0x000fe20000001898 */
[----:B------:R-:W3:Y:S07]  /*79d0*/  LDSM.16.M88.4 R20, [R191+0x8800] ;  /* 0x00880000bf14783b */ /* 0x000eee0000000200 */
[C---:B------:R-:W-:Y:S01]  /*79e0*/  HMMA.16816.F32 R12, R172.reuse, R6, R12 ;  /* 0x00000006ac0c723c */ /* 0x040fe2000000180c */
[----:B------:R-:W4:Y:S07]  /*79f0*/  LDSM.16.M88.4 R4, [R184+0x2000] ;  /* 0x00200000b804783b */ /* 0x000f2e0000000200 */
[C---:B-----5:R-:W-:Y:S08]  /*7a00*/  HMMA.16816.F32 R148, R172.reuse, R32, R148 ;  /* 0x00000020ac94723c */ /* 0x060ff00000001894 */
[C---:B------:R-:W-:Y:S01]  /*7a10*/  HMMA.16816.F32 R144, R172.reuse, R34, R144 ;  /* 0x00000022ac90723c */ /* 0x040fe20000001890 */
[----:B------:R-:W-:Y:S07]  /*7a20*/  LDSM.16.M88.4 R32, [R197+0xa000] ;  /* 0x00a00000c520783b */ /* 0x000fee0000000200 */
[----:B-1----:R-:W-:Y:S08]  /*7a30*/  HMMA.16816.F32 R156, R172, R136, R156 ;  /* 0x00000088ac9c723c */ /* 0x002ff0000000189c */
[----:B------:R-:W-:Y:S08]  /*7a40*/  HMMA.16816.F32 R140, R160, R224, R140 ;  /* 0x000000e0a08c723c */ /* 0x000ff0000000188c */
[----:B------:R-:W-:Y:S08]  /*7a50*/  HMMA.16816.F32 R16, R164, R28, R16 ;  /* 0x0000001ca410723c */ /* 0x000ff00000001810 */
[----:B------:R-:W-:Y:S01]  /*7a60*/  HMMA.16816.F32 R220, R160, R226, R220 ;  /* 0x000000e2a0dc723c */ /* 0x000fe200000018dc */
[----:B------:R-:W-:Y:S04]  /*7a70*/  LDSM.16.M88.4 R160, [R184+0x2800] ;  /* 0x00280000b8a0783b */ /* 0x000fe80000000200 */
[----:B------:R-:W-:Y:S03]  /*7a80*/  LDSM.16.M88.4 R224, [R198+0x4000] ;  /* 0x00400000c6e0783b */ /* 0x000fe60000000200 */
[----:B------:R-:W-:Y:S01]  /*7a90*/  HMMA.16816.F32 R152, R172, R138, R152 ;  /* 0x0000008aac98723c */ /* 0x000fe20000001898 */
[----:B------:R-:W1:Y:S07]  /*7aa0*/  LDSM.16.M88.4 R136, [R184+0x3000] ;  /* 0x00300000b888783b */ /* 0x000e6e0000000200 */
[C---:B------:R-:W-:Y:S01]  /*7ab0*/  HMMA.16816.F32 R12, R164.reuse, R30, R12 ;  /* 0x0000001ea40c723c */ /* 0x040fe2000000180c */
[----:B------:R-:W-:Y:S07]  /*7ac0*/  LDSM.16.M88.4 R28, [R184+0x3800] ;  /* 0x00380000b81c783b */ /* 0x000fee0000000200 */
        /* <DEDUP_REMOVED lines=12> */
[----:B------:R-:W4:Y:S07]  /*7b90*/  LDSM.16.M88.4 R4, [R179] ;  /* 0x00000000b304783b */ /* 0x000f2e0000000200 */
[C---:B-1----:R-:W-:Y:S08]  /*7ba0*/  HMMA.16816.F32 R148, R24.reuse, R136, R148 ;  /* 0x000000881894723c */ /* 0x042ff00000001894 */
[C---:B------:R-:W-:Y:S01]  /*7bb0*/  HMMA.16816.F32 R144, R24.reuse, R138, R144 ;  /* 0x0000008a1890723c */ /* 0x040fe20000001890 */
[----:B------:R-:W-:Y:S07]  /*7bc0*/  LDSM.16.M88.4 R136, [R194+0x4000] ;  /* 0x00400000c288783b */ /* 0x000fee0000000200 */
[----:B------:R-:W-:Y:S08]  /*7bd0*/  HMMA.16816.F32 R156, R24, R160, R156 ;  /* 0x000000a0189c723c */ /* 0x000ff0000000189c */
[----:B------:R-:W-:Y:S08]  /*7be0*/  HMMA.16816.F32 R140, R164, R168, R140 ;  /* 0x000000a8a48c723c */ /* 0x000ff0000000188c */
[----:B------:R-:W-:Y:S08]  /*7bf0*/  HMMA.16816.F32 R16, R224, R32, R16 ;  /* 0x00000020e010723c */ /* 0x000ff00000001810 */
[----:B------:R-:W-:Y:S01]  /*7c00*/  HMMA.16816.F32 R220, R164, R170, R220 ;  /* 0x000000aaa4dc723c */ /* 0x000fe200000018dc */
[----:B------:R-:W1:Y:S04]  /*7c10*/  LDSM.16.M88.4 R164, [R177] ;  /* 0x00000000b1a4783b */ /* 0x000e680000000200 */
[----:B------:R-:W5:Y:S03]  /*7c20*/  LDSM.16.M88.4 R168, [R178] ;  /* 0x00000000b2a8783b */ /* 0x000f660000000200 */
[----:B------:R-:W-:Y:S01]  /*7c30*/  HMMA.16816.F32 R152, R24, R162, R152 ;  /* 0x000000a21898723c */ /* 0x000fe20000001898 */
[----:B------:R-:W-:Y:S07]  /*7c40*/  LDSM.16.M88.4 R160, [R176] ;  /* 0x00000000b0a0783b */ /* 0x000fee0000000200 */
[C---:B------:R-:W-:Y:S01]  /*7c50*/  HMMA.16816.F32 R12, R224.reuse, R34, R12 ;  /* 0x00000022e00c723c */ /* 0x040fe2000000180c */
[----:B------:R-:W1:Y:S07]  /*7c60*/  LDSM.16.M88.4 R32, [R191+0xa000] ;  /* 0x00a00000bf20783b */ /* 0x000e6e0000000200 */
[C---:B--2---:R-:W-:Y:S08]  /*7c70*/  HMMA.16816.F32 R148, R224.reuse, R8, R148 ;  /* 0x00000008e094723c */ /* 0x044ff00000001894 */
[C---:B------:R-:W-:Y:S01]  /*7c80*/  HMMA.16816.F32 R144, R224.reuse, R10, R144 ;  /* 0x0000000ae090723c */ /* 0x040fe20000001890 */
[----:B------:R-:W-:Y:S07]  /*7c90*/  LDSM.16.M88.4 R8, [R193+0x4000] ;  /* 0x00400000c108783b */ /* 0x000fee0000000200 */
[----:B---3--:R-:W-:Y:S08]  /*7ca0*/  HMMA.16816.F32 R156, R224, R20, R156 ;  /* 0x00000014e09c723c */ /* 0x008ff0000000189c */
[----:B------:R-:W-:Y:S08]  /*7cb0*/  HMMA.16816.F32 R140, R24, R28, R140 ;  /* 0x0000001c188c723c */ /* 0x000ff0000000188c */
[----:B----4-:R-:W-:Y:S08]  /*7cc0*/  HMMA.16816.F32 R16, R172, R4, R16 ;  /* 0x00000004ac10723c */ /* 0x010ff00000001810 */
[----:B------:R-:W-:Y:S01]  /*7cd0*/  HMMA.16816.F32 R220, R24, R30, R220 ;  /* 0x0000001e18dc723c */ /* 0x000fe200000018dc */
[----:B------:R-:W2:Y:S04]  /*7ce0*/  LDSM.16.M88.4 R24, [R191+0xb000] ;  /* 0x00b00000bf18783b */ /* 0x000ea80000000200 */
[----:B------:R-:W3:Y:S03]  /*7cf0*/  LDSM.16.M88.4 R28, [R191+0xa800] ;  /* 0x00a80000bf1c783b */ /* 0x000ee60000000200 */
[----:B------:R-:W-:Y:S01]  /*7d00*/  HMMA.16816.F32 R152, R224, R22, R152 ;  /* 0x00000016e098723c */ /* 0x000fe20000001898 */
[----:B------:R-:W-:Y:S07]  /*7d10*/  LDSM.16.M88.4 R20, [R191+0xb800] ;  /* 0x00b80000bf14783b */ /* 0x000fee0000000200 */
[C---:B------:R-:W-:Y:S01]  /*7d20*/  HMMA.16816.F32 R12, R172.reuse, R6, R12 ;  /* 0x00000006ac0c723c */ /* 0x040fe2000000180c */
[----:B------:R-:W4:Y:S07]  /*7d30*/  LDSM.16.M88.4 R4, [R184+0x4000] ;  /* 0x00400000b804783b */ /* 0x000f2e0000000200 */
[C---:B-1----:R-:W-:Y:S08]  /*7d40*/  HMMA.16816.F32 R148, R172.reuse, R164, R148 ;  /* 0x000000a4ac94723c */ /* 0x042ff00000001894 */
[C---:B------:R-:W-:Y:S01]  /*7d50*/  HMMA.16816.F32 R144, R172.reuse, R166, R144 ;  /* 0x000000a6ac90723c */ /* 0x040fe20000001890 */
[----:B------:R-:W1:Y:S07]  /*7d60*/  LDSM.16.M88.4 R164, [R184+0x4800] ;  /* 0x00480000b8a4783b */ /* 0x000e6e0000000200 */
[----:B-----5:R-:W-:Y:S08]  /*7d70*/  HMMA.16816.F32 R156, R172, R168, R156 ;  /* 0x000000a8ac9c723c */ /* 0x020ff0000000189c */
[----:B------:R-:W-:Y:S08]  /*7d80*/  HMMA.16816.F32 R140, R224, R228, R140 ;  /* 0x000000e4e08c723c */ /* 0x000ff0000000188c */
[----:B------:R-:W-:Y:S01]  /*7d90*/  HMMA.16816.F32 R16, R136, R32, R16 ;  /* 0x000000208810723c */ /* 0x000fe20000001810 */
[----:B------:R-:W5:Y:S07]  /*7da0*/  S2R R32, SR_TID.X ;  /* 0x0000000000207919 */ /* 0x000f6e0000002100 */
[----:B------:R-:W-:Y:S08]  /*7db0*/  HMMA.16816.F32 R152, R172, R170, R152 ;  /* 0x000000aaac98723c */ /* 0x000ff00000001898 */
[----:B------:R-:W-:Y:S08]  /*7dc0*/  HMMA.16816.F32 R220, R224, R230, R220 ;  /* 0x000000e6e0dc723c */ /* 0x000ff000000018dc */
[C---:B------:R-:W-:Y:S08]  /*7dd0*/  HMMA.16816.F32 R12, R136.reuse, R34, R12 ;  /* 0x00000022880c723c */ /* 0x040ff0000000180c */
[C---:B--2---:R-:W-:Y:S08]  /*7de0*/  HMMA.16816.F32 R148, R136.reuse, R24, R148 ;  /* 0x000000188894723c */ /* 0x044ff00000001894 */
[C---:B------:R-:W-:Y:S01]  /*7df0*/  HMMA.16816.F32 R144, R136.reuse, R26, R144 ;  /* 0x0000001a8890723c */ /* 0x040fe20000001890 */
[----:B------:R-:W2:Y:S07]  /*7e00*/  LDSM.16.M88.4 R24, [R184+0x5000] ;  /* 0x00500000b818783b */ /* 0x000eae0000000200 */
[----:B---3--:R-:W-:Y:S08]  /*7e10*/  HMMA.16816.F32 R156, R136, R28, R156 ;  /* 0x0000001c889c723c */ /* 0x008ff0000000189c */
[----:B------:R-:W-:Y:S08]  /*7e20*/  HMMA.16816.F32 R140, R172, R160, R140 ;  /* 0x000000a0ac8c723c */ /* 0x000ff0000000188c */
[----:B----4-:R-:W-:Y:S07]  /*7e30*/  HMMA.16816.F32 R16, R8, R4, R16 ;  /* 0x000000040810723c */ /* 0x010fee0000001810 */
[----:B-----5:R-:W-:Y:S01]  /*7e40*/  IMAD.SHL.U32 R4, R32, 0x2, RZ ;  /* 0x0000000220047824 */ /* 0x020fe200078e00ff */
        /* <DEDUP_REMOVED lines=9> */
[C---:B------:R-:W-:Y:S01]  /*7ee0*/  IADD3 R20, R29.reuse, 0x1, RZ ;  /* 0x000000011d147810 */ /* 0x040fe20007ffe0ff */
[----:B------:R-:W-:Y:S01]  /*7ef0*/  HMMA.16816.F32 R152, R8, R166, R152 ;  /* 0x000000a60898723c */ /* 0x000fe20000001898 */
[----:B------:R-:W-:Y:S01]  /*7f00*/  IADD3 R21, R29, 0x8, RZ ;  /* 0x000000081d157810 */ /* 0x000fe20007ffe0ff */
[----:B------:R-:W-:Y:S01]  /*7f10*/  BAR.SYNC.DEFER_BLOCKING 0x0 ;  /* 0x0000000000007b1d */ /* 0x000fe20000010000 */
[----:B------:R-:W-:-:S02]  /*7f20*/  ISETP.GE.AND P2, PT, R20, R135, PT ;  /* 0x000000871400720c */ /* 0x000fc40003f46270 */
[-C--:B------:R-:W-:Y:S02]  /*7f30*/  ISETP.GE.AND P1, PT, R20, R2.reuse, PT ;  /* 0x000000021400720c */ /* 0x080fe40003f26270 */
[----:B------:R-:W-:Y:S01]  /*7f40*/  FSEL R28, R17, -INF , !P2 ;  /* 0xff800000111c7808 */ /* 0x000fe20005000000 */
[----:B------:R-:W-:Y:S01]  /*7f50*/  HMMA.16816.F32 R220, R136, R22, R220 ;  /* 0x0000001688dc723c */ /* 0x000fe200000018dc */
[----:B------:R-:W-:Y:S02]  /*7f60*/  IADD3 R17, R29, 0x9, RZ ;  /* 0x000000091d117810 */ /* 0x000fe40007ffe0ff */
[-C--:B------:R-:W-:Y:S02]  /*7f70*/  ISETP.GE.AND P6, PT, R21, R135.reuse, PT ;  /* 0x000000871500720c */ /* 0x080fe40003fc6270 */
[----:B------:R-:W-:Y:S02]  /*7f80*/  FSEL R19, R19, -INF , !P1 ;  /* 0xff80000013137808 */ /* 0x000fe40004800000 */
[----:B------:R-:W-:Y:S01]  /*7f90*/  ISETP.GE.AND P2, PT, R21, R2, PT ;  /* 0x000000021500720c */ /* 0x000fe20003f46270 */
[----:B--2---:R-:W-:Y:S01]  /*7fa0*/  HMMA.16816.F32 R148, R8, R24, R148 ;  /* 0x000000180894723c */ /* 0x004fe20000001894 */
[----:B------:R-:W-:-:S02]  /*7fb0*/  ISETP.GE.AND P1, PT, R17, R135, PT ;  /* 0x000000871100720c */ /* 0x000fc40003f26270 */
[----:B------:R-:W-:Y:S02]  /*7fc0*/  IADD3 R20, R29, 0x10, RZ ;  /* 0x000000101d147810 */ /* 0x000fe40007ffe0ff */
[----:B------:R-:W-:Y:S02]  /*7fd0*/  FSEL R30, R12, -INF , !P6 ;  /* 0xff8000000c1e7808 */ /* 0x000fe40007000000 */
[----:B------:R-:W-:Y:S01]  /*7fe0*/  ISETP.GE.AND P6, PT, R17, R2, PT ;  /* 0x000000021100720c */ /* 0x000fe20003fc6270 */
[----:B------:R-:W-:Y:S01]  /*7ff0*/  HMMA.16816.F32 R144, R8, R26, R144 ;  /* 0x0000001a0890723c */ /* 0x000fe20000001890 */
[----:B------:R-:W-:Y:S02]  /*8000*/  FSEL R17, R14, -INF , !P2 ;  /* 0xff8000000e117808 */ /* 0x000fe40005000000 */
[----:B------:R-:W-:Y:S02]  /*8010*/  FSEL R12, R13, -INF , !P1 ;  /* 0xff8000000d0c7808 */ /* 0x000fe40004800000 */
[----:B------:R-:W-:-:S02]  /*8020*/  ISETP.GE.AND P2, PT, R20, R135, PT ;  /* 0x000000871400720c */ /* 0x000fc40003f46270 */
[----:B------:R-:W-:Y:S01]  /*8030*/  ISETP.GE.AND P1, PT, R20, R2, PT ;  /* 0x000000021400720c */ /* 0x000fe20003f26270 */
[C---:B---3--:R-:W-:Y:S01]  /*8040*/  HMMA.16816.F32 R140, R8.reuse, R4, R140 ;  /* 0x00000004088c723c */ /* 0x048fe2000000188c */
[C---:B------:R-:W-:Y:S02]  /*8050*/  IADD3 R13, R29.reuse, 0x11, RZ ;  /* 0x000000111d0d7810 */ /* 0x040fe40007ffe0ff */
[----:B------:R-:W-:Y:S02]  /*8060*/  IADD3 R14, R29, 0x18, RZ ;  /* 0x000000181d0e7810 */ /* 0x000fe40007ffe0ff */
[----:B------:R-:W-:Y:S02]  /*8070*/  FSEL R15, R15, -INF , !P6 ;  /* 0xff8000000f0f7808 */ /* 0x000fe40007000000 */
[----:B------:R-:W-:Y:S01]  /*8080*/  FSEL R156, R156, -INF , !P2 ;  /* 0xff8000009c9c7808 */ /* 0x000fe20005000000 */
[----:B------:R-:W-:Y:S01]  /*8090*/  HMMA.16816.F32 R220, R8, R6, R220 ;  /* 0x0000000608dc723c */ /* 0x000fe200000018dc */
[----:B------:R-:W-:-:S02]  /*80a0*/  FSEL R25, R158, -INF , !P1 ;  /* 0xff8000009e197808 */ /* 0x000fc40004800000 */
[CC--:B------:R-:W-:Y:S02]  /*80b0*/  ISETP.GE.AND P6, PT, R13.reuse, R135.reuse, PT ;  /* 0x000000870d00720c */ /* 0x0c0fe40003fc6270 */
[----:B------:R-:W-:Y:S02]  /*80c0*/  ISETP.GE.AND P2, PT, R13, R2, PT ;  /* 0x000000020d00720c */ /* 0x000fe40003f46270 */
[----:B------:R-:W-:Y:S02]  /*80d0*/  ISETP.GE.AND P1, PT, R14, R135, PT ;  /* 0x000000870e00720c */ /* 0x000fe40003f26270 */
[----:B------:R-:W-:Y:S02]  /*80e0*/  IADD3 R13, R29, 0x19, RZ ;  /* 0x000000191d0d7810 */ /* 0x000fe40007ffe0ff */
[----:B------:R-:W-:Y:S02]  /*80f0*/  FSEL R24, R157, -INF , !P6 ;  /* 0xff8000009d187808 */ /* 0x000fe40007000000 */
[----:B------:R-:W-:-:S02]  /*8100*/  FSEL R27, R159, -INF , !P2 ;  /* 0xff8000009f1b7808 */ /* 0x000fc40005000000 */
[----:B------:R-:W-:Y:S02]  /*8110*/  FSEL R22, R152, -INF , !P1 ;  /* 0xff80000098167808 */ /* 0x000fe40004800000 */
[-C--:B------:R-:W-:Y:S02]  /*8120*/  ISETP.GE.AND P6, PT, R14, R2.reuse, PT ;  /* 0x000000020e00720c */ /* 0x080fe40003fc6270 */
[C---:B------:R-:W-:Y:S02]  /*8130*/  ISETP.GE.AND P2, PT, R13.reuse, R135, PT ;  /* 0x000000870d00720c */ /* 0x040fe40003f46270 */
[----:B------:R-:W-:Y:S02]  /*8140*/  ISETP.GE.AND P1, PT, R13, R2, PT ;  /* 0x000000020d00720c */ /* 0x000fe40003f26270 */
[C---:B------:R-:W-:Y:S02]  /*8150*/  IADD3 R14, R29.reuse, 0x20, RZ ;  /* 0x000000201d0e7810 */ /* 0x040fe40007ffe0ff */
[----:B------:R-:W-:-:S02]  /*8160*/  IADD3 R13, R29, 0x21, RZ ;  /* 0x000000211d0d7810 */ /* 0x000fc40007ffe0ff */
[----:B------:R-:W-:Y:S02]  /*8170*/  FSEL R23, R154, -INF , !P6 ;  /* 0xff8000009a177808 */ /* 0x000fe40007000000 */
[----:B------:R-:W-:Y:S02]  /*8180*/  FSEL R20, R153, -INF , !P2 ;  /* 0xff80000099147808 */ /* 0x000fe40005000000 */
[----:B------:R-:W-:Y:S02]  /*8190*/  FSEL R21, R155, -INF , !P1 ;  /* 0xff8000009b157808 */ /* 0x000fe40004800000 */
[CC--:B------:R-:W-:Y:S02]  /*81a0*/  ISETP.GE.AND P6, PT, R14.reuse, R135.reuse, PT ;  /* 0x000000870e00720c */ /* 0x0c0fe40003fc6270 */
[----:B------:R-:W-:Y:S02]  /*81b0*/  ISETP.GE.AND P2, PT, R14, R2, PT ;  /* 0x000000020e00720c */ /* 0x000fe40003f46270 */
[----:B------:R-:W-:-:S02]  /*81c0*/  ISETP.GE.AND P1, PT, R13, R135, PT ;  /* 0x000000870d00720c */ /* 0x000fc40003f26270 */
[----:B------:R-:W-:Y:S02]  /*81d0*/  IADD3 R4, R29, 0x28, RZ ;  /* 0x000000281d047810 */ /* 0x000fe40007ffe0ff */
[----:B------:R-:W-:Y:S02]  /*81e0*/  FSEL R164, R148, -INF , !P6 ;  /* 0xff80000094a47808 */ /* 0x000fe40007000000 */
[----:B------:R-:W-:Y:S02]  /*81f0*/  FSEL R165, R150, -INF , !P2 ;  /* 0xff80000096a57808 */ /* 0x000fe40005000000 */
[----:B------:R-:W-:Y:S02]  /*8200*/  FSEL R166, R149, -INF , !P1 ;  /* 0xff80000095a67808 */ /* 0x000fe40004800000 */
[----:B------:R-:W-:Y:S02]  /*8210*/  ISETP.GE.AND P6, PT, R13, R2, PT ;  /* 0x000000020d00720c */ /* 0x000fe40003fc6270 */
[----:B------:R-:W-:-:S02]  /*8220*/  ISETP.GE.AND P2, PT, R4, R135, PT ;  /* 0x000000870400720c */ /* 0x000fc40003f46270 */
[----:B------:R-:W-:Y:S02]  /*8230*/  ISETP.GE.AND P1, PT, R4, R2, PT ;  /* 0x000000020400720c */ /* 0x000fe40003f26270 */
[----:B------:R-:W-:Y:S02]  /*8240*/  IADD3 R4, R29, 0x29, RZ ;  /* 0x000000291d047810 */ /* 0x000fe40007ffe0ff */
[----:B------:R-:W-:Y:S02]  /*8250*/  FSEL R169, R151, -INF , !P6 ;  /* 0xff80000097a97808 */ /* 0x000fe40007000000 */
[----:B------:R-:W-:Y:S02]  /*8260*/  ISETP.GE.AND P6, PT, R4, R135, PT ;  /* 0x000000870400720c */ /* 0x000fe40003fc6270 */
[----:B------:R-:W-:Y:S02]  /*8270*/  IADD3 R5, R29, 0x30, RZ ;  /* 0x000000301d057810 */ /* 0x000fe40007ffe0ff */
[----:B------:R-:W-:-:S02]  /*8280*/  FSEL R170, R144, -INF , !P2 ;  /* 0xff80000090aa7808 */ /* 0x000fc40005000000 */
[----:B------:R-:W-:Y:S02]  /*8290*/  FSEL R167, R146, -INF , !P1 ;  /* 0xff80000092a77808 */ /* 0x000fe40004800000 */
[----:B------:R-:W-:Y:S02]  /*82a0*/  FSEL R168, R145, -INF , !P6 ;  /* 0xff80000091a87808 */ /* 0x000fe40007000000 */
[-C--:B------:R-:W-:Y:S02]  /*82b0*/  ISETP.GE.AND P2, PT, R4, R2.reuse, PT ;  /* 0x000000020400720c */ /* 0x080fe40003f46270 */
[C---:B------:R-:W-:Y:S02]  /*82c0*/  ISETP.GE.AND P1, PT, R5.reuse, R135, PT ;  /* 0x000000870500720c */ /* 0x040fe40003f26270 */
[----:B------:R-:W-:Y:S02]  /*82d0*/  ISETP.GE.AND P6, PT, R5, R2, PT ;  /* 0x000000020500720c */ /* 0x000fe40003fc6270 */
[----:B------:R-:W-:-:S02]  /*82e0*/  IADD3 R4, R29, 0x31, RZ ;  /* 0x000000311d047810 */ /* 0x000fc40007ffe0ff */
[----:B------:R-:W-:Y:S02]  /*82f0*/  IADD3 R5, R29, 0x38, RZ ;  /* 0x000000381d057810 */ /* 0x000fe40007ffe0ff */
[----:B------:R-:W-:Y:S02]  /*8300*/  FSEL R163, R147, -INF , !P2 ;  /* 0xff80000093a37808 */ /* 0x000fe40005000000 */
[----:B------:R-:W-:Y:S02]  /*8310*/  FSEL R154, R140, -INF , !P1 ;  /* 0xff8000008c9a7808 */ /* 0x000fe40004800000 */
[----:B------:R-:W-:Y:S02]  /*8320*/  FSEL R151, R142, -INF , !P6 ;  /* 0xff8000008e977808 */ /* 0x000fe40007000000 */
[C---:B------:R-:W-:Y:S02]  /*8330*/  ISETP.GE.AND P2, PT, R4.reuse, R135, PT ;  /* 0x000000870400720c */ /* 0x040fe40003f46270 */
[----:B------:R-:W-:-:S02]  /*8340*/  ISETP.GE.AND P1, PT, R4, R2, PT ;  /* 0x000000020400720c */ /* 0x000fc40003f26270 */
[-C--:B------:R-:W-:Y:S02]  /*8350*/  ISETP.GE.AND P6, PT, R5, R135.reuse, PT ;  /* 0x000000870500720c */ /* 0x080fe40003fc6270 */
[----:B------:R-:W-:Y:S02]  /*8360*/  IADD3 R4, R29, 0x39, RZ ;  /* 0x000000391d047810 */ /* 0x000fe40007ffe0ff */
[----:B------:R-:W-:Y:S02]  /*8370*/  FSEL R138, R220, -INF , !P6 ;  /* 0xff800000dc8a7808 */ /* 0x000fe40007000000 */
[----:B------:R-:W-:Y:S02]  /*8380*/  ISETP.GE.AND P6, PT, R4, R135, PT ;  /* 0x000000870400720c */ /* 0x000fe40003fc6270 */
[----:B------:R-:W-:Y:S02]  /*8390*/  FSEL R152, R141, -INF , !P2 ;  /* 0xff8000008d987808 */ /* 0x000fe40005000000 */
[----:B------:R-:W-:-:S02]  /*83a0*/  FSEL R136, R221, -INF , !P6 ;  /* 0xff800000dd887808 */ /* 0x000fc40007000000 */
[----:B------:R-:W-:Y:S02]  /*83b0*/  ISETP.GT.AND P6, PT, R203, R200, PT ;  /* 0x000000c8cb00720c */ /* 0x000fe40003fc4270 */
[----:B------:R-:W-:Y:S02]  /*83c0*/  FSEL R137, R143, -INF , !P1 ;  /* 0xff8000008f897808 */ /* 0x000fe40004800000 */
[----:B------:R-:W-:Y:S02]  /*83d0*/  ISETP.GE.AND P2, PT, R5, R2, PT ;  /* 0x000000020500720c */ /* 0x000fe40003f46270 */
[----:B------:R-:W-:Y:S02]  /*83e0*/  ISETP.GE.AND P1, PT, R29, R135, PT ;  /* 0x000000871d00720c */ /* 0x000fe40003f26270 */
[----:B------:R-:W-:Y:S02]  /*83f0*/  FSEL R139, R222, -INF , !P2 ;  /* 0xff800000de8b7808 */ /* 0x000fe40005000000 */
[----:B------:R-:W-:-:S02]  /*8400*/  FSEL R16, R16, -INF , !P1 ;  /* 0xff80000010107808 */ /* 0x000fc40004800000 */
        /* <DEDUP_REMOVED lines=12> */
[----:B-1----:R-:W-:Y:S02]  /*84d0*/  IADD3 R10, R10, 0xffffffe, RZ ;  /* 0x0ffffffe0a0a7810 */ /* 0x002fe40007ffe0ff */
[----:B------:R-:W-:-:S04]  /*84e0*/  IABS R2, R6 ;  /* 0x0000000600027213 */ /* 0x000fc80000000000 */
[----:B------:R-:W1:Y:S01]  /*84f0*/  F2I.FTZ.U32.TRUNC.NTZ R11, R10 ;  /* 0x0000000a000b7305 */ /* 0x000e62000021f000 */
[----:B------:R-:W-:Y:S01]  /*8500*/  LOP3.LUT R6, R6, c[0x0][0x2d0], RZ, 0x3c, !PT ;  /* 0x0000b40006067a12 */ /* 0x000fe200078e3cff */
[----:B-1----:R-:W-:Y:S02]  /*8510*/  IMAD.MOV R7, RZ, RZ, -R11 ;  /* 0x000000ffff077224 */ /* 0x002fe400078e0a0b */
[----:B------:R-:W-:Y:S02]  /*8520*/  IMAD.MOV.U32 R10, RZ, RZ, RZ ;  /* 0x000000ffff0a7224 */ /* 0x000fe400078e00ff */
[----:B------:R-:W-:-:S04]  /*8530*/  IMAD R4, R7, R0, RZ ;  /* 0x0000000007047224 */ /* 0x000fc800078e02ff */
        /* <DEDUP_REMOVED lines=12> */
[----:B------:R-:W-:Y:S02]  /*8600*/  @!P1 IADD3 R9, R9, -R0, RZ ;  /* 0x8000000009099210 */ /* 0x000fe40007ffe0ff */
[----:B------:R-:W-:Y:S02]  /*8610*/  @!P1 IADD3 R4, R4, 0x1, RZ ;  /* 0x0000000104049810 */ /* 0x000fe40007ffe0ff */
[----:B------:R-:W-:-:S07]  /*8620*/  ISETP.GE.AND P1, PT, R5, RZ, PT ;  /* 0x000000ff0500720c */ /* 0x000fce0003f26270 */
[----:B------:R-:W-:Y:S02]  /*8630*/  @P2 IADD3 R8, R8, 0x1, RZ ;  /* 0x0000000108082810 */ /* 0x000fe40007ffe0ff */
[----:B------:R-:W-:Y:S02]  /*8640*/  ISETP.GE.U32.AND P2, PT, R9, R0, PT ;  /* 0x000000000900720c */ /* 0x000fe40003f46070 */
[----:B------:R-:W-:Y:S02]  /*8650*/  LOP3.LUT R0, RZ, c[0x0][0x2d0], RZ, 0x33, !PT ;  /* 0x0000b400ff007a12 */ /* 0x000fe400078e33ff */
[----:B------:R-:W-:Y:S01]  /*8660*/  @!P1 IMAD.MOV R8, RZ, RZ, -R8 ;  /* 0x000000ffff089224 */ /* 0x000fe200078e0a08 */
[----:B------:R-:W-:-:S04]  /*8670*/  ISETP.NE.AND P1, PT, RZ, c[0x0][0x2d0], PT ;  /* 0x0000b400ff007a0c */ /* 0x000fc80003f25270 */
[----:B------:R-:W-:-:S04]  /*8680*/  SEL R5, R0, R8, !P1 ;  /* 0x0000000800057207 */ /* 0x000fc80004800000 */
[----:B------:R-:W-:Y:S01]  /*8690*/  @P2 IADD3 R4, R4, 0x1, RZ ;  /* 0x0000000104042810 */ /* 0x000fe20007ffe0ff */
[----:B------:R-:W-:Y:S01]  /*86a0*/  IMAD.WIDE R10, R5, 0x4, R208 ;  /* 0x00000004050a7825 */ /* 0x000fe200078e02d0 */
[----:B------:R-:W-:-:S04]  /*86b0*/  ISETP.GE.AND P2, PT, R6, RZ, PT ;  /* 0x000000ff0600720c */ /* 0x000fc80003f46270 */
[----:B------:R-:W2:Y:S09]  /*86c0*/  LDG.E R7, [R10.64] ;  /* 0x000000040a077981 */ /* 0x000eb2000c1e1900 */
[----:B------:R-:W-:-:S05]  /*86d0*/  @!P2 IMAD.MOV R4, RZ, RZ, -R4 ;  /* 0x000000ffff04a224 */ /* 0x000fca00078e0a04 */
[----:B------:R-:W-:-:S05]  /*86e0*/  SEL R0, R0, R4, !P1 ;  /* 0x0000000400007207 */ /* 0x000fca0004800000 */
[----:B------:R-:W-:-:S05]  /*86f0*/  IMAD.WIDE R8, R0, 0x4, R208 ;  /* 0x0000000400087825 */ /* 0x000fca00078e02d0 */
        /* <DEDUP_REMOVED lines=17> */
.L_x_1375:
[----:B------:R-:W-:-:S05]  /*8810*/  IMAD.MOV.U32 R5, RZ, RZ, c[0x0][0x198] ;  /* 0x00006600ff057624 */ /* 0x000fca00078e00ff */
[----:B------:R-:W-:-:S04]  /*8820*/  LEA R5, -R5, RZ, 0x6 ;  /* 0x000000ff05057211 */ /* 0x000fc800078e31ff */
[----:B------:R-:W-:Y:S02]  /*8830*/  SHF.R.S32.HI R6, RZ, 0x1f, R5 ;  /* 0x0000001fff067819 */ /* 0x000fe40000011405 */
.L_x_1376:
[-C--:B------:R-:W-:Y:S01]  /*8840*/  @!P4 IADD3 R7, P1, R133, R5.reuse, RZ ;  /* 0x000000058507c210 */ /* 0x080fe20007f3e0ff */
[----:B------:R1:W-:Y:S01]  /*8850*/  @P5 STS.128 [R204+0x6000], RZ ;  /* 0x006000ffcc005388 */ /* 0x0003e20000000c00 */
[----:B------:R-:W-:Y:S02]  /*8860*/  BSSY B0, `(.L_x_1377) ;  /* 0x000006a000007945 */ /* 0x000fe40003800000 */
[----:B------:R-:W-:Y:S01]  /*8870*/  @!P4 LEA R146, P2, R7, c[0x0][0x168], 0x1 ;  /* 0x00005a000792ca11 */ /* 0x000fe200078408ff */
[----:B------:R-:W-:Y:S01]  /*8880*/  @!P4 IMAD.X R0, R134, 0x1, R6, P1 ;  /* 0x000000018600c824 */ /* 0x000fe200008e0606 */
[----:B------:R-:W-:-:S04]  /*8890*/  @!P3 IADD3 R9, P1, R133, R5, RZ ;  /* 0x000000058509b210 */ /* 0x000fc80007f3e0ff */
[----:B------:R-:W-:Y:S01]  /*88a0*/  @!P4 LEA.HI.X R147, R7, c[0x0][0x16c], R0, 0x1, P2 ;  /* 0x00005b000793ca11 */ /* 0x000fe200010f0c00 */
[----:B------:R-:W-:Y:S01]  /*88b0*/  @!P3 IMAD.X R2, R134, 0x1, R6, P1 ;  /* 0x000000018602b824 */ /* 0x000fe200008e0606 */
[----:B------:R-:W-:Y:S02]  /*88c0*/  @!P5 IADD3 R7, P2, R202, R5, RZ ;  /* 0x00000005ca07d210 */ /* 0x000fe40007f5e0ff */
[----:B------:R-:W-:-:S03]  /*88d0*/  @!P3 LEA R32, P1, R9, c[0x0][0x168], 0x1 ;  /* 0x00005a000920ba11 */ /* 0x000fc600078208ff */
[----:B------:R-:W-:Y:S01]  /*88e0*/  @!P5 IMAD.X R0, R201, 0x1, R6, P2 ;  /* 0x00000001c900d824 */ /* 0x000fe200010e0606 */
[----:B------:R-:W-:Y:S02]  /*88f0*/  @!P3 LEA.HI.X R33, R9, c[0x0][0x16c], R2, 0x1, P1 ;  /* 0x00005b000921ba11 */ /* 0x000fe400008f0c02 */
[----:B------:R-:W-:-:S04]  /*8900*/  @!P4 IADD3 R9, P2, P1, R133, R5, R202 ;  /* 0x000000058509c210 */ /* 0x000fc8000795e0ca */
[----:B------:R-:W-:Y:S02]  /*8910*/  @!P4 IADD3.X R2, R134, R6, R201, P2, P1 ;  /* 0x000000068602c210 */ /* 0x000fe400017e24c9 */
[----:B------:R-:W-:Y:S02]  /*8920*/  @!P5 LEA R144, P2, R7, R214, 0x1 ;  /* 0x000000d60790d211 */ /* 0x000fe400078408ff */
[----:B------:R-:W-:Y:S02]  /*8930*/  @!P4 LEA R142, P1, R9, c[0x0][0x168], 0x1 ;  /* 0x00005a00098eca11 */ /* 0x000fe400078208ff */
[----:B------:R-:W-:Y:S02]  /*8940*/  @!P5 LEA.HI.X R145, R7, R213, R0, 0x1, P2 ;  /* 0x000000d50791d211 */ /* 0x000fe400010f0c00 */
[----:B------:R-:W-:Y:S02]  /*8950*/  @!P4 LEA.HI.X R143, R9, c[0x0][0x16c], R2, 0x1, P1 ;  /* 0x00005b00098fca11 */ /* 0x000fe400008f0c02 */
[----:B------:R-:W-:-:S04]  /*8960*/  @!P3 IADD3 R7, P2, P1, R133, R5, R202 ;  /* 0x000000058507b210 */ /* 0x000fc8000795e0ca */
[----:B------:R-:W-:Y:S02]  /*8970*/  @!P3 IADD3.X R0, R134, R6, R201, P2, P1 ;  /* 0x000000068600b210 */ /* 0x000fe400017e24c9 */
[----:B------:R-:W-:Y:S02]  /*8980*/  @!P3 LEA R10, P1, R7, c[0x0][0x168], 0x1 ;  /* 0x00005a00070aba11 */ /* 0x000fe400078208ff */
[----:B------:R-:W-:Y:S02]  /*8990*/  @!P5 LEA R158, P2, R5, R214, 0x1 ;  /* 0x000000d6059ed211 */ /* 0x000fe400078408ff */
[----:B------:R-:W-:Y:S02]  /*89a0*/  @!P3 LEA.HI.X R11, R7, c[0x0][0x16c], R0, 0x1, P1 ;  /* 0x00005b00070bba11 */ /* 0x000fe400008f0c00 */
[----:B------:R-:W-:Y:S02]  /*89b0*/  @!P5 LEA.HI.X R159, R5, R213, R6, 0x1, P2 ;  /* 0x000000d5059fd211 */ /* 0x000fe400010f0c06 */
[----:B------:R-:W-:-:S03]  /*89c0*/  IADD3 R4, P2, P1, R202, R5, R202 ;  /* 0x00000005ca047210 */ /* 0x000fc6000795e0ca */
[----:B------:R-:W-:Y:S01]  /*89d0*/  @!PT LDS RZ, [RZ] ;  /* 0x00000000fffff984 */ /* 0x000fe20000000800 */
[----:B------:R-:W-:Y:S01]  /*89e0*/  @!PT LDS RZ, [RZ] ;  /* 0x00000000fffff984 */ /* 0x000fe20000000800 */
[----:B------:R-:W-:Y:S01]  /*89f0*/  @!PT LDS RZ, [RZ] ;  /* 0x00000000fffff984 */ /* 0x000fe20000000800 */
[----:B------:R2:W-:Y:S01]  /*8a00*/  @!P5 LDGSTS.E.BYPASS.LTC128B.128 [R204+0x6000], [R158.64] ;  /* 0x060000009eccdfae */ /* 0x0005e2000b901d44 */
[----:B------:R-:W-:Y:S02]  /*8a10*/  IADD3.X R2, R201, R6, R201, P2, P1 ;  /* 0x00000006c9027210 */ /* 0x000fe400017e24c9 */
[----:B------:R-:W-:Y:S01]  /*8a20*/  @!P4 IADD3 R8, P1, R133, R4, RZ ;  /* 0x000000048508c210 */ /* 0x000fe20007f3e0ff */
[----:B------:R1:W-:Y:S01]  /*8a30*/  @P4 STS.128 [R204+0x8000], RZ ;  /* 0x008000ffcc004388 */ /* 0x0003e20000000c00 */
[----:B------:R-:W-:-:S03]  /*8a40*/  @!P5 LEA R140, P2, R4, R214, 0x1 ;  /* 0x000000d6048cd211 */ /* 0x000fc600078408ff */
[--C-:B------:R-:W-:Y:S01]  /*8a50*/  @!P4 IMAD.X R7, R134, 0x1, R2.reuse, P1 ;  /* 0x000000018607c824 */ /* 0x100fe200008e0602 */
[--C-:B------:R-:W-:Y:S01]  /*8a60*/  @!P5 LEA.HI.X R141, R4, R213, R2.reuse, 0x1, P2 ;  /* 0x000000d5048dd211 */ /* 0x100fe200010f0c02 */
[----:B------:R-:W-:Y:S01]  /*8a70*/  @!PT LDS RZ, [RZ] ;  /* 0x00000000fffff984 */ /* 0x000fe20000000800 */
[----:B------:R-:W-:Y:S01]  /*8a80*/  @!PT LDS RZ, [RZ] ;  /* 0x00000000fffff984 */ /* 0x000fe20000000800 */
[----:B------:R-:W-:Y:S01]  /*8a90*/  @!PT LDS RZ, [RZ] ;  /* 0x00000000fffff984 */ /* 0x000fe20000000800 */
[----:B------:R1:W-:Y:S01]  /*8aa0*/  @!P4 LDGSTS.E.BYPASS.LTC128B.128 [R204+0x8000], [R146.64+0x80] ;  /* 0x0800008092cccfae */ /* 0x0003e2000b901d44 */
[C---:B------:R-:W-:Y:S02]  /*8ab0*/  @!P4 LEA R34, P2, R8.reuse, c[0x0][0x168], 0x1 ;  /* 0x00005a000822ca11 */ /* 0x040fe400078408ff */
[-C--:B------:R-:W-:Y:S01]  /*8ac0*/  @!P3 IADD3 R0, P1, R133, R4.reuse, RZ ;  /* 0x000000048500b210 */ /* 0x080fe20007f3e0ff */
[----:B------:R1:W-:Y:S01]  /*8ad0*/  @P3 STS.128 [R204+0xa000], RZ ;  /* 0x00a000ffcc003388 */ /* 0x0003e20000000c00 */
[----:B------:R-:W-:Y:S02]  /*8ae0*/  @!P4 LEA.HI.X R35, R8, c[0x0][0x16c], R7, 0x1, P2 ;  /* 0x00005b000823ca11 */ /* 0x000fe400010f0c07 */
[----:B------:R-:W-:Y:S01]  /*8af0*/  IADD3 R4, P2, R202, R4, RZ ;  /* 0x00000004ca047210 */ /* 0x000fe20007f5e0ff */
[--C-:B------:R-:W-:Y:S01]  /*8b00*/  @!P3 IMAD.X R7, R134, 0x1, R2.reuse, P1 ;  /* 0x000000018607b824 */ /* 0x100fe200008e0602 */
[C---:B------:R-:W-:Y:S01]  /*8b10*/  @!P3 LEA R160, P1, R0.reuse, c[0x0][0x168], 0x1 ;  /* 0x00005a0000a0ba11 */ /* 0x040fe200078208ff */
[----:B------:R-:W-:Y:S01]  /*8b20*/  @!PT LDS RZ, [RZ] ;  /* 0x00000000fffff984 */ /* 0x000fe20000000800 */
[----:B------:R-:W-:Y:S01]  /*8b30*/  @!PT LDS RZ, [RZ] ;  /* 0x00000000fffff984 */ /* 0x000fe20000000800 */
[----:B------:R-:W-:Y:S01]  /*8b40*/  @!PT LDS RZ, [RZ] ;  /* 0x00000000fffff984 */ /* 0x000fe20000000800 */
[----:B------:R1:W-:Y:S03]  /*8b50*/  @!P3 LDGSTS.E.BYPASS.LTC128B.128 [R204+0xa000], [R32.64+0x100] ;  /* 0x0a00010020ccbfae */ /* 0x0003e6000b901d44 */
[----:B------:R-:W-:Y:S01]  /*8b60*/  @!P3 LEA.HI.X R161, R0, c[0x0][0x16c], R7, 0x1, P1 ;  /* 0x00005b0000a1ba11 */ /* 0x000fe200008f0c07 */
[----:B------:R-:W-:Y:S01]  /*8b70*/  IMAD.X R7, R201, 0x1, R2, P2 ;  /* 0x00000001c9077824 */ /* 0x000fe200010e0602 */
[----:B------:R-:W-:Y:S01]  /*8b80*/  @!P4 IADD3 R9, P1, R133, R4, RZ ;  /* 0x000000048509c210 */ /* 0x000fe20007f3e0ff */
[----:B------:R1:W-:Y:S04]  /*8b90*/  @P5 STS.128 [R204+0x6800], RZ ;  /* 0x006800ffcc005388 */ /* 0x0003e80000000c00 */
[----:B------:R-:W-:Y:S01]  /*8ba0*/  @!P4 IMAD.X R0, R134, 0x1, R7, P1 ;  /* 0x000000018600c824 */ /* 0x000fe200008e0607 */
[C---:B------:R-:W-:Y:S01]  /*8bb0*/  @!P4 LEA R8, P1, R9.reuse, c[0x0][0x168], 0x1 ;  /* 0x00005a000908ca11 */ /* 0x040fe200078208ff */
[----:B------:R-:W-:Y:S01]  /*8bc0*/  @!PT LDS RZ, [RZ] ;  /* 0x00000000fffff984 */ /* 0x000fe20000000800 */
[----:B------:R-:W-:Y:S01]  /*8bd0*/  @!PT LDS RZ, [RZ] ;  /* 0x00000000fffff984 */ /* 0x000fe20000000800 */
[----:B------:R-:W-:Y:S01]  /*8be0*/  @!PT LDS RZ, [RZ] ;  /* 0x00000000fffff984 */ /* 0x000fe20000000800 */
[----:B------:R1:W-:Y:S03]  /*8bf0*/  @!P5 LDGSTS.E.BYPASS.LTC128B.128 [R204+0x6800], [R144.64] ;  /* 0x0680000090ccdfae */ /* 0x0003e6000b901d44 */
[----:B------:R-:W-:Y:S01]  /*8c00*/  @!P4 LEA.HI.X R9, R9, c[0x0][0x16c], R0, 0x1, P1 ;  /* 0x00005b000909ca11 */ /* 0x000fe200008f0c00 */
[----:B------:R1:W-:Y:S01]  /*8c10*/  @P4 STS.128 [R204+0x8800], RZ ;  /* 0x008800ffcc004388 */ /* 0x0003e20000000c00 */
[----:B--2---:R-:W-:-:S03]  /*8c20*/  @!P5 LEA R158, P1, R4, R214, 0x1 ;  /* 0x000000d6049ed211 */ /* 0x004fc600078208ff */
[----:B------:R-:W-:Y:S01]  /*8c30*/  @!PT LDS RZ, [RZ] ;  /* 0x00000000fffff984 */ /* 0x000fe20000000800 */
[----:B------:R-:W-:Y:S01]  /*8c40*/  @!PT LDS RZ, [RZ] ;  /* 0x00000000fffff984 */ /* 0x000fe20000000800 */
[----:B------:R-:W-:Y:S01]  /*8c50*/  @!PT LDS RZ, [RZ] ;  /* 0x00000000fffff984 */ /* 0x000fe20000000800 */
[----:B------:R1:W-:Y:S01]  /*8c60*/  @!P4 LDGSTS.E.BYPASS.LTC128B.128 [R204+0x8800], [R142.64+0x80] ;  /* 0x088000808ecccfae */ /* 0x0003e2000b901d44 */
[----:B------:R-:W-:-:S03]  /*8c70*/  @!P5 LEA.HI.X R159, R4, R213, R7, 0x1, P1 ;  /* 0x000000d5049fd211 */ /* 0x000fc600008f0c07 */
        /* <DEDUP_REMOVED lines=40> */
.L_x_1378:
[----:B------:R-:W-:Y:S05]  /*8f00*/  BSYNC B0 ;  /* 0x0000000000007941 */ /* 0x000fea0003800000 */
.L_x_1377:
[----:B------:R-:W0:Y:S01]  /*8f10*/  LDGDEPBAR ;  /* 0x00000000000079af */ /* 0x000e220000000000 */
[----:B------:R-:W-:-:S04]  /*8f20*/  LEA R214, P1, R5, R214, 0x1 ;  /* 0x000000d605d67211 */ /* 0x000fc800078208ff */
[----:B------:R-:W-:Y:S02]  /*8f30*/  LEA.HI.X R213, R5, R213, R6, 0x1, P1 ;  /* 0x000000d505d57211 */ /* 0x000fe400008f0c06 */
.L_x_1374:
        /* <DEDUP_REMOVED lines=407> */
[----:B------:R-:W-:Y:S11]  /*a8b0*/  MOV R132, R146 ;  /* 0x0000009200847202 */ /* 0x000ff60000000f00 */
[----:B------:R-:W-:Y:S01]  /*a8c0*/  @!UPT UIADD3 URZ, URZ, URZ, URZ ;  /* 0x0000003f3f3ff290 */ /* 0x000fe2000fffe03f */
.L_x_1371:
[----:B------:R-:W-:Y:S05]  /*a8d0*/  @!P6 BRA `(.L_x_1379) ;  /* 0x000037c00000e947 */ /* 0x000fea0003800000 */
[----:B------:R-:W-:Y:S01]  /*a8e0*/  ULDC UR7, c[0x0][0x1a0] ;  /* 0x0000680000077ab9 */ /* 0x000fe20000000800 */
[----:B------:R-:W-:Y:S01]  /*a8f0*/  IMAD.MOV.U32 R0, RZ, RZ, R3 ;  /* 0x000000ffff007224 */ /* 0x000fe200078e0003 */
[----:B------:R-:W-:Y:S01]  /*a900*/  ULEA UR7, -UR7, URZ, 0x6 ;  /* 0x0000003f07077291 */ /* 0x000fe2000f8e313f */
[----:B------:R-:W-:Y:S01]  /*a910*/  IMAD.MOV.U32 R133, RZ, RZ, R132 ;  /* 0x000000ffff857224 */ /* 0x000fe200078e0084 */
[----:B------:R-:W-:-:S02]  /*a920*/  ULDC UR6, c[0x0][0x198] ;  /* 0x0000660000067ab9 */ /* 0x000fc40000000800 */
[----:B------:R-:W-:Y:S02]  /*a930*/  USHF.R.S32.HI UR5, URZ, 0x1f, UR7 ;  /* 0x0000001f3f057899 */ /* 0x000fe40008011407 */
[----:B------:R-:W-:Y:S01]  /*a940*/  ULEA UR6, -UR6, URZ, 0x6 ;  /* 0x0000003f06067291 */ /* 0x000fe2000f8e313f */
[----:B------:R-:W-:Y:S01]  /*a950*/  MOV R212, UR7 ;  /* 0x0000000700d47c02 */ /* 0x000fe20008000f00 */
[----:B------:R-:W-:Y:S02]  /*a960*/  ULDC.64 UR8, c[0x0][0x118] ;  /* 0x0000460000087ab9 */ /* 0x000fe40000000a00 */
[----:B------:R-:W-:Y:S01]  /*a970*/  MOV R211, UR5 ;  /* 0x0000000500d37c02 */ /* 0x000fe20008000f00 */
[----:B------:R-:W-:Y:S02]  /*a980*/  USHF.R.S32.HI UR4, URZ, 0x1f, UR6 ;  /* 0x0000001f3f047899 */ /* 0x000fe40008011406 */
.L_x_1383:
[----:B------:R-:W-:Y:S01]  /*a990*/  IADD3 R203, R203, -0x1, RZ ;  /* 0xffffffffcbcb7810 */ /* 0x000fe20007ffe0ff */
[----:B------:R-:W-:Y:S04]  /*a9a0*/  DEPBAR.LE SB0, 0x0 ;  /* 0x000080000000791a */ /* 0x000fe80000000000 */
[----:B------:R-:W-:Y:S01]  /*a9b0*/  BAR.SYNC.DEFER_BLOCKING 0x0 ;  /* 0x0000000000007b1d */ /* 0x000fe20000010000 */
[----:B------:R-:W-:Y:S01]  /*a9c0*/  MOV R132, R211 ;  /* 0x000000d300847202 */ /* 0x000fe20000000f00 */
[----:B------:R-:W-:Y:S04]  /*a9d0*/  IMAD.MOV.U32 R3, RZ, RZ, R212 ;  /* 0x000000ffff037224 */ /* 0x000fe800078e00d4 */
[----:B------:R-:W-:-:S05]  /*a9e0*/  @!P0 BRA `(.L_x_1380) ;  /* 0x000003c000008947 */ /* 0x000fca0003800000 */
[----:B------:R-:W-:Y:S04]  /*a9f0*/  IABS R2, c[0x0][0x2d0] ;  /* 0x0000b40000027a13 */ /* 0x000fe80000000000 */
[----:B------:R-:W1:Y:S10]  /*aa00*/  I2F.RP R7, R2 ;  /* 0x0000000200077306 */ /* 0x000e740000209400 */
[----:B-1----:R-:W1:Y:S02]  /*aa10*/  MUFU.RCP R3, R7 ;  /* 0x0000000700037308 */ /* 0x002e640000001000 */
[----:B-1----:R-:W-:Y:S01]  /*aa20*/  IADD3 R8, R3, 0xffffffe, RZ ;  /* 0x0ffffffe03087810 */ /* 0x002fe20007ffe0ff */
[----:B------:R-:W-:Y:S07]  /*aa30*/  IMAD.SHL.U32 R3, R203, 0x40, RZ ;  /* 0x00000040cb037824 */ /* 0x000fee00078e00ff */
[----:B------:R-:W1:Y:S01]  /*aa40*/  F2I.FTZ.U32.TRUNC.NTZ R9, R8 ;  /* 0x0000000800097305 */ /* 0x000e62000021f000 */
[----:B------:R-:W-:Y:S02]  /*aa50*/  IABS R4, R3 ;  /* 0x0000000300047213 */ /* 0x000fe40000000000 */
[C---:B------:R-:W-:Y:S02]  /*aa60*/  IADD3 R10, R3.reuse, 0x40, RZ ;  /* 0x00000040030a7810 */ /* 0x040fe40007ffe0ff */
[----:B------:R-:W-:Y:S02]  /*aa70*/  LOP3.LUT R3, R3, c[0x0][0x2d0], RZ, 0x3c, !PT ;  /* 0x0000b40003037a12 */ /* 0x000fe400078e3cff */
[----:B------:R-:W-:Y:S02]  /*aa80*/  IABS R6, R10 ;  /* 0x0000000a00067213 */ /* 0x000fe40000000000 */
[----:B------:R-:W-:Y:S02]  /*aa90*/  LOP3.LUT R10, R10, c[0x0][0x2d0], RZ, 0x3c, !PT ;  /* 0x0000b4000a0a7a12 */ /* 0x000fe400078e3cff */
[----:B------:R-:W-:Y:S02]  /*aaa0*/  ISETP.GE.AND P1, PT, R3, RZ, PT ;  /* 0x000000ff0300720c */ /* 0x000fe40003f26270 */
        /* <DEDUP_REMOVED lines=31> */
[----:B------:R-:W-:Y:S01]  /*aca0*/  IMAD.MOV.U32 R3, RZ, RZ, c[0x0][0x2d0] ;  /* 0x0000b400ff037624 */ /* 0x000fe200078e00ff */
[----:B------:R-:W-:Y:S03]  /*acb0*/  LEA.HI.X.SX32 R11, R9, R209, 0x2, P1 ;  /* 0x000000d1090b7211 */ /* 0x000fe600008f16ff */
[----:B------:R-:W-:Y:S01]  /*acc0*/  IMAD R3, R2, R3, -0x40 ;  /* 0xffffffc002037424 */ /* 0x000fe200078e0203 */
        /* <DEDUP_REMOVED lines=14> */
.L_x_1380:
[C---:B------:R-:W-:Y:S02]  /*adb0*/  ISETP.GE.AND P5, PT, R205.reuse, c[0x0][0x220], PT ;  /* 0x00008800cd007a0c */ /* 0x040fe40003fa6270 */
[C---:B------:R-:W-:Y:S02]  /*adc0*/  IADD3 R134, R205.reuse, 0x40, RZ ;  /* 0x00000040cd867810 */ /* 0x040fe40007ffe0ff */
[----:B------:R-:W-:Y:S02]  /*add0*/  IADD3 R2, R205, 0x80, RZ ;  /* 0x00000080cd027810 */ /* 0x000fe40007ffe0ff */
[----:B------:R-:W-:Y:S02]  /*ade0*/  ISETP.GE.AND P4, PT, R134, c[0x0][0x220], PT ;  /* 0x0000880086007a0c */ /* 0x000fe40003f86270 */
[----:B------:R-:W-:Y:S02]  /*adf0*/  ISETP.GE.AND P3, PT, R2, c[0x0][0x220], PT ;  /* 0x0000880002007a0c */ /* 0x000fe40003f66270 */
[CC--:B------:R-:W-:Y:S02]  /*ae00*/  LEA R2, P1, R3.reuse, R216.reuse, 0x1 ;  /* 0x000000d803027211 */ /* 0x0c0fe400078208ff */
[C---:B------:R-:W-:Y:S01]  /*ae10*/  IADD3 R221, P2, R210.reuse, R3, RZ ;  /* 0x00000003d2dd7210 */ /* 0x040fe20007f5e0ff */
[----:B------:R-:W-:Y:S01]  /*ae20*/  @P5 STS.128 [R204+0xc000], RZ ;  /* 0x00c000ffcc005388 */ /* 0x000fe20000000c00 */
[-CC-:B------:R-:W-:Y:S02]  /*ae30*/  LEA.HI.X R3, R3, R219.reuse, R132.reuse, 0x1, P1 ;  /* 0x000000db03037211 */ /* 0x180fe400008f0c84 */
[-C--:B------:R-:W-:Y:S01]  /*ae40*/  @!P5 LEA R224, P6, R221, R216.reuse, 0x1 ;  /* 0x000000d8dde0d211 */ /* 0x080fe200078c08ff */
[----:B------:R-:W-:Y:S02]  /*ae50*/  IMAD.X R134, R207, 0x1, R132, P2 ;  /* 0x00000001cf867824 */ /* 0x000fe400010e0684 */
[----:B------:R-:W-:Y:S01]  /*ae60*/  @!PT LDS RZ, [RZ] ;  /* 0x00000000fffff984 */ /* 0x000fe20000000800 */
[----:B------:R-:W-:Y:S01]  /*ae70*/  @!PT LDS RZ, [RZ] ;  /* 0x00000000fffff984 */ /* 0x000fe20000000800 */
[----:B------:R-:W-:Y:S01]  /*ae80*/  @!PT LDS RZ, [RZ] ;  /* 0x00000000fffff984 */ /* 0x000fe20000000800 */
[----:B------:R1:W-:Y:S01]  /*ae90*/  @!P5 LDGSTS.E.BYPASS.LTC128B.128 [R204+0xc000], [R2.64] ;  /* 0x0c00000002ccdfae */ /* 0x0003e2000b901d48 */
[CC--:B------:R-:W-:Y:S02]  /*aea0*/  @!P4 LEA R222, P2, R221.reuse, R216.reuse, 0x1 ;  /* 0x000000d8dddec211 */ /* 0x0c0fe400078408ff */
[CCC-:B------:R-:W-:Y:S01]  /*aeb0*/  @!P5 LEA.HI.X R225, R221.reuse, R219.reuse, R134.reuse, 0x1, P6 ;  /* 0x000000dbdde1d211 */ /* 0x1c0fe200030f0c86 */
[----:B------:R-:W-:Y:S01]  /*aec0*/  @P4 STS.128 [R204+0xe000], RZ ;  /* 0x00e000ffcc004388 */ /* 0x000fe20000000c00 */
[C-C-:B------:R-:W-:Y:S02]  /*aed0*/  @!P4 LEA.HI.X R223, R221.reuse, R219, R134.reuse, 0x1, P2 ;  /* 0x000000dbdddfc211 */ /* 0x140fe400010f0c86 */
[CC--:B------:R-:W-:Y:S01]  /*aee0*/  @!P3 LEA R220, P1, R221.reuse, R216.reuse, 0x1 ;  /* 0x000000d8dddcb211 */ /* 0x0c0fe200078208ff */
[----:B------:R-:W-:Y:S01]  /*aef0*/  @!PT LDS RZ, [RZ] ;  /* 0x00000000fffff984 */ /* 0x000fe20000000800 */
[----:B------:R-:W-:Y:S01]  /*af00*/  @!PT LDS RZ, [RZ] ;  /* 0x00000000fffff984 */ /* 0x000fe20000000800 */
[----:B------:R-:W-:Y:S01]  /*af10*/  @!PT LDS RZ, [RZ] ;  /* 0x00000000fffff984 */ /* 0x000fe20000000800 */
[----:B------:R1:W-:Y:S01]  /*af20*/  @!P4 LDGSTS.E.BYPASS.LTC128B.128 [R204+0xe000], [R2.64+0x80] ;  /* 0x0e00008002cccfae */ /* 0x0003e2000b901d48 */
[C---:B------:R-:W-:Y:S02]  /*af30*/  IADD3 R135, P6, R210.reuse, R221, RZ ;  /* 0x000000ddd2877210 */ /* 0x040fe40007fde0ff */
[-CC-:B------:R-:W-:Y:S01]  /*af40*/  @!P3 LEA.HI.X R221, R221, R219.reuse, R134.reuse, 0x1, P1 ;  /* 0x000000dbddddb211 */ /* 0x180fe200008f0c86 */
[----:B------:R-:W-:Y:S01]  /*af50*/  @P3 STS.128 [R204+0x10000], RZ ;  /* 0x010000ffcc003388 */ /* 0x000fe20000000c00 */
[-C--:B------:R-:W-:Y:S01]  /*af60*/  @!P4 LEA R228, P2, R135, R216.reuse, 0x1 ;  /* 0x000000d887e4c211 */ /* 0x080fe200078408ff */
        /* <DEDUP_REMOVED lines=9> */
[C-C-:B------:R-:W-:Y:S02]  /*b000*/  @!P4 LEA.HI.X R229, R135.reuse, R219, R134.reuse, 0x1, P2 ;  /* 0x000000db87e5c211 */ /* 0x140fe400010f0c86 */
[----:B------:R-:W-:Y:S01]  /*b010*/  IADD3 R132, P6, R210, R135, RZ ;  /* 0x00000087d2847210 */ /* 0x000fe20007fde0ff */
[----:B------:R-:W-:Y:S01]  /*b020*/  @!PT LDS RZ, [RZ] ;  /* 0x00000000fffff984 */ /* 0x000fe20000000800 */
[----:B------:R-:W-:Y:S01]  /*b030*/  @!PT LDS RZ, [RZ] ;  /* 0x00000000fffff984 */ /* 0x000fe20000000800 */
[----:B------:R-:W-:Y:S01]  /*b040*/  @!PT LDS RZ, [RZ] ;  /* 0x00000000fffff984 */ /* 0x000fe20000000800 */
[----:B------:R1:W-:Y:S01]  /*b050*/  @!P5 LDGSTS.E.BYPASS.LTC128B.128 [R204+0xc800], [R224.64] ;  /* 0x0c800000e0ccdfae */ /* 0x0003e2000b901d48 */
[-CC-:B------:R-:W-:Y:S02]  /*b060*/  @!P3 LEA.HI.X R227, R135, R219.reuse, R134.reuse, 0x1, P1 ;  /* 0x000000db87e3b211 */ /* 0x180fe400008f0c86 */
[CC--:B------:R-:W-:Y:S01]  /*b070*/  @!P4 LEA R232, P2, R132.reuse, R216.reuse, 0x1 ;  /* 0x000000d884e8c211 */ /* 0x0c0fe200078408ff */
[----:B------:R-:W-:Y:S01]  /*b080*/  @P4 STS.128 [R204+0xe800], RZ ;  /* 0x00e800ffcc004388 */ /* 0x000fe20000000c00 */
[----:B------:R-:W-:Y:S01]  /*b090*/  IMAD.X R134, R207, 0x1, R134, P6 ;  /* 0x00000001cf867824 */ /* 0x000fe200030e0686 */
[CC--:B------:R-:W-:Y:S02]  /*b0a0*/  @!P5 LEA R234, P6, R132.reuse, R216.reuse, 0x1 ;  /* 0x000000d884ead211 */ /* 0x0c0fe400078c08ff */
[----:B------:R-:W-:Y:S01]  /*b0b0*/  @!PT LDS RZ, [RZ] ;  /* 0x00000000fffff984 */ /* 0x000fe20000000800 */
[----:B------:R-:W-:Y:S01]  /*b0c0*/  @!PT LDS RZ, [RZ] ;  /* 0x00000000fffff984 */ /* 0x000fe20000000800 */
[----:B------:R-:W-:Y:S01]  /*b0d0*/  @!PT LDS RZ, [RZ] ;  /* 0x00000000fffff984 */ /* 0x000fe20000000800 */
[----:B------:R1:W-:Y:S01]  /*b0e0*/  @!P4 LDGSTS.E.BYPASS.LTC128B.128 [R204+0xe800], [R222.64+0x80] ;  /* 0x0e800080decccfae */ /* 0x0003e2000b901d48 */
[C---:B------:R-:W-:Y:S01]  /*b0f0*/  @!P3 LEA R218, P1, R132.reuse, R216, 0x1 ;  /* 0x000000d884dab211 */ /* 0x040fe200078208ff */
[----:B------:R-:W-:Y:S01]  /*b100*/  IMAD.MOV.U32 R216, RZ, RZ, R2 ;  /* 0x000000ffffd87224 */ /* 0x000fe200078e0002 */
        /* <DEDUP_REMOVED lines=8> */
[----:B------:R-:W-:Y:S03]  /*b190*/  ISETP.GT.AND P1, PT, R203, R200, PT ;  /* 0x000000c8cb00720c */ /* 0x000fe60003f24270 */
        /* <DEDUP_REMOVED lines=37> */
[----:B------:R-:W-:Y:S04]  /*b3f0*/  LDSM.16.M88.4 R156, [R196] ;  /* 0x00000000c49c783b */ /* 0x000fe80000000200 */
        /* <DEDUP_REMOVED lines=158> */
[----:B------:R-:W-:Y:S01]  /*bde0*/  IABS R3, c[0x0][0x2d0] ;  /* 0x0000b40000037a13 */ /* 0x000fe20000000000 */
[----:B------:R-:W-:Y:S03]  /*bdf0*/  IMAD.MOV.U32 R136, RZ, RZ, RZ ;  /* 0x000000ffff887224 */ /* 0x000fe600078e00ff */
[----:B------:R-:W1:Y:S01]  /*be00*/  I2F.RP R134, R3 ;  /* 0x0000000300867306 */ /* 0x000e620000209400 */
[----:B------:R-:W-:Y:S04]  /*be10*/  IADD3 R138, R132, -0x40, RZ ;  /* 0xffffffc0848a7810 */ /* 0x000fe80007ffe0ff */
[----:B------:R-:W-:Y:S02]  /*be20*/  IABS R135, R138 ;  /* 0x0000008a00877213 */ /* 0x000fe40000000000 */
[----:B------:R-:W-:Y:S03]  /*be30*/  LOP3.LUT R138, R138, c[0x0][0x2d0], RZ, 0x3c, !PT ;  /* 0x0000b4008a8a7a12 */ /* 0x000fe600078e3cff */
[----:B-1----:R-:W1:Y:S02]  /*be40*/  MUFU.RCP R2, R134 ;  /* 0x0000008600027308 */ /* 0x002e640000001000 */
[----:B-1----:R-:W-:Y:S08]  /*be50*/  IADD3 R137, R2, 0xffffffe, RZ ;  /* 0x0ffffffe02897810 */ /* 0x002ff00007ffe0ff */
[----:B------:R-:W1:Y:S02]  /*be60*/  F2I.FTZ.U32.TRUNC.NTZ R137, R137 ;  /* 0x0000008900897305 */ /* 0x000e64000021f000 */
[--C-:B-1----:R-:W-:Y:S04]  /*be70*/  IMAD.MOV R2, RZ, RZ, -R137.reuse ;  /* 0x000000ffff027224 */ /* 0x102fe800078e0a89 */
        /* <DEDUP_REMOVED lines=21> */
[----:B------:R-:W-:Y:S02]  /*bfd0*/  ISETP.GE.AND P6, PT, R132, RZ, PT ;  /* 0x000000ff8400720c */ /* 0x000fe40003fc6270 */
[----:B------:R-:W-:Y:S02]  /*bfe0*/  @!P2 IADD3 R137, -R137, RZ, RZ ;  /* 0x000000ff8989a210 */ /* 0x000fe40007ffe1ff */
        /* <DEDUP_REMOVED lines=11> */
[----:B------:R-:W-:Y:S04]  /*c0a0*/  IMAD.MOV.U32 R3, RZ, RZ, c[0x0][0x2d0] ;  /* 0x0000b400ff037624 */ /* 0x000fe800078e00ff */
[----:B------:R-:W-:Y:S01]  /*c0b0*/  IMAD R3, R2, R3, -0x40 ;  /* 0xffffffc002037424 */ /* 0x000fe200078e0203 */
[----:B------:R-:W2:Y:S03]  /*c0c0*/  LDG.E R135, [R138.64] ;  /* 0x000000088a877981 */ /* 0x000ea6000c1e1900 */
[C---:B------:R-:W-:Y:S01]  /*c0d0*/  IMAD.WIDE.U32 R136, R3.reuse, c[0x0][0x198], RZ ;  /* 0x0000660003887a25 */ /* 0x040fe200078e00ff */
        /* <DEDUP_REMOVED lines=11> */
.L_x_1382:
[----:B------:R1:W-:Y:S01]  /*c190*/  @P5 STS.128 [R204+0x6000], RZ ;  /* 0x006000ffcc005388 */ /* 0x0003e20000000c00 */
[CC--:B------:R-:W-:Y:S02]  /*c1a0*/  LEA R140, P1, R3.reuse, R214.reuse, 0x1 ;  /* 0x000000d6038c7211 */ /* 0x0c0fe400078208ff */
[C---:B------:R-:W-:Y:S02]  /*c1b0*/  IADD3 R135, P2, R202.reuse, R3, RZ ;  /* 0x00000003ca877210 */ /* 0x040fe40007f5e0ff */
[-CC-:B------:R-:W-:Y:S02]  /*c1c0*/  LEA.HI.X R141, R3, R213.reuse, R2.reuse, 0x1, P1 ;  /* 0x000000d5038d7211 */ /* 0x180fe400008f0c02 */
[-C--:B------:R-:W-:Y:S01]  /*c1d0*/  @!P5 LEA R138, P6, R135, R214.reuse, 0x1 ;  /* 0x000000d6878ad211 */ /* 0x080fe200078c08ff */
[----:B------:R-:W-:Y:S01]  /*c1e0*/  IMAD.X R132, R201, 0x1, R2, P2 ;  /* 0x00000001c9847824 */ /* 0x000fe200010e0602 */
        /* <DEDUP_REMOVED lines=8> */
[C-C-:B------:R-:W-:Y:S02]  /*c270*/  @!P4 LEA.HI.X R137, R135.reuse, R213, R132.reuse, 0x1, P2 ;  /* 0x000000d58789c211 */ /* 0x140fe400010f0c84 */
[C---:B------:R-:W-:Y:S01]  /*c280*/  IADD3 R3, P6, R202.reuse, R135, RZ ;  /* 0x00000087ca037210 */ /* 0x040fe20007fde0ff */
[----:B------:R-:W-:Y:S01]  /*c290*/  @!PT LDS RZ, [RZ] ;  /* 0x00000000fffff984 */ /* 0x000fe20000000800 */
[----:B------:R-:W-:Y:S01]  /*c2a0*/  @!PT LDS RZ, [RZ] ;  /* 0x00000000fffff984 */ /* 0x000fe20000000800 */
[----:B------:R-:W-:Y:S01]  /*c2b0*/  @!PT LDS RZ, [RZ] ;  /* 0x00000000fffff984 */ /* 0x000fe20000000800 */
[----:B------:R1:W-:Y:S01]  /*c2c0*/  @!P4 LDGSTS.E.BYPASS.LTC128B.128 [R204+0x8000], [R140.64+0x80] ;  /* 0x080000808ccccfae */ /* 0x0003e2000b901d48 */
[-CC-:B------:R-:W-:Y:S02]  /*c2d0*/  @!P3 LEA.HI.X R135, R135, R213.reuse, R132.reuse, 0x1, P1 ;  /* 0x000000d58787b211 */ /* 0x180fe400008f0c84 */
[CC--:B------:R-:W-:Y:S01]  /*c2e0*/  @!P4 LEA R144, P2, R3.reuse, R214.reuse, 0x1 ;  /* 0x000000d60390c211 */ /* 0x0c0fe200078408ff */
[----:B------:R1:W-:Y:S01]  /*c2f0*/  @P3 STS.128 [R204+0xa000], RZ ;  /* 0x00a000ffcc003388 */ /* 0x0003e20000000c00 */
[-C--:B------:R-:W-:Y:S01]  /*c300*/  @!P3 LEA R142, P1, R3, R214.reuse, 0x1 ;  /* 0x000000d6038eb211 */ /* 0x080fe200078208ff */
        /* <DEDUP_REMOVED lines=65> */
.L_x_1381:
        /* <DEDUP_REMOVED lines=61> */
[----:B------:R-:W-:Y:S01]  /*caf0*/  ISETP.GT.AND P1, PT, R203, R200, PT ;  /* 0x000000c8cb00720c */ /* 0x000fe20003f24270 */
        /* <DEDUP_REMOVED lines=175> */
[----:B------:R-:W-:Y:S01]  /*d5f0*/  MOV R0, R3 ;  /* 0x0000000300007202 */ /* 0x000fe20000000f00 */
[----:B------:R-:W-:Y:S01]  /*d600*/  HMMA.16816.F32 R116, R128, R126, R116 ;  /* 0x0000007e8074723c */ /* 0x000fe20000001874 */
[----:B------:R-:W4:Y:S02]  /*d610*/  LDSM.16.MT88.4 R124, [R188+0xe800] ;  /* 0x00e80000bc7c783b */ /* 0x000f240000004200 */
[----:B------:R-:W-:Y:S01]  /*d620*/  FADD.FTZ R134, R5, R134 ;  /* 0x0000008605867221 */ /* 0x000fe20000010000 */
[----:B--2---:R-:W-:Y:S01]  /*d630*/  F2FP.PACK_AB R123, R218, R175 ;  /* 0x000000afda7b723e */ /* 0x004fe200000000ff */
[----:B------:R-:W-:Y:S02]  /*d640*/  FADD.FTZ R6, R7, R6 ;  /* 0x0000000607067221 */ /* 0x000fe40000010000 */
[----:B------:R-:W-:Y:S02]  /*d650*/  FADD.FTZ R135, R135, R134 ;  /* 0x0000008687877221 */ /* 0x000fe40000010000 */
[----:B------:R-:W2:Y:S02]  /*d660*/  LDSM.16.MT88.4 R128, [R192+0x10800] ;  /* 0x01080000c080783b */ /* 0x000ea40000004200 */
        /* <DEDUP_REMOVED lines=18> */
[----:B------:R-:W1:Y:S03]  /*d790*/  LDSM.16.MT88.4 R140, [R189+0x10800] ;  /* 0x01080000bd8c783b */ /* 0x000e660000004200 */
[----:B------:R-:W-:Y:S04]  /*d7a0*/  FADD.FTZ R7, R218, R7 ;  /* 0x00000007da077221 */ /* 0x000fe80000010000 */
        /* <DEDUP_REMOVED lines=47> */
[----:B------:R-:W-:Y:S02]  /*daa0*/  LDSM.16.MT88.4 R140, [R189+0xf800] ;  /* 0x00f80000bd8c783b */ /* 0x000fe40000004200 */
        /* <DEDUP_REMOVED lines=18> */
[----:B------:R-:W4:Y:S03]  /*dbd0*/  LDSM.16.MT88.4 R124, [R189+0xf000] ;  /* 0x00f00000bd7c783b */ /* 0x000f260000004200 */
[----:B------:R-:W1:Y:S01]  /*dbe0*/  MUFU.EX2 R167, R167 ;  /* 0x000000a700a77308 */ /* 0x000e620000000800 */
        /* <DEDUP_REMOVED lines=15> */
[C---:B-----5:R-:W-:Y:S08]  /*dce0*/  HMMA.16816.F32 R72, R20.reuse, R120, R72 ;  /* 0x000000781448723c */ /* 0x060ff00000001848 */
[C---:B------:R-:W-:Y:S01]  /*dcf0*/  HMMA.16816.F32 R76, R20.reuse, R122, R76 ;  /* 0x0000007a144c723c */ /* 0x040fe2000000184c */
[----:B------:R-:W5:Y:S07]  /*dd00*/  LDSM.16.MT88.4 R120, [R190+0x11000] ;  /* 0x01100000be78783b */ /* 0x000f6e0000004200 */
[C---:B----4-:R-:W-:Y:S08]  /*dd10*/  HMMA.16816.F32 R80, R20.reuse, R124, R80 ;  /* 0x0000007c1450723c */ /* 0x050ff00000001850 */
[C---:B------:R-:W-:Y:S01]  /*dd20*/  HMMA.16816.F32 R84, R20.reuse, R126, R84 ;  /* 0x0000007e1454723c */ /* 0x040fe20000001854 */
[----:B------:R-:W4:Y:S07]  /*dd30*/  LDSM.16.MT88.4 R124, [R189+0x11000] ;  /* 0x01100000bd7c783b */ /* 0x000f2e0000004200 */
[C---:B-1----:R-:W-:Y:S08]  /*dd40*/  HMMA.16816.F32 R88, R20.reuse, R24, R88 ;  /* 0x000000181458723c */ /* 0x042ff00000001858 */
[C---:B------:R-:W-:Y:S01]  /*dd50*/  HMMA.16816.F32 R92, R20.reuse, R26, R92 ;  /* 0x0000001a145c723c */ /* 0x040fe2000000185c */
[----:B------:R-:W1:Y:S07]  /*dd60*/  LDSM.16.MT88.4 R24, [R188+0x11000] ;  /* 0x01100000bc18783b */ /* 0x000e6e0000004200 */
[C---:B------:R-:W-:Y:S08]  /*dd70*/  HMMA.16816.F32 R96, R20.reuse, R128, R96 ;  /* 0x000000801460723c */ /* 0x040ff00000001860 */
[C---:B------:R-:W-:Y:S08]  /*dd80*/  HMMA.16816.F32 R100, R20.reuse, R130, R100 ;  /* 0x000000821464723c */ /* 0x040ff00000001864 */
[C---:B-----5:R-:W-:Y:S08]  /*dd90*/  HMMA.16816.F32 R104, R20.reuse, R120, R104 ;  /* 0x000000781468723c */ /* 0x060ff00000001868 */
[C---:B------:R-:W-:Y:S01]  /*dda0*/  HMMA.16816.F32 R12, R20.reuse, R122, R12 ;  /* 0x0000007a140c723c */ /* 0x040fe2000000180c */
[----:B------:R-:W5:Y:S07]  /*ddb0*/  LDSM.16.MT88.4 R120, [R189+0xd800] ;  /* 0x00d80000bd78783b */ /* 0x000f6e0000004200 */
[C---:B----4-:R-:W-:Y:S08]  /*ddc0*/  HMMA.16816.F32 R108, R20.reuse, R124, R108 ;  /* 0x0000007c146c723c */ /* 0x050ff0000000186c */
[C---:B------:R-:W-:Y:S01]  /*ddd0*/  HMMA.16816.F32 R112, R20.reuse, R126, R112 ;  /* 0x0000007e1470723c */ /* 0x040fe20000001870 */
[----:B------:R-:W4:Y:S07]  /*dde0*/  LDSM.16.MT88.4 R124, [R192+0xf800] ;  /* 0x00f80000c07c783b */ /* 0x000f2e0000004200 */
[C---:B-1----:R-:W-:Y:S08]  /*ddf0*/  HMMA.16816.F32 R16, R20.reuse, R24, R16 ;  /* 0x000000181410723c */ /* 0x042ff00000001810 */
[----:B------:R-:W-:Y:S01]  /*de00*/  HMMA.16816.F32 R116, R20, R26, R116 ;  /* 0x0000001a1474723c */ /* 0x000fe20000001874 */
[----:B------:R-:W1:Y:S06]  /*de10*/  LDSM.16.MT88.4 R24, [R190+0xf800] ;  /* 0x00f80000be18783b */ /* 0x000e6c0000004200 */
[----:B------:R-:W-:Y:S01]  /*de20*/  F2FP.PACK_AB R20, R161, R160 ;  /* 0x000000a0a114723e */ /* 0x000fe200000000ff */
[----:B------:R-:W-:Y:S01]  /*de30*/  FADD.FTZ R160, R160, R157 ;  /* 0x0000009da0a07221 */ /* 0x000fe20000010000 */
[----:B--2---:R-:W-:Y:S03]  /*de40*/  F2FP.PACK_AB R21, R163, R162 ;  /* 0x000000a2a315723e */ /* 0x004fe600000000ff */
[----:B---3--:R-:W-:Y:S01]  /*de50*/  F2FP.PACK_AB R22, R221, R220 ;  /* 0x000000dcdd16723e */ /* 0x008fe200000000ff */
[----:B------:R-:W-:Y:S01]  /*de60*/  FADD.FTZ R162, R162, R159 ;  /* 0x0000009fa2a27221 */ /* 0x000fe20000010000 */
[----:B------:R-:W-:Y:S01]  /*de70*/  F2FP.PACK_AB R23, R167, R222 ;  /* 0x000000dea717723e */ /* 0x000fe200000000ff */
[----:B------:R-:W-:Y:S02]  /*de80*/  FADD.FTZ R161, R161, R160 ;  /* 0x000000a0a1a17221 */ /* 0x000fe40000010000 */
[----:B------:R-:W-:Y:S02]  /*de90*/  FADD.FTZ R163, R163, R162 ;  /* 0x000000a2a3a37221 */ /* 0x000fe40000010000 */
[----:B------:R-:W-:Y:S02]  /*dea0*/  FADD.FTZ R220, R220, R161 ;  /* 0x000000a1dcdc7221 */ /* 0x000fe40000010000 */
[C---:B------:R-:W-:Y:S01]  /*deb0*/  HMMA.16816.F32 R128, R20.reuse, R28, R8 ;  /* 0x0000001c1480723c */ /* 0x040fe20000001808 */
[----:B------:R-:W2:Y:S02]  /*dec0*/  LDSM.16.MT88.4 R8, [R190+0x11800] ;  /* 0x01180000be08783b */ /* 0x000ea40000004200 */
[----:B------:R-:W-:Y:S02]  /*ded0*/  FADD.FTZ R222, R222, R163 ;  /* 0x000000a3dede7221 */ /* 0x000fe40000010000 */
[----:B------:R-:W-:Y:S02]  /*dee0*/  FADD.FTZ R217, R221, R220 ;  /* 0x000000dcddd97221 */ /* 0x000fe40000010000 */
[----:B------:R-:W-:Y:S01]  /*def0*/  FADD.FTZ R215, R167, R222 ;  /* 0x000000dea7d77221 */ /* 0x000fe20000010000 */
[C---:B------:R-:W-:Y:S01]  /*df00*/  HMMA.16816.F32 R36, R20.reuse, R30, R36 ;  /* 0x0000001e1424723c */ /* 0x040fe20000001824 */
[----:B------:R-:W3:Y:S07]  /*df10*/  LDSM.16.MT88.4 R28, [R189+0x11800] ;  /* 0x01180000bd1c783b */ /* 0x000eee0000004200 */
[C---:B------:R-:W-:Y:S08]  /*df20*/  HMMA.16816.F32 R40, R20.reuse, R32, R40 ;  /* 0x000000201428723c */ /* 0x040ff00000001828 */
[C---:B------:R-:W-:Y:S08]  /*df30*/  HMMA.16816.F32 R44, R20.reuse, R34, R44 ;  /* 0x00000022142c723c */ /* 0x040ff0000000182c */
[C---:B-----5:R-:W-:Y:S08]  /*df40*/  HMMA.16816.F32 R48, R20.reuse, R120, R48 ;  /* 0x000000781430723c */ /* 0x060ff00000001830 */
[C---:B------:R-:W-:Y:S08]  /*df50*/  HMMA.16816.F32 R52, R20.reuse, R122, R52 ;  /* 0x0000007a1434723c */ /* 0x040ff00000001834 */
[C---:B------:R-:W-:Y:S08]  /*df60*/  HMMA.16816.F32 R56, R20.reuse, R136, R56 ;  /* 0x000000881438723c */ /* 0x040ff00000001838 */
[C---:B------:R-:W-:Y:S08]  /*df70*/  HMMA.16816.F32 R60, R20.reuse, R138, R60 ;  /* 0x0000008a143c723c */ /* 0x040ff0000000183c */
[C---:B----4-:R-:W-:Y:S08]  /*df80*/  HMMA.16816.F32 R64, R20.reuse, R124, R64 ;  /* 0x0000007c1440723c */ /* 0x050ff00000001840 */
[C---:B------:R-:W-:Y:S08]  /*df90*/  HMMA.16816.F32 R68, R20.reuse, R126, R68 ;  /* 0x0000007e1444723c */ /* 0x040ff00000001844 */
[C---:B-1----:R-:W-:Y:S08]  /*dfa0*/  HMMA.16816.F32 R72, R20.reuse, R24, R72 ;  /* 0x000000181448723c */ /* 0x042ff00000001848 */
[C---:B------:R-:W-:Y:S01]  /*dfb0*/  HMMA.16816.F32 R76, R20.reuse, R26, R76 ;  /* 0x0000001a144c723c */ /* 0x040fe2000000184c */
[----:B------:R-:W1:Y:S07]  /*dfc0*/  LDSM.16.MT88.4 R24, [R188+0x11800] ;  /* 0x01180000bc18783b */ /* 0x000e6e0000004200 */
[C---:B------:R-:W-:Y:S08]  /*dfd0*/  HMMA.16816.F32 R80, R20.reuse, R140, R80 ;  /* 0x0000008c1450723c */ /* 0x040ff00000001850 */
[C---:B------:R-:W-:Y:S08]  /*dfe0*/  HMMA.16816.F32 R84, R20.reuse, R142, R84 ;  /* 0x0000008e1454723c */ /* 0x040ff00000001854 */
[C---:B------:R-:W-:Y:S08]  /*dff0*/  HMMA.16816.F32 R88, R20.reuse, R144, R88 ;  /* 0x000000901458723c */ /* 0x040ff00000001858 */
[C---:B------:R-:W-:Y:S08]  /*e000*/  HMMA.16816.F32 R92, R20.reuse, R146, R92 ;  /* 0x00000092145c723c */ /* 0x040ff0000000185c */
[C---:B------:R-:W-:Y:S08]  /*e010*/  HMMA.16816.F32 R96, R20.reuse, R148, R96 ;  /* 0x000000941460723c */ /* 0x040ff00000001860 */
[C---:B------:R-:W-:Y:S08]  /*e020*/  HMMA.16816.F32 R100, R20.reuse, R150, R100 ;  /* 0x000000961464723c */ /* 0x040ff00000001864 */
[C---:B--2---:R-:W-:Y:S08]  /*e030*/  HMMA.16816.F32 R104, R20.reuse, R8, R104 ;  /* 0x000000081468723c */ /* 0x044ff00000001868 */
[C---:B------:R-:W-:Y:S08]  /*e040*/  HMMA.16816.F32 R124, R20.reuse, R10, R12 ;  /* 0x0000000a147c723c */ /* 0x040ff0000000180c */
[C---:B---3--:R-:W-:Y:S08]  /*e050*/  HMMA.16816.F32 R108, R20.reuse, R28, R108 ;  /* 0x0000001c146c723c */ /* 0x048ff0000000186c */
[C---:B------:R-:W-:Y:S08]  /*e060*/  HMMA.16816.F32 R112, R20.reuse, R30, R112 ;  /* 0x0000001e1470723c */ /* 0x040ff00000001870 */
[C---:B-1----:R-:W-:Y:S08]  /*e070*/  HMMA.16816.F32 R120, R20.reuse, R24, R16 ;  /* 0x000000181478723c */ /* 0x042ff00000001810 */
[----:B------:R-:W-:Y:S01]  /*e080*/  HMMA.16816.F32 R116, R20, R26, R116 ;  /* 0x0000001a1474723c */ /* 0x000fe20000001874 */
[----:B------:R-:W-:-:S07]  /*e090*/  @P1 BRA `(.L_x_1383) ;  /* 0xffffc8f000001947 */ /* 0x000fce000383ffff */
.L_x_1379:
[----:B------:R-:W1:Y:S01]  /*e0a0*/  SHFL.BFLY PT, R0, R215, 0x2, 0x1f ;  /* 0x0c401f00d7007f89 */ /* 0x000e6200000e0000 */
[----:B------:R-:W-:Y:S01]  /*e0b0*/  MOV R7, 0x3f800000 ;  /* 0x3f80000000077802 */ /* 0x000fe20000000f00 */
[----:B------:R-:W-:Y:S01]  /*e0c0*/  ULDC.64 UR4, c[0x0][0x118] ;  /* 0x0000460000047ab9 */ /* 0x000fe20000000a00 */
[----:B------:R-:W-:Y:S01]  /*e0d0*/  MOV R6, 0x3f800000 ;  /* 0x3f80000000067802 */ /* 0x000fe20000000f00 */
[----:B------:R-:W2:Y:S01]  /*e0e0*/  SHFL.BFLY PT, R2, R217, 0x2, 0x1f ;  /* 0x0c401f00d9027f89 */ /* 0x000ea200000e0000 */
[----:B------:R-:W-:Y:S03]  /*e0f0*/  BSSY B0, `(.L_x_1384) ;  /* 0x0000113000007945 */ /* 0x000fe60003800000 */
[----:B------:R-:W-:Y:S01]  /*e100*/  BAR.SYNC.DEFER_BLOCKING 0x0 ;  /* 0x0000000000007b1d */ /* 0x000fe20000010000 */
[----:B-1----:R-:W-:-:S05]  /*e110*/  FADD.FTZ R5, R0, R215 ;  /* 0x000000d700057221 */ /* 0x002fca0000010000 */
[----:B------:R-:W1:Y:S01]  /*e120*/  S2R R0, SR_TID.X ;  /* 0x0000000000007919 */ /* 0x000e620000002100 */
[----:B--2---:R-:W-:-:S03]  /*e130*/  FADD.FTZ R11, R2, R217 ;  /* 0x000000d9020b7221 */ /* 0x004fc60000010000 */
[----:B------:R-:W2:Y:S04]  /*e140*/  SHFL.BFLY PT, R2, R5, 0x1, 0x1f ;  /* 0x0c201f0005027f89 */ /* 0x000ea800000e0000 */
[----:B------:R-:W3:Y:S01]  /*e150*/  SHFL.BFLY PT, R4, R11, 0x1, 0x1f ;  /* 0x0c201f000b047f89 */ /* 0x000ee200000e0000 */
[----:B-1----:R-:W-:-:S04]  /*e160*/  SHF.R.S32.HI R9, RZ, 0x1f, R0 ;  /* 0x0000001fff097819 */ /* 0x002fc80000011400 */
[-C--:B------:R-:W-:Y:S01]  /*e170*/  LEA.HI R8, R9, R0.reuse, RZ, 0x2 ;  /* 0x0000000009087211 */ /* 0x080fe200078f10ff */
[----:B--2---:R-:W-:Y:S01]  /*e180*/  FADD.FTZ R2, R5, R2 ;  /* 0x0000000205027221 */ /* 0x004fe20000010000 */
[----:B------:R-:W-:Y:S02]  /*e190*/  LEA.HI R12, R9, R0, RZ, 0x4 ;  /* 0x00000000090c7211 */ /* 0x000fe400078f20ff */
[----:B------:R-:W-:Y:S01]  /*e1a0*/  SHF.R.S32.HI R10, RZ, 0x2, R8 ;  /* 0x00000002ff0a7819 */ /* 0x000fe20000011408 */
[----:B---3--:R-:W-:Y:S01]  /*e1b0*/  FADD.FTZ R4, R11, R4 ;  /* 0x000000040b047221 */ /* 0x008fe20000010000 */
[----:B------:R-:W-:Y:S02]  /*e1c0*/  SHF.R.S32.HI R5, RZ, 0x1f, R8 ;  /* 0x0000001fff057819 */ /* 0x000fe40000011408 */
[----:B------:R-:W-:Y:S02]  /*e1d0*/  FSETP.NE.FTZ.AND P3, PT, R2, RZ, PT ;  /* 0x000000ff0200720b */ /* 0x000fe40003f75000 */
[----:B------:R-:W-:-:S02]  /*e1e0*/  LEA.HI R5, R5, R10, RZ, 0x3 ;  /* 0x0000000a05057211 */ /* 0x000fc400078f18ff */
[----:B------:R-:W-:Y:S02]  /*e1f0*/  FSETP.NE.FTZ.AND P4, PT, R4, RZ, PT ;  /* 0x000000ff0400720b */ /* 0x000fe40003f95000 */
[----:B------:R-:W-:Y:S02]  /*e200*/  LOP3.LUT R5, R5, 0xfffffff8, RZ, 0xc0, !PT ;  /* 0xfffffff805057812 */ /* 0x000fe400078ec0ff */
[----:B------:R-:W-:Y:S02]  /*e210*/  LEA.HI R9, R9, R0, RZ, 0x5 ;  /* 0x0000000009097211 */ /* 0x000fe400078f28ff */
[----:B------:R-:W-:Y:S02]  /*e220*/  IADD3 R5, R10, -R5, RZ ;  /* 0x800000050a057210 */ /* 0x000fe40007ffe0ff */
[----:B------:R-:W1:Y:S01]  /*e230*/  S2R R10, SR_TID.X ;  /* 0x00000000000a7919 */ /* 0x000e620000002100 */
[----:B------:R-:W-:Y:S01]  /*e240*/  LOP3.LUT R17, R8, 0x1ffffffc, RZ, 0xc0, !PT ;  /* 0x1ffffffc08117812 */ /* 0x000fe200078ec0ff */
[----:B------:R-:W2:Y:S01]  /*e250*/  @P3 MUFU.RCP R6, R2 ;  /* 0x0000000200063308 */ /* 0x000ea20000001000 */
[----:B------:R-:W-:-:S02]  /*e260*/  LOP3.LUT R13, R12, 0xfffffff0, RZ, 0xc0, !PT ;  /* 0xfffffff00c0d7812 */ /* 0x000fc400078ec0ff */
[----:B------:R-:W-:Y:S02]  /*e270*/  SHF.R.S32.HI R12, RZ, 0x5, R9 ;  /* 0x00000005ff0c7819 */ /* 0x000fe40000011409 */
[-C--:B------:R-:W-:Y:S02]  /*e280*/  IADD3 R17, -R17, R0.reuse, RZ ;  /* 0x0000000011117210 */ /* 0x080fe40007ffe1ff */
[----:B------:R-:W-:Y:S01]  /*e290*/  IADD3 R13, -R13, R0, RZ ;  /* 0x000000000d0d7210 */ /* 0x000fe20007ffe1ff */
[----:B------:R-:W3:Y:S01]  /*e2a0*/  @P4 MUFU.RCP R7, R4 ;  /* 0x0000000400074308 */ /* 0x000ee20000001000 */
[C---:B------:R-:W-:Y:S02]  /*e2b0*/  LOP3.LUT R16, R5.reuse, 0x1, RZ, 0xc0, !PT ;  /* 0x0000000105107812 */ /* 0x040fe400078ec0ff */
[----:B------:R-:W-:Y:S02]  /*e2c0*/  SHF.L.U32 R19, R5, 0x6, RZ ;  /* 0x0000000605137819 */ /* 0x000fe400000006ff */
[----:B------:R-:W-:-:S02]  /*e2d0*/  ISETP.NE.U32.AND P0, PT, R16, 0x1, PT ;  /* 0x000000011000780c */ /* 0x000fc40003f05070 */
[----:B------:R-:W-:Y:S01]  /*e2e0*/  LOP3.LUT R19, R19, 0x1c0, RZ, 0xc0, !PT ;  /* 0x000001c013137812 */ /* 0x000fe200078ec0ff */
[C---:B--2---:R-:W-:Y:S01]  /*e2f0*/  FMUL.FTZ R131, R6.reuse, R131 ;  /* 0x0000008306837220 */ /* 0x044fe20000410000 */
[----:B------:R-:W-:Y:S01]  /*e300*/  R2P PR, R5, 0x6 ;  /* 0x0000000605007804 */ /* 0x000fe20000000000 */
[C---:B------:R-:W-:Y:S01]  /*e310*/  FMUL.FTZ R130, R6.reuse, R130 ;  /* 0x0000008206827220 */ /* 0x040fe20000410000 */
[----:B------:R-:W-:Y:S01]  /*e320*/  LEA.HI R19, R19, R19, RZ, 0x1d ;  /* 0x0000001313137211 */ /* 0x000fe200078fe8ff */
[C---:B------:R-:W-:Y:S01]  /*e330*/  FMUL.FTZ R39, R6.reuse, R39 ;  /* 0x0000002706277220 */ /* 0x040fe20000410000 */
[----:B------:R-:W-:Y:S01]  /*e340*/  LOP3.LUT R9, R9, 0xffffffe0, RZ, 0xc0, !PT ;  /* 0xffffffe009097812 */ /* 0x000fe200078ec0ff */
[----:B------:R-:W-:Y:S01]  /*e350*/  FMUL.FTZ R38, R6, R38 ;  /* 0x0000002606267220 */ /* 0x000fe20000410000 */
[----:B-1----:R-:W-:Y:S01]  /*e360*/  SHF.R.S32.HI R11, RZ, 0x1f, R10 ;  /* 0x0000001fff0b7819 */ /* 0x002fe2000001140a */
[C---:B---3--:R-:W-:Y:S01]  /*e370*/  FMUL.FTZ R128, R7.reuse, R128 ;  /* 0x0000008007807220 */ /* 0x048fe20000410000 */
[----:B------:R-:W-:Y:S01]  /*e380*/  @P4 MUFU.LG2 R4, R4 ;  /* 0x0000000400044308 */ /* 0x000fe20000000c00 */
[----:B------:R-:W-:Y:S01]  /*e390*/  FMUL.FTZ R129, R7, R129 ;  /* 0x0000008107817220 */ /* 0x000fe20000410000 */
[----:B------:R-:W-:Y:S01]  /*e3a0*/  LEA.HI R14, R11, R10, RZ, 0x4 ;  /* 0x0000000a0b0e7211 */ /* 0x000fe200078f20ff */
[----:B------:R-:W-:Y:S01]  /*e3b0*/  FMUL.FTZ R36, R7, R36 ;  /* 0x0000002407247220 */ /* 0x000fe20000410000 */
[----:B------:R-:W-:Y:S01]  /*e3c0*/  LEA.HI R11, R11, R10, RZ, 0x5 ;  /* 0x0000000a0b0b7211 */ /* 0x000fe200078f28ff */
[C---:B------:R-:W-:Y:S01]  /*e3d0*/  FMUL.FTZ R37, R7.reuse, R37 ;  /* 0x0000002507257220 */ /* 0x040fe20000410000 */
[----:B------:R-:W-:Y:S01]  /*e3e0*/  SHF.R.S32.HI R8, RZ, 0x4, R14 ;  /* 0x00000004ff087819 */ /* 0x000fe2000001140e */
[C---:B------:R-:W-:Y:S01]  /*e3f0*/  FMUL.FTZ R40, R7.reuse, R40 ;  /* 0x0000002807287220 */ /* 0x040fe20000410000 */
[----:B------:R-:W-:Y:S01]  /*e400*/  LEA R14, R12, R17, 0x9 ;  /* 0x000000110c0e7211 */ /* 0x000fe200078e48ff */
[----:B------:R-:W-:Y:S01]  /*e410*/  FMUL.FTZ R41, R7, R41 ;  /* 0x0000002907297220 */ /* 0x000fe20000410000 */
[----:B------:R-:W-:Y:S01]  /*e420*/  SHF.L.U32 R15, R8, 0x6, RZ ;  /* 0x00000006080f7819 */ /* 0x000fe200000006ff */
[C---:B------:R-:W-:Y:S01]  /*e430*/  FMUL.FTZ R43, R6.reuse, R43 ;  /* 0x0000002b062b7220 */ /* 0x040fe20000410000 */
[----:B------:R-:W-:Y:S01]  /*e440*/  LEA.HI R17, R13, R13, RZ, 0x1 ;  /* 0x0000000d0d117211 */ /* 0x000fe200078f08ff */
[C---:B------:R-:W-:Y:S01]  /*e450*/  FMUL.FTZ R42, R6.reuse, R42 ;  /* 0x0000002a062a7220 */ /* 0x040fe20000410000 */
[----:B------:R-:W-:Y:S01]  /*e460*/  LOP3.LUT R15, R15, 0x1c0, RZ, 0xc0, !PT ;  /* 0x000001c00f0f7812 */ /* 0x000fe200078ec0ff */
[----:B------:R-:W-:Y:S01]  /*e470*/  FMUL.FTZ R44, R7, R44 ;  /* 0x0000002c072c7220 */ /* 0x000fe20000410000 */
[----:B------:R-:W-:Y:S01]  /*e480*/  SHF.L.U32 R16, R17, 0x2, RZ ;  /* 0x0000000211107819 */ /* 0x000fe200000006ff */
[----:B------:R-:W-:Y:S01]  /*e490*/  FMUL.FTZ R45, R7, R45 ;  /* 0x0000002d072d7220 */ /* 0x000fe20000410000 */
[----:B------:R-:W-:Y:S01]  /*e4a0*/  LOP3.LUT R18, R17, 0xffffffe, RZ, 0xc0, !PT ;  /* 0x0ffffffe11127812 */ /* 0x000fe200078ec0ff */
[C---:B------:R-:W-:Y:S01]  /*e4b0*/  FMUL.FTZ R47, R6.reuse, R47 ;  /* 0x0000002f062f7220 */ /* 0x040fe20000410000 */
[----:B------:R-:W-:Y:S01]  /*e4c0*/  LOP3.LUT R16, R15, 0x38, R16, 0xf8, !PT ;  /* 0x000000380f107812 */ /* 0x000fe200078ef810 */
[----:B------:R-:W-:Y:S01]  /*e4d0*/  FMUL.FTZ R46, R6, R46 ;  /* 0x0000002e062e7220 */ /* 0x000fe20000410000 */
[----:B------:R-:W-:Y:S01]  /*e4e0*/  SHF.R.U32.HI R15, RZ, 0x3, R15 ;  /* 0x00000003ff0f7819 */ /* 0x000fe2000001160f */
[C---:B------:R-:W-:Y:S01]  /*e4f0*/  FMUL.FTZ R48, R7.reuse, R48 ;  /* 0x0000003007307220 */ /* 0x040fe20000410000 */
[----:B------:R-:W-:Y:S01]  /*e500*/  LEA R14, R14, R19, 0x1 ;  /* 0x000000130e0e7211 */ /* 0x000fe200078e08ff */
[----:B------:R-:W-:Y:S01]  /*e510*/  FMUL.FTZ R49, R7, R49 ;  /* 0x0000003107317220 */ /* 0x000fe20000410000 */
[----:B------:R-:W-:Y:S01]  /*e520*/  LOP3.LUT R15, R16, R15, RZ, 0x3c, !PT ;  /* 0x0000000f100f7212 */ /* 0x000fe200078e3cff */
[C---:B------:R-:W-:Y:S01]  /*e530*/  FMUL.FTZ R51, R6.reuse, R51 ;  /* 0x0000003306337220 */ /* 0x040fe20000410000 */
[----:B------:R-:W-:Y:S01]  /*e540*/  IADD3 R18, R13, -R18, RZ ;  /* 0x800000120d127210 */ /* 0x000fe20007ffe0ff */
[----:B------:R-:W-:Y:S01]  /*e550*/  FMUL.FTZ R50, R6, R50 ;  /* 0x0000003206327220 */ /* 0x000fe20000410000 */
[----:B------:R-:W-:Y:S01]  /*e560*/  STS.64 [R14.X4], R128 ;  /* 0x000000800e007388 */ /* 0x000fe20000004a00 */
[C---:B------:R-:W-:Y:S01]  /*e570*/  FMUL.FTZ R52, R7.reuse, R52 ;  /* 0x0000003407347220 */ /* 0x040fe20000410000 */
[----:B------:R-:W-:Y:S01]  /*e580*/  LEA R5, R18, R15, 0x2 ;  /* 0x0000000f12057211 */ /* 0x000fe200078e10ff */
[----:B------:R-:W-:Y:S01]  /*e590*/  FMUL.FTZ R53, R7, R53 ;  /* 0x0000003507357220 */ /* 0x000fe20000410000 */
[----:B------:R-:W-:Y:S01]  /*e5a0*/  MOV R15, 0x80 ;  /* 0x00000080000f7802 */ /* 0x000fe20000000f00 */
[C---:B------:R-:W-:Y:S01]  /*e5b0*/  FMUL.FTZ R55, R6.reuse, R55 ;  /* 0x0000003706377220 */ /* 0x040fe20000410000 */
[----:B------:R-:W-:Y:S01]  /*e5c0*/  STS.64 [R14.X4+0x800], R130 ;  /* 0x000800820e007388 */ /* 0x000fe20000004a00 */
[C---:B------:R-:W-:Y:S01]  /*e5d0*/  FMUL.FTZ R54, R6.reuse, R54 ;  /* 0x0000003606367220 */ /* 0x040fe20000410000 */
[----:B------:R-:W-:Y:S01]  /*e5e0*/  SEL R15, R15, 0xffffff80, !P2 ;  /* 0xffffff800f0f7807 */ /* 0x000fe20005000000 */
[----:B------:R-:W-:Y:S01]  /*e5f0*/  FMUL.FTZ R56, R7, R56 ;  /* 0x0000003807387220 */ /* 0x000fe20000410000 */
[----:B------:R-:W-:Y:S01]  /*e600*/  LOP3.LUT R11, R11, 0xffffffe0, RZ, 0xc0, !PT ;  /* 0xffffffe00b0b7812 */ /* 0x000fe200078ec0ff */
[----:B------:R-:W-:Y:S01]  /*e610*/  FMUL.FTZ R57, R7, R57 ;  /* 0x0000003907397220 */ /* 0x000fe20000410000 */
[----:B------:R-:W1:Y:S01]  /*e620*/  @P3 MUFU.LG2 R2, R2 ;  /* 0x0000000200023308 */ /* 0x000e620000000c00 */
[C---:B------:R-:W-:Y:S01]  /*e630*/  FMUL.FTZ R59, R6.reuse, R59 ;  /* 0x0000003b063b7220 */ /* 0x040fe20000410000 */
[----:B------:R-:W-:Y:S01]  /*e640*/  IADD3 R9, -R9, R0, RZ ;  /* 0x0000000009097210 */ /* 0x000fe20007ffe1ff */
[C---:B------:R-:W-:Y:S01]  /*e650*/  FMUL.FTZ R58, R6.reuse, R58 ;  /* 0x0000003a063a7220 */ /* 0x040fe20000410000 */
[----:B------:R-:W-:Y:S01]  /*e660*/  IADD3 R11, -R11, R10, RZ ;  /* 0x0000000a0b0b7210 */ /* 0x000fe20007ffe1ff */
[----:B------:R-:W-:Y:S01]  /*e670*/  FMUL.FTZ R60, R7, R60 ;  /* 0x0000003c073c7220 */ /* 0x000fe20000410000 */
[----:B------:R-:W-:Y:S01]  /*e680*/  SHF.L.U32 R10, R13, 0x2, RZ ;  /* 0x000000020d0a7819 */ /* 0x000fe200000006ff */
[----:B------:R-:W-:Y:S01]  /*e690*/  FMUL.FTZ R61, R7, R61 ;  /* 0x0000003d073d7220 */ /* 0x000fe20000410000 */
[----:B------:R-:W-:Y:S01]  /*e6a0*/  SHF.R.S32.HI R0, RZ, 0x1f, R11 ;  /* 0x0000001fff007819 */ /* 0x000fe2000001140b */
[----:B------:R-:W-:-:S02]  /*e6b0*/  FMUL.FTZ R63, R6, R63 ;  /* 0x0000003f063f7220 */ /* 0x000fc40000410000 */
[----:B------:R-:W-:Y:S01]  /*e6c0*/  FMUL.FTZ R62, R6, R62 ;  /* 0x0000003e063e7220 */ /* 0x000fe20000410000 */
[----:B------:R-:W-:Y:S01]  /*e6d0*/  LEA.HI R0, R0, R11, RZ, 0x2 ;  /* 0x0000000b00007211 */ /* 0x000fe200078f10ff */
[C---:B------:R-:W-:Y:S01]  /*e6e0*/  FMUL.FTZ R64, R7.reuse, R64 ;  /* 0x0000004007407220 */ /* 0x040fe20000410000 */
[----:B------:R-:W-:Y:S01]  /*e6f0*/  SHF.R.S32.HI R11, RZ, 0x1f, R10 ;  /* 0x0000001fff0b7819 */ /* 0x000fe2000001140a */
[C---:B------:R-:W-:Y:S01]  /*e700*/  FMUL.FTZ R65, R7.reuse, R65 ;  /* 0x0000004107417220 */ /* 0x040fe20000410000 */
[----:B------:R-:W-:Y:S01]  /*e710*/  SHF.R.S32.HI R0, RZ, 0x2, R0 ;  /* 0x00000002ff007819 */ /* 0x000fe20000011400 */
[C---:B------:R-:W-:Y:S02]  /*e720*/  FMUL.FTZ R67, R6.reuse, R67 ;  /* 0x0000004306437220 */ /* 0x040fe40000410000 */
[----:B------:R-:W-:Y:S02]  /*e730*/  FMUL.FTZ R66, R6, R66 ;  /* 0x0000004206427220 */ /* 0x000fe40000410000 */
[----:B------:R-:W-:-:S02]  /*e740*/  FMUL.FTZ R68, R7, R68 ;  /* 0x0000004407447220 */ /* 0x000fc40000410000 */
[C---:B------:R-:W-:Y:S02]  /*e750*/  FMUL.FTZ R69, R7.reuse, R69 ;  /* 0x0000004507457220 */ /* 0x040fe40000410000 */
[C---:B------:R-:W-:Y:S02]  /*e760*/  FMUL.FTZ R71, R6.reuse, R71 ;  /* 0x0000004706477220 */ /* 0x040fe40000410000 */
[C---:B------:R-:W-:Y:S02]  /*e770*/  FMUL.FTZ R70, R6.reuse, R70 ;  /* 0x0000004606467220 */ /* 0x040fe40000410000 */
        /* <DEDUP_REMOVED lines=53> */
[----:B------:R-:W-:Y:S01]  /*ead0*/  FMUL.FTZ R117, R7, R117 ;  /* 0x0000007507757220 */ /* 0x000fe20000410000 */
[----:B------:R-:W-:Y:S01]  /*eae0*/  MOV R7, 0x40 ;  /* 0x0000004000077802 */ /* 0x000fe20000000f00 */
[C---:B------:R-:W-:Y:S02]  /*eaf0*/  FMUL.FTZ R119, R6.reuse, R119 ;  /* 0x0000007706777220 */ /* 0x040fe40000410000 */
[----:B------:R-:W-:Y:S01]  /*eb00*/  FMUL.FTZ R118, R6, R118 ;  /* 0x0000007606767220 */ /* 0x000fe20000410000 */
[----:B------:R-:W-:Y:S01]  /*eb10*/  SHF.L.U32 R6, R14, 0x2, RZ ;  /* 0x000000020e067819 */ /* 0x000fe200000006ff */
[----:B-1----:R-:W-:Y:S01]  /*eb20*/  @P3 FMUL.FTZ R2, R2, 0.69314718246459960938 ;  /* 0x3f31721802023820 */ /* 0x002fe20000410000 */
[----:B------:R-:W-:-:S02]  /*eb30*/  SEL R7, R7, 0xffffffc0, !P1 ;  /* 0xffffffc007077807 */ /* 0x000fc40004800000 */
[C---:B------:R-:W-:Y:S02]  /*eb40*/  IADD3 R16, R6.reuse, -0x20, RZ ;  /* 0xffffffe006107810 */ /* 0x040fe40007ffe0ff */
[C---:B------:R-:W-:Y:S02]  /*eb50*/  @P0 IADD3 R16, R6.reuse, 0x20, RZ ;  /* 0x0000002006100810 */ /* 0x040fe40007ffe0ff */
[C---:B------:R-:W-:Y:S02]  /*eb60*/  IADD3 R17, R6.reuse, R7, RZ ;  /* 0x0000000706117210 */ /* 0x040fe40007ffe0ff */
[-C--:B------:R-:W-:Y:S01]  /*eb70*/  IADD3 R18, R7, R16.reuse, RZ ;  /* 0x0000001007127210 */ /* 0x080fe20007ffe0ff */
[----:B------:R-:W-:Y:S01]  /*eb80*/  STS.64 [R16], R36 ;  /* 0x0000002410007388 */ /* 0x000fe20000000a00 */
[-C--:B------:R-:W-:Y:S02]  /*eb90*/  IADD3 R19, R6, R15.reuse, RZ ;  /* 0x0000000f06137210 */ /* 0x080fe40007ffe0ff */
[----:B------:R-:W-:Y:S01]  /*eba0*/  IADD3 R20, R15, R16, RZ ;  /* 0x000000100f147210 */ /* 0x000fe20007ffe0ff */
[----:B------:R-:W-:Y:S01]  /*ebb0*/  STS.64 [R16+0x800], R38 ;  /* 0x0008002610007388 */ /* 0x000fe20000000a00 */
[----:B------:R-:W-:-:S02]  /*ebc0*/  IADD3 R21, R17, R15, RZ ;  /* 0x0000000f11157210 */ /* 0x000fc40007ffe0ff */
[----:B------:R-:W-:Y:S01]  /*ebd0*/  IADD3 R15, R18, R15, RZ ;  /* 0x0000000f120f7210 */ /* 0x000fe20007ffe0ff */
[----:B------:R-:W-:Y:S01]  /*ebe0*/  STS.64 [R17], R40 ;  /* 0x0000002811007388 */ /* 0x000fe20000000a00 */
[----:B------:R-:W-:Y:S01]  /*ebf0*/  LOP3.LUT P0, RZ, R9, 0x3, RZ, 0xc0, !PT ;  /* 0x0000000309ff7812 */ /* 0x000fe2000780c0ff */
[----:B------:R-:W-:Y:S02]  /*ec00*/  @P4 FMUL.FTZ R9, R4, 0.69314718246459960938 ;  /* 0x3f31721804094820 */ /* 0x000fe40000410000 */
[----:B------:R-:W-:Y:S04]  /*ec10*/  STS.64 [R17+0x800], R42 ;  /* 0x0008002a11007388 */ /* 0x000fe80000000a00 */
[----:B------:R-:W-:Y:S04]  /*ec20*/  STS.64 [R18], R44 ;  /* 0x0000002c12007388 */ /* 0x000fe80000000a00 */
        /* <DEDUP_REMOVED lines=9> */
[----:B------:R-:W-:Y:S04]  /*ecc0*/  STS.64 [R14.X4+0x4000], R64 ;  /* 0x004000400e007388 */ /* 0x000fe80000004a00 */
[----:B------:R-:W-:Y:S04]  /*ecd0*/  STS.64 [R14.X4+0x4800], R66 ;  /* 0x004800420e007388 */ /* 0x000fe80000004a00 */
[----:B------:R-:W-:Y:S04]  /*ece0*/  STS.64 [R16+0x4000], R68 ;  /* 0x0040004410007388 */ /* 0x000fe80000000a00 */
        /* <DEDUP_REMOVED lines=13> */
[----:B------:R-:W-:Y:S04]  /*edc0*/  STS.64 [R14.X4+0x8000], R96 ;  /* 0x008000600e007388 */ /* 0x000fe80000004a00 */
[----:B------:R1:W-:Y:S04]  /*edd0*/  STS.64 [R14.X4+0x8800], R98 ;  /* 0x008800620e007388 */ /* 0x0003e80000004a00 */
[----:B------:R-:W2:Y:S04]  /*ede0*/  S2R R7, SR_CTAID.Y ;  /* 0x0000000000077919 */ /* 0x000ea80000002600 */
[----:B------:R-:W-:Y:S04]  /*edf0*/  STS.64 [R16+0x8000], R100 ;  /* 0x0080006410007388 */ /* 0x000fe80000000a00 */
[----:B------:R-:W-:Y:S04]  /*ee00*/  STS.64 [R16+0x8800], R102 ;  /* 0x0088006610007388 */ /* 0x000fe80000000a00 */
[----:B------:R-:W-:Y:S04]  /*ee10*/  STS.64 [R17+0x8000], R104 ;  /* 0x0080006811007388 */ /* 0x000fe80000000a00 */
[----:B------:R-:W-:Y:S04]  /*ee20*/  STS.64 [R17+0x8800], R106 ;  /* 0x0088006a11007388 */ /* 0x000fe80000000a00 */
[----:B------:R-:W-:Y:S04]  /*ee30*/  STS.64 [R18+0x8000], R124 ;  /* 0x0080007c12007388 */ /* 0x000fe80000000a00 */
[----:B-1----:R-:W1:Y:S01]  /*ee40*/  S2R R14, SR_CTAID.Z ;  /* 0x00000000000e7919 */ /* 0x002e620000002700 */
[----:B--2---:R-:W-:-:S03]  /*ee50*/  IMAD R7, R7, c[0x0][0x210], R206 ;  /* 0x0000840007077a24 */ /* 0x004fc600078e02ce */
[----:B------:R-:W-:Y:S04]  /*ee60*/  STS.64 [R18+0x8800], R126 ;  /* 0x0088007e12007388 */ /* 0x000fe80000000a00 */
[----:B------:R-:W2:Y:S04]  /*ee70*/  S2R R6, SR_CTAID.X ;  /* 0x0000000000067919 */ /* 0x000ea80000002500 */
[----:B------:R-:W-:Y:S04]  /*ee80*/  STS.64 [R19+0x8000], R108 ;  /* 0x0080006c13007388 */ /* 0x000fe80000000a00 */
[----:B------:R-:W-:Y:S04]  /*ee90*/  STS.64 [R19+0x8800], R110 ;  /* 0x0088006e13007388 */ /* 0x000fe80000000a00 */
[----:B------:R-:W-:Y:S04]  /*eea0*/  STS.64 [R20+0x8000], R112 ;  /* 0x0080007014007388 */ /* 0x000fe80000000a00 */
[----:B------:R-:W-:Y:S04]  /*eeb0*/  STS.64 [R20+0x8800], R114 ;  /* 0x0088007214007388 */ /* 0x000fe80000000a00 */
[----:B------:R-:W-:Y:S04]  /*eec0*/  STS.64 [R21+0x8000], R120 ;  /* 0x0080007815007388 */ /* 0x000fe80000000a00 */
[----:B------:R-:W-:Y:S01]  /*eed0*/  STS.64 [R21+0x8800], R122 ;  /* 0x0088007a15007388 */ /* 0x000fe20000000a00 */
[----:B--2---:R-:W-:-:S03]  /*eee0*/  SHF.L.U32 R6, R6, 0x6, RZ ;  /* 0x0000000606067819 */ /* 0x004fc600000006ff */
[----:B------:R-:W-:Y:S04]  /*eef0*/  STS.64 [R15+0x8000], R116 ;  /* 0x008000740f007388 */ /* 0x000fe80000000a00 */
[----:B------:R2:W-:Y:S04]  /*ef00*/  STS.64 [R15+0x8800], R118 ;  /* 0x008800760f007388 */ /* 0x0005e80000000a00 */
[----:B------:R-:W-:Y:S01]  /*ef10*/  BAR.SYNC.DEFER_BLOCKING 0x0 ;  /* 0x0000000000007b1d */ /* 0x000fe20000010000 */
[----:B--2---:R-:W-:-:S05]  /*ef20*/  IADD3 R15, -R206, RZ, RZ ;  /* 0x000000ffce0f7210 */ /* 0x004fca0007ffe1ff */
[----:B------:R-:W2:Y:S01]  /*ef30*/  LDS.128 R104, [R5.X4] ;  /* 0x0000000005687984 */ /* 0x000ea20000004c00 */
[----:B-1----:R-:W-:Y:S01]  /*ef40*/  IMAD R14, R15, c[0x0][0x1c0], R14 ;  /* 0x000070000f0e7a24 */ /* 0x002fe200078e020e */
[----:B------:R-:W-:Y:S02]  /*ef50*/  SHF.R.S32.HI R15, RZ, 0x1f, R12 ;  /* 0x0000001fff0f7819 */ /* 0x000fe4000001140c */
[----:B------:R-:W1:Y:S01]  /*ef60*/  LDS.128 R100, [R5.X4+0x800] ;  /* 0x0008000005647984 */ /* 0x000e620000004c00 */
[----:B------:R-:W-:Y:S01]  /*ef70*/  IMAD R7, R7, c[0x0][0x1c0], R14 ;  /* 0x0000700007077a24 */ /* 0x000fe200078e020e */
[----:B------:R-:W-:Y:S02]  /*ef80*/  LEA.HI R15, R15, R12, RZ, 0x2 ;  /* 0x0000000c0f0f7211 */ /* 0x000fe400078f10ff */
[----:B------:R-:W3:Y:S01]  /*ef90*/  LDS.128 R96, [R5.X4+0x1000] ;  /* 0x0010000005607984 */ /* 0x000ee20000004c00 */
[----:B------:R-:W-:Y:S01]  /*efa0*/  IMAD R6, R7, c[0x0][0x214], R6 ;  /* 0x0000850007067a24 */ /* 0x000fe200078e0206 */
[----:B------:R-:W-:-:S02]  /*efb0*/  LOP3.LUT R15, R15, 0xffffffc, RZ, 0xc0, !PT ;  /* 0x0ffffffc0f0f7812 */ /* 0x000fc400078ec0ff */
[----:B------:R-:W4:Y:S01]  /*efc0*/  LDS.128 R92, [R5.X4+0x1800] ;  /* 0x00180000055c7984 */ /* 0x000f220000004c00 */
[----:B------:R-:W-:Y:S01]  /*efd0*/  MOV R7, 0xff800000 ;  /* 0xff80000000077802 */ /* 0x000fe20000000f00 */
[----:B------:R-:W-:Y:S01]  /*efe0*/  @P3 FFMA.FTZ R7, R3, c[0x0][0x238], R2 ;  /* 0x00008e0003073a23 */ /* 0x000fe20000010002 */
[----:B------:R-:W-:Y:S01]  /*eff0*/  IADD3 R15, R12, -R15, RZ ;  /* 0x8000000f0c0f7210 */ /* 0x000fe20007ffe0ff */
[----:B------:R-:W1:Y:S03]  /*f000*/  LDS.128 R88, [R5.X4+0x2000] ;  /* 0x0020000005587984 */ /* 0x000e660000004c00 */
[----:B------:R-:W-:Y:S01]  /*f010*/  LEA R15, R15, R0, 0x4 ;  /* 0x000000000f0f7211 */ /* 0x000fe200078e20ff */
[----:B------:R-:W1:Y:S04]  /*f020*/  LDS.128 R84, [R5.X4+0x2800] ;  /* 0x0028000005547984 */ /* 0x000e680000004c00 */
        /* <DEDUP_REMOVED lines=17> */
[----:B------:R5:W1:Y:S02]  /*f140*/  LDS.128 R108, [R5.X4+0xb800] ;  /* 0x00b80000056c7984 */ /* 0x000a640000004c00 */
[----:B-----5:R-:W-:Y:S01]  /*f150*/  MOV R5, 0xff800000 ;  /* 0xff80000000057802 */ /* 0x020fe20000000f00 */
[----:B------:R-:W-:Y:S01]  /*f160*/  @P4 FFMA.FTZ R5, R132, c[0x0][0x238], R9 ;  /* 0x00008e0084054a23 */ /* 0x000fe20000010009 */
[----:B------:R-:W-:Y:S05]  /*f170*/  @P0 BRA `(.L_x_1385) ;  /* 0x000000a000000947 */ /* 0x000fea0003800000 */
[----:B--234-:R-:W-:Y:S02]  /*f180*/  IADD3 R2, R15, 0x8, RZ ;  /* 0x000000080f027810 */ /* 0x01cfe40007ffe0ff */
[----:B------:R-:W-:-:S02]  /*f190*/  SHF.R.S32.HI R3, RZ, 0x1f, R15 ;  /* 0x0000001fff037819 */ /* 0x000fc4000001140f */
[----:B------:R-:W-:Y:S02]  /*f1a0*/  IADD3 R0, P0, R6, R15, RZ ;  /* 0x0000000f06007210 */ /* 0x000fe40007f1e0ff */
[-C--:B------:R-:W-:Y:S02]  /*f1b0*/  ISETP.GE.AND P2, PT, R15, R199.reuse, PT ;  /* 0x000000c70f00720c */ /* 0x080fe40003f46270 */
[----:B------:R-:W-:Y:S02]  /*f1c0*/  ISETP.GE.AND P1, PT, R2, R199, PT ;  /* 0x000000c70200720c */ /* 0x000fe40003f26270 */
[----:B------:R-:W-:Y:S02]  /*f1d0*/  LEA.HI.X.SX32 R3, R6, R3, 0x1, P0 ;  /* 0x0000000306037211 */ /* 0x000fe400000f0eff */
[----:B------:R-:W-:-:S04]  /*f1e0*/  LEA R2, P0, R0, c[0x0][0x208], 0x2 ;  /* 0x0000820000027a11 */ /* 0x000fc800078010ff */
[----:B------:R-:W-:-:S05]  /*f1f0*/  LEA.HI.X R3, R0, c[0x0][0x20c], R3, 0x2, P0 ;  /* 0x0000830000037a11 */ /* 0x000fca00000f1403 */
[----:B------:R2:W-:Y:S04]  /*f200*/  @!P2 STG.E [R2.64], R5 ;  /* 0x000000050200a986 */ /* 0x0005e8000c101904 */
[----:B------:R2:W-:Y:S02]  /*f210*/  @!P1 STG.E [R2.64+0x20], R7 ;  /* 0x0000200702009986 */ /* 0x0005e4000c101904 */
.L_x_1385:
[----:B--234-:R-:W-:Y:S05]  /*f220*/  BSYNC B0 ;  /* 0x0000000000007941 */ /* 0x01cfea0003800000 */
.L_x_1384:
[C---:B------:R-:W-:Y:S01]  /*f230*/  IMAD.WIDE R4, R8.reuse, 0xc0, R10 ;  /* 0x000000c008047825 */ /* 0x040fe200078e020a */
[----:B------:R-:W-:Y:S01]  /*f240*/  ISETP.GE.AND P1, PT, R8, R199, PT ;  /* 0x000000c70800720c */ /* 0x000fe20003f26270 */
[----:B------:R-:W-:Y:S02]  /*f250*/  BSSY B0, `(.L_x_1386) ;  /* 0x0000010000007945 */ /* 0x000fe40003800000 */
[----:B------:R-:W-:-:S05]  /*f260*/  IMAD R0, R6, c[0x0][0x22c], RZ ;  /* 0x00008b0006007a24 */ /* 0x000fca00078e02ff */
[----:B------:R-:W-:-:S04]  /*f270*/  IADD3 R3, P0, R0, R4, RZ ;  /* 0x0000000400037210 */ /* 0x000fc80007f1e0ff */
[----:B------:R-:W-:Y:S02]  /*f280*/  LEA.HI.X.SX32 R0, R0, R5, 0x1, P0 ;  /* 0x0000000500007211 */ /* 0x000fe400000f0eff */
[----:B------:R-:W-:-:S04]  /*f290*/  LEA R4, P0, R3, c[0x0][0x1d8], 0x2 ;  /* 0x0000760003047a11 */ /* 0x000fc800078010ff */
[----:B------:R-:W-:Y:S02]  /*f2a0*/  LEA.HI.X R5, R3, c[0x0][0x1dc], R0, 0x2, P0 ;  /* 0x0000770003057a11 */ /* 0x000fe400000f1400 */
[----:B------:R-:W-:Y:S01]  /*f2b0*/  IADD3 R0, R10, 0x40, RZ ;  /* 0x000000400a007810 */ /* 0x000fe20007ffe0ff */
[----:B------:R-:W-:Y:S05]  /*f2c0*/  @P1 BRA `(.L_x_1387) ;  /* 0x0000008000001947 */ /* 0x000fea0003800000 */
[C---:B------:R-:W-:Y:S02]  /*f2d0*/  IADD3 R2, R0.reuse, 0x40, RZ ;  /* 0x0000004000027810 */ /* 0x040fe40007ffe0ff */
[----:B------:R-:W-:Y:S02]  /*f2e0*/  ISETP.GE.AND P0, PT, R0, c[0x0][0x220], PT ;  /* 0x0000880000007a0c */ /* 0x000fe40003f06270 */
[----:B------:R-:W-:Y:S02]  /*f2f0*/  ISETP.GE.AND P1, PT, R10, c[0x0][0x220], PT ;  /* 0x000088000a007a0c */ /* 0x000fe40003f26270 */
[----:B------:R-:W-:-:S09]  /*f300*/  ISETP.GE.AND P2, PT, R2, c[0x0][0x220], PT ;  /* 0x0000880002007a0c */ /* 0x000fd20003f46270 */
[----:B-1----:R1:W-:Y:S04]  /*f310*/  @!P0 STG.E.128 [R4.64+0x100], R72 ;  /* 0x0001004804008986 */ /* 0x0023e8000c101d04 */
[----:B------:R1:W-:Y:S04]  /*f320*/  @!P1 STG.E.64 [R4.64], R104 ;  /* 0x0000006804009986 */ /* 0x0003e8000c101b04 */
[----:B------:R1:W-:Y:S04]  /*f330*/  @!P1 STG.E.64 [R4.64+0x8], R106 ;  /* 0x0000086a04009986 */ /* 0x0003e8000c101b04 */
[----:B------:R1:W-:Y:S02]  /*f340*/  @!P2 STG.E.128 [R4.64+0x200], R40 ;  /* 0x000200280400a986 */ /* 0x0003e4000c101d04 */
.L_x_1387:
[----:B------:R-:W-:Y:S05]  /*f350*/  BSYNC B0 ;  /* 0x0000000000007941 */ /* 0x000fea0003800000 */
.L_x_1386:
[----:B------:R-:W-:Y:S01]  /*f360*/  IADD3 R2, R8, 0x8, RZ ;  /* 0x0000000808027810 */ /* 0x000fe20007ffe0ff */
[----:B------:R-:W-:Y:S03]  /*f370*/  BSSY B0, `(.L_x_1388) ;  /* 0x000000a000007945 */ /* 0x000fe60003800000 */
[----:B------:R-:W-:-:S13]  /*f380*/  ISETP.GE.AND P0, PT, R2, R199, PT ;  /* 0x000000c70200720c */ /* 0x000fda0003f06270 */
[----:B------:R-:W-:Y:S05]  /*f390*/  @P0 BRA `(.L_x_1389) ;  /* 0x0000007000000947 */ /* 0x000fea0003800000 */
[----:B------:R-:W-:Y:S02]  /*f3a0*/  IADD3 R2, R0, 0x40, RZ ;  /* 0x0000004000027810 */ /* 0x000fe40007ffe0ff */
[----:B------:R-:W-:Y:S02]  /*f3b0*/  ISETP.GE.AND P2, PT, R10, c[0x0][0x220], PT ;  /* 0x000088000a007a0c */ /* 0x000fe40003f46270 */
[----:B------:R-:W-:Y:S02]  /*f3c0*/  ISETP.GE.AND P1, PT, R0, c[0x0][0x220], PT ;  /* 0x0000880000007a0c */ /* 0x000fe40003f26270 */
[----:B------:R-:W-:-:S09]  /*f3d0*/  ISETP.GE.AND P0, PT, R2, c[0x0][0x220], PT ;  /* 0x0000880002007a0c */ /* 0x000fd20003f06270 */
[----:B-1----:R1:W-:Y:S04]  /*f3e0*/  @!P2 STG.E.128 [R4.64+0x1800], R100 ;  /* 0x001800640400a986 */ /* 0x0023e8000c101d04 */
[----:B------:R1:W-:Y:S04]  /*f3f0*/  @!P1 STG.E.128 [R4.64+0x1900], R68 ;  /* 0x0019004404009986 */ /* 0x0003e8000c101d04 */
[----:B------:R1:W-:Y:S02]  /*f400*/  @!P0 STG.E.128 [R4.64+0x1a00], R36 ;  /* 0x001a002404008986 */ /* 0x0003e4000c101d04 */
.L_x_1389:
[----:B------:R-:W-:Y:S05]  /*f410*/  BSYNC B0 ;  /* 0x0000000000007941 */ /* 0x000fea0003800000 */
.L_x_1388:
        /* <DEDUP_REMOVED lines=8> */
[----:B------:R2:W-:Y:S04]  /*f4a0*/  @!P2 STG.E.128 [R4.64+0x3000], R96 ;  /* 0x003000600400a986 */ /* 0x0005e8000c101d04 */
[----:B-1----:R2:W-:Y:S04]  /*f4b0*/  @!P1 STG.E.128 [R4.64+0x3100], R64 ;  /* 0x0031004004009986 */ /* 0x0025e8000c101d04 */
[----:B------:R2:W-:Y:S02]  /*f4c0*/  @!P0 STG.E.128 [R4.64+0x3200], R32 ;  /* 0x0032002004008986 */ /* 0x0005e4000c101d04 */
.L_x_1391:
[----:B------:R-:W-:Y:S05]  /*f4d0*/  BSYNC B0 ;  /* 0x0000000000007941 */ /* 0x000fea0003800000 */
.L_x_1390:
        /* <DEDUP_REMOVED lines=11> */
.L_x_1393:
[----:B------:R-:W-:Y:S05]  /*f590*/  BSYNC B0 ;  /* 0x0000000000007941 */ /* 0x000fea0003800000 */
.L_x_1392:
        /* <DEDUP_REMOVED lines=11> */
.L_x_1395:
[----:B------:R-:W-:Y:S05]  /*f650*/  BSYNC B0 ;  /* 0x0000000000007941 */ /* 0x000fea0003800000 */
.L_x_1394:
        /* <DEDUP_REMOVED lines=11> */
.L_x_1397:
[----:B------:R-:W-:Y:S05]  /*f710*/  BSYNC B0 ;  /* 0x0000000000007941 */ /* 0x000fea0003800000 */
.L_x_1396:
        /* <DEDUP_REMOVED lines=11> */
.L_x_1399:
[----:B------:R-:W-:Y:S05]  /*f7d0*/  BSYNC B0 ;  /* 0x0000000000007941 */ /* 0x000fea0003800000 */
.L_x_1398:
[----:B------:R-:W-:-:S04]  /*f7e0*/  IADD3 R8, R8, 0x38, RZ ;  /* 0x0000003808087810 */ /* 0x000fc80007ffe0ff */
[----:B------:R-:W-:-:S13]  /*f7f0*/  ISETP.GE.AND P0, PT, R8, R199, PT ;  /* 0x000000c70800720c */ /* 0x000fda0003f06270 */
[----:B------:R-:W-:Y:S05]  /*f800*/  @P0 EXIT ;  /* 0x000000000000094d */ /* 0x000fea0003800000 */
[C---:B------:R-:W-:Y:S02]  /*f810*/  ISETP.GE.AND P0, PT, R0.reuse, c[0x0][0x220], PT ;  /* 0x0000880000007a0c */ /* 0x040fe40003f06270 */
[----:B------:R-:W-:Y:S02]  /*f820*/  IADD3 R0, R0, 0x40, RZ ;  /* 0x0000004000007810 */ /* 0x000fe40007ffe0ff */
[----:B------:R-:W-:-:S09]  /*f830*/  ISETP.GE.AND P1, PT, R10, c[0x0][0x220], PT ;  /* 0x000088000a007a0c */ /* 0x000fd20003f26270 */
[----:B-1----:R1:W-:Y:S01]  /*f840*/  @!P0 STG.E.128 [R4.64+0xa900], R44 ;  /* 0x00a9002c04008986 */ /* 0x0023e2000c101d04 */
[----:B------:R-:W-:-:S03]  /*f850*/  ISETP.GE.AND P0, PT, R0, c[0x0][0x220], PT ;  /* 0x0000880000007a0c */ /* 0x000fc60003f06270 */
[----:B------:R1:W-:Y:S10]  /*f860*/  @!P1 STG.E.128 [R4.64+0xa800], R76 ;  /* 0x00a8004c04009986 */ /* 0x0003f4000c101d04 */
[----:B------:R-:W-:Y:S05]  /*f870*/  @P0 EXIT ;  /* 0x000000000000094d */ /* 0x000fea0003800000 */
[----:B------:R-:W-:Y:S01]  /*f880*/  STG.E.128 [R4.64+0xaa00], R108 ;  /* 0x00aa006c04007986 */ /* 0x000fe2000c101d04 */
[----:B------:R-:W-:Y:S05]  /*f890*/  EXIT ;  /* 0x000000000000794d */ /* 0x000fea0003800000 */
.L_x_1400:
        /* <DEDUP_REMOVED lines=14> */
.L_x_4102:


//--------------------- .text._ZN5flash24flash_fwd_splitkv_kernelI23Flash_fwd_kernel_traitsILi192ELi64ELi64ELi4ELb0ELb0EN7cutlass6half_tE19Flash_kernel_traitsILi192ELi64ELi64ELi4ES3_EELb1ELb0ELb0ELb0ELb0ELb1ELb1ELb0EEEvNS_16Flash_fwd_paramsE --------------------------
	.section	.text._ZN5flash24flash_fwd_splitkv_kernelI23Flash_fwd_kernel_traitsILi192ELi64ELi64ELi4ELb0ELb0EN7cutlass6half_tE19Flash_kernel_traitsILi192ELi64ELi64ELi4ES3_EELb1ELb0ELb0ELb0ELb0ELb1ELb1ELb0EEEvNS_16Flash_fwd_paramsE,"ax",@progbits
	.sectioninfo	@"SHI_REGISTERS=255"
	.align	128
        .global         _ZN5flash24flash_fwd_splitkv_kernelI23Flash_fwd_kernel_traitsILi192ELi64ELi64ELi4ELb0ELb0EN7cutlass6half_tE19Flash_kernel_traitsILi192ELi64ELi64ELi4ES3_EELb1ELb0ELb0ELb0ELb0ELb1ELb1ELb0EEEvNS_16Flash_fwd_paramsE
        .type           _ZN5flash24flash_fwd_splitkv_kernelI23Flash_fwd_kernel_traitsILi192ELi64ELi64ELi4ELb0ELb0EN7cutlass6half_tE19Flash_kernel_traitsILi192ELi64ELi64ELi4ES3_EELb1ELb0ELb0ELb0ELb0ELb1ELb1ELb0EEEvNS_16Flash_fwd_paramsE,@function
        .size           _ZN5flash24flash_fwd_splitkv_kernelI23Flash_fwd_kernel_traitsILi192ELi64ELi64ELi4ELb0ELb0EN7cutlass6half_tE19Flash_kernel_traitsILi192ELi64ELi64ELi4ES3_EELb1ELb0ELb0ELb0ELb0ELb1ELb1ELb0EEEvNS_16Flash_fwd_paramsE,(.L_x_4103 - _ZN5flash24flash_fwd_splitkv_kernelI23Flash_fwd_kernel_traitsILi192ELi64ELi64ELi4ELb0ELb0EN7cutlass6half_tE19Flash_kernel_traitsILi192ELi64ELi64ELi4ES3_EELb1ELb0ELb0ELb0ELb0ELb1ELb1ELb0EEEvNS_16Flash_fwd_paramsE)
        .other          _ZN5flash24flash_fwd_splitkv_kernelI23Flash_fwd_kernel_traitsILi192ELi64ELi64ELi4ELb0ELb0EN7cutlass6half_tE19Flash_kernel_traitsILi192ELi64ELi64ELi4ES3_EELb1ELb0ELb0ELb0ELb0ELb1ELb1ELb0EEEvNS_16Flash_fwd_paramsE,@"STO_CUDA_ENTRY STV_DEFAULT"
_ZN5flash24flash_fwd_splitkv_kernelI23Flash_fwd_kernel_traitsILi192ELi64ELi64ELi4ELb0ELb0EN7cutlass6half_tE19Flash_kernel_traitsILi192ELi64ELi64ELi4ES3_EELb1ELb0ELb0ELb0ELb0ELb1ELb1ELb0EEEvNS_16Flash_fwd_paramsE:
.text._ZN5flash24flash_fwd_splitkv_kernelI23Flash_fwd_kernel_traitsILi192ELi64ELi64ELi4ELb0ELb0EN7cutlass6half_tE19Flash_kernel_traitsILi192ELi64ELi64ELi4ES3_EELb1ELb0ELb0ELb0ELb0ELb1ELb1ELb0EEEvNS_16Flash_fwd_paramsE:
        /* <DEDUP_REMOVED lines=53> */
.L_x_1401:
[----:B-1-34-:R-:W-:Y:S02]  /*0350*/  MOV R0, c[0x0][0x218] ;  /* 0x0000860000007a02 */ /* 0x01afe40000000f00 */
.L_x_1402:
        /* <DEDUP_REMOVED lines=87> */
.L_x_1405:
[----:B------:R-:W-:Y:S05]  /*08d0*/  BSYNC B0 ;  /* 0x0000000000007941 */ /* 0x000fea0003800000 */
.L_x_1404:
        /* <DEDUP_REMOVED lines=10> */
.L_x_1407:
[----:B------:R-:W-:Y:S05]  /*0980*/  BSYNC B0 ;  /* 0x0000000000007941 */ /* 0x000fea0003800000 */
.L_x_1406:
        /* <DEDUP_REMOVED lines=10> */
.L_x_1409:
[----:B------:R-:W-:Y:S05]  /*0a30*/  BSYNC B0 ;  /* 0x0000000000007941 */ /* 0x000fea0003800000 */
.L_x_1408:
        /* <DEDUP_REMOVED lines=10> */
.L_x_1411:
[----:B------:R-:W-:Y:S05]  /*0ae0*/  BSYNC B0 ;  /* 0x0000000000007941 */ /* 0x000fea0003800000 */
.L_x_1410:
        /* <DEDUP_REMOVED lines=10> */
.L_x_1413:
[----:B------:R-:W-:Y:S05]  /*0b90*/  BSYNC B0 ;  /* 0x0000000000007941 */ /* 0x000fea0003800000 */
.L_x_1412:
        /* <DEDUP_REMOVED lines=10> */
.L_x_1415:
[----:B------:R-:W-:Y:S05]  /*0c40*/  BSYNC B0 ;  /* 0x0000000000007941 */ /* 0x000fea0003800000 */
.L_x_1414:
        /* <DEDUP_REMOVED lines=10> */
.L_x_1417:
[----:B------:R-:W-:Y:S05]  /*0cf0*/  BSYNC B0 ;  /* 0x0000000000007941 */ /* 0x000fea0003800000 */
.L_x_1416:
        /* <DEDUP_REMOVED lines=10> */
.L_x_1419:
[----:B------:R-:W-:Y:S05]  /*0da0*/  BSYNC B0 ;  /* 0x0000000000007941 */ /* 0x000fea0003800000 */
.L_x_1418:
        /* <DEDUP_REMOVED lines=32> */
.L_x_1403:
        /* <DEDUP_REMOVED lines=92> */
.L_x_1420:
        /* <DEDUP_REMOVED lines=17> */
.L_x_1422:
        /* <DEDUP_REMOVED lines=50> */
.L_x_1421:
        /* <DEDUP_REMOVED lines=117> */
.L_x_1424:
[----:B------:R-:W-:Y:S05]  /*20f0*/  BSYNC B0 ;  /* 0x0000000000007941 */ /* 0x000fea0003800000 */
.L_x_1423:
        /* <DEDUP_REMOVED lines=37> */
.L_x_1426:
[----:B------:R-:W-:Y:S05]  /*2350*/  BSYNC B0 ;  /* 0x0000000000007941 */ /* 0x000fea0003800000 */
.L_x_1425:
        /* <DEDUP_REMOVED lines=37> */
.L_x_1428:
[----:B------:R-:W-:Y:S05]  /*25b0*/  BSYNC B0 ;  /* 0x0000000000007941 */ /* 0x000fea0003800000 */
.L_x_1427:
        /* <DEDUP_REMOVED lines=36> */
.L_x_1430:
[----:B------:R-:W-:Y:S05]  /*2800*/  BSYNC B0 ;  /* 0x0000000000007941 */ /* 0x000fea0003800000 */
.L_x_1429:
        /* <DEDUP_REMOVED lines=31> */
.L_x_1432:
[----:B------:R-:W-:Y:S05]  /*2a00*/  BSYNC B0 ;  /* 0x0000000000007941 */ /* 0x000fea0003800000 */
.L_x_1431:
        /* <DEDUP_REMOVED lines=33> */
.L_x_1434:
[----:B------:R-:W-:Y:S05]  /*2c20*/  BSYNC B0 ;  /* 0x0000000000007941 */ /* 0x000fea0003800000 */
.L_x_1433:
        /* <DEDUP_REMOVED lines=31> */
.L_x_1436:
[----:B------:R-:W-:Y:S05]  /*2e20*/  BSYNC B0 ;  /* 0x0000000000007941 */ /* 0x000fea0003800000 */
.L_x_1435:
        /* <DEDUP_REMOVED lines=34> */
.L_x_1438:
[----:B------:R-:W-:Y:S05]  /*3050*/  BSYNC B0 ;  /* 0x0000000000007941 */ /* 0x000fea0003800000 */
.L_x_1437:
        /* <DEDUP_REMOVED lines=53> */
.L_x_1440:
[----:B------:R-:W-:Y:S05]  /*33b0*/  BSYNC B0 ;  /* 0x0000000000007941 */ /* 0x000fea0003800000 */
.L_x_1439:
        /* <DEDUP_REMOVED lines=34> */
.L_x_1442:
[----:B------:R-:W-:Y:S05]  /*35e0*/  BSYNC B0 ;  /* 0x0000000000007941 */ /* 0x000fea0003800000 */
.L_x_1441:
        /* <DEDUP_REMOVED lines=34> */
.L_x_1444:
[----:B------:R-:W-:Y:S05]  /*3810*/  BSYNC B0 ;  /* 0x0000000000007941 */ /* 0x000fea0003800000 */
.L_x_1443:
        /* <DEDUP_REMOVED lines=40> */
.L_x_1446:
[----:B------:R-:W-:Y:S05]  /*3aa0*/  BSYNC B0 ;  /* 0x0000000000007941 */ /* 0x000fea0003800000 */
.L_x_1445:
[----:B------:R-:W-:Y:S01]  /*3ab0*/  SHF.L.U32 R205, R205, 0x1, RZ ;  /* 0x00000001cdcd7819 */ /* 0x000fe200000006ff */
[----:B--2---:R-:W-:Y:S01]  /*3ac0*/  LDSM.16.M88.4 R24, [R206] ;  /* 0x00000000ce18783b */ /* 0x004fe20000000200 */
[----:B------:R-:W-:Y:S02]  /*3ad0*/  LOP3.LUT P1, RZ, R8, 0x2, RZ, 0xc0, !PT ;  /* 0x0000000208ff7812 */ /* 0x000fe4000782c0ff */
[C---:B------:R-:W-:Y:S01]  /*3ae0*/  IADD3 R8, R205.reuse, 0x6000, RZ ;  /* 0x00006000cd087810 */ /* 0x040fe20007ffe0ff */
[----:B-1----:R-:W1:Y:S01]  /*3af0*/  LDSM.16.M88.4 R28, [R205+0x6000] ;  /* 0x00600000cd1c783b */ /* 0x002e620000000200 */
[----:B------:R-:W-:Y:S02]  /*3b00*/  IADD3 R203, R205, 0x6020, RZ ;  /* 0x00006020cdcb7810 */ /* 0x000fe40007ffe0ff */
[-C--:B------:R-:W-:Y:S01]  /*3b10*/  LEA R204, R7, R206.reuse, 0x1 ;  /* 0x000000ce07cc7211 */ /* 0x080fe200078e08ff */
[----:B------:R-:W2:Y:S01]  /*3b20*/  LDSM.16.M88.4 R44, [R205+0x6800] ;  /* 0x00680000cd2c783b */ /* 0x000ea20000000200 */
[----:B------:R-:W-:-:S02]  /*3b30*/  LEA R202, R5, R206, 0x1 ;  /* 0x000000ce05ca7211 */ /* 0x000fc400078e08ff */
[----:B------:R-:W-:Y:S01]  /*3b40*/  LEA R199, R2, R205, 0x1 ;  /* 0x000000cd02c77211 */ /* 0x000fe200078e08ff */
[----:B------:R-:W-:Y:S01]  /*3b50*/  LDSM.16.M88.4 R52, [R204] ;  /* 0x00000000cc34783b */ /* 0x000fe20000000200 */
[----:B------:R-:W-:Y:S02]  /*3b60*/  LEA R201, R5, R204, 0x1 ;  /* 0x000000cc05c97211 */ /* 0x000fe400078e08ff */
[----:B------:R-:W-:Y:S01]  /*3b70*/  @P1 IADD3 R203, R8, -0x20, RZ ;  /* 0xffffffe008cb1810 */ /* 0x000fe20007ffe0ff */
[----:B------:R-:W-:Y:S01]  /*3b80*/  LDSM.16.M88.4 R72, [R205+0x7000] ;  /* 0x00700000cd48783b */ /* 0x000fe20000000200 */
[----:B------:R-:W-:Y:S02]  /*3b90*/  ISETP.GT.AND P6, PT, R211, R208, PT ;  /* 0x000000d0d300720c */ /* 0x000fe40003fc4270 */
[----:B------:R-:W-:Y:S01]  /*3ba0*/  LEA R192, R2, R203, 0x1 ;  /* 0x000000cb02c07211 */ /* 0x000fe200078e08ff */
[----:B------:R-:W5:Y:S01]  /*3bb0*/  LDSM.16.M88.4 R12, [R203] ;  /* 0x00000000cb0c783b */ /* 0x000f620000000200 */
[----:B------:R-:W-:-:S02]  /*3bc0*/  IMNMX R135, R95, R96, PT ;  /* 0x000000605f877217 */ /* 0x000fc40003800200 */
[C---:B------:R-:W-:Y:S01]  /*3bd0*/  IADD3 R195, R203.reuse, 0x800, RZ ;  /* 0x00000800cbc37810 */ /* 0x040fe20007ffe0ff */
[----:B------:R-:W3:Y:S01]  /*3be0*/  LDSM.16.M88.4 R32, [R205+0x7800] ;  /* 0x00780000cd20783b */ /* 0x000ee20000000200 */
[C---:B------:R-:W-:Y:S02]  /*3bf0*/  IADD3 R194, R203.reuse, 0x1000, RZ ;  /* 0x00001000cbc27810 */ /* 0x040fe40007ffe0ff */
[C---:B------:R-:W-:Y:S01]  /*3c00*/  IADD3 R193, R203.reuse, 0x1800, RZ ;  /* 0x00001800cbc17810 */ /* 0x040fe20007ffe0ff */
[----:B----4-:R-:W4:Y:S01]  /*3c10*/  LDSM.16.M88.4 R8, [R203+0x800] ;  /* 0x00080000cb08783b */ /* 0x010f220000000200 */
[C---:B------:R-:W-:Y:S02]  /*3c20*/  IADD3 R191, R203.reuse, 0x2000, RZ ;  /* 0x00002000cbbf7810 */ /* 0x040fe40007ffe0ff */
[C---:B------:R-:W-:Y:S01]  /*3c30*/  IADD3 R190, R203.reuse, 0x2800, RZ ;  /* 0x00002800cbbe7810 */ /* 0x040fe20007ffe0ff */
[----:B------:R-:W-:Y:S01]  /*3c40*/  LDSM.16.M88.4 R64, [R202] ;  /* 0x00000000ca40783b */ /* 0x000fe20000000200 */
        /* <DEDUP_REMOVED lines=8> */
[C---:B-1----:R-:W-:Y:S01]  /*3cd0*/  HMMA.16816.F32 R16, R24.reuse, R28, RZ ;  /* 0x0000001c1810723c */ /* 0x042fe200000018ff */
[----:B------:R-:W1:Y:S04]  /*3ce0*/  LDSM.16.M88.4 R76, [R203+0x1800] ;  /* 0x00180000cb4c783b */ /* 0x000e680000000200 */
[----:B------:R-:W1:Y:S03]  /*3cf0*/  LDSM.16.M88.4 R20, [R199+0x6800] ;  /* 0x00680000c714783b */ /* 0x000e660000000200 */
[C---:B--2---:R-:W-:Y:S01]  /*3d00*/  HMMA.16816.F32 R48, R24.reuse, R44, RZ ;  /* 0x0000002c1830723c */ /* 0x044fe200000018ff */
[----:B------:R-:W-:Y:S04]  /*3d10*/  LDSM.16.M88.4 R56, [R201] ;  /* 0x00000000c938783b */ /* 0x000fe80000000200 */
[----:B------:R-:W-:Y:S03]  /*3d20*/  LDSM.16.M88.4 R60, [R199+0x7000] ;  /* 0x00700000c73c783b */ /* 0x000fe60000000200 */
[C---:B------:R-:W-:Y:S01]  /*3d30*/  HMMA.16816.F32 R28, R24.reuse, R30, RZ ;  /* 0x0000001e181c723c */ /* 0x040fe200000018ff */
[----:B------:R-:W-:Y:S04]  /*3d40*/  LDSM.16.M88.4 R84, [R192+0x1000] ;  /* 0x00100000c054783b */ /* 0x000fe80000000200 */
[----:B------:R-:W-:Y:S03]  /*3d50*/  LDSM.16.M88.4 R88, [R203+0x4000] ;  /* 0x00400000cb58783b */ /* 0x000fe60000000200 */
[----:B------:R-:W-:Y:S01]  /*3d60*/  HMMA.16816.F32 R44, R24, R46, RZ ;  /* 0x0000002e182c723c */ /* 0x000fe200000018ff */
[----:B------:R-:W0:Y:S07]  /*3d70*/  LDGDEPBAR ;  /* 0x00000000000079af */ /* 0x000e2e0000000000 */
[----:B-----5:R-:W-:Y:S08]  /*3d80*/  HMMA.16816.F32 R16, R52, R12, R16 ;  /* 0x0000000c3410723c */ /* 0x020ff00000001810 */
[C---:B------:R-:W-:Y:S08]  /*3d90*/  HMMA.16816.F32 R40, R24.reuse, R72, RZ ;  /* 0x000000481828723c */ /* 0x040ff000000018ff */
[C---:B------:R-:W-:Y:S08]  /*3da0*/  HMMA.16816.F32 R72, R24.reuse, R74, RZ ;  /* 0x0000004a1848723c */ /* 0x040ff000000018ff */
[C---:B---3--:R-:W-:Y:S08]  /*3db0*/  HMMA.16816.F32 R68, R24.reuse, R32, RZ ;  /* 0x000000201844723c */ /* 0x048ff000000018ff */
[----:B------:R-:W-:Y:S01]  /*3dc0*/  HMMA.16816.F32 R24, R24, R34, RZ ;  /* 0x000000221818723c */ /* 0x000fe200000018ff */
[----:B------:R-:W-:Y:S07]  /*3dd0*/  LDSM.16.M88.4 R32, [R199+0x7800] ;  /* 0x00780000c720783b */ /* 0x000fee0000000200 */
[C---:B------:R-:W-:Y:S01]  /*3de0*/  HMMA.16816.F32 R28, R52.reuse, R14, R28 ;  /* 0x0000000e341c723c */ /* 0x040fe2000000181c */
[----:B------:R-:W2:Y:S07]  /*3df0*/  LDSM.16.M88.4 R12, [R192] ;  /* 0x00000000c00c783b */ /* 0x000eae0000000200 */
[C---:B----4-:R-:W-:Y:S08]  /*3e00*/  HMMA.16816.F32 R48, R52.reuse, R8, R48 ;  /* 0x000000083430723c */ /* 0x050ff00000001830 */
[----:B------:R-:W-:Y:S01]  /*3e10*/  HMMA.16816.F32 R44, R52, R10, R44 ;  /* 0x0000000a342c723c */ /* 0x000fe2000000182c */
[----:B------:R-:W3:Y:S07]  /*3e20*/  LDSM.16.M88.4 R8, [R192+0x800] ;  /* 0x00080000c008783b */ /* 0x000eee0000000200 */
[----:B------:R-:W-:Y:S08]  /*3e30*/  HMMA.16816.F32 R16, R64, R36, R16 ;  /* 0x000000244010723c */ /* 0x000ff00000001810 */
[C---:B------:R-:W-:Y:S08]  /*3e40*/  HMMA.16816.F32 R40, R52.reuse, R80, R40 ;  /* 0x000000503428723c */ /* 0x040ff00000001828 */
[C---:B------:R-:W-:Y:S01]  /*3e50*/  HMMA.16816.F32 R72, R52.reuse, R82, R72 ;  /* 0x000000523448723c */ /* 0x040fe20000001848 */
[----:B------:R-:W-:Y:S07]  /*3e60*/  LDSM.16.M88.4 R80, [R192+0x1800] ;  /* 0x00180000c050783b */ /* 0x000fee0000000200 */
[C---:B-1----:R-:W-:Y:S08]  /*3e70*/  HMMA.16816.F32 R68, R52.reuse, R76, R68 ;  /* 0x0000004c3444723c */ /* 0x042ff00000001844 */
[----:B------:R-:W-:Y:S01]  /*3e80*/  HMMA.16816.F32 R24, R52, R78, R24 ;  /* 0x0000004e3418723c */ /* 0x000fe20000001818 */
[----:B------:R-:W-:Y:S04]  /*3e90*/  LDSM.16.M88.4 R52, [R205+0x8000] ;  /* 0x00800000cd34783b */ /* 0x000fe80000000200 */
[----:B------:R-:W-:Y:S03]  /*3ea0*/  LDSM.16.M88.4 R76, [R205+0x9000] ;  /* 0x00900000cd4c783b */ /* 0x000fe60000000200 */
[C---:B------:R-:W-:Y:S01]  /*3eb0*/  HMMA.16816.F32 R28, R64.reuse, R38, R28 ;  /* 0x00000026401c723c */ /* 0x040fe2000000181c */
[----:B------:R-:W1:Y:S07]  /*3ec0*/  LDSM.16.M88.4 R36, [R206+0x2000] ;  /* 0x00200000ce24783b */ /* 0x000e6e0000000200 */
[C---:B------:R-:W-:Y:S08]  /*3ed0*/  HMMA.16816.F32 R48, R64.reuse, R20, R48 ;  /* 0x000000144030723c */ /* 0x040ff00000001830 */
[----:B------:R-:W-:Y:S01]  /*3ee0*/  HMMA.16816.F32 R44, R64, R22, R44 ;  /* 0x00000016402c723c */ /* 0x000fe2000000182c */
[----:B------:R-:W4:Y:S07]  /*3ef0*/  LDSM.16.M88.4 R20, [R205+0x8800] ;  /* 0x00880000cd14783b */ /* 0x000f2e0000000200 */
[----:B--2---:R-:W-:Y:S08]  /*3f00*/  HMMA.16816.F32 R16, R56, R12, R16 ;  /* 0x0000000c3810723c */ /* 0x004ff00000001810 */
[C---:B------:R-:W-:Y:S08]  /*3f10*/  HMMA.16816.F32 R40, R64.reuse, R60, R40 ;  /* 0x0000003c4028723c */ /* 0x040ff00000001828 */
[C---:B------:R-:W-:Y:S01]  /*3f20*/  HMMA.16816.F32 R72, R64.reuse, R62, R72 ;  /* 0x0000003e4048723c */ /* 0x040fe20000001848 */
[----:B------:R-:W-:Y:S07]  /*3f30*/  LDSM.16.M88.4 R60, [R205+0x9800] ;  /* 0x00980000cd3c783b */ /* 0x000fee0000000200 */
[C---:B------:R-:W-:Y:S08]  /*3f40*/  HMMA.16816.F32 R68, R64.reuse, R32, R68 ;  /* 0x000000204044723c */ /* 0x040ff00000001844 */
[----:B------:R-:W-:Y:S01]  /*3f50*/  HMMA.16816.F32 R64, R64, R34, R24 ;  /* 0x000000224040723c */ /* 0x000fe20000001818 */
[----:B------:R-:W-:Y:S04]  /*3f60*/  LDSM.16.M88.4 R32, [R203+0x2000] ;  /* 0x00200000cb20783b */ /* 0x000fe80000000200 */
[----:B------:R-:W-:Y:S03]  /*3f70*/  LDSM.16.M88.4 R24, [R203+0x3000] ;  /* 0x00300000cb18783b */ /* 0x000fe60000000200 */
[C---:B------:R-:W-:Y:S01]  /*3f80*/  HMMA.16816.F32 R28, R56.reuse, R14, R28 ;  /* 0x0000000e381c723c */ /* 0x040fe2000000181c */
[----:B------:R-:W2:Y:S07]  /*3f90*/  LDSM.16.M88.4 R12, [R204+0x2000] ;  /* 0x00200000cc0c783b */ /* 0x000eae0000000200 */
[C---:B---3--:R-:W-:Y:S08]  /*3fa0*/  HMMA.16816.F32 R48, R56.reuse, R8, R48 ;  /* 0x000000083830723c */ /* 0x048ff00000001830 */
[----:B------:R-:W-:Y:S01]  /*3fb0*/  HMMA.16816.F32 R44, R56, R10, R44 ;  /* 0x0000000a382c723c */ /* 0x000fe2000000182c */
[----:B------:R-:W3:Y:S07]  /*3fc0*/  LDSM.16.M88.4 R8, [R203+0x2800] ;  /* 0x00280000cb08783b */ /* 0x000eee0000000200 */
[----:B-1----:R-:W-:Y:S08]  /*3fd0*/  HMMA.16816.F32 R16, R36, R52, R16 ;  /* 0x000000342410723c */ /* 0x002ff00000001810 */
        /* <DEDUP_REMOVED lines=8> */
[----:B------:R-:W-:Y:S07]  /*4060*/  LDSM.16.M88.4 R52, [R199+0x8000] ;  /* 0x00800000c734783b */ /* 0x000fee0000000200 */
[C---:B----4-:R-:W-:Y:S08]  /*4070*/  HMMA.16816.F32 R48, R36.reuse, R20, R48 ;  /* 0x000000142430723c */ /* 0x050ff00000001830 */
[----:B------:R-:W-:Y:S01]  /*4080*/  HMMA.16816.F32 R44, R36, R22, R44 ;  /* 0x00000016242c723c */ /* 0x000fe2000000182c */
[----:B------:R-:W1:Y:S07]  /*4090*/  LDSM.16.M88.4 R20, [R202+0x2000] ;  /* 0x00200000ca14783b */ /* 0x000e6e0000000200 */
        /* <DEDUP_REMOVED lines=19> */
[----:B------:R-:W1:Y:S04]  /*41d0*/  LDSM.16.M88.4 R12, [R205+0xa000] ;  /* 0x00a00000cd0c783b */ /* 0x000e680000000200 */
[----:B------:R-:W-:Y:S03]  /*41e0*/  LDSM.16.M88.4 R56, [R205+0xa800] ;  /* 0x00a80000cd38783b */ /* 0x000fe60000000200 */
[----:B--2---:R-:W-:Y:S08]  /*41f0*/  HMMA.16816.F32 R16, R80, R32, R16 ;  /* 0x000000205010723c */ /* 0x004ff00000001810 */
[C---:B------:R-:W-:Y:S01]  /*4200*/  HMMA.16816.F32 R28, R20.reuse, R54, R28 ;  /* 0x00000036141c723c */ /* 0x040fe2000000181c */
[----:B------:R-:W-:Y:S07]  /*4210*/  LDSM.16.M88.4 R52, [R205+0xb000] ;  /* 0x00b00000cd34783b */ /* 0x000fee0000000200 */
[C---:B------:R-:W-:Y:S08]  /*4220*/  HMMA.16816.F32 R48, R20.reuse, R36, R48 ;  /* 0x000000241430723c */ /* 0x040ff00000001830 */
[C---:B------:R-:W-:Y:S01]  /*4230*/  HMMA.16816.F32 R44, R20.reuse, R38, R44 ;  /* 0x00000026142c723c */ /* 0x040fe2000000182c */
[----:B------:R-:W2:Y:S07]  /*4240*/  LDSM.16.M88.4 R36, [R204+0x4000] ;  /* 0x00400000cc24783b */ /* 0x000eae0000000200 */
[C---:B---3--:R-:W-:Y:S08]  /*4250*/  HMMA.16816.F32 R40, R20.reuse, R8, R40 ;  /* 0x000000081428723c */ /* 0x048ff00000001828 */
[----:B------:R-:W-:Y:S01]  /*4260*/  HMMA.16816.F32 R72, R20, R10, R72 ;  /* 0x0000000a1448723c */ /* 0x000fe20000001848 */
[----:B------:R-:W3:Y:S07]  /*4270*/  LDSM.16.M88.4 R8, [R192+0x2800] ;  /* 0x00280000c008783b */ /* 0x000eee0000000200 */
[----:B-1----:R-:W-:Y:S08]  /*4280*/  HMMA.16816.F32 R16, R60, R12, R16 ;  /* 0x0000000c3c10723c */ /* 0x002ff00000001810 */
[----:B------:R-:W-:Y:S08]  /*4290*/  HMMA.16816.F32 R68, R20, R24, R68 ;  /* 0x000000181444723c */ /* 0x000ff00000001844 */
[----:B------:R-:W-:Y:S01]  /*42a0*/  HMMA.16816.F32 R28, R80, R34, R28 ;  /* 0x00000022501c723c */ /* 0x000fe2000000181c */
[----:B------:R-:W-:Y:S07]  /*42b0*/  LDSM.16.M88.4 R32, [R203+0x4800] ;  /* 0x00480000cb20783b */ /* 0x000fee0000000200 */
[----:B------:R-:W-:Y:S01]  /*42c0*/  HMMA.16816.F32 R64, R20, R26, R64 ;  /* 0x0000001a1440723c */ /* 0x000fe20000001840 */
[----:B------:R-:W-:Y:S04]  /*42d0*/  LDSM.16.M88.4 R24, [R202+0x4000] ;  /* 0x00400000ca18783b */ /* 0x000fe80000000200 */
[----:B------:R-:W1:Y:S03]  /*42e0*/  LDSM.16.M88.4 R20, [R199+0xa000] ;  /* 0x00a00000c714783b */ /* 0x000e660000000200 */
[----:B--2---:R-:W-:Y:S08]  /*42f0*/  HMMA.16816.F32 R16, R36, R88, R16 ;  /* 0x000000582410723c */ /* 0x004ff00000001810 */
[C---:B---3--:R-:W-:Y:S08]  /*4300*/  HMMA.16816.F32 R48, R80.reuse, R8, R48 ;  /* 0x000000085030723c */ /* 0x048ff00000001830 */
[----:B------:R-:W-:Y:S01]  /*4310*/  HMMA.16816.F32 R44, R80, R10, R44 ;  /* 0x0000000a502c723c */ /* 0x000fe2000000182c */
[----:B------:R-:W-:Y:S07]  /*4320*/  LDSM.16.M88.4 R8, [R192+0x4000] ;  /* 0x00400000c008783b */ /* 0x000fee0000000200 */
[----:B------:R-:W-:Y:S01]  /*4330*/  HMMA.16816.F32 R28, R60, R14, R28 ;  /* 0x0000000e3c1c723c */ /* 0x000fe2000000181c */
[----:B------:R-:W2:Y:S07]  /*4340*/  LDSM.16.M88.4 R12, [R201+0x4000] ;  /* 0x00400000c90c783b */ /* 0x000eae0000000200 */
[----:B------:R-:W-:Y:S08]  /*4350*/  HMMA.16816.F32 R40, R80, R84, R40 ;  /* 0x000000545028723c */ /* 0x000ff00000001828 */
[----:B-1----:R-:W-:Y:S08]  /*4360*/  HMMA.16816.F32 R16, R24, R20, R16 ;  /* 0x000000141810723c */ /* 0x002ff00000001810 */
[C---:B------:R-:W-:Y:S08]  /*4370*/  HMMA.16816.F32 R48, R60.reuse, R56, R48 ;  /* 0x000000383c30723c */ /* 0x040ff00000001830 */
[----:B------:R-:W-:Y:S01]  /*4380*/  HMMA.16816.F32 R44, R60, R58, R44 ;  /* 0x0000003a3c2c723c */ /* 0x000fe2000000182c */
[----:B------:R-:W1:Y:S07]  /*4390*/  LDSM.16.M88.4 R56, [R203+0x5000] ;  /* 0x00500000cb38783b */ /* 0x000e6e0000000200 */
[----:B------:R-:W-:Y:S01]  /*43a0*/  HMMA.16816.F32 R28, R36, R90, R28 ;  /* 0x0000005a241c723c */ /* 0x000fe2000000181c */
[----:B------:R-:W3:Y:S07]  /*43b0*/  LDSM.16.M88.4 R88, [R199+0xa800] ;  /* 0x00a80000c758783b */ /* 0x000eee0000000200 */
[----:B--2---:R-:W-:Y:S08]  /*43c0*/  HMMA.16816.F32 R16, R12, R8, R16 ;  /* 0x000000080c10723c */ /* 0x004ff00000001810 */
[----:B------:R-:W-:Y:S08]  /*43d0*/  HMMA.16816.F32 R40, R60, R52, R40 ;  /* 0x000000343c28723c */ /* 0x000ff00000001828 */
[----:B------:R-:W-:Y:S08]  /*43e0*/  HMMA.16816.F32 R72, R80, R86, R72 ;  /* 0x000000565048723c */ /* 0x000ff00000001848 */
[----:B------:R-:W-:Y:S01]  /*43f0*/  HMMA.16816.F32 R48, R36, R32, R48 ;  /* 0x000000202430723c */ /* 0x000fe20000001830 */
[----:B------:R-:W-:-:S07]  /*4400*/  FMUL.FTZ R16, R16, c[0x0][0x2ec] ;  /* 0x0000bb0010107a20 */ /* 0x000fce0000410000 */
[----:B------:R-:W-:Y:S01]  /*4410*/  HMMA.16816.F32 R44, R36, R34, R44 ;  /* 0x00000022242c723c */ /* 0x000fe2000000182c */
[----:B------:R-:W2:Y:S07]  /*4420*/  LDSM.16.M88.4 R32, [R205+0xb800] ;  /* 0x00b80000cd20783b */ /* 0x000eae0000000200 */
[----:B------:R-:W-:Y:S01]  /*4430*/  HMMA.16816.F32 R28, R24, R22, R28 ;  /* 0x00000016181c723c */ /* 0x000fe2000000181c */
[----:B------:R-:W4:Y:S07]  /*4440*/  LDSM.16.M88.4 R20, [R192+0x4800] ;  /* 0x00480000c014783b */ /* 0x000f2e0000000200 */
[C---:B------:R-:W-:Y:S01]  /*4450*/  HMMA.16816.F32 R68, R80.reuse, R76, R68 ;  /* 0x0000004c5044723c */ /* 0x040fe20000001844 */
[----:B------:R5:W2:Y:S06]  /*4460*/  MUFU.TANH R76, R16 ;  /* 0x00000010004c7308 */ /* 0x000aac0000002400 */
[----:B------:R-:W-:Y:S01]  /*4470*/  FMUL.FTZ R77, R19, c[0x0][0x2ec] ;  /* 0x0000bb00134d7a20 */ /* 0x000fe20000410000 */
[----:B------:R-:W-:Y:S05]  /*4480*/  HMMA.16816.F32 R64, R80, R78, R64 ;  /* 0x0000004e5040723c */ /* 0x000fea0000001840 */
[----:B------:R-:W2:Y:S03]  /*4490*/  MUFU.TANH R77, R77 ;  /* 0x0000004d004d7308 */ /* 0x000ea60000002400 */
[----:B-1----:R-:W-:Y:S07]  /*44a0*/  HMMA.16816.F32 R40, R36, R56, R40 ;  /* 0x000000382428723c */ /* 0x002fee0000001828 */
[----:B------:R-:W-:Y:S01]  /*44b0*/  FMUL.FTZ R56, R17, c[0x0][0x2ec] ;  /* 0x0000bb0011387a20 */ /* 0x000fe20000410000 */
[----:B------:R-:W-:Y:S01]  /*44c0*/  HMMA.16816.F32 R72, R60, R54, R72 ;  /* 0x000000363c48723c */ /* 0x000fe20000001848 */
[----:B------:R-:W-:Y:S01]  /*44d0*/  FMUL.FTZ R57, R18, c[0x0][0x2ec] ;  /* 0x0000bb0012397a20 */ /* 0x000fe20000410000 */
[----:B------:R-:W-:Y:S03]  /*44e0*/  LDSM.16.M88.4 R52, [R192+0x5000] ;  /* 0x00500000c034783b */ /* 0x000fe60000000200 */
[----:B------:R-:W1:Y:S01]  /*44f0*/  MUFU.TANH R56, R56 ;  /* 0x0000003800387308 */ /* 0x000e620000002400 */
[----:B-----5:R-:W5:Y:S02]  /*4500*/  LDSM.16.M88.4 R16, [R203+0x5800] ;  /* 0x00580000cb10783b */ /* 0x020f640000000200 */
[C---:B---3--:R-:W-:Y:S05]  /*4510*/  HMMA.16816.F32 R48, R24.reuse, R88, R48 ;  /* 0x000000581830723c */ /* 0x048fea0000001830 */
[----:B------:R-:W3:Y:S03]  /*4520*/  MUFU.TANH R57, R57 ;  /* 0x0000003900397308 */ /* 0x000ee60000002400 */
[----:B------:R-:W-:Y:S08]  /*4530*/  HMMA.16816.F32 R44, R24, R90, R44 ;  /* 0x0000005a182c723c */ /* 0x000ff0000000182c */
[----:B------:R-:W-:Y:S01]  /*4540*/  HMMA.16816.F32 R28, R12, R10, R28 ;  /* 0x0000000a0c1c723c */ /* 0x000fe2000000181c */
[----:B------:R-:W1:Y:S07]  /*4550*/  LDSM.16.M88.4 R8, [R199+0xb000] ;  /* 0x00b00000c708783b */ /* 0x000e6e0000000200 */
[C---:B--2---:R-:W-:Y:S08]  /*4560*/  HMMA.16816.F32 R68, R60.reuse, R32, R68 ;  /* 0x000000203c44723c */ /* 0x044ff00000001844 */
[----:B------:R-:W-:Y:S08]  /*4570*/  HMMA.16816.F32 R64, R60, R34, R64 ;  /* 0x000000223c40723c */ /* 0x000ff00000001840 */
[----:B----4-:R-:W-:Y:S01]  /*4580*/  HMMA.16816.F32 R48, R12, R20, R48 ;  /* 0x000000140c30723c */ /* 0x010fe20000001830 */
[----:B------:R-:W-:-:S02]  /*4590*/  FMUL.FTZ R28, R28, c[0x0][0x2ec] ;  /* 0x0000bb001c1c7a20 */ /* 0x000fc40000410000 */
[----:B------:R-:W-:Y:S02]  /*45a0*/  FMUL.FTZ R29, R29, c[0x0][0x2ec] ;  /* 0x0000bb001d1d7a20 */ /* 0x000fe40000410000 */
[----:B------:R-:W-:Y:S02]  /*45b0*/  FMUL.FTZ R30, R30, c[0x0][0x2ec] ;  /* 0x0000bb001e1e7a20 */ /* 0x000fe40000410000 */
[----:B------:R-:W-:Y:S01]  /*45c0*/  FMUL.FTZ R31, R31, c[0x0][0x2ec] ;  /* 0x0000bb001f1f7a20 */ /* 0x000fe20000410000 */
[----:B------:R-:W-:Y:S01]  /*45d0*/  HMMA.16816.F32 R72, R36, R58, R72 ;  /* 0x0000003a2448723c */ /* 0x000fe20000001848 */
[----:B------:R-:W2:Y:S07]  /*45e0*/  MUFU.TANH R28, R28 ;  /* 0x0000001c001c7308 */ /* 0x000eae0000002400 */
[----:B------:R-:W-:Y:S01]  /*45f0*/  HMMA.16816.F32 R44, R12, R22, R44 ;  /* 0x000000160c2c723c */ /* 0x000fe2000000182c */
[----:B------:R-:W4:Y:S01]  /*4600*/  LDSM.16.M88.4 R20, [R199+0xb800] ;  /* 0x00b80000c714783b */ /* 0x000f220000000200 */
[----:B------:R-:W1:Y:S06]  /*4610*/  MUFU.TANH R29, R29 ;  /* 0x0000001d001d7308 */ /* 0x000e6c0000002400 */
[----:B-----5:R-:W-:Y:S01]  /*4620*/  HMMA.16816.F32 R68, R36, R16, R68 ;  /* 0x000000102444723c */ /* 0x020fe20000001844 */
[----:B------:R-:W-:Y:S01]  /*4630*/  FMUL.FTZ R32, R48, c[0x0][0x2ec] ;  /* 0x0000bb0030207a20 */ /* 0x000fe20000410000 */
[----:B------:R-:W2:Y:S01]  /*4640*/  MUFU.TANH R30, R30 ;  /* 0x0000001e001e7308 */ /* 0x000ea20000002400 */
[----:B------:R-:W-:-:S04]  /*4650*/  FMUL.FTZ R33, R49, c[0x0][0x2ec] ;  /* 0x0000bb0031217a20 */ /* 0x000fc80000410000 */
[----:B------:R-:W-:Y:S01]  /*4660*/  FMUL.FTZ R16, R50, c[0x0][0x2ec] ;  /* 0x0000bb0032107a20 */ /* 0x000fe20000410000 */
[----:B------:R-:W-:Y:S01]  /*4670*/  HMMA.16816.F32 R64, R36, R18, R64 ;  /* 0x000000122440723c */ /* 0x000fe20000001840 */
[----:B------:R-:W-:Y:S01]  /*4680*/  FMUL.FTZ R17, R51, c[0x0][0x2ec] ;  /* 0x0000bb0033117a20 */ /* 0x000fe20000410000 */
[----:B------:R-:W2:Y:S06]  /*4690*/  MUFU.TANH R31, R31 ;  /* 0x0000001f001f7308 */ /* 0x000eac0000002400 */
[----:B-1----:R-:W-:Y:S01]  /*46a0*/  HMMA.16816.F32 R40, R24, R8, R40 ;  /* 0x000000081828723c */ /* 0x002fe20000001828 */
[----:B------:R-:W-:Y:S01]  /*46b0*/  FMUL.FTZ R35, R44, c[0x0][0x2ec] ;  /* 0x0000bb002c237a20 */ /* 0x000fe20000410000 */
[----:B------:R-:W1:Y:S01]  /*46c0*/  MUFU.TANH R32, R32 ;  /* 0x0000002000207308 */ /* 0x000e620000002400 */
[----:B------:R-:W-:-:S02]  /*46d0*/  FMUL.FTZ R34, R45, c[0x0][0x2ec] ;  /* 0x0000bb002d227a20 */ /* 0x000fc40000410000 */
[----:B------:R-:W-:-:S03]  /*46e0*/  FMUL.FTZ R18, R46, c[0x0][0x2ec] ;  /* 0x0000bb002e127a20 */ /* 0x000fc60000410000 */
[----:B------:R-:W-:Y:S01]  /*46f0*/  HMMA.16816.F32 R72, R24, R10, R72 ;  /* 0x0000000a1848723c */ /* 0x000fe20000001848 */
[----:B------:R-:W5:Y:S01]  /*4700*/  LDSM.16.M88.4 R8, [R192+0x5800] ;  /* 0x00580000c008783b */ /* 0x000f620000000200 */
[----:B------:R-:W1:Y:S01]  /*4710*/  MUFU.TANH R33, R33 ;  /* 0x0000002100217308 */ /* 0x000e620000002400 */
[----:B------:R-:W-:-:S05]  /*4720*/  DEPBAR.LE SB0, 0x0 ;  /* 0x000080000000791a */ /* 0x000fca0000000000 */
[C---:B----4-:R-:W-:Y:S02]  /*4730*/  HMMA.16816.F32 R68, R24.reuse, R20, R68 ;  /* 0x000000141844723c */ /* 0x050fe40000001844 */
[----:B------:R-:W4:Y:S05]  /*4740*/  MUFU.TANH R16, R16 ;  /* 0x0000001000107308 */ /* 0x000f2a0000002400 */
[----:B------:R-:W-:Y:S01]  /*4750*/  FMUL.FTZ R20, R47, c[0x0][0x2ec] ;  /* 0x0000bb002f147a20 */ /* 0x000fe20000410000 */
[----:B------:R-:W-:Y:S02]  /*4760*/  HMMA.16816.F32 R64, R24, R22, R64 ;  /* 0x000000161840723c */ /* 0x000fe40000001840 */
[----:B------:R-:W1:Y:S06]  /*4770*/  MUFU.TANH R17, R17 ;  /* 0x0000001100117308 */ /* 0x000e6c0000002400 */
[C---:B------:R-:W-:Y:S02]  /*4780*/  HMMA.16816.F32 R40, R12.reuse, R52, R40 ;  /* 0x000000340c28723c */ /* 0x040fe40000001828 */
[----:B------:R-:W1:Y:S06]  /*4790*/  MUFU.TANH R35, R35 ;  /* 0x0000002300237308 */ /* 0x000e6c0000002400 */
[C---:B------:R-:W-:Y:S02]  /*47a0*/  HMMA.16816.F32 R72, R12.reuse, R54, R72 ;  /* 0x000000360c48723c */ /* 0x040fe40000001848 */
[----:B------:R-:W1:Y:S06]  /*47b0*/  MUFU.TANH R34, R34 ;  /* 0x0000002200227308 */ /* 0x000e6c0000002400 */
[C---:B-----5:R-:W-:Y:S02]  /*47c0*/  HMMA.16816.F32 R68, R12.reuse, R8, R68 ;  /* 0x000000080c44723c */ /* 0x060fe40000001844 */
[----:B------:R-:W1:Y:S05]  /*47d0*/  MUFU.TANH R18, R18 ;  /* 0x0000001200127308 */ /* 0x000e6a0000002400 */
[----:B------:R-:W-:Y:S01]  /*47e0*/  IADD3 R9, R95, 0x8, RZ ;  /* 0x000000085f097810 */ /* 0x000fe20007ffe0ff */
[----:B------:R-:W-:Y:S01]  /*47f0*/  HMMA.16816.F32 R64, R12, R10, R64 ;  /* 0x0000000a0c40723c */ /* 0x000fe20000001840 */
[----:B------:R-:W-:Y:S01]  /*4800*/  FMUL.FTZ R40, R40, c[0x0][0x2ec] ;  /* 0x0000bb0028287a20 */ /* 0x000fe20000410000 */
[----:B------:R-:W1:Y:S01]  /*4810*/  MUFU.TANH R20, R20 ;  /* 0x0000001400147308 */ /* 0x000e620000002400 */
[----:B------:R-:W-:Y:S01]  /*4820*/  FMUL.FTZ R41, R41, c[0x0][0x2ec] ;  /* 0x0000bb0029297a20 */ /* 0x000fe20000410000 */
[----:B------:R-:W-:Y:S01]  /*4830*/  IMNMX R2, R9, R96, PT ;  /* 0x0000006009027217 */ /* 0x000fe20003800200 */
[----:B------:R-:W-:-:S02]  /*4840*/  FMUL.FTZ R42, R42, c[0x0][0x2ec] ;  /* 0x0000bb002a2a7a20 */ /* 0x000fc40000410000 */
[----:B------:R-:W-:Y:S02]  /*4850*/  FMUL.FTZ R43, R43, c[0x0][0x2ec] ;  /* 0x0000bb002b2b7a20 */ /* 0x000fe40000410000 */
[----:B------:R-:W-:Y:S01]  /*4860*/  FMUL.FTZ R72, R72, c[0x0][0x2ec] ;  /* 0x0000bb0048487a20 */ /* 0x000fe20000410000 */
[----:B------:R1:W1:Y:S01]  /*4870*/  MUFU.TANH R225, R40 ;  /* 0x0000002800e17308 */ /* 0x0002620000002400 */
[----:B------:R-:W-:Y:S02]  /*4880*/  FMUL.FTZ R73, R73, c[0x0][0x2ec] ;  /* 0x0000bb0049497a20 */ /* 0x000fe40000410000 */
[----:B------:R-:W-:Y:S02]  /*4890*/  FMUL.FTZ R74, R74, c[0x0][0x2ec] ;  /* 0x0000bb004a4a7a20 */ /* 0x000fe40000410000 */
[----:B------:R-:W-:Y:S02]  /*48a0*/  FMUL.FTZ R75, R75, c[0x0][0x2ec] ;  /* 0x0000bb004b4b7a20 */ /* 0x000fe40000410000 */
[----:B------:R-:W-:Y:S01]  /*48b0*/  FMUL.FTZ R68, R68, c[0x0][0x2ec] ;  /* 0x0000bb0044447a20 */ /* 0x000fe20000410000 */
[----:B------:R1:W1:Y:S01]  /*48c0*/  MUFU.TANH R165, R41 ;  /* 0x0000002900a57308 */ /* 0x0002620000002400 */
[----:B------:R-:W-:-:S02]  /*48d0*/  FMUL.FTZ R69, R69, c[0x0][0x2ec] ;  /* 0x0000bb0045457a20 */ /* 0x000fc40000410000 */
[----:B------:R-:W-:Y:S02]  /*48e0*/  FMUL.FTZ R70, R70, c[0x0][0x2ec] ;  /* 0x0000bb0046467a20 */ /* 0x000fe40000410000 */
[----:B------:R-:W-:Y:S02]  /*48f0*/  FMUL.FTZ R71, R71, c[0x0][0x2ec] ;  /* 0x0000bb0047477a20 */ /* 0x000fe40000410000 */
[----:B------:R-:W-:Y:S01]  /*4900*/  FMUL.FTZ R64, R64, c[0x0][0x2ec] ;  /* 0x0000bb0040407a20 */ /* 0x000fe20000410000 */
[----:B------:R1:W1:Y:S01]  /*4910*/  MUFU.TANH R221, R42 ;  /* 0x0000002a00dd7308 */ /* 0x0002620000002400 */
[----:B------:R-:W-:Y:S02]  /*4920*/  FMUL.FTZ R65, R65, c[0x0][0x2ec] ;  /* 0x0000bb0041417a20 */ /* 0x000fe40000410000 */
[----:B------:R-:W-:Y:S02]  /*4930*/  FMUL.FTZ R66, R66, c[0x0][0x2ec] ;  /* 0x0000bb0042427a20 */ /* 0x000fe40000410000 */
[----:B------:R-:W-:-:S03]  /*4940*/  FMUL.FTZ R67, R67, c[0x0][0x2ec] ;  /* 0x0000bb0043437a20 */ /* 0x000fc60000410000 */
        /* <DEDUP_REMOVED lines=73> */
.L_x_1448:
[----:B------:R-:W-:-:S04]  /*4de0*/  LEA R4, -R4, RZ, 0x6 ;  /* 0x000000ff04047211 */ /* 0x000fc800078e31ff */
[----:B------:R-:W-:Y:S02]  /*4df0*/  SHF.R.S32.HI R9, RZ, 0x1f, R4 ;  /* 0x0000001fff097819 */ /* 0x000fe40000011404 */
.L_x_1449:
        /* <DEDUP_REMOVED lines=8> */
[----:B-1----:R-:W-:Y:S01]  /*4e80*/  @!P5 LEA R40, P1, R11, c[0x0][0x168], 0x1 ;  /* 0x00005a000b28da11 */ /* 0x002fe200078208ff */
        /* <DEDUP_REMOVED lines=110> */
.L_x_1451:
[----:B------:R-:W-:Y:S05]  /*5570*/  BSYNC B0 ;  /* 0x0000000000007941 */ /* 0x000fea0003800000 */
.L_x_1450:
[----:B------:R-:W0:Y:S01]  /*5580*/  LDGDEPBAR ;  /* 0x00000000000079af */ /* 0x000e220000000000 */
[----:B------:R-:W-:-:S04]  /*5590*/  IADD3 R133, P1, R4, R133, RZ ;  /* 0x0000008504857210 */ /* 0x000fc80007f3e0ff */
[----:B------:R-:W-:Y:S02]  /*55a0*/  IADD3.X R134, R9, R134, RZ, P1, !PT ;  /* 0x0000008609867210 */ /* 0x000fe40000ffe4ff */
.L_x_1447:
[----:B--234-:R-:W-:Y:S02]  /*55b0*/  IMAD.IADD R92, R3, 0x1, R92 ;  /* 0x00000001035c7824 */ /* 0x01cfe400078e025c */
[----:B------:R-:W-:-:S03]  /*55c0*/  IMAD.SHL.U32 R200, R0, 0x2, RZ ;  /* 0x0000000200c87824 */ /* 0x000fc600078e00ff */
[C---:B------:R-:W-:Y:S01]  /*55d0*/  IADD3 R3, R92.reuse, 0x1, RZ ;  /* 0x000000015c037810 */ /* 0x040fe20007ffe0ff */
[--C-:B------:R-:W-:Y:S01]  /*55e0*/  IMAD R197, R5, 0x2, R200.reuse ;  /* 0x0000000205c57824 */ /* 0x100fe200078e02c8 */
[C---:B------:R-:W-:Y:S01]  /*55f0*/  IADD3 R4, R92.reuse, 0x8, RZ ;  /* 0x000000085c047810 */ /* 0x040fe20007ffe0ff */
[----:B------:R-:W-:Y:S01]  /*5600*/  IMAD R198, R7, 0x2, R200 ;  /* 0x0000000207c67824 */ /* 0x000fe200078e02c8 */
[C---:B------:R-:W-:Y:S01]  /*5610*/  ISETP.GE.AND P4, PT, R3.reuse, R135, PT ;  /* 0x000000870300720c */ /* 0x040fe20003f86270 */
[----:B-1----:R-:W-:Y:S01]  /*5620*/  LDSM.16.MT88.4 R40, [R200+0xe000] ;  /* 0x00e00000c828783b */ /* 0x002fe20000004200 */
[----:B------:R-:W-:Y:S01]  /*5630*/  ISETP.GE.AND P1, PT, R3, R2, PT ;  /* 0x000000020300720c */ /* 0x000fe20003f26270 */
[----:B------:R-:W-:Y:S01]  /*5640*/  IMAD R196, R5, 0x2, R198 ;  /* 0x0000000205c47824 */ /* 0x000fe200078e02c6 */
[----:B------:R-:W-:Y:S01]  /*5650*/  IADD3 R3, R92, 0x9, RZ ;  /* 0x000000095c037810 */ /* 0x000fe20007ffe0ff */
[----:B------:R-:W-:Y:S01]  /*5660*/  LDSM.16.MT88.4 R124, [R200+0xc000] ;  /* 0x00c00000c87c783b */ /* 0x000fe20000004200 */
[----:B------:R-:W-:-:S02]  /*5670*/  FSEL R27, R56, -INF , !P4 ;  /* 0xff800000381b7808 */ /* 0x000fc40006000000 */
[-C--:B------:R-:W-:Y:S01]  /*5680*/  ISETP.GE.AND P3, PT, R4, R2.reuse, PT ;  /* 0x000000020400720c */ /* 0x080fe20003f66270 */
[----:B------:R-:W-:Y:S01]  /*5690*/  LDSM.16.MT88.4 R64, [R196+0xe000] ;  /* 0x00e00000c440783b */ /* 0x000fe20000004200 */
[CC--:B------:R-:W-:Y:S02]  /*56a0*/  ISETP.GE.AND P5, PT, R3.reuse, R135.reuse, PT ;  /* 0x000000870300720c */ /* 0x0c0fe40003fa6270 */
[----:B------:R-:W-:Y:S01]  /*56b0*/  ISETP.GE.AND P4, PT, R3, R2, PT ;  /* 0x000000020300720c */ /* 0x000fe20003f86270 */
[----:B------:R-:W-:Y:S01]  /*56c0*/  LDSM.16.MT88.4 R116, [R198+0xc000] ;  /* 0x00c00000c674783b */ /* 0x000fe20000004200 */
[----:B------:R-:W-:Y:S02]  /*56d0*/  IADD3 R3, R92, 0x11, RZ ;  /* 0x000000115c037810 */ /* 0x000fe40007ffe0ff */
[----:B------:R-:W-:Y:S01]  /*56e0*/  ISETP.GE.AND P2, PT, R4, R135, PT ;  /* 0x000000870400720c */ /* 0x000fe20003f46270 */
[----:B------:R-:W-:Y:S01]  /*56f0*/  LDSM.16.MT88.4 R108, [R197+0xc000] ;  /* 0x00c00000c56c783b */ /* 0x000fe20000004200 */
[----:B------:R-:W-:-:S02]  /*5700*/  IADD3 R4, R92, 0x10, RZ ;  /* 0x000000105c047810 */ /* 0x000fc40007ffe0ff */
[----:B------:R-:W-:Y:S01]  /*5710*/  FSEL R25, R30, -INF , !P3 ;  /* 0xff8000001e197808 */ /* 0x000fe20005800000 */
[----:B------:R-:W-:Y:S01]  /*5720*/  LDSM.16.MT88.4 R100, [R196+0xc000] ;  /* 0x00c00000c464783b */ /* 0x000fe20000004200 */
[----:B------:R-:W-:Y:S02]  /*5730*/  FSEL R29, R29, -INF , !P5 ;  /* 0xff8000001d1d7808 */ /* 0x000fe40006800000 */
[C---:B------:R-:W-:Y:S01]  /*5740*/  ISETP.GE.AND P3, PT, R3.reuse, R135, PT ;  /* 0x000000870300720c */ /* 0x040fe20003f66270 */
[----:B------:R-:W-:Y:S01]  /*5750*/  LDSM.16.MT88.4 R48, [R198+0xe000] ;  /* 0x00e00000c630783b */ /* 0x000fe20000004200 */
[----:B------:R-:W-:Y:S02]  /*5760*/  ISETP.GE.AND P5, PT, R3, R2, PT ;  /* 0x000000020300720c */ /* 0x000fe40003fa6270 */
[----:B------:R-:W-:Y:S01]  /*5770*/  FSEL R77, R77, -INF , !P1 ;  /* 0xff8000004d4d7808 */ /* 0x000fe20004800000 */
[----:B------:R-:W-:Y:S01]  /*5780*/  LDSM.16.MT88.4 R72, [R200+0x10000] ;  /* 0x01000000c848783b */ /* 0x000fe20000004200 */
[----:B------:R-:W-:-:S02]  /*5790*/  FSEL R37, R28, -INF , !P2 ;  /* 0xff8000001c257808 */ /* 0x000fc40005000000 */
[----:B------:R-:W-:Y:S01]  /*57a0*/  IADD3 R3, R92, 0x19, RZ ;  /* 0x000000195c037810 */ /* 0x000fe20007ffe0ff */
[----:B------:R-:W-:Y:S01]  /*57b0*/  LDSM.16.MT88.4 R80, [R198+0x10000] ;  /* 0x01000000c650783b */ /* 0x000fe20000004200 */
[C---:B------:R-:W-:Y:S02]  /*57c0*/  ISETP.GE.AND P1, PT, R4.reuse, R135, PT ;  /* 0x000000870400720c */ /* 0x040fe40003f26270 */
[----:B------:R-:W-:Y:S01]  /*57d0*/  ISETP.GE.AND P2, PT, R4, R2, PT ;  /* 0x000000020400720c */ /* 0x000fe20003f46270 */
[----:B------:R-:W-:Y:S01]  /*57e0*/  LDSM.16.MT88.4 R88, [R197+0x10000] ;  /* 0x01000000c558783b */ /* 0x000fe20000004200 */
[----:B------:R-:W-:Y:S02]  /*57f0*/  IADD3 R4, R92, 0x18, RZ ;  /* 0x000000185c047810 */ /* 0x000fe40007ffe0ff */
[----:B------:R-:W-:Y:S01]  /*5800*/  FSEL R21, R33, -INF , !P3 ;  /* 0xff80000021157808 */ /* 0x000fe20005800000 */
[----:B------:R-:W-:Y:S01]  /*5810*/  LDSM.16.MT88.4 R136, [R198+0xc800] ;  /* 0x00c80000c688783b */ /* 0x000fe20000004200 */
        /* <DEDUP_REMOVED lines=17> */
[----:B------:R-:W-:Y:S02]  /*5930*/  FMNMX.FTZ R4, R37, R4, !PT ;  /* 0x0000000425047209 */ /* 0x000fe40007810000 */
[----:B------:R-:W-:-:S02]  /*5940*/  FMNMX.FTZ R8, R57, R77, !PT ;  /* 0x0000004d39087209 */ /* 0x000fc40007810000 */
[----:B------:R-:W-:Y:S02]  /*5950*/  FMNMX.FTZ R4, R29, R4, !PT ;  /* 0x000000041d047209 */ /* 0x000fe40007810000 */
[----:B------:R-:W-:Y:S02]  /*5960*/  FMNMX.FTZ R8, R25, R8, !PT ;  /* 0x0000000819087209 */ /* 0x000fe40007810000 */
[----:B------:R-:W-:Y:S02]  /*5970*/  FMNMX.FTZ R4, R23, R4, !PT ;  /* 0x0000000417047209 */ /* 0x000fe40007810000 */
[----:B------:R-:W-:Y:S02]  /*5980*/  FSEL R15, R16, -INF , !P2 ;  /* 0xff800000100f7808 */ /* 0x000fe40005000000 */
[----:B------:R-:W-:Y:S02]  /*5990*/  FMNMX.FTZ R8, R31, R8, !PT ;  /* 0x000000081f087209 */ /* 0x000fe40007810000 */
[----:B------:R-:W-:-:S02]  /*59a0*/  ISETP.GE.AND P2, PT, R3, R135, PT ;  /* 0x000000870300720c */ /* 0x000fc40003f46270 */
[----:B------:R-:W-:Y:S02]  /*59b0*/  FMNMX.FTZ R4, R21, R4, !PT ;  /* 0x0000000415047209 */ /* 0x000fe40007810000 */
[----:B------:R-:W-:Y:S02]  /*59c0*/  FMNMX.FTZ R8, R15, R8, !PT ;  /* 0x000000080f087209 */ /* 0x000fe40007810000 */
[----:B------:R-:W-:Y:S02]  /*59d0*/  IADD3 R3, R92, 0x21, RZ ;  /* 0x000000215c037810 */ /* 0x000fe40007ffe0ff */
[----:B------:R-:W-:Y:S02]  /*59e0*/  FSEL R17, R34, -INF , !P2 ;  /* 0xff80000022117808 */ /* 0x000fe40005000000 */
[----:B------:R-:W-:Y:S02]  /*59f0*/  FMNMX.FTZ R10, R19, R4, !PT ;  /* 0x00000004130a7209 */ /* 0x000fe40007810000 */
[----:B------:R-:W-:-:S02]  /*5a00*/  FMNMX.FTZ R8, R13, R8, !PT ;  /* 0x000000080d087209 */ /* 0x000fc40007810000 */
[C---:B------:R-:W-:Y:S02]  /*5a10*/  ISETP.GE.AND P5, PT, R3.reuse, R135, PT ;  /* 0x000000870300720c */ /* 0x040fe40003fa6270 */
[----:B------:R-:W-:Y:S02]  /*5a20*/  ISETP.GE.AND P2, PT, R3, R2, PT ;  /* 0x000000020300720c */ /* 0x000fe40003f46270 */
[----:B------:R-:W-:Y:S02]  /*5a30*/  IADD3 R3, R92, 0x28, RZ ;  /* 0x000000285c037810 */ /* 0x000fe40007ffe0ff */
[----:B------:R-:W-:Y:S02]  /*5a40*/  FSEL R225, R225, -INF , !P4 ;  /* 0xff800000e1e17808 */ /* 0x000fe40006000000 */
[----:B------:R-:W-:Y:S02]  /*5a50*/  FMNMX.FTZ R10, R17, R10, !PT ;  /* 0x0000000a110a7209 */ /* 0x000fe40007810000 */
[----:B------:R-:W-:-:S02]  /*5a60*/  FMNMX.FTZ R8, R11, R8, !PT ;  /* 0x000000080b087209 */ /* 0x000fc40007810000 */
[----:B------:R-:W-:Y:S02]  /*5a70*/  FSEL R221, R221, -INF , !P1 ;  /* 0xff800000dddd7808 */ /* 0x000fe40004800000 */
        /* <DEDUP_REMOVED lines=70> */
[----:B------:R-:W-:-:S02]  /*5ee0*/  FFMA.FTZ R158, R57, c[0x0][0x23c], -R166 ;  /* 0x00008f00399e7a23 */ /* 0x000fc400000108a6 */
[----:B------:R-:W1:Y:S01]  /*5ef0*/  LDSM.16.MT88.4 R56, [R197+0xe000] ;  /* 0x00e00000c538783b */ /* 0x000e620000004200 */
[--C-:B------:R-:W-:Y:S02]  /*5f00*/  FFMA.FTZ R159, R77, c[0x0][0x23c], -R166.reuse ;  /* 0x00008f004d9f7a23 */ /* 0x100fe400000108a6 */
[--C-:B------:R-:W-:Y:S02]  /*5f10*/  FFMA.FTZ R161, R25, c[0x0][0x23c], -R166.reuse ;  /* 0x00008f0019a17a23 */ /* 0x100fe400000108a6 */
[----:B------:R-:W-:Y:S01]  /*5f20*/  FFMA.FTZ R152, R31, c[0x0][0x23c], -R166 ;  /* 0x00008f001f987a23 */ /* 0x000fe200000108a6 */
[----:B------:R-:W2:Y:S01]  /*5f30*/  MUFU.EX2 R160, R160 ;  /* 0x000000a000a07308 */ /* 0x000ea20000000800 */
[--C-:B------:R-:W-:Y:S01]  /*5f40*/  FFMA.FTZ R150, R19, c[0x0][0x23c], -R140.reuse ;  /* 0x00008f0013967a23 */ /* 0x100fe2000001088c */
[----:B------:R-:W-:Y:S01]  /*5f50*/  LDSM.16.MT88.4 R28, [R196+0xc800] ;  /* 0x00c80000c41c783b */ /* 0x000fe20000004200 */
[----:B------:R-:W-:Y:S02]  /*5f60*/  FFMA.FTZ R149, R17, c[0x0][0x23c], -R140 ;  /* 0x00008f0011957a23 */ /* 0x000fe4000001088c */
[--C-:B------:R-:W-:Y:S01]  /*5f70*/  FFMA.FTZ R151, R11, c[0x0][0x23c], -R166.reuse ;  /* 0x00008f000b977a23 */ /* 0x100fe200000108a6 */
[----:B------:R-:W-:Y:S01]  /*5f80*/  LDSM.16.MT88.4 R16, [R197+0xe800] ;  /* 0x00e80000c510783b */ /* 0x000fe20000004200 */
[--C-:B------:R-:W-:Y:S01]  /*5f90*/  FFMA.FTZ R0, R9, c[0x0][0x23c], -R166.reuse ;  /* 0x00008f0009007a23 */ /* 0x100fe200000108a6 */
[----:B------:R-:W-:Y:S01]  /*5fa0*/  MUFU.EX2 R157, R157 ;  /* 0x0000009d009d7308 */ /* 0x000fe20000000800 */
[--C-:B------:R-:W-:Y:S01]  /*5fb0*/  FFMA.FTZ R153, R15, c[0x0][0x23c], -R166.reuse ;  /* 0x00008f000f997a23 */ /* 0x100fe200000108a6 */
[----:B------:R-:W3:Y:S01]  /*5fc0*/  LDSM.16.MT88.4 R8, [R200+0xe800] ;  /* 0x00e80000c808783b */ /* 0x000ee20000004200 */
[----:B------:R-:W-:-:S02]  /*5fd0*/  FFMA.FTZ R148, R13, c[0x0][0x23c], -R166 ;  /* 0x00008f000d947a23 */ /* 0x000fc400000108a6 */
[--C-:B------:R-:W-:Y:S01]  /*5fe0*/  FFMA.FTZ R155, R23, c[0x0][0x23c], -R140.reuse ;  /* 0x00008f00179b7a23 */ /* 0x100fe2000001088c */
[----:B------:R-:W4:Y:S01]  /*5ff0*/  LDSM.16.MT88.4 R12, [R196+0xe800] ;  /* 0x00e80000c40c783b */ /* 0x000f220000004200 */
[--C-:B------:R-:W-:Y:S01]  /*6000*/  FFMA.FTZ R154, R21, c[0x0][0x23c], -R140.reuse ;  /* 0x00008f00159a7a23 */ /* 0x100fe2000001088c */
[----:B------:R-:W5:Y:S01]  /*6010*/  MUFU.EX2 R156, R156 ;  /* 0x0000009c009c7308 */ /* 0x000f620000000800 */
[----:B--2---:R-:W-:Y:S01]  /*6020*/  F2FP.PACK_AB R96, R160, R163 ;  /* 0x000000a3a060723e */ /* 0x004fe200000000ff */
[----:B------:R-:W2:Y:S01]  /*6030*/  LDSM.16.MT88.4 R20, [R200+0xc800] ;  /* 0x00c80000c814783b */ /* 0x000ea20000004200 */
[--C-:B------:R-:W-:Y:S02]  /*6040*/  FFMA.FTZ R162, R225, c[0x0][0x23c], -R140.reuse ;  /* 0x00008f00e1a27a23 */ /* 0x100fe4000001088c */
[--C-:B------:R-:W-:Y:S01]  /*6050*/  FFMA.FTZ R165, R165, c[0x0][0x23c], -R140.reuse ;  /* 0x00008f00a5a57a23 */ /* 0x100fe2000001088c */
[----:B------:R-:W-:Y:S01]  /*6060*/  LDSM.16.MT88.4 R24, [R198+0xe800] ;  /* 0x00e80000c618783b */ /* 0x000fe20000004200 */
[--C-:B------:R-:W-:Y:S01]  /*6070*/  FFMA.FTZ R164, R223, c[0x0][0x23c], -R140.reuse ;  /* 0x00008f00dfa47a23 */ /* 0x100fe2000001088c */
[----:B------:R-:W-:Y:S01]  /*6080*/  MUFU.EX2 R158, R158 ;  /* 0x0000009e009e7308 */ /* 0x000fe20000000800 */
[----:B------:R-:W-:-:S02]  /*6090*/  FFMA.FTZ R167, R167, c[0x0][0x23c], -R140 ;  /* 0x00008f00a7a77a23 */ /* 0x000fc4000001088c */
[----:B------:R-:W-:Y:S01]  /*60a0*/  FFMA.FTZ R168, R221, c[0x0][0x23c], -R166 ;  /* 0x00008f00dda87a23 */ /* 0x000fe200000108a6 */
[----:B------:R-:W-:Y:S01]  /*60b0*/  LEA.HI.X R221, R133, c[0x0][0x16c], R134, 0x1, P1 ;  /* 0x00005b0085dd7a11 */ /* 0x000fe200008f0c86 */
        /* <DEDUP_REMOVED lines=83> */
[C---:B------:R-:W-:Y:S08]  /*65f0*/  HMMA.16816.F32 R52, R4.reuse, R16, R52 ;  /* 0x000000100434723c */ /* 0x040ff00000001834 */
        /* <DEDUP_REMOVED lines=14> */
[C---:B----4-:R-:W-:Y:S08]  /*66e0*/  HMMA.16816.F32 R92, R4.reuse, R12, R92 ;  /* 0x0000000c045c723c */ /* 0x050ff0000000185c */
[C---:B------:R-:W-:Y:S01]  /*66f0*/  HMMA.16816.F32 R96, R4.reuse, R14, R96 ;  /* 0x0000000e0460723c */ /* 0x040fe20000001860 */
[----:B------:R-:W4:Y:S07]  /*6700*/  LDSM.16.MT88.4 R12, [R200+0xf000] ;  /* 0x00f00000c80c783b */ /* 0x000f2e0000004200 */
[C---:B------:R-:W-:Y:S08]  /*6710*/  HMMA.16816.F32 R120, R4.reuse, R136, R120 ;  /* 0x000000880478723c */ /* 0x040ff00000001878 */
[C---:B------:R-:W-:Y:S01]  /*6720*/  HMMA.16816.F32 R116, R4.reuse, R138, R116 ;  /* 0x0000008a0474723c */ /* 0x040fe20000001874 */
[----:B------:R-:W-:Y:S07]  /*6730*/  LDSM.16.MT88.4 R136, [R197+0xd800] ;  /* 0x00d80000c588783b */ /* 0x000fee0000004200 */
[C---:B------:R-:W-:Y:S08]  /*6740*/  HMMA.16816.F32 R112, R4.reuse, R32, R112 ;  /* 0x000000200470723c */ /* 0x040ff00000001870 */
[C---:B------:R-:W-:Y:S01]  /*6750*/  HMMA.16816.F32 R108, R4.reuse, R34, R108 ;  /* 0x00000022046c723c */ /* 0x040fe2000000186c */
[----:B------:R-:W5:Y:S07]  /*6760*/  LDSM.16.MT88.4 R32, [R197+0xd000] ;  /* 0x00d00000c520783b */ /* 0x000f6e0000004200 */
[C---:B------:R-:W-:Y:S08]  /*6770*/  HMMA.16816.F32 R104, R4.reuse, R28, R104 ;  /* 0x0000001c0468723c */ /* 0x040ff00000001868 */
[C---:B------:R-:W-:Y:S01]  /*6780*/  HMMA.16816.F32 R100, R4.reuse, R30, R100 ;  /* 0x0000001e0464723c */ /* 0x040fe20000001864 */
[----:B------:R-:W-:Y:S07]  /*6790*/  LDSM.16.MT88.4 R28, [R196+0xd000] ;  /* 0x00d00000c41c783b */ /* 0x000fee0000004200 */
[C---:B------:R-:W-:Y:S08]  /*67a0*/  HMMA.16816.F32 R44, R4.reuse, R24, R44 ;  /* 0x00000018042c723c */ /* 0x040ff0000000182c */
[C---:B------:R-:W-:Y:S01]  /*67b0*/  HMMA.16816.F32 R48, R4.reuse, R26, R48 ;  /* 0x0000001a0430723c */ /* 0x040fe20000001830 */
[----:B------:R-:W-:Y:S07]  /*67c0*/  LDSM.16.MT88.4 R24, [R198+0xf000] ;  /* 0x00f00000c618783b */ /* 0x000fee0000004200 */
[C---:B--2---:R-:W-:Y:S08]  /*67d0*/  HMMA.16816.F32 R68, R4.reuse, R20, R68 ;  /* 0x000000140444723c */ /* 0x044ff00000001844 */
[----:B------:R-:W-:Y:S01]  /*67e0*/  HMMA.16816.F32 R72, R4, R22, R72 ;  /* 0x000000160448723c */ /* 0x000fe20000001848 */
[----:B------:R-:W-:Y:S06]  /*67f0*/  LDSM.16.MT88.4 R20, [R200+0x11000] ;  /* 0x01100000c814783b */ /* 0x000fec0000004200 */
        /* <DEDUP_REMOVED lines=13> */
[----:B------:R-:W2:Y:S07]  /*68d0*/  LDSM.16.MT88.4 R16, [R196+0xf000] ;  /* 0x00f00000c410783b */ /* 0x000eae0000004200 */
[C---:B----4-:R-:W-:Y:S08]  /*68e0*/  HMMA.16816.F32 R36, R4.reuse, R12, R36 ;  /* 0x0000000c0424723c */ /* 0x050ff00000001824 */
[C---:B------:R-:W-:Y:S01]  /*68f0*/  HMMA.16816.F32 R40, R4.reuse, R14, R40 ;  /* 0x0000000e0428723c */ /* 0x040fe20000001828 */
[----:B------:R-:W3:Y:S07]  /*6900*/  LDSM.16.MT88.4 R12, [R198+0x11000] ;  /* 0x01100000c60c783b */ /* 0x000eee0000004200 */
[C---:B-----5:R-:W-:Y:S08]  /*6910*/  HMMA.16816.F32 R112, R4.reuse, R32, R112 ;  /* 0x000000200470723c */ /* 0x060ff00000001870 */
        /* <DEDUP_REMOVED lines=33> */
[----:B------:R-:W-:-:S04]  /*6b30*/  FADD.FTZ R177, R177, R176 ;  /* 0x000000b0b1b17221 */ /* 0x000fc80000010000 */
        /* <DEDUP_REMOVED lines=105> */
.L_x_1453:
[----:B------:R-:W-:-:S05]  /*71d0*/  IMAD.MOV.U32 R9, RZ, RZ, c[0x0][0x1a0] ;  /* 0x00006800ff097624 */ /* 0x000fca00078e00ff */
[----:B------:R-:W-:-:S04]  /*71e0*/  LEA R9, -R9, RZ, 0x6 ;  /* 0x000000ff09097211 */ /* 0x000fc800078e31ff */
[----:B------:R-:W-:Y:S02]  /*71f0*/  SHF.R.S32.HI R6, RZ, 0x1f, R9 ;  /* 0x0000001fff067819 */ /* 0x000fe40000011409 */
.L_x_1454:
        /* <DEDUP_REMOVED lines=309> */
[----:B------:R-:W-:Y:S02]  /*8550*/  IADD3 R7, R6, 0x1, RZ ;  /* 0x0000000106077810 */ /* 0x000fe40007ffe0ff */
        /* <DEDUP_REMOVED lines=11> */
[-C--:B------:R-:W-:Y:S01]  /*8610*/  ISETP.GE.AND P6, PT, R7, R135.reuse, PT ;  /* 0x000000870700720c */ /* 0x080fe20003fc6270 */
[----:B------:R-:W2:Y:S01]  /*8620*/  MUFU.TANH R169, R158 ;  /* 0x0000009e00a97308 */ /* 0x000ea20000002400 */
[----:B------:R-:W-:Y:S02]  /*8630*/  FSEL R161, R161, -INF , !P1 ;  /* 0xff800000a1a17808 */ /* 0x000fe40004800000 */
[----:B------:R-:W-:Y:S01]  /*8640*/  FSEL R148, R148, -INF , !P6 ;  /* 0xff80000094947808 */ /* 0x000fe20007000000 */
[----:B------:R-:W-:Y:S01]  /*8650*/  HMMA.16816.F32 R176, R12, R10, R176 ;  /* 0x0000000a0cb0723c */ /* 0x000fe200000018b0 */
[-C--:B------:R-:W-:Y:S02]  /*8660*/  ISETP.GE.AND P2, PT, R7, R2.reuse, PT ;  /* 0x000000020700720c */ /* 0x080fe40003f46270 */
[C---:B------:R-:W-:Y:S01]  /*8670*/  ISETP.GE.AND P1, PT, R18.reuse, R135, PT ;  /* 0x000000871200720c */ /* 0x040fe20003f26270 */
[----:B------:R-:W1:Y:S01]  /*8680*/  MUFU.TANH R170, R157 ;  /* 0x0000009d00aa7308 */ /* 0x000e620000002400 */
[----:B------:R-:W-:-:S02]  /*8690*/  ISETP.GE.AND P6, PT, R18, R2, PT ;  /* 0x000000021200720c */ /* 0x000fc40003fc6270 */
[----:B------:R-:W-:Y:S02]  /*86a0*/  IADD3 R18, R6, 0x10, RZ ;  /* 0x0000001006127810 */ /* 0x000fe40007ffe0ff */
[----:B------:R-:W-:Y:S02]  /*86b0*/  FSEL R7, R28, -INF , !P2 ;  /* 0xff8000001c077808 */ /* 0x000fe40005000000 */
[-C--:B------:R-:W-:Y:S01]  /*86c0*/  ISETP.GE.AND P2, PT, R18, R135.reuse, PT ;  /* 0x000000871200720c */ /* 0x080fe20003f46270 */
        /* <DEDUP_REMOVED lines=8> */
[-C--:B------:R-:W-:Y:S01]  /*8750*/  ISETP.GE.AND P1, PT, R18, R2.reuse, PT ;  /* 0x000000021200720c */ /* 0x080fe20003f26270 */
[----:B------:R-:W-:Y:S01]  /*8760*/  FMUL.FTZ R137, R183, c[0x0][0x2ec] ;  /* 0x0000bb00b7897a20 */ /* 0x000fe20000410000 */
[C---:B------:R-:W-:Y:S01]  /*8770*/  ISETP.GE.AND P6, PT, R9.reuse, R135, PT ;  /* 0x000000870900720c */ /* 0x040fe20003fc6270 */
[----:B-1----:R-:W-:Y:S01]  /*8780*/  FMUL.FTZ R138, R176, c[0x0][0x2ec] ;  /* 0x0000bb00b08a7a20 */ /* 0x002fe20000410000 */
[----:B------:R-:W-:Y:S01]  /*8790*/  ISETP.GE.AND P2, PT, R9, R2, PT ;  /* 0x000000020900720c */ /* 0x000fe20003f46270 */
[----:B------:R-:W-:Y:S01]  /*87a0*/  FMUL.FTZ R136, R177, c[0x0][0x2ec] ;  /* 0x0000bb00b1887a20 */ /* 0x000fe20000410000 */
        /* <DEDUP_REMOVED lines=9> */
[CC--:B------:R-:W-:Y:S01]  /*8840*/  ISETP.GE.AND P1, PT, R18.reuse, R135.reuse, PT ;  /* 0x000000871200720c */ /* 0x0c0fe20003f26270 */
        /* <DEDUP_REMOVED lines=8> */
[-C--:B------:R-:W-:Y:S02]  /*88d0*/  ISETP.GE.AND P1, PT, R9, R2.reuse, PT ;  /* 0x000000020900720c */ /* 0x080fe40003f26270 */
[C---:B------:R-:W-:Y:S01]  /*88e0*/  ISETP.GE.AND P6, PT, R5.reuse, R135, PT ;  /* 0x000000870500720c */ /* 0x040fe20003fc6270 */
[----:B------:R-:W-:Y:S01]  /*88f0*/  MUFU.TANH R152, R152 ;  /* 0x0000009800987308 */ /* 0x000fe20000002400 */
[----:B------:R-:W-:-:S02]  /*8900*/  ISETP.GE.AND P2, PT, R5, R2, PT ;  /* 0x000000020500720c */ /* 0x000fc40003f46270 */
[C---:B------:R-:W-:Y:S02]  /*8910*/  IADD3 R4, R6.reuse, 0x21, RZ ;  /* 0x0000002106047810 */ /* 0x040fe40007ffe0ff */
[----:B------:R-:W-:Y:S02]  /*8920*/  IADD3 R5, R6, 0x28, RZ ;  /* 0x0000002806057810 */ /* 0x000fe40007ffe0ff */
[----:B------:R-:W-:Y:S01]  /*8930*/  FSEL R21, R16, -INF , !P1 ;  /* 0xff80000010157808 */ /* 0x000fe20004800000 */
[----:B------:R-:W4:Y:S01]  /*8940*/  MUFU.TANH R151, R151 ;  /* 0x0000009700977308 */ /* 0x000f220000002400 */
[----:B------:R-:W-:Y:S02]  /*8950*/  FSEL R168, R168, -INF , !P6 ;  /* 0xff800000a8a87808 */ /* 0x000fe40007000000 */
[----:B--2---:R-:W-:Y:S02]  /*8960*/  FSEL R169, R169, -INF , !P2 ;  /* 0xff800000a9a97808 */ /* 0x004fe40005000000 */
[----:B------:R-:W-:-:S02]  /*8970*/  ISETP.GE.AND P1, PT, R4, R135, PT ;  /* 0x000000870400720c */ /* 0x000fc40003f26270 */
[-C--:B------:R-:W-:Y:S01]  /*8980*/  ISETP.GE.AND P6, PT, R4, R2.reuse, PT ;  /* 0x000000020400720c */ /* 0x080fe20003fc6270 */
[----:B------:R-:W2:Y:S01]  /*8990*/  MUFU.TANH R138, R138 ;  /* 0x0000008a008a7308 */ /* 0x000ea20000002400 */
[----:B------:R-:W-:Y:S02]  /*89a0*/  ISETP.GE.AND P2, PT, R5, R135, PT ;  /* 0x000000870500720c */ /* 0x000fe40003f46270 */
[----:B------:R-:W-:Y:S02]  /*89b0*/  IADD3 R4, R6, 0x29, RZ ;  /* 0x0000002906047810 */ /* 0x000fe40007ffe0ff */
[----:B------:R-:W-:Y:S02]  /*89c0*/  FSEL R170, R170, -INF , !P1 ;  /* 0xff800000aaaa7808 */ /* 0x000fe40004800000 */
[----:B------:R-:W-:Y:S01]  /*89d0*/  FSEL R167, R167, -INF , !P6 ;  /* 0xff800000a7a77808 */ /* 0x000fe20007000000 */
[----:B------:R-:W-:Y:S01]  /*89e0*/  MUFU.TANH R136, R136 ;  /* 0x0000008800887308 */ /* 0x000fe20000002400 */
[----:B------:R-:W-:Y:S01]  /*89f0*/  FSEL R166, R166, -INF , !P2 ;  /* 0xff800000a6a67808 */ /* 0x000fe20005000000 */
[----:B------:R-:W-:Y:S01]  /*8a00*/  BAR.SYNC.DEFER_BLOCKING 0x0 ;  /* 0x0000000000007b1d */ /* 0x000fe20000010000 */
[----:B------:R-:W-:-:S02]  /*8a10*/  ISETP.GE.AND P1, PT, R5, R2, PT ;  /* 0x000000020500720c */ /* 0x000fc40003f26270 */
[C---:B------:R-:W-:Y:S02]  /*8a20*/  ISETP.GE.AND P6, PT, R4.reuse, R135, PT ;  /* 0x000000870400720c */ /* 0x040fe40003fc6270 */
[----:B------:R-:W-:Y:S01]  /*8a30*/  ISETP.GE.AND P2, PT, R4, R2, PT ;  /* 0x000000020400720c */ /* 0x000fe20003f46270 */
[----:B------:R-:W5:Y:S01]  /*8a40*/  MUFU.TANH R154, R180 ;  /* 0x000000b4009a7308 */ /* 0x000f620000002400 */
[C---:B------:R-:W-:Y:S02]  /*8a50*/  IADD3 R4, R6.reuse, 0x30, RZ ;  /* 0x0000003006047810 */ /* 0x040fe40007ffe0ff */
[----:B------:R-:W-:Y:S02]  /*8a60*/  IADD3 R5, R6, 0x31, RZ ;  /* 0x0000003106057810 */ /* 0x000fe40007ffe0ff */
[----:B-1----:R-:W-:Y:S02]  /*8a70*/  FSEL R165, R165, -INF , !P1 ;  /* 0xff800000a5a57808 */ /* 0x002fe40004800000 */
[----:B------:R-:W-:Y:S01]  /*8a80*/  FSEL R164, R164, -INF , !P6 ;  /* 0xff800000a4a47808 */ /* 0x000fe20007000000 */
[----:B------:R-:W-:Y:S01]  /*8a90*/  MUFU.TANH R137, R137 ;  /* 0x0000008900897308 */ /* 0x000fe20000002400 */
[----:B---3--:R-:W-:-:S02]  /*8aa0*/  FSEL R163, R163, -INF , !P2 ;  /* 0xff800000a3a37808 */ /* 0x008fc40005000000 */
[CC--:B------:R-:W-:Y:S02]  /*8ab0*/  ISETP.GE.AND P1, PT, R4.reuse, R135.reuse, PT ;  /* 0x000000870400720c */ /* 0x0c0fe40003f26270 */
[----:B------:R-:W-:Y:S02]  /*8ac0*/  ISETP.GE.AND P6, PT, R4, R2, PT ;  /* 0x000000020400720c */ /* 0x000fe40003fc6270 */
[----:B------:R-:W-:Y:S01]  /*8ad0*/  ISETP.GE.AND P2, PT, R5, R135, PT ;  /* 0x000000870500720c */ /* 0x000fe20003f46270 */
[----:B------:R-:W1:Y:S01]  /*8ae0*/  MUFU.TANH R139, R139 ;  /* 0x0000008b008b7308 */ /* 0x000e620000002400 */
[----:B------:R-:W-:Y:S02]  /*8af0*/  IADD3 R4, R6, 0x38, RZ ;  /* 0x0000003806047810 */ /* 0x000fe40007ffe0ff */
[----:B----4-:R-:W-:Y:S02]  /*8b00*/  FSEL R151, R151, -INF , !P6 ;  /* 0xff80000097977808 */ /* 0x010fe40007000000 */
[----:B------:R-:W-:-:S02]  /*8b10*/  FSEL R152, R152, -INF , !P2 ;  /* 0xff80000098987808 */ /* 0x000fc40005000000 */
[CC--:B------:R-:W-:Y:S01]  /*8b20*/  ISETP.GE.AND P6, PT, R4.reuse, R135.reuse, PT ;  /* 0x000000870400720c */ /* 0x0c0fe20003fc6270 */
[----:B------:R-:W3:Y:S01]  /*8b30*/  MUFU.TANH R149, R149 ;  /* 0x0000009500957308 */ /* 0x000ee20000002400 */
[----:B------:R-:W-:Y:S02]  /*8b40*/  ISETP.GE.AND P2, PT, R4, R2, PT ;  /* 0x000000020400720c */ /* 0x000fe40003f46270 */
[----:B------:R-:W-:Y:S02]  /*8b50*/  IADD3 R4, R6, 0x39, RZ ;  /* 0x0000003906047810 */ /* 0x000fe40007ffe0ff */
[----:B--2---:R-:W-:Y:S02]  /*8b60*/  FSEL R138, R138, -INF , !P6 ;  /* 0xff8000008a8a7808 */ /* 0x004fe40007000000 */
[----:B------:R-:W-:Y:S02]  /*8b70*/  ISETP.GE.AND P6, PT, R4, R135, PT ;  /* 0x000000870400720c */ /* 0x000fe40003fc6270 */
[----:B-----5:R-:W-:-:S02]  /*8b80*/  FSEL R154, R154, -INF , !P1 ;  /* 0xff8000009a9a7808 */ /* 0x020fc40004800000 */
[----:B------:R-:W-:Y:S02]  /*8b90*/  FSEL R136, R136, -INF , !P6 ;  /* 0xff80000088887808 */ /* 0x000fe40007000000 */
[----:B------:R-:W-:Y:S02]  /*8ba0*/  ISETP.GT.AND P6, PT, R211, R208, PT ;  /* 0x000000d0d300720c */ /* 0x000fe40003fc4270 */
[----:B------:R-:W-:Y:S02]  /*8bb0*/  ISETP.GE.AND P1, PT, R5, R2, PT ;  /* 0x000000020500720c */ /* 0x000fe40003f26270 */
[----:B-1----:R-:W-:Y:S02]  /*8bc0*/  FSEL R139, R139, -INF , !P2 ;  /* 0xff8000008b8b7808 */ /* 0x002fe40005000000 */
[----:B------:R-:W-:Y:S02]  /*8bd0*/  FSEL R137, R137, -INF , !P1 ;  /* 0xff80000089897808 */ /* 0x000fe40004800000 */
[----:B------:R-:W-:-:S02]  /*8be0*/  ISETP.GE.AND P1, PT, R6, R135, PT ;  /* 0x000000870600720c */ /* 0x000fc40003f26270 */
[-C--:B------:R-:W-:Y:S02]  /*8bf0*/  ISETP.GE.AND P2, PT, R6, R2.reuse, PT ;  /* 0x000000020600720c */ /* 0x080fe40003f46270 */
[----:B------:R-:W-:Y:S02]  /*8c00*/  FSEL R140, R140, -INF , !P1 ;  /* 0xff8000008c8c7808 */ /* 0x000fe40004800000 */
[----:B------:R-:W-:Y:S02]  /*8c10*/  ISETP.GE.AND P1, PT, R4, R2, PT ;  /* 0x000000020400720c */ /* 0x000fe40003f26270 */
[----:B------:R-:W-:Y:S02]  /*8c20*/  FSEL R2, R141, -INF , !P2 ;  /* 0xff8000008d027808 */ /* 0x000fe40005000000 */
[----:B---3--:R-:W-:Y:S01]  /*8c30*/  FSEL R149, R149, -INF , !P1 ;  /* 0xff80000095957808 */ /* 0x008fe20004800000 */
[----:B------:R-:W-:Y:S05]  /*8c40*/  @!P6 BRA `(.L_x_1455) ;  /* 0x00000ae00000e947 */ /* 0x000fea0003800000 */
[----:B------:R-:W-:Y:S05]  /*8c50*/  @!P0 BRA `(.L_x_1456) ;  /* 0x000003a000008947 */ /* 0x000fea0003800000 */
[----:B------:R-:W1:Y:S01]  /*8c60*/  I2F.RP R4, R0 ;  /* 0x0000000000047306 */ /* 0x000e620000209400 */
[----:B------:R-:W-:-:S02]  /*8c70*/  IMAD.SHL.U32 R6, R211, 0x40, RZ ;  /* 0x00000040d3067824 */ /* 0x000fc400078e00ff */
[----:B------:R-:W-:-:S03]  /*8c80*/  IMAD.MOV.U32 R12, RZ, RZ, RZ ;  /* 0x000000ffff0c7224 */ /* 0x000fc600078e00ff */
[----:B------:R-:W-:Y:S02]  /*8c90*/  IABS R10, R6 ;  /* 0x00000006000a7213 */ /* 0x000fe40000000000 */
[C---:B------:R-:W-:Y:S02]  /*8ca0*/  IADD3 R11, R6.reuse, -0x40, RZ ;  /* 0xffffffc0060b7810 */ /* 0x040fe40007ffe0ff */
[----:B------:R-:W-:Y:S01]  /*8cb0*/  LOP3.LUT R6, R6, c[0x0][0x2d0], RZ, 0x3c, !PT ;  /* 0x0000b40006067a12 */ /* 0x000fe200078e3cff */
[----:B-1----:R-:W1:Y:S02]  /*8cc0*/  MUFU.RCP R13, R4 ;  /* 0x00000004000d7308 */ /* 0x002e640000001000 */
[----:B-1----:R-:W-:Y:S02]  /*8cd0*/  IADD3 R13, R13, 0xffffffe, RZ ;  /* 0x0ffffffe0d0d7810 */ /* 0x002fe40007ffe0ff */
[----:B------:R-:W-:Y:S02]  /*8ce0*/  IABS R4, R11 ;  /* 0x0000000b00047213 */ /* 0x000fe40000000000 */
[----:B------:R-:W-:-:S02]  /*8cf0*/  LOP3.LUT R11, R11, c[0x0][0x2d0], RZ, 0x3c, !PT ;  /* 0x0000b4000b0b7a12 */ /* 0x000fc400078e3cff */
[----:B------:R-:W1:Y:S02]  /*8d00*/  F2I.FTZ.U32.TRUNC.NTZ R13, R13 ;  /* 0x0000000d000d7305 */ /* 0x000e64000021f000 */
[----:B-1----:R-:W-:-:S04]  /*8d10*/  IMAD.MOV R5, RZ, RZ, -R13 ;  /* 0x000000ffff057224 */ /* 0x002fc800078e0a0d */
[----:B------:R-:W-:-:S04]  /*8d20*/  IMAD R5, R5, R0, RZ ;  /* 0x0000000005057224 */ /* 0x000fc800078e02ff */
[----:B------:R-:W-:-:S06]  /*8d30*/  IMAD.HI.U32 R5, R13, R5, R12 ;  /* 0x000000050d057227 */ /* 0x000fcc00078e000c */
[----:B------:R-:W-:-:S05]  /*8d40*/  IMAD.HI.U32 R12, R5, R10, RZ ;  /* 0x0000000a050c7227 */ /* 0x000fca00078e00ff */
[----:B------:R-:W-:-:S05]  /*8d50*/  IADD3 R9, -R12, RZ, RZ ;  /* 0x000000ff0c097210 */ /* 0x000fca0007ffe1ff */
[----:B------:R-:W-:Y:S02]  /*8d60*/  IMAD R9, R0, R9, R10 ;  /* 0x0000000900097224 */ /* 0x000fe400078e020a */
[----:B------:R-:W-:-:S03]  /*8d70*/  IMAD.HI.U32 R10, R5, R4, RZ ;  /* 0x00000004050a7227 */ /* 0x000fc600078e00ff */
[----:B------:R-:W-:Y:S01]  /*8d80*/  ISETP.GT.U32.AND P2, PT, R0, R9, PT ;  /* 0x000000090000720c */ /* 0x000fe20003f44070 */
[----:B------:R-:W-:-:S04]  /*8d90*/  IMAD.MOV R5, RZ, RZ, -R10 ;  /* 0x000000ffff057224 */ /* 0x000fc800078e0a0a */
[----:B------:R-:W-:-:S05]  /*8da0*/  IMAD R5, R0, R5, R4 ;  /* 0x0000000500057224 */ /* 0x000fca00078e0204 */
[----:B------:R-:W-:-:S03]  /*8db0*/  ISETP.GT.U32.AND P1, PT, R0, R5, PT ;  /* 0x000000050000720c */ /* 0x000fc60003f24070 */
[----:B------:R-:W-:Y:S01]  /*8dc0*/  @!P2 IMAD.IADD R9, R9, 0x1, -R0 ;  /* 0x000000010909a824 */ /* 0x000fe200078e0a00 */
[----:B------:R-:W-:-:S04]  /*8dd0*/  @!P2 IADD3 R12, R12, 0x1, RZ ;  /* 0x000000010c0ca810 */ /* 0x000fc80007ffe0ff */
[----:B------:R-:W-:-:S05]  /*8de0*/  ISETP.GE.U32.AND P2, PT, R9, R0, PT ;  /* 0x000000000900720c */ /* 0x000fca0003f46070 */
[----:B------:R-:W-:Y:S02]  /*8df0*/  @!P1 IADD3 R5, R5, -R0, RZ ;  /* 0x8000000005059210 */ /* 0x000fe40007ffe0ff */
[----:B------:R-:W-:Y:S02]  /*8e00*/  @!P1 IADD3 R10, R10, 0x1, RZ ;  /* 0x000000010a0a9810 */ /* 0x000fe40007ffe0ff */
[----:B------:R-:W-:-:S04]  /*8e10*/  ISETP.GE.AND P1, PT, R6, RZ, PT ;  /* 0x000000ff0600720c */ /* 0x000fc80003f26270 */
[----:B------:R-:W-:Y:S02]  /*8e20*/  @P2 IADD3 R12, R12, 0x1, RZ ;  /* 0x000000010c0c2810 */ /* 0x000fe40007ffe0ff */
[----:B------:R-:W-:Y:S02]  /*8e30*/  ISETP.GE.U32.AND P2, PT, R5, R0, PT ;  /* 0x000000000500720c */ /* 0x000fe40003f46070 */
[----:B------:R-:W-:-:S05]  /*8e40*/  LOP3.LUT R0, RZ, c[0x0][0x2d0], RZ, 0x33, !PT ;  /* 0x0000b400ff007a12 */ /* 0x000fca00078e33ff */
[----:B------:R-:W-:Y:S01]  /*8e50*/  @!P1 IMAD.MOV R12, RZ, RZ, -R12 ;  /* 0x000000ffff0c9224 */ /* 0x000fe200078e0a0c */
[----:B------:R-:W-:-:S04]  /*8e60*/  ISETP.NE.AND P1, PT, RZ, c[0x0][0x2d0], PT ;  /* 0x0000b400ff007a0c */ /* 0x000fc80003f25270 */
[----:B------:R-:W-:Y:S02]  /*8e70*/  SEL R5, R0, R12, !P1 ;  /* 0x0000000c00057207 */ /* 0x000fe40004800000 */
[----:B------:R-:W-:Y:S02]  /*8e80*/  @P2 IADD3 R10, R10, 0x1, RZ ;  /* 0x000000010a0a2810 */ /* 0x000fe40007ffe0ff */
[----:B------:R-:W-:Y:S01]  /*8e90*/  ISETP.GE.AND P2, PT, R11, RZ, PT ;  /* 0x000000ff0b00720c */ /* 0x000fe20003f46270 */
[----:B------:R-:W-:-:S05]  /*8ea0*/  IMAD.WIDE R14, R5, 0x4, R216 ;  /* 0x00000004050e7825 */ /* 0x000fca00078e02d8 */
[----:B------:R-:W2:Y:S07]  /*8eb0*/  LDG.E R9, [R14.64] ;  /* 0x000000040e097981 */ /* 0x000eae000c1e1900 */
[----:B------:R-:W-:-:S05]  /*8ec0*/  @!P2 IMAD.MOV R10, RZ, RZ, -R10 ;  /* 0x000000ffff0aa224 */ /* 0x000fca00078e0a0a */
[----:B------:R-:W-:-:S05]  /*8ed0*/  SEL R0, R0, R10, !P1 ;  /* 0x0000000a00007207 */ /* 0x000fca0004800000 */
[----:B------:R-:W-:-:S05]  /*8ee0*/  IMAD.WIDE R12, R0, 0x4, R216 ;  /* 0x00000004000c7825 */ /* 0x000fca00078e02d8 */
[----:B------:R-:W2:Y:S01]  /*8ef0*/  LDG.E R6, [R12.64] ;  /* 0x000000040c067981 */ /* 0x000ea2000c1e1900 */
[----:B------:R-:W-:Y:S01]  /*8f00*/  IADD3 R0, R5, -R0, RZ ;  /* 0x8000000005007210 */ /* 0x000fe20007ffe0ff */
[----:B------:R-:W-:-:S04]  /*8f10*/  IMAD.MOV.U32 R5, RZ, RZ, c[0x0][0x2d0] ;  /* 0x0000b400ff057624 */ /* 0x000fc800078e00ff */
[----:B------:R-:W-:-:S05]  /*8f20*/  IMAD R5, R0, R5, -0x40 ;  /* 0xffffffc000057424 */ /* 0x000fca00078e0205 */
[----:B------:R-:W-:Y:S01]  /*8f30*/  SHF.R.S32.HI R0, RZ, 0x1f, R5 ;  /* 0x0000001fff007819 */ /* 0x000fe20000011405 */
[----:B------:R-:W-:-:S04]  /*8f40*/  IMAD.WIDE.U32 R10, R5, c[0x0][0x198], RZ ;  /* 0x00006600050a7a25 */ /* 0x000fc800078e00ff */
[----:B------:R-:W-:-:S04]  /*8f50*/  IMAD R0, R0, c[0x0][0x198], RZ ;  /* 0x0000660000007a24 */ /* 0x000fc800078e02ff */
[----:B------:R-:W-:-:S05]  /*8f60*/  IMAD R0, R5, c[0x0][0x19c], R0 ;  /* 0x0000670005007a24 */ /* 0x000fca00078e0200 */
[----:B------:R-:W-:Y:S01]  /*8f70*/  IADD3 R11, R11, R0, RZ ;  /* 0x000000000b0b7210 */ /* 0x000fe20007ffe0ff */
[----:B--2---:R-:W-:-:S05]  /*8f80*/  IMAD.IADD R6, R6, 0x1, -R9 ;  /* 0x0000000106067824 */ /* 0x004fca00078e0a09 */
[----:B------:R-:W-:Y:S01]  /*8f90*/  SHF.R.S32.HI R4, RZ, 0x1f, R6 ;  /* 0x0000001fff047819 */ /* 0x000fe20000011406 */
[----:B------:R-:W-:-:S04]  /*8fa0*/  IMAD.WIDE.U32 R10, R6, c[0x0][0x180], R10 ;  /* 0x00006000060a7a25 */ /* 0x000fc800078e000a */
[----:B------:R-:W-:-:S04]  /*8fb0*/  IMAD R5, R4, c[0x0][0x180], RZ ;  /* 0x0000600004057a24 */ /* 0x000fc800078e02ff */
[----:B------:R-:W-:Y:S01]  /*8fc0*/  IMAD R5, R6, c[0x0][0x184], R5 ;  /* 0x0000610006057a24 */ /* 0x000fe200078e0205 */
[----:B------:R-:W-:-:S03]  /*8fd0*/  MOV R9, R10 ;  /* 0x0000000a00097202 */ /* 0x000fc60000000f00 */
[----:B------:R-:W-:Y:S01]  /*8fe0*/  IMAD.IADD R6, R11, 0x1, R5 ;  /* 0x000000010b067824 */ /* 0x000fe200078e0205 */
[----:B------:R-:W-:Y:S05]  /*8ff0*/  BRA `(.L_x_1457) ;  /* 0x0000003000007947 */ /* 0x000fea0003800000 */
.L_x_1456:
[----:B------:R-:W-:-:S05]  /*9000*/  IMAD.MOV.U32 R9, RZ, RZ, c[0x0][0x198] ;  /* 0x00006600ff097624 */ /* 0x000fca00078e00ff */
[----:B------:R-:W-:-:S04]  /*9010*/  LEA R9, -R9, RZ, 0x6 ;  /* 0x000000ff09097211 */ /* 0x000fc800078e31ff */
[----:B------:R-:W-:Y:S02]  /*9020*/  SHF.R.S32.HI R6, RZ, 0x1f, R9 ;  /* 0x0000001fff067819 */ /* 0x000fe40000011409 */
.L_x_1457:
        /* <DEDUP_REMOVED lines=34> */
[----:B------:R-:W-:Y:S01]  /*9250*/  @!P5 LEA.HI.X R19, R5, R221, R4, 0x1, P2 ;  /* 0x000000dd0513d211 */ /* 0x000fe200010f0c04 */
[----:B------:R-:W-:Y:S01]  /*9260*/  @!PT LDS RZ, [RZ] ;  /* 0x00000000fffff984 */ /* 0x000fe20000000800 */
[----:B------:R-:W-:Y:S01]  /*9270*/  @!PT LDS RZ, [RZ] ;  /* 0x00000000fffff984 */ /* 0x000fe20000000800 */
[----:B------:R-:W-:Y:S01]  /*9280*/  @!PT LDS RZ, [RZ] ;  /* 0x00000000fffff984 */ /* 0x000fe20000000800 */
[----:B------:R1:W-:Y:S01]  /*9290*/  @!P4 LDGSTS.E.BYPASS.LTC128B.128 [R212+0x8000], [R34.64+0x80] ;  /* 0x0800008022d4cfae */ /* 0x0003e2000b901d44 */
[----:B------:R-:W-:Y:S02]  /*92a0*/  @!P4 LEA R16, P2, R11, c[0x0][0x168], 0x1 ;  /* 0x00005a000b10ca11 */ /* 0x000fe400078408ff */
        /* <DEDUP_REMOVED lines=9> */
[----:B------:R1:W-:Y:S02]  /*9340*/  @!P3 LDGSTS.E.BYPASS.LTC128B.128 [R212+0xa000], [R14.64+0x100] ;  /* 0x0a0001000ed4bfae */ /* 0x0003e4000b901d44 */
[----:B------:R-:W-:Y:S01]  /*9350*/  IMAD.X R5, R209, 0x1, R4, P2 ;  /* 0x00000001d1057824 */ /* 0x000fe200010e0604 */
[----:B------:R-:W-:Y:S01]  /*9360*/  @!P3 LEA.HI.X R145, R0, c[0x0][0x16c], R11, 0x1, P1 ;  /* 0x00005b000091ba11 */ /* 0x000fe200008f0c0b */
[----:B------:R1:W-:Y:S01]  /*9370*/  @P5 STS.128 [R212+0x6800], RZ ;  /* 0x006800ffd4005388 */ /* 0x0003e20000000c00 */
[----:B------:R-:W-:-:S03]  /*9380*/  @!P4 IADD3 R11, P1, R133, R10, RZ ;  /* 0x0000000a850bc210 */ /* 0x000fc60007f3e0ff */
[----:B------:R-:W-:Y:S01]  /*9390*/  @!PT LDS RZ, [RZ] ;  /* 0x00000000fffff984 */ /* 0x000fe20000000800 */
[----:B------:R-:W-:Y:S01]  /*93a0*/  @!PT LDS RZ, [RZ] ;  /* 0x00000000fffff984 */ /* 0x000fe20000000800 */
[----:B------:R-:W-:Y:S01]  /*93b0*/  @!PT LDS RZ, [RZ] ;  /* 0x00000000fffff984 */ /* 0x000fe20000000800 */
[----:B------:R1:W-:Y:S02]  /*93c0*/  @!P5 LDGSTS.E.BYPASS.LTC128B.128 [R212+0x6800], [R32.64] ;  /* 0x0680000020d4dfae */ /* 0x0003e4000b901d44 */
[----:B------:R-:W-:Y:S01]  /*93d0*/  @!P4 IMAD.X R0, R134, 0x1, R5, P1 ;  /* 0x000000018600c824 */ /* 0x000fe200008e0605 */
[C---:B------:R-:W-:Y:S01]  /*93e0*/  @!P4 LEA R146, P1, R11.reuse, c[0x0][0x168], 0x1 ;  /* 0x00005a000b92ca11 */ /* 0x040fe200078208ff */
[----:B------:R1:W-:Y:S03]  /*93f0*/  @P4 STS.128 [R212+0x8800], RZ ;  /* 0x008800ffd4004388 */ /* 0x0003e60000000c00 */
[----:B------:R-:W-:Y:S01]  /*9400*/  @!P4 LEA.HI.X R147, R11, c[0x0][0x16c], R0, 0x1, P1 ;  /* 0x00005b000b93ca11 */ /* 0x000fe200008f0c00 */
[----:B------:R-:W-:Y:S01]  /*9410*/  @!PT LDS RZ, [RZ] ;  /* 0x00000000fffff984 */ /* 0x000fe20000000800 */
[----:B------:R-:W-:Y:S01]  /*9420*/  @!PT LDS RZ, [RZ] ;  /* 0x00000000fffff984 */ /* 0x000fe20000000800 */
[----:B------:R-:W-:Y:S01]  /*9430*/  @!PT LDS RZ, [RZ] ;  /* 0x00000000fffff984 */ /* 0x000fe20000000800 */
[----:B------:R1:W-:Y:S01]  /*9440*/  @!P4 LDGSTS.E.BYPASS.LTC128B.128 [R212+0x8800], [R30.64+0x80] ;  /* 0x088000801ed4cfae */ /* 0x0003e2000b901d44 */
        /* <DEDUP_REMOVED lines=42> */
.L_x_1459:
[----:B------:R-:W-:Y:S05]  /*96f0*/  BSYNC B0 ;  /* 0x0000000000007941 */ /* 0x000fea0003800000 */
.L_x_1458:
[----:B------:R-:W0:Y:S01]  /*9700*/  LDGDEPBAR ;  /* 0x00000000000079af */ /* 0x000e220000000000 */
[----:B------:R-:W-:-:S04]  /*9710*/  LEA R222, P1, R9, R222, 0x1 ;  /* 0x000000de09de7211 */ /* 0x000fc800078208ff */
[----:B------:R-:W-:Y:S02]  /*9720*/  LEA.HI.X R221, R9, R221, R6, 0x1, P1 ;  /* 0x000000dd09dd7211 */ /* 0x000fe400008f0c06 */
.L_x_1455:
[----:B--2---:R-:W-:Y:S01]  /*9730*/  FMNMX.FTZ R5, R132, R140, !PT ;  /* 0x0000008c84057209 */ /* 0x004fe20007810000 */
        /* <DEDUP_REMOVED lines=51> */
[----:B------:R-:W-:Y:S01]  /*9a70*/  FADD.FTZ R6, R3, -R6 ;  /* 0x8000000603067221 */ /* 0x000fe20000010000 */
[----:B------:R-:W-:Y:S01]  /*9a80*/  LDSM.16.MT88.4 R132, [R198+0xc800] ;  /* 0x00c80000c684783b */ /* 0x000fe20000004200 */
[----:B------:R-:W-:-:S02]  /*9a90*/  FFMA.FTZ R144, R140, c[0x0][0x23c], -R153 ;  /* 0x00008f008c907a23 */ /* 0x000fc40000010899 */
[--C-:B------:R-:W-:Y:S02]  /*9aa0*/  FFMA.FTZ R142, R148, c[0x0][0x23c], -R153.reuse ;  /* 0x00008f00948e7a23 */ /* 0x100fe40000010899 */
[--C-:B------:R-:W-:Y:S02]  /*9ab0*/  FFMA.FTZ R140, R2, c[0x0][0x23c], -R150.reuse ;  /* 0x00008f00028c7a23 */ /* 0x100fe40000010896 */
[--C-:B------:R-:W-:Y:S01]  /*9ac0*/  FFMA.FTZ R143, R160, c[0x0][0x23c], -R153.reuse ;  /* 0x00008f00a08f7a23 */ /* 0x100fe20000010899 */
[----:B------:R-:W-:Y:S01]  /*9ad0*/  MUFU.EX2 R144, R144 ;  /* 0x0000009000907308 */ /* 0x000fe20000000800 */
[----:B------:R-:W-:Y:S02]  /*9ae0*/  FFMA.FTZ R141, R8, c[0x0][0x23c], -R153 ;  /* 0x00008f00088d7a23 */ /* 0x000fe40000010899 */
[--C-:B------:R-:W-:Y:S01]  /*9af0*/  FFMA.FTZ R2, R161, c[0x0][0x23c], -R150.reuse ;  /* 0x00008f00a1027a23 */ /* 0x100fe20000010896 */
[----:B------:R-:W1:Y:S01]  /*9b00*/  LDSM.16.MT88.4 R8, [R197+0xc000] ;  /* 0x00c00000c508783b */ /* 0x000e620000004200 */
[----:B------:R-:W-:-:S02]  /*9b10*/  FFMA.FTZ R0, R7, c[0x0][0x23c], -R150 ;  /* 0x00008f0007007a23 */ /* 0x000fc40000010896 */
[----:B------:R-:W-:Y:S01]  /*9b20*/  FFMA.FTZ R147, R29, c[0x0][0x23c], -R150 ;  /* 0x00008f001d937a23 */ /* 0x000fe20000010896 */
[----:B------:R-:W2:Y:S01]  /*9b30*/  MUFU.EX2 R143, R143 ;  /* 0x0000008f008f7308 */ /* 0x000ea20000000800 */
[----:B------:R-:W-:Y:S01]  /*9b40*/  FMUL.FTZ R148, R4, c[0x0][0x23c] ;  /* 0x00008f0004947a20 */ /* 0x000fe20000410000 */
[----:B------:R-:W-:Y:S01]  /*9b50*/  LDSM.16.MT88.4 R28, [R196+0xc800] ;  /* 0x00c80000c41c783b */ /* 0x000fe20000004200 */
[----:B------:R-:W-:Y:S02]  /*9b60*/  FMUL.FTZ R3, R6, c[0x0][0x23c] ;  /* 0x00008f0006037a20 */ /* 0x000fe40000410000 */
[--C-:B------:R-:W-:Y:S02]  /*9b70*/  FFMA.FTZ R155, R26, c[0x0][0x23c], -R153.reuse ;  /* 0x00008f001a9b7a23 */ /* 0x100fe40000010899 */
[--C-:B------:R-:W-:Y:S01]  /*9b80*/  FFMA.FTZ R156, R24, c[0x0][0x23c], -R153.reuse ;  /* 0x00008f00189c7a23 */ /* 0x100fe20000010899 */
[----:B------:R-:W-:Y:S01]  /*9b90*/  MUFU.EX2 R142, R142 ;  /* 0x0000008e008e7308 */ /* 0x000fe20000000800 */
[----:B------:R-:W-:-:S02]  /*9ba0*/  FFMA.FTZ R157, R22, c[0x0][0x23c], -R153 ;  /* 0x00008f00169d7a23 */ /* 0x000fc40000010899 */
[--C-:B------:R-:W-:Y:S02]  /*9bb0*/  FFMA.FTZ R158, R20, c[0x0][0x23c], -R153.reuse ;  /* 0x00008f00149e7a23 */ /* 0x100fe40000010899 */
[--C-:B------:R-:W-:Y:S02]  /*9bc0*/  FFMA.FTZ R159, R27, c[0x0][0x23c], -R150.reuse ;  /* 0x00008f001b9f7a23 */ /* 0x100fe40000010896 */
[--C-:B------:R-:W-:Y:S01]  /*9bd0*/  FFMA.FTZ R162, R25, c[0x0][0x23c], -R150.reuse ;  /* 0x00008f0019a27a23 */ /* 0x100fe20000010896 */
[----:B------:R-:W3:Y:S01]  /*9be0*/  MUFU.EX2 R141, R141 ;  /* 0x0000008d008d7308 */ /* 0x000ee20000000800 */
[----:B--2---:R-:W-:Y:S01]  /*9bf0*/  F2FP.PACK_AB R4, R143, R144 ;  /* 0x000000908f04723e */ /* 0x004fe200000000ff */
        /* <DEDUP_REMOVED lines=10> */
[----:B------:R-:W2:Y:S01]  /*9ca0*/  MUFU.EX2 R2, R2 ;  /* 0x0000000200027308 */ /* 0x000ea20000000800 */
[----:B---3--:R-:W-:Y:S01]  /*9cb0*/  F2FP.PACK_AB R6, R141, R142 ;  /* 0x0000008e8d06723e */ /* 0x008fe200000000ff */
        /* <DEDUP_REMOVED lines=8> */
[----:B------:R-:W3:Y:S01]  /*9d40*/  MUFU.EX2 R147, R147 ;  /* 0x0000009300937308 */ /* 0x000ee20000000800 */
[----:B--2---:R-:W-:Y:S01]  /*9d50*/  F2FP.PACK_AB R5, R2, R140 ;  /* 0x0000008c0205723e */ /* 0x004fe200000000ff */
[----:B------:R-:W-:-:S02]  /*9d60*/  FFMA.FTZ R172, R137, c[0x0][0x23c], -R150 ;  /* 0x00008f0089ac7a23 */ /* 0x000fc40000010896 */
[--C-:B------:R-:W-:Y:S02]  /*9d70*/  FFMA.FTZ R169, R139, c[0x0][0x23c], -R150.reuse ;  /* 0x00008f008ba97a23 */ /* 0x100fe40000010896 */
[----:B------:R-:W-:Y:S02]  /*9d80*/  FFMA.FTZ R153, R136, c[0x0][0x23c], -R153 ;  /* 0x00008f0088997a23 */ /* 0x000fe40000010899 */
[----:B------:R-:W2:Y:S01]  /*9d90*/  MUFU.EX2 R148, R148 ;  /* 0x0000009400947308 */ /* 0x000ea20000000800 */
[----:B------:R-:W-:Y:S01]  /*9da0*/  FFMA.FTZ R150, R149, c[0x0][0x23c], -R150 ;  /* 0x00008f0095967a23 */ /* 0x000fe20000010896 */
[----:B------:R-:W-:Y:S06]  /*9db0*/  LDSM.16.MT88.4 R136, [R198+0xd800] ;  /* 0x00d80000c688783b */ /* 0x000fec0000004200 */
        /* <DEDUP_REMOVED lines=302> */
[----:B------:R-:W-:Y:S11]  /*b0a0*/  MOV R132, R146 ;  /* 0x0000009200847202 */ /* 0x000ff60000000f00 */
[----:B------:R-:W-:Y:S01]  /*b0b0*/  @!UPT UIADD3 URZ, URZ, URZ, URZ ;  /* 0x0000003f3f3ff290 */ /* 0x000fe2000fffe03f */
.L_x_1452:
        /* <DEDUP_REMOVED lines=12> */
.L_x_1464:
        /* <DEDUP_REMOVED lines=66> */
.L_x_1461:
[C---:B------:R-:W-:Y:S02]  /*b5a0*/  ISETP.GE.AND P5, PT, R213.reuse, c[0x0][0x220], PT ;  /* 0x00008800d5007a0c */ /* 0x040fe40003fa6270 */
[----:B------:R-:W-:Y:S02]  /*b5b0*/  IADD3 R2, R213, 0x40, RZ ;  /* 0x00000040d5027810 */ /* 0x000fe40007ffe0ff */
[----:B------:R-:W-:Y:S02]  /*b5c0*/  IADD3 R229, P2, R218, R3, RZ ;  /* 0x00000003dae57210 */ /* 0x000fe40007f5e0ff */
[----:B------:R-:W-:Y:S02]  /*b5d0*/  ISETP.GE.AND P4, PT, R2, c[0x0][0x220], PT ;  /* 0x0000880002007a0c */ /* 0x000fe40003f86270 */
[-C--:B------:R-:W-:Y:S02]  /*b5e0*/  LEA R2, P1, R3, R224.reuse, 0x1 ;  /* 0x000000e003027211 */ /* 0x080fe400078208ff */
[----:B------:R-:W-:Y:S02]  /*b5f0*/  IADD3 R133, R213, 0x80, RZ ;  /* 0x00000080d5857810 */ /* 0x000fe40007ffe0ff */
[-C--:B------:R-:W-:Y:S01]  /*b600*/  LEA.HI.X R3, R3, R227.reuse, R132, 0x1, P1 ;  /* 0x000000e303037211 */ /* 0x080fe200008f0c84 */
[----:B------:R-:W-:Y:S01]  /*b610*/  @P5 STS.128 [R212+0xc000], RZ ;  /* 0x00c000ffd4005388 */ /* 0x000fe20000000c00 */
[----:B------:R-:W-:Y:S02]  /*b620*/  ISETP.GE.AND P3, PT, R133, c[0x0][0x220], PT ;  /* 0x0000880085007a0c */ /* 0x000fe40003f66270 */
[----:B------:R-:W-:Y:S02]  /*b630*/  @!P5 LEA R232, P6, R229, R224, 0x1 ;  /* 0x000000e0e5e8d211 */ /* 0x000fe400078c08ff */
[----:B------:R-:W-:Y:S01]  /*b640*/  IADD3.X R134, R215, R132, RZ, P2, !PT ;  /* 0x00000084d7867210 */ /* 0x000fe200017fe4ff */
[----:B------:R-:W-:Y:S01]  /*b650*/  @!PT LDS RZ, [RZ] ;  /* 0x00000000fffff984 */ /* 0x000fe20000000800 */
[----:B------:R-:W-:Y:S01]  /*b660*/  @!PT LDS RZ, [RZ] ;  /* 0x00000000fffff984 */ /* 0x000fe20000000800 */
[----:B------:R-:W-:Y:S01]  /*b670*/  @!PT LDS RZ, [RZ] ;  /* 0x00000000fffff984 */ /* 0x000fe20000000800 */
[----:B------:R1:W-:Y:S01]  /*b680*/  @!P5 LDGSTS.E.BYPASS.LTC128B.128 [R212+0xc000], [R2.64] ;  /* 0x0c00000002d4dfae */ /* 0x0003e2000b901d48 */
[CC--:B------:R-:W-:Y:S02]  /*b690*/  @!P4 LEA R230, P2, R229.reuse, R224.reuse, 0x1 ;  /* 0x000000e0e5e6c211 */ /* 0x0c0fe400078408ff */
[CCC-:B------:R-:W-:Y:S02]  /*b6a0*/  @!P5 LEA.HI.X R233, R229.reuse, R227.reuse, R134.reuse, 0x1, P6 ;  /* 0x000000e3e5e9d211 */ /* 0x1c0fe400030f0c86 */
[C-C-:B------:R-:W-:Y:S01]  /*b6b0*/  @!P4 LEA.HI.X R231, R229.reuse, R227, R134.reuse, 0x1, P2 ;  /* 0x000000e3e5e7c211 */ /* 0x140fe200010f0c86 */
[----:B------:R-:W-:Y:S01]  /*b6c0*/  @P4 STS.128 [R212+0xe000], RZ ;  /* 0x00e000ffd4004388 */ /* 0x000fe20000000c00 */
[C---:B------:R-:W-:Y:S02]  /*b6d0*/  IADD3 R133, P6, R218.reuse, R229, RZ ;  /* 0x000000e5da857210 */ /* 0x040fe40007fde0ff */
[-C--:B------:R-:W-:Y:S02]  /*b6e0*/  @!P3 LEA R228, P1, R229, R224.reuse, 0x1 ;  /* 0x000000e0e5e4b211 */ /* 0x080fe400078208ff */
[----:B------:R-:W-:Y:S01]  /*b6f0*/  @!P4 LEA R236, P2, R133, R224, 0x1 ;  /* 0x000000e085ecc211 */ /* 0x000fe200078408ff */
        /* <DEDUP_REMOVED lines=8> */
[CCC-:B------:R-:W-:Y:S02]  /*b780*/  @!P4 LEA.HI.X R237, R133.reuse, R227.reuse, R134.reuse, 0x1, P2 ;  /* 0x000000e385edc211 */ /* 0x1c0fe400010f0c86 */
[C-C-:B------:R-:W-:Y:S02]  /*b790*/  @!P5 LEA.HI.X R239, R133.reuse, R227, R134.reuse, 0x1, P6 ;  /* 0x000000e385efd211 */ /* 0x140fe400030f0c86 */
[C---:B------:R-:W-:Y:S01]  /*b7a0*/  @!P3 LEA R234, P1, R133.reuse, R224, 0x1 ;  /* 0x000000e085eab211 */ /* 0x040fe200078208ff */
[----:B------:R-:W-:Y:S01]  /*b7b0*/  @!PT LDS RZ, [RZ] ;  /* 0x00000000fffff984 */ /* 0x000fe20000000800 */
[----:B------:R-:W-:Y:S01]  /*b7c0*/  @!PT LDS RZ, [RZ] ;  /* 0x00000000fffff984 */ /* 0x000fe20000000800 */
[----:B------:R-:W-:Y:S01]  /*b7d0*/  @!PT LDS RZ, [RZ] ;  /* 0x00000000fffff984 */ /* 0x000fe20000000800 */
[----:B------:R1:W-:Y:S01]  /*b7e0*/  @!P3 LDGSTS.E.BYPASS.LTC128B.128 [R212+0x10000], [R2.64+0x100] ;  /* 0x1000010002d4bfae */ /* 0x0003e2000b901d48 */
[----:B------:R-:W-:Y:S02]  /*b7f0*/  IADD3 R132, P6, R218, R133, RZ ;  /* 0x00000085da847210 */ /* 0x000fe40007fde0ff */
[-C--:B------:R-:W-:Y:S02]  /*b800*/  @!P3 LEA.HI.X R235, R133, R227.reuse, R134, 0x1, P1 ;  /* 0x000000e385ebb211 */ /* 0x080fe400008f0c86 */
[----:B------:R-:W-:Y:S01]  /*b810*/  IADD3.X R134, R215, R134, RZ, P6, !PT ;  /* 0x00000086d7867210 */ /* 0x000fe200037fe4ff */
[----:B------:R-:W-:Y:S01]  /*b820*/  @P5 STS.128 [R212+0xc800], RZ ;  /* 0x00c800ffd4005388 */ /* 0x000fe20000000c00 */
[CC--:B------:R-:W-:Y:S02]  /*b830*/  @!P5 LEA R242, P6, R132.reuse, R224.reuse, 0x1 ;  /* 0x000000e084f2d211 */ /* 0x0c0fe400078c08ff */
[CC--:B------:R-:W-:Y:S02]  /*b840*/  @!P4 LEA R240, P2, R132.reuse, R224.reuse, 0x1 ;  /* 0x000000e084f0c211 */ /* 0x0c0fe400078408ff */
[CCC-:B------:R-:W-:Y:S01]  /*b850*/  @!P5 LEA.HI.X R243, R132.reuse, R227.reuse, R134.reuse, 0x1, P6 ;  /* 0x000000e384f3d211 */ /* 0x1c0fe200030f0c86 */
[----:B------:R-:W-:Y:S01]  /*b860*/  @!PT LDS RZ, [RZ] ;  /* 0x00000000fffff984 */ /* 0x000fe20000000800 */
[----:B------:R-:W-:Y:S01]  /*b870*/  @!PT LDS RZ, [RZ] ;  /* 0x00000000fffff984 */ /* 0x000fe20000000800 */
[----:B------:R-:W-:Y:S01]  /*b880*/  @!PT LDS RZ, [RZ] ;  /* 0x00000000fffff984 */ /* 0x000fe20000000800 */
[----:B------:R2:W-:Y:S01]  /*b890*/  @!P5 LDGSTS.E.BYPASS.LTC128B.128 [R212+0xc800], [R232.64] ;  /* 0x0c800000e8d4dfae */ /* 0x0005e2000b901d48 */
[CCC-:B------:R-:W-:Y:S02]  /*b8a0*/  @!P4 LEA.HI.X R241, R132.reuse, R227.reuse, R134.reuse, 0x1, P2 ;  /* 0x000000e384f1c211 */ /* 0x1c0fe400010f0c86 */
[C---:B------:R-:W-:Y:S02]  /*b8b0*/  @!P3 LEA R226, P1, R132.reuse, R224, 0x1 ;  /* 0x000000e084e2b211 */ /* 0x040fe400078208ff */
[----:B------:R-:W-:Y:S01]  /*b8c0*/  MOV R224, R2 ;  /* 0x0000000200e07202 */ /* 0x000fe20000000f00 */
[----:B------:R-:W-:Y:S01]  /*b8d0*/  @P4 STS.128 [R212+0xe800], RZ ;  /* 0x00e800ffd4004388 */ /* 0x000fe20000000c00 */
[----:B------:R-:W-:Y:S02]  /*b8e0*/  @!P3 LEA.HI.X R227, R132, R227, R134, 0x1, P1 ;  /* 0x000000e384e3b211 */ /* 0x000fe400008f0c86 */
[----:B------:R-:W-:Y:S03]  /*b8f0*/  ISETP.GT.AND P1, PT, R211, R208, PT ;  /* 0x000000d0d300720c */ /* 0x000fe60003f24270 */
        /* <DEDUP_REMOVED lines=43> */
[----:B-1----:R-:W-:Y:S05]  /*bbb0*/  MOV R227, R3 ;  /* 0x0000000300e37202 */ /* 0x002fea0000000f00 */
        /* <DEDUP_REMOVED lines=168> */
[----:B------:R-:W2:Y:S01]  /*c640*/  MUFU.TANH R251, R251 ;  /* 0x000000fb00fb7308 */ /* 0x000ea20000002400 */
[C---:B-1----:R-:W-:Y:S03]  /*c650*/  HMMA.16816.F32 R28, R176.reuse, R136, R28 ;  /* 0x00000088b01c723c */ /* 0x042fe6000000181c */
[----:B------:R-:W-:Y:S02]  /*c660*/  FMUL.FTZ R242, R17, c[0x0][0x2ec] ;  /* 0x0000bb0011f27a20 */ /* 0x000fe40000410000 */
[----:B------:R-:W-:Y:S02]  /*c670*/  FMUL.FTZ R243, R18, c[0x0][0x2ec] ;  /* 0x0000bb0012f37a20 */ /* 0x000fe40000410000 */
[----:B------:R-:W-:Y:S01]  /*c680*/  FMUL.FTZ R241, R19, c[0x0][0x2ec] ;  /* 0x0000bb0013f17a20 */ /* 0x000fe20000410000 */
[----:B------:R-:W-:Y:S01]  /*c690*/  HMMA.16816.F32 R32, R176, R138, R32 ;  /* 0x0000008ab020723c */ /* 0x000fe20000001820 */
[----:B------:R-:W1:Y:S03]  /*c6a0*/  MUFU.TANH R249, R249 ;  /* 0x000000f900f97308 */ /* 0x000e660000002400 */
        /* <DEDUP_REMOVED lines=11> */
[----:B------:R-:W-:Y:S02]  /*c760*/  FMUL.FTZ R232, R29, c[0x0][0x2ec] ;  /* 0x0000bb001de87a20 */ /* 0x000fe40000410000 */
[----:B------:R-:W-:Y:S02]  /*c770*/  FMUL.FTZ R231, R30, c[0x0][0x2ec] ;  /* 0x0000bb001ee77a20 */ /* 0x000fe40000410000 */
[----:B----4-:R-:W-:Y:S02]  /*c780*/  FMUL.FTZ R229, R31, c[0x0][0x2ec] ;  /* 0x0000bb001fe57a20 */ /* 0x010fe40000410000 */
[----:B------:R-:W-:Y:S01]  /*c790*/  FMUL.FTZ R228, R32, c[0x0][0x2ec] ;  /* 0x0000bb0020e47a20 */ /* 0x000fe20000410000 */
[----:B------:R-:W4:Y:S01]  /*c7a0*/  MUFU.TANH R248, R248 ;  /* 0x000000f800f87308 */ /* 0x000f220000002400 */
[----:B------:R-:W-:Y:S02]  /*c7b0*/  FMUL.FTZ R226, R33, c[0x0][0x2ec] ;  /* 0x0000bb0021e27a20 */ /* 0x000fe40000410000 */
[----:B---3--:R-:W-:Y:S02]  /*c7c0*/  FMUL.FTZ R134, R34, c[0x0][0x2ec] ;  /* 0x0000bb0022867a20 */ /* 0x008fe40000410000 */
[----:B------:R-:W-:Y:S02]  /*c7d0*/  FMUL.FTZ R132, R11, c[0x0][0x2ec] ;  /* 0x0000bb000b847a20 */ /* 0x000fe40000410000 */
[----:B------:R-:W-:Y:S03]  /*c7e0*/  FMUL.FTZ R35, R35, c[0x0][0x2ec] ;  /* 0x0000bb0023237a20 */ /* 0x000fe60000410000 */
[----:B------:R3:W1:Y:S10]  /*c7f0*/  MUFU.TANH R173, R132 ;  /* 0x0000008400ad7308 */ /* 0x0006740000002400 */
        /* <DEDUP_REMOVED lines=24> */
[----:B--2-4-:R-:W-:Y:S02]  /*c980*/  MOV R3, UR6 ;  /* 0x0000000600037c02 */ /* 0x014fe40008000f00 */
[----:B------:R-:W-:Y:S01]  /*c990*/  MOV R2, UR4 ;  /* 0x0000000400027c02 */ /* 0x000fe20008000f00 */
[----:B------:R-:W-:-:S05]  /*c9a0*/  @!P0 BRA `(.L_x_1463) ;  /* 0x000003c000008947 */ /* 0x000fca0003800000 */
[----:B------:R-:W-:Y:S01]  /*c9b0*/  IMAD.SHL.U32 R4, R211, 0x40, RZ ;  /* 0x00000040d3047824 */ /* 0x000fe200078e00ff */
[----:B------:R-:W-:Y:S04]  /*c9c0*/  IABS R3, c[0x0][0x2d0] ;  /* 0x0000b40000037a13 */ /* 0x000fe80000000000 */
[----:B------:R-:W2:Y:S01]  /*c9d0*/  I2F.RP R8, R3 ;  /* 0x0000000300087306 */ /* 0x000ea20000209400 */
[----:B------:R-:W-:Y:S04]  /*c9e0*/  IADD3 R9, R4, -0x40, RZ ;  /* 0xffffffc004097810 */ /* 0x000fe80007ffe0ff */
        /* <DEDUP_REMOVED lines=56> */
.L_x_1463:
        /* <DEDUP_REMOVED lines=20> */
[C---:B------:R-:W-:Y:S03]  /*ceb0*/  IADD3 R3, P6, R210.reuse, R5, RZ ;  /* 0x00000005d2037210 */ /* 0x040fe60007fde0ff */
        /* <DEDUP_REMOVED lines=68> */
.L_x_1462:
[----:B--2-4-:R-:W-:Y:S01]  /*d300*/  FMNMX.FTZ R11, R166, R135, !PT ;  /* 0x00000087a60b7209 */ /* 0x014fe20007810000 */
[----:B------:R-:W-:Y:S01]  /*d310*/  LDSM.16.MT88.4 R12, [R200+0xc000] ;  /* 0x00c00000c80c783b */ /* 0x000fe20000004200 */
[----:B------:R-:W-:Y:S02]  /*d320*/  FMNMX.FTZ R2, R251, R0, !PT ;  /* 0x00000000fb027209 */ /* 0x000fe40007810000 */
[----:B------:R-:W-:Y:S02]  /*d330*/  FMNMX.FTZ R11, R252, R11, !PT ;  /* 0x0000000bfc0b7209 */ /* 0x000fe40007810000 */
[----:B-1----:R-:W-:Y:S02]  /*d340*/  FMNMX.FTZ R2, R249, R2, !PT ;  /* 0x00000002f9027209 */ /* 0x002fe40007810000 */
        /* <DEDUP_REMOVED lines=39> */
[----:B---3--:R-:W1:Y:S01]  /*d5c0*/  SHFL.BFLY PT, R132, R9, 0x1, 0x1f ;  /* 0x0c201f0009847f89 */ /* 0x008e6200000e0000 */
        /* <DEDUP_REMOVED lines=17> */
[----:B------:R-:W-:Y:S01]  /*d6e0*/  ISETP.GT.AND P1, PT, R211, R208, PT ;  /* 0x000000d0d300720c */ /* 0x000fe20003f24270 */
[--C-:B------:R-:W-:Y:S02]  /*d6f0*/  FFMA.FTZ R169, R250, c[0x0][0x23c], -R145.reuse ;  /* 0x00008f00faa97a23 */ /* 0x100fe40000010891 */
[--C-:B------:R-:W-:Y:S02]  /*d700*/  FFMA.FTZ R167, R251, c[0x0][0x23c], -R144.reuse ;  /* 0x00008f00fba77a23 */ /* 0x100fe40000010890 */
[--C-:B------:R-:W-:Y:S01]  /*d710*/  FFMA.FTZ R166, R249, c[0x0][0x23c], -R144.reuse ;  /* 0x00008f00f9a67a23 */ /* 0x100fe20000010890 */
[----:B------:R-:W-:Y:S01]  /*d720*/  MUFU.EX2 R171, R171 ;  /* 0x000000ab00ab7308 */ /* 0x000fe20000000800 */
[--C-:B------:R-:W-:Y:S02]  /*d730*/  FFMA.FTZ R168, R174, c[0x0][0x23c], -R145.reuse ;  /* 0x00008f00aea87a23 */ /* 0x100fe40000010891 */
        /* <DEDUP_REMOVED lines=113> */
[--C-:B------:R-:W-:Y:S02]  /*de50*/  FFMA.FTZ R175, R245, c[0x0][0x23c], -R144.reuse ;  /* 0x00008f00f5af7a23 */ /* 0x100fe40000010890 */
[--C-:B------:R-:W-:Y:S02]  /*de60*/  FFMA.FTZ R177, R244, c[0x0][0x23c], -R145.reuse ;  /* 0x00008f00f4b17a23 */ /* 0x100fe40000010891 */
[C---:B---3--:R-:W-:Y:S02]  /*de70*/  HMMA.16816.F32 R36, R128.reuse, R112, R36 ;  /* 0x000000708024723c */ /* 0x048fe40000001824 */
[----:B------:R-:W2:Y:S02]  /*de80*/  MUFU.EX2 R175, R175 ;  /* 0x000000af00af7308 */ /* 0x000ea40000000800 */
[--C-:B------:R-:W-:Y:S02]  /*de90*/  FFMA.FTZ R176, R242, c[0x0][0x23c], -R145.reuse ;  /* 0x00008f00f2b07a23 */ /* 0x100fe40000010891 */
[--C-:B------:R-:W-:Y:S02]  /*dea0*/  FFMA.FTZ R178, R243, c[0x0][0x23c], -R144.reuse ;  /* 0x00008f00f3b27a23 */ /* 0x100fe40000010890 */
[C---:B------:R-:W-:Y:S01]  /*deb0*/  HMMA.16816.F32 R40, R128.reuse, R114, R40 ;  /* 0x000000728028723c */ /* 0x040fe20000001828 */
[----:B------:R-:W-:Y:S03]  /*dec0*/  LDSM.16.MT88.4 R112, [R200+0xc800] ;  /* 0x00c80000c870783b */ /* 0x000fe60000004200 */
[--C-:B------:R-:W-:Y:S01]  /*ded0*/  FFMA.FTZ R179, R241, c[0x0][0x23c], -R144.reuse ;  /* 0x00008f00f1b37a23 */ /* 0x100fe20000010890 */
[----:B------:R-:W-:Y:S01]  /*dee0*/  MUFU.EX2 R177, R177 ;  /* 0x000000b100b17308 */ /* 0x000fe20000000800 */
[C---:B------:R-:W-:Y:S02]  /*def0*/  FMUL.FTZ R88, R2.reuse, R88 ;  /* 0x0000005802587220 */ /* 0x040fe40000410000 */
[----:B------:R-:W-:Y:S01]  /*df00*/  FMUL.FTZ R89, R2, R89 ;  /* 0x0000005902597220 */ /* 0x000fe20000410000 */
[C---:B----4-:R-:W-:Y:S03]  /*df10*/  HMMA.16816.F32 R44, R128.reuse, R104, R44 ;  /* 0x00000068802c723c */ /* 0x050fe6000000182c */
[C---:B------:R-:W-:Y:S03]  /*df20*/  FMUL.FTZ R90, R0.reuse, R90 ;  /* 0x0000005a005a7220 */ /* 0x040fe60000410000 */
[----:B------:R-:W3:Y:S01]  /*df30*/  MUFU.EX2 R176, R176 ;  /* 0x000000b000b07308 */ /* 0x000ee20000000800 */
[----:B------:R-:W-:Y:S02]  /*df40*/  FMUL.FTZ R91, R0, R91 ;  /* 0x0000005b005b7220 */ /* 0x000fe40000410000 */
[C---:B------:R-:W-:Y:S01]  /*df50*/  FMUL.FTZ R92, R2.reuse, R92 ;  /* 0x0000005c025c7220 */ /* 0x040fe20000410000 */
[C---:B------:R-:W-:Y:S01]  /*df60*/  HMMA.16816.F32 R48, R128.reuse, R106, R48 ;  /* 0x0000006a8030723c */ /* 0x040fe20000001830 */
[----:B------:R-:W4:Y:S02]  /*df70*/  LDSM.16.MT88.4 R104, [R200+0x10000] ;  /* 0x01000000c868783b */ /* 0x000f240000004200 */
[----:B------:R-:W-:Y:S02]  /*df80*/  FMUL.FTZ R93, R2, R93 ;  /* 0x0000005d025d7220 */ /* 0x000fe40000410000 */
[C---:B------:R-:W-:Y:S01]  /*df90*/  FMUL.FTZ R94, R0.reuse, R94 ;  /* 0x0000005e005e7220 */ /* 0x040fe20000410000 */
[----:B------:R-:W-:Y:S02]  /*dfa0*/  MUFU.EX2 R178, R178 ;  /* 0x000000b200b27308 */ /* 0x000fe40000000800 */
[C---:B------:R-:W-:Y:S04]  /*dfb0*/  HMMA.16816.F32 R52, R128.reuse, R100, R52 ;  /* 0x000000648034723c */ /* 0x040fe80000001834 */
[----:B------:R-:W-:Y:S02]  /*dfc0*/  FMUL.FTZ R95, R0, R95 ;  /* 0x0000005f005f7220 */ /* 0x000fe40000410000 */
[C---:B------:R-:W-:Y:S02]  /*dfd0*/  FMUL.FTZ R96, R2.reuse, R96 ;  /* 0x0000006002607220 */ /* 0x040fe40000410000 */
[C---:B------:R-:W-:Y:S01]  /*dfe0*/  HMMA.16816.F32 R56, R128.reuse, R102, R56 ;  /* 0x000000668038723c */ /* 0x040fe20000001838 */
[----:B------:R-:W5:Y:S01]  /*dff0*/  LDSM.16.MT88.4 R100, [R198+0x10000] ;  /* 0x01000000c664783b */ /* 0x000f620000004200 */
[----:B------:R-:W1:Y:S02]  /*e000*/  MUFU.EX2 R179, R179 ;  /* 0x000000b300b37308 */ /* 0x000e640000000800 */
[----:B------:R-:W-:Y:S02]  /*e010*/  FMUL.FTZ R97, R2, R97 ;  /* 0x0000006102617220 */ /* 0x000fe40000410000 */
[C---:B------:R-:W-:Y:S02]  /*e020*/  FMUL.FTZ R98, R0.reuse, R98 ;  /* 0x0000006200627220 */ /* 0x040fe40000410000 */
[C---:B------:R-:W-:Y:S04]  /*e030*/  HMMA.16816.F32 R60, R128.reuse, R108, R60 ;  /* 0x0000006c803c723c */ /* 0x040fe8000000183c */
[----:B------:R-:W-:Y:S02]  /*e040*/  FMUL.FTZ R99, R0, R99 ;  /* 0x0000006300637220 */ /* 0x000fe40000410000 */
[--C-:B------:R-:W-:Y:S02]  /*e050*/  FFMA.FTZ R180, R238, c[0x0][0x23c], -R145.reuse ;  /* 0x00008f00eeb47a23 */ /* 0x100fe40000010891 */
[C---:B------:R-:W-:Y:S01]  /*e060*/  HMMA.16816.F32 R64, R128.reuse, R110, R64 ;  /* 0x0000006e8040723c */ /* 0x040fe20000001840 */
[----:B------:R-:W1:Y:S03]  /*e070*/  LDSM.16.MT88.4 R108, [R197+0x10000] ;  /* 0x01000000c56c783b */ /* 0x000e660000004200 */
[--C-:B------:R-:W-:Y:S01]  /*e080*/  FFMA.FTZ R181, R240, c[0x0][0x23c], -R145.reuse ;  /* 0x00008f00f0b57a23 */ /* 0x100fe20000010891 */
[----:B------:R-:W-:Y:S01]  /*e090*/  MUFU.EX2 R180, R180 ;  /* 0x000000b400b47308 */ /* 0x000fe20000000800 */
[--C-:B------:R-:W-:Y:S02]  /*e0a0*/  FFMA.FTZ R182, R239, c[0x0][0x23c], -R144.reuse ;  /* 0x00008f00efb67a23 */ /* 0x100fe40000010890 */
[--C-:B------:R-:W-:Y:S01]  /*e0b0*/  FFMA.FTZ R183, R237, c[0x0][0x23c], -R144.reuse ;  /* 0x00008f00edb77a23 */ /* 0x100fe20000010890 */
[C---:B----4-:R-:W-:Y:S03]  /*e0c0*/  HMMA.16816.F32 R68, R128.reuse, R104, R68 ;  /* 0x000000688044723c */ /* 0x050fe60000001844 */
[--C-:B------:R-:W-:Y:S02]  /*e0d0*/  FFMA.FTZ R236, R236, c[0x0][0x23c], -R145.reuse ;  /* 0x00008f00ecec7a23 */ /* 0x100fe40000010891 */
[--C-:B------:R-:W-:Y:S01]  /*e0e0*/  FFMA.FTZ R237, R234, c[0x0][0x23c], -R145.reuse ;  /* 0x00008f00eaed7a23 */ /* 0x100fe20000010891 */
[----:B------:R-:W-:Y:S01]  /*e0f0*/  MUFU.EX2 R181, R181 ;  /* 0x000000b500b57308 */ /* 0x000fe20000000800 */
[--C-:B------:R-:W-:Y:S01]  /*e100*/  FFMA.FTZ R234, R235, c[0x0][0x23c], -R144.reuse ;  /* 0x00008f00ebea7a23 */ /* 0x100fe20000010890 */
[C---:B------:R-:W-:Y:S01]  /*e110*/  HMMA.16816.F32 R72, R128.reuse, R106, R72 ;  /* 0x0000006a8048723c */ /* 0x040fe20000001848 */
[----:B------:R-:W4:Y:S03]  /*e120*/  LDSM.16.MT88.4 R104, [R196+0x10000] ;  /* 0x01000000c468783b */ /* 0x000f260000004200 */
[C---:B------:R-:W-:Y:S02]  /*e130*/  FMUL.FTZ R76, R2.reuse, R76 ;  /* 0x0000004c024c7220 */ /* 0x040fe40000410000 */
[----:B------:R-:W-:Y:S02]  /*e140*/  FMUL.FTZ R77, R2, R77 ;  /* 0x0000004d024d7220 */ /* 0x000fe40000410000 */
[C---:B------:R-:W-:Y:S01]  /*e150*/  FMUL.FTZ R78, R0.reuse, R78 ;  /* 0x0000004e004e7220 */ /* 0x040fe20000410000 */
[----:B------:R-:W-:Y:S03]  /*e160*/  MUFU.EX2 R182, R182 ;  /* 0x000000b600b67308 */ /* 0x000fe60000000800 */
[----:B------:R-:W-:Y:S02]  /*e170*/  FMUL.FTZ R79, R0, R79 ;  /* 0x0000004f004f7220 */ /* 0x000fe40000410000 */
[--C-:B------:R-:W-:Y:S02]  /*e180*/  FFMA.FTZ R233, R233, c[0x0][0x23c], -R144.reuse ;  /* 0x00008f00e9e97a23 */ /* 0x100fe40000010890 */
[--C-:B------:R-:W-:Y:S02]  /*e190*/  FFMA.FTZ R230, R230, c[0x0][0x23c], -R145.reuse ;  /* 0x00008f00e6e67a23 */ /* 0x100fe40000010891 */
[--C-:B------:R-:W-:Y:S01]  /*e1a0*/  FFMA.FTZ R235, R232, c[0x0][0x23c], -R145.reuse ;  /* 0x00008f00e8eb7a23 */ /* 0x100fe20000010891 */
[C---:B-----5:R-:W-:Y:S01]  /*e1b0*/  HMMA.16816.F32 R76, R128.reuse, R100, R76 ;  /* 0x00000064804c723c */ /* 0x060fe2000000184c */
[----:B------:R-:W-:Y:S02]  /*e1c0*/  MUFU.EX2 R183, R183 ;  /* 0x000000b700b77308 */ /* 0x000fe40000000800 */
[C---:B------:R-:W-:Y:S02]  /*e1d0*/  FMUL.FTZ R80, R2.reuse, R80 ;  /* 0x0000005002507220 */ /* 0x040fe40000410000 */
[----:B------:R-:W-:Y:S02]  /*e1e0*/  FMUL.FTZ R81, R2, R81 ;  /* 0x0000005102517220 */ /* 0x000fe40000410000 */
[C---:B------:R-:W-:Y:S01]  /*e1f0*/  FMUL.FTZ R82, R0.reuse, R82 ;  /* 0x0000005200527220 */ /* 0x040fe20000410000 */
[----:B-1----:R-:W-:Y:S01]  /*e200*/  F2FP.PACK_AB R100, R173, R172 ;  /* 0x000000acad64723e */ /* 0x002fe200000000ff */
[----:B------:R-:W-:Y:S02]  /*e210*/  FMUL.FTZ R83, R0, R83 ;  /* 0x0000005300537220 */ /* 0x000fe40000410000 */
[----:B------:R-:W-:Y:S01]  /*e220*/  MUFU.EX2 R236, R236 ;  /* 0x000000ec00ec7308 */ /* 0x000fe20000000800 */
[----:B--2---:R-:W-:Y:S01]  /*e230*/  F2FP.PACK_AB R101, R175, R174 ;  /* 0x000000aeaf65723e */ /* 0x004fe200000000ff */
[--C-:B------:R-:W-:Y:S02]  /*e240*/  FFMA.FTZ R231, R231, c[0x0][0x23c], -R144.reuse ;  /* 0x00008f00e7e77a23 */ /* 0x100fe40000010890 */
[--C-:B------:R-:W-:Y:S01]  /*e250*/  FFMA.FTZ R232, R229, c[0x0][0x23c], -R144.reuse ;  /* 0x00008f00e5e87a23 */ /* 0x100fe20000010890 */
[C---:B------:R-:W-:Y:S03]  /*e260*/  HMMA.16816.F32 R80, R128.reuse, R102, R80 ;  /* 0x000000668050723c */ /* 0x040fe60000001850 */
[--C-:B------:R-:W-:Y:S02]  /*e270*/  FFMA.FTZ R228, R228, c[0x0][0x23c], -R145.reuse ;  /* 0x00008f00e4e47a23 */ /* 0x100fe40000010891 */
[----:B------:R-:W-:Y:S01]  /*e280*/  FFMA.FTZ R145, R226, c[0x0][0x23c], -R145 ;  /* 0x00008f00e2917a23 */ /* 0x000fe20000010891 */
[----:B------:R-:W-:Y:S01]  /*e290*/  MUFU.EX2 R237, R237 ;  /* 0x000000ed00ed7308 */ /* 0x000fe20000000800 */
[----:B---3--:R-:W-:Y:S01]  /*e2a0*/  F2FP.PACK_AB R102, R176, R177 ;  /* 0x000000b1b066723e */ /* 0x008fe200000000ff */
[C---:B------:R-:W-:Y:S04]  /*e2b0*/  HMMA.16816.F32 R84, R128.reuse, R108, R84 ;  /* 0x0000006c8054723c */ /* 0x040fe80000001854 */
[----:B------:R-:W-:Y:S01]  /*e2c0*/  F2FP.PACK_AB R103, R179, R178 ;  /* 0x000000b2b367723e */ /* 0x000fe200000000ff */
[--C-:B------:R-:W-:Y:S02]  /*e2d0*/  FFMA.FTZ R134, R134, c[0x0][0x23c], -R144.reuse ;  /* 0x00008f0086867a23 */ /* 0x100fe40000010890 */
[----:B------:R-:W-:Y:S01]  /*e2e0*/  FFMA.FTZ R144, R133, c[0x0][0x23c], -R144 ;  /* 0x00008f0085907a23 */ /* 0x000fe20000010890 */
[C---:B------:R-:W-:Y:S01]  /*e2f0*/  HMMA.16816.F32 R88, R128.reuse, R110, R88 ;  /* 0x0000006e8058723c */ /* 0x040fe20000001858 */
[----:B------:R-:W1:Y:S01]  /*e300*/  LDSM.16.MT88.4 R108, [R198+0xc800] ;  /* 0x00c80000c66c783b */ /* 0x000e620000004200 */
[----:B------:R-:W-:Y:S02]  /*e310*/  MUFU.EX2 R229, R145 ;  /* 0x0000009100e57308 */ /* 0x000fe40000000800 */
[----:B------:R-:W-:Y:S02]  /*e320*/  FFMA.FTZ R171, R2, R225, R171 ;  /* 0x000000e102ab7223 */ /* 0x000fe400000100ab */
[----:B------:R-:W-:Y:S02]  /*e330*/  FFMA.FTZ R167, R0, R223, R167 ;  /* 0x000000df00a77223 */ /* 0x000fe400000100a7 */
[C---:B----4-:R-:W-:Y:S04]  /*e340*/  HMMA.16816.F32 R92, R128.reuse, R104, R92 ;  /* 0x00000068805c723c */ /* 0x050fe8000000185c */
[----:B------:R2:W-:Y:S01]  /*e350*/  MUFU.EX2 R133, R144 ;  /* 0x0000009000857308 */ /* 0x0005e20000000800 */
[----:B------:R-:W-:Y:S02]  /*e360*/  FADD.FTZ R170, R170, R171 ;  /* 0x000000abaaaa7221 */ /* 0x000fe40000010000 */
[----:B------:R-:W-:Y:S01]  /*e370*/  FADD.FTZ R166, R166, R167 ;  /* 0x000000a7a6a67221 */ /* 0x000fe20000010000 */
[----:B------:R-:W-:Y:S01]  /*e380*/  HMMA.16816.F32 R96, R128, R106, R96 ;  /* 0x0000006a8060723c */ /* 0x000fe20000001860 */
[----:B------:R-:W3:Y:S05]  /*e390*/  LDSM.16.MT88.4 R104, [R196+0xe800] ;  /* 0x00e80000c468783b */ /* 0x000eea0000004200 */
[----:B------:R-:W-:Y:S02]  /*e3a0*/  MUFU.EX2 R234, R234 ;  /* 0x000000ea00ea7308 */ /* 0x000fe40000000800 */
[C---:B------:R-:W-:Y:S08]  /*e3b0*/  HMMA.16816.F32 R4, R100.reuse, R112, R4 ;  /* 0x000000706404723c */ /* 0x040ff00000001804 */
[C---:B------:R-:W-:Y:S01]  /*e3c0*/  HMMA.16816.F32 R8, R100.reuse, R114, R8 ;  /* 0x000000726408723c */ /* 0x040fe20000001808 */
[----:B------:R-:W-:Y:S01]  /*e3d0*/  LDSM.16.MT88.4 R112, [R198+0x10800] ;  /* 0x01080000c670783b */ /* 0x000fe20000004200 */
[----:B------:R-:W-:Y:S06]  /*e3e0*/  MUFU.EX2 R233, R233 ;  /* 0x000000e900e97308 */ /* 0x000fec0000000800 */
[C---:B-1----:R-:W-:Y:S01]  /*e3f0*/  HMMA.16816.F32 R12, R100.reuse, R108, R12 ;  /* 0x0000006c640c723c */ /* 0x042fe2000000180c */
[----:B--2---:R-:W-:Y:S03]  /*e400*/  LDSM.16.MT88.4 R144, [R200+0xf800] ;  /* 0x00f80000c890783b */ /* 0x004fe60000004200 */
[----:B------:R-:W-:Y:S04]  /*e410*/  MUFU.EX2 R230, R230 ;  /* 0x000000e600e67308 */ /* 0x000fe80000000800 */
[C---:B------:R-:W-:Y:S01]  /*e420*/  HMMA.16816.F32 R16, R100.reuse, R110, R16 ;  /* 0x0000006e6410723c */ /* 0x040fe20000001810 */
[----:B------:R-:W1:Y:S05]  /*e430*/  LDSM.16.MT88.4 R108, [R200+0x10800] ;  /* 0x01080000c86c783b */ /* 0x000e6a0000004200 */
[----:B------:R-:W2:Y:S02]  /*e440*/  MUFU.EX2 R235, R235 ;  /* 0x000000eb00eb7308 */ /* 0x000ea40000000800 */
[C---:B------:R-:W-:Y:S08]  /*e450*/  HMMA.16816.F32 R20, R100.reuse, R116, R20 ;  /* 0x000000746414723c */ /* 0x040ff00000001814 */
[----:B------:R-:W-:Y:S01]  /*e460*/  MUFU.EX2 R231, R231 ;  /* 0x000000e700e77308 */ /* 0x000fe20000000800 */
[C---:B------:R-:W-:Y:S01]  /*e470*/  HMMA.16816.F32 R24, R100.reuse, R118, R24 ;  /* 0x000000766418723c */ /* 0x040fe20000001818 */
[----:B------:R-:W-:Y:S07]  /*e480*/  LDSM.16.MT88.4 R116, [R196+0x10800] ;  /* 0x01080000c474783b */ /* 0x000fee0000004200 */
[C---:B------:R-:W-:Y:S01]  /*e490*/  HMMA.16816.F32 R28, R100.reuse, R120, R28 ;  /* 0x00000078641c723c */ /* 0x040fe2000000181c */
[----:B------:R-:W4:Y:S07]  /*e4a0*/  MUFU.EX2 R232, R232 ;  /* 0x000000e800e87308 */ /* 0x000f2e0000000800 */
[C---:B------:R-:W-:Y:S01]  /*e4b0*/  HMMA.16816.F32 R32, R100.reuse, R122, R32 ;  /* 0x0000007a6420723c */ /* 0x040fe20000001820 */
[----:B------:R-:W-:Y:S02]  /*e4c0*/  LDSM.16.MT88.4 R120, [R198+0xd000] ;  /* 0x00d00000c678783b */ /* 0x000fe40000004200 */
[----:B------:R-:W5:Y:S05]  /*e4d0*/  MUFU.EX2 R228, R228 ;  /* 0x000000e400e47308 */ /* 0x000f6a0000000800 */
[C---:B------:R-:W-:Y:S05]  /*e4e0*/  HMMA.16816.F32 R36, R100.reuse, R124, R36 ;  /* 0x0000007c6424723c */ /* 0x040fea0000001824 */
[----:B------:R-:W1:Y:S03]  /*e4f0*/  MUFU.EX2 R134, R134 ;  /* 0x0000008600867308 */ /* 0x000e660000000800 */
[C---:B------:R-:W-:Y:S01]  /*e500*/  HMMA.16816.F32 R40, R100.reuse, R126, R40 ;  /* 0x0000007e6428723c */ /* 0x040fe20000001828 */
[----:B------:R-:W-:Y:S07]  /*e510*/  LDSM.16.MT88.4 R124, [R196+0xd000] ;  /* 0x00d00000c47c783b */ /* 0x000fee0000004200 */
[C---:B------:R-:W-:Y:S07]  /*e520*/  HMMA.16816.F32 R44, R100.reuse, R136, R44 ;  /* 0x00000088642c723c */ /* 0x040fee000000182c */
[----:B--2---:R-:W-:Y:S01]  /*e530*/  F2FP.PACK_AB R136, R235, R230 ;  /* 0x000000e6eb88723e */ /* 0x004fe200000000ff */
[C---:B------:R-:W-:Y:S04]  /*e540*/  HMMA.16816.F32 R48, R100.reuse, R138, R48 ;  /* 0x0000008a6430723c */ /* 0x040fe80000001830 */
[----:B----4-:R-:W-:Y:S03]  /*e550*/  F2FP.PACK_AB R137, R232, R231 ;  /* 0x000000e7e889723e */ /* 0x010fe600000000ff */
[----:B-----5:R-:W-:Y:S01]  /*e560*/  F2FP.PACK_AB R138, R229, R228 ;  /* 0x000000e4e58a723e */ /* 0x020fe200000000ff */
[C---:B------:R-:W-:Y:S04]  /*e570*/  HMMA.16816.F32 R52, R100.reuse, R140, R52 ;  /* 0x0000008c6434723c */ /* 0x040fe80000001834 */
[----:B-1----:R-:W-:Y:S04]  /*e580*/  F2FP.PACK_AB R139, R133, R134 ;  /* 0x00000086858b723e */ /* 0x002fe800000000ff */
[C---:B------:R-:W-:Y:S01]  /*e590*/  HMMA.16816.F32 R56, R100.reuse, R142, R56 ;  /* 0x0000008e6438723c */ /* 0x040fe20000001838 */
[----:B------:R-:W-:Y:S07]  /*e5a0*/  LDSM.16.MT88.4 R140, [R196+0xd800] ;  /* 0x00d80000c48c783b */ /* 0x000fee0000004200 */
[C---:B---3--:R-:W-:Y:S08]  /*e5b0*/  HMMA.16816.F32 R60, R100.reuse, R104, R60 ;  /* 0x00000068643c723c */ /* 0x048ff0000000183c */
        /* <DEDUP_REMOVED lines=8> */
[C---:B-1----:R-:W-:Y:S08]  /*e640*/  HMMA.16816.F32 R84, R100.reuse, R104, R84 ;  /* 0x000000686454723c */ /* 0x042ff00000001854 */
[C---:B------:R-:W-:Y:S01]  /*e650*/  HMMA.16816.F32 R88, R100.reuse, R106, R88 ;  /* 0x0000006a6458723c */ /* 0x040fe20000001858 */
[----:B------:R-:W1:Y:S07]  /*e660*/  LDSM.16.MT88.4 R104, [R200+0xf000] ;  /* 0x00f00000c868783b */ /* 0x000e6e0000004200 */
[C---:B------:R-:W-:Y:S08]  /*e670*/  HMMA.16816.F32 R92, R100.reuse, R116, R92 ;  /* 0x00000074645c723c */ /* 0x040ff0000000185c */
[----:B------:R-:W-:Y:S01]  /*e680*/  HMMA.16816.F32 R96, R100, R118, R96 ;  /* 0x000000766460723c */ /* 0x000fe20000001860 */
[----:B------:R-:W4:Y:S06]  /*e690*/  LDSM.16.MT88.4 R116, [R198+0xf000] ;  /* 0x00f00000c674783b */ /* 0x000f2c0000004200 */
[----:B------:R-:W-:Y:S02]  /*e6a0*/  F2FP.PACK_AB R100, R181, R180 ;  /* 0x000000b4b564723e */ /* 0x000fe400000000ff */
[----:B------:R-:W-:Y:S03]  /*e6b0*/  F2FP.PACK_AB R101, R183, R182 ;  /* 0x000000b6b765723e */ /* 0x000fe600000000ff */
[----:B------:R-:W-:Y:S02]  /*e6c0*/  F2FP.PACK_AB R102, R237, R236 ;  /* 0x000000eced66723e */ /* 0x000fe400000000ff */
[----:B------:R-:W-:Y:S07]  /*e6d0*/  F2FP.PACK_AB R103, R233, R234 ;  /* 0x000000eae967723e */ /* 0x000fee00000000ff */
[C---:B--2---:R-:W-:Y:S08]  /*e6e0*/  HMMA.16816.F32 R4, R100.reuse, R108, R4 ;  /* 0x0000006c6404723c */ /* 0x044ff00000001804 */
[C---:B------:R-:W-:Y:S01]  /*e6f0*/  HMMA.16816.F32 R8, R100.reuse, R110, R8 ;  /* 0x0000006e6408723c */ /* 0x040fe20000001808 */
[----:B------:R-:W2:Y:S07]  /*e700*/  LDSM.16.MT88.4 R108, [R197+0xf000] ;  /* 0x00f00000c56c783b */ /* 0x000eae0000004200 */
[C---:B------:R-:W-:Y:S08]  /*e710*/  HMMA.16816.F32 R12, R100.reuse, R120, R12 ;  /* 0x00000078640c723c */ /* 0x040ff0000000180c */
[C---:B------:R-:W-:Y:S08]  /*e720*/  HMMA.16816.F32 R16, R100.reuse, R122, R16 ;  /* 0x0000007a6410723c */ /* 0x040ff00000001810 */
[C---:B---3--:R-:W-:Y:S08]  /*e730*/  HMMA.16816.F32 R20, R100.reuse, R112, R20 ;  /* 0x000000706414723c */ /* 0x048ff00000001814 */
[C---:B------:R-:W-:Y:S01]  /*e740*/  HMMA.16816.F32 R24, R100.reuse, R114, R24 ;  /* 0x000000726418723c */ /* 0x040fe20000001818 */
[----:B------:R-:W3:Y:S07]  /*e750*/  LDSM.16.MT88.4 R112, [R196+0xf000] ;  /* 0x00f00000c470783b */ /* 0x000eee0000004200 */
[C---:B------:R-:W-:Y:S08]  /*e760*/  HMMA.16816.F32 R28, R100.reuse, R124, R28 ;  /* 0x0000007c641c723c */ /* 0x040ff0000000181c */
[C---:B------:R-:W-:Y:S01]  /*e770*/  HMMA.16816.F32 R32, R100.reuse, R126, R32 ;  /* 0x0000007e6420723c */ /* 0x040fe20000001820 */
[----:B------:R-:W-:Y:S07]  /*e780*/  LDSM.16.MT88.4 R124, [R200+0xd800] ;  /* 0x00d80000c87c783b */ /* 0x000fee0000004200 */
[C---:B-1----:R-:W-:Y:S08]  /*e790*/  HMMA.16816.F32 R36, R100.reuse, R104, R36 ;  /* 0x000000686424723c */ /* 0x042ff00000001824 */
[C---:B------:R-:W-:Y:S01]  /*e7a0*/  HMMA.16816.F32 R40, R100.reuse, R106, R40 ;  /* 0x0000006a6428723c */ /* 0x040fe20000001828 */
[----:B------:R-:W1:Y:S07]  /*e7b0*/  LDSM.16.MT88.4 R104, [R200+0x11000] ;  /* 0x01100000c868783b */ /* 0x000e6e0000004200 */
[C---:B----4-:R-:W-:Y:S08]  /*e7c0*/  HMMA.16816.F32 R44, R100.reuse, R116, R44 ;  /* 0x00000074642c723c */ /* 0x050ff0000000182c */
[C---:B------:R-:W-:Y:S01]  /*e7d0*/  HMMA.16816.F32 R48, R100.reuse, R118, R48 ;  /* 0x000000766430723c */ /* 0x040fe20000001830 */
[----:B------:R-:W4:Y:S07]  /*e7e0*/  LDSM.16.MT88.4 R116, [R198+0x11000] ;  /* 0x01100000c674783b */ /* 0x000f2e0000004200 */
[C---:B--2---:R-:W-:Y:S08]  /*e7f0*/  HMMA.16816.F32 R52, R100.reuse, R108, R52 ;  /* 0x0000006c6434723c */ /* 0x044ff00000001834 */
[C---:B------:R-:W-:Y:S01]  /*e800*/  HMMA.16816.F32 R56, R100.reuse, R110, R56 ;  /* 0x0000006e6438723c */ /* 0x040fe20000001838 */
[----:B------:R-:W2:Y:S07]  /*e810*/  LDSM.16.MT88.4 R108, [R197+0x11000] ;  /* 0x01100000c56c783b */ /* 0x000eae0000004200 */
[C---:B---3--:R-:W-:Y:S08]  /*e820*/  HMMA.16816.F32 R60, R100.reuse, R112, R60 ;  /* 0x00000070643c723c */ /* 0x048ff0000000183c */
[C---:B------:R-:W-:Y:S01]  /*e830*/  HMMA.16816.F32 R64, R100.reuse, R114, R64 ;  /* 0x000000726440723c */ /* 0x040fe20000001840 */
[----:B------:R-:W3:Y:S07]  /*e840*/  LDSM.16.MT88.4 R112, [R196+0x11000] ;  /* 0x01100000c470783b */ /* 0x000eee0000004200 */
[C---:B-1----:R-:W-:Y:S08]  /*e850*/  HMMA.16816.F32 R68, R100.reuse, R104, R68 ;  /* 0x000000686444723c */ /* 0x042ff00000001844 */
[C---:B------:R-:W-:Y:S01]  /*e860*/  HMMA.16816.F32 R72, R100.reuse, R106, R72 ;  /* 0x0000006a6448723c */ /* 0x040fe20000001848 */
[----:B------:R-:W-:Y:S07]  /*e870*/  LDSM.16.MT88.4 R104, [R197+0xd800] ;  /* 0x00d80000c568783b */ /* 0x000fee0000004200 */
[C---:B----4-:R-:W-:Y:S08]  /*e880*/  HMMA.16816.F32 R76, R100.reuse, R116, R76 ;  /* 0x00000074644c723c */ /* 0x050ff0000000184c */
[C---:B------:R-:W-:Y:S01]  /*e890*/  HMMA.16816.F32 R80, R100.reuse, R118, R80 ;  /* 0x000000766450723c */ /* 0x040fe20000001850 */
[----:B------:R-:W1:Y:S07]  /*e8a0*/  LDSM.16.MT88.4 R116, [R198+0xd800] ;  /* 0x00d80000c674783b */ /* 0x000e6e0000004200 */
[C---:B--2---:R-:W-:Y:S08]  /*e8b0*/  HMMA.16816.F32 R84, R100.reuse, R108, R84 ;  /* 0x0000006c6454723c */ /* 0x044ff00000001854 */
[C---:B------:R-:W-:Y:S08]  /*e8c0*/  HMMA.16816.F32 R88, R100.reuse, R110, R88 ;  /* 0x0000006e6458723c */ /* 0x040ff00000001858 */
[C---:B---3--:R-:W-:Y:S08]  /*e8d0*/  HMMA.16816.F32 R92, R100.reuse, R112, R92 ;  /* 0x00000070645c723c */ /* 0x048ff0000000185c */
[----:B------:R-:W-:Y:S08]  /*e8e0*/  HMMA.16816.F32 R96, R100, R114, R96 ;  /* 0x000000726460723c */ /* 0x000ff00000001860 */
[C---:B------:R-:W-:Y:S01]  /*e8f0*/  HMMA.16816.F32 R128, R136.reuse, R124, R4 ;  /* 0x0000007c8880723c */ /* 0x040fe20000001804 */
[----:B------:R-:W2:Y:S07]  /*e900*/  LDSM.16.MT88.4 R4, [R198+0x11800] ;  /* 0x01180000c604783b */ /* 0x000eae0000004200 */
[C---:B------:R-:W-:Y:S01]  /*e910*/  HMMA.16816.F32 R124, R136.reuse, R126, R8 ;  /* 0x0000007e887c723c */ /* 0x040fe20000001808 */
[----:B------:R-:W3:Y:S07]  /*e920*/  LDSM.16.MT88.4 R8, [R197+0x11800] ;  /* 0x01180000c508783b */ /* 0x000eee0000004200 */
[C---:B-1----:R-:W-:Y:S01]  /*e930*/  HMMA.16816.F32 R120, R136.reuse, R116, R12 ;  /* 0x000000748878723c */ /* 0x042fe2000000180c */
[----:B------:R-:W1:Y:S07]  /*e940*/  LDSM.16.MT88.4 R12, [R196+0x11800] ;  /* 0x01180000c40c783b */ /* 0x000e6e0000004200 */
[C---:B------:R-:W-:Y:S07]  /*e950*/  HMMA.16816.F32 R116, R136.reuse, R118, R16 ;  /* 0x000000768874723c */ /* 0x040fee0000001810 */
[----:B------:R-:W-:Y:S01]  /*e960*/  FADD.FTZ R17, R165, R166 ;  /* 0x000000a6a5117221 */ /* 0x000fe20000010000 */
[C---:B------:R-:W-:Y:S04]  /*e970*/  HMMA.16816.F32 R112, R136.reuse, R104, R20 ;  /* 0x000000688870723c */ /* 0x040fe80000001814 */
[----:B------:R-:W-:Y:S04]  /*e980*/  FADD.FTZ R17, R164, R17 ;  /* 0x00000011a4117221 */ /* 0x000fe80000010000 */
        /* <DEDUP_REMOVED lines=23> */
[----:B------:R-:W-:Y:S01]  /*eb00*/  FADD.FTZ R0, R172, R5 ;  /* 0x00000005ac007221 */ /* 0x000fe20000010000 */
[C---:B---3--:R-:W-:Y:S03]  /*eb10*/  HMMA.16816.F32 R84, R136.reuse, R8, R84 ;  /* 0x000000088854723c */ /* 0x048fe60000001854 */
[----:B------:R-:W-:Y:S04]  /*eb20*/  FADD.FTZ R0, R173, R0 ;  /* 0x00000000ad007221 */ /* 0x000fe80000010000 */
[----:B------:R-:W-:Y:S01]  /*eb30*/  FADD.FTZ R5, R177, R0 ;  /* 0x00000000b1057221 */ /* 0x000fe20000010000 */
[C---:B------:R-:W-:Y:S04]  /*eb40*/  HMMA.16816.F32 R88, R136.reuse, R10, R88 ;  /* 0x0000000a8858723c */ /* 0x040fe80000001858 */
[----:B------:R-:W-:Y:S02]  /*eb50*/  FADD.FTZ R5, R176, R5 ;  /* 0x00000005b0057221 */ /* 0x000fe40000010000 */
[----:B------:R-:W-:Y:S02]  /*eb60*/  FADD.FTZ R0, R234, R183 ;  /* 0x000000b7ea007221 */ /* 0x000fe40000010000 */
[----:B------:R-:W-:Y:S01]  /*eb70*/  FADD.FTZ R180, R180, R5 ;  /* 0x00000005b4b47221 */ /* 0x000fe20000010000 */
[C---:B-1----:R-:W-:Y:S03]  /*eb80*/  HMMA.16816.F32 R92, R136.reuse, R12, R92 ;  /* 0x0000000c885c723c */ /* 0x042fe6000000185c */
[----:B------:R-:W-:Y:S02]  /*eb90*/  FADD.FTZ R181, R181, R180 ;  /* 0x000000b4b5b57221 */ /* 0x000fe40000010000 */
[----:B------:R-:W-:Y:S02]  /*eba0*/  FADD.FTZ R0, R233, R0 ;  /* 0x00000000e9007221 */ /* 0x000fe40000010000 */
[----:B------:R-:W-:Y:S01]  /*ebb0*/  FADD.FTZ R236, R236, R181 ;  /* 0x000000b5ecec7221 */ /* 0x000fe20000010000 */
[----:B------:R-:W-:Y:S04]  /*ebc0*/  HMMA.16816.F32 R96, R136, R14, R96 ;  /* 0x0000000e8860723c */ /* 0x000fe80000001860 */
[----:B------:R-:W-:Y:S02]  /*ebd0*/  FADD.FTZ R237, R237, R236 ;  /* 0x000000eceded7221 */ /* 0x000fe40000010000 */
[----:B------:R-:W-:Y:S01]  /*ebe0*/  FADD.FTZ R231, R231, R0 ;  /* 0x00000000e7e77221 */ /* 0x000fe20000010000 */
[----:B------:R-:W-:Y:S01]  /*ebf0*/  MOV R0, R3 ;  /* 0x0000000300007202 */ /* 0x000fe20000000f00 */
[----:B------:R-:W-:Y:S04]  /*ec00*/  FADD.FTZ R230, R230, R237 ;  /* 0x000000ede6e67221 */ /* 0x000fe80000010000 */
[----:B------:R-:W-:Y:S02]  /*ec10*/  FADD.FTZ R235, R235, R230 ;  /* 0x000000e6ebeb7221 */ /* 0x000fe40000010000 */
[----:B------:R-:W-:Y:S02]  /*ec20*/  FADD.FTZ R231, R232, R231 ;  /* 0x000000e7e8e77221 */ /* 0x000fe40000010000 */
[----:B------:R-:W-:Y:S02]  /*ec30*/  FADD.FTZ R228, R228, R235 ;  /* 0x000000ebe4e47221 */ /* 0x000fe40000010000 */
[----:B------:R-:W-:Y:S02]  /*ec40*/  FADD.FTZ R134, R134, R231 ;  /* 0x000000e786867221 */ /* 0x000fe40000010000 */
[----:B------:R-:W-:Y:S02]  /*ec50*/  FADD.FTZ R225, R229, R228 ;  /* 0x000000e4e5e17221 */ /* 0x000fe40000010000 */
[----:B------:R-:W-:Y:S01]  /*ec60*/  FADD.FTZ R223, R133, R134 ;  /* 0x0000008685df7221 */ /* 0x000fe20000010000 */
[----:B------:R-:W-:-:S05]  /*ec70*/  @P1 BRA `(.L_x_1464) ;  /* 0xffffc50000001947 */ /* 0x000fca000383ffff */
.L_x_1460:
        /* <DEDUP_REMOVED lines=280> */
.L_x_1466:
[----:B--234-:R-:W-:Y:S05]  /*fe00*/  BSYNC B0 ;  /* 0x0000000000007941 */ /* 0x01cfea0003800000 */
.L_x_1465:
        /* <DEDUP_REMOVED lines=18> */
.L_x_1468:
[----:B------:R-:W-:Y:S05]  /*ff30*/  BSYNC B0 ;  /* 0x0000000000007941 */ /* 0x000fea0003800000 */
.L_x_1467:
        /* <DEDUP_REMOVED lines=11> */
.L_x_1470:
[----:B------:R-:W-:Y:S05]  /*fff0*/  BSYNC B0 ;  /* 0x0000000000007941 */ /* 0x000fea0003800000 */
.L_x_1469:
        /* <DEDUP_REMOVED lines=11> */
.L_x_1472:
[----:B------:R-:W-:Y:S05]  /*100b0*/  BSYNC B0 ;  /* 0x0000000000007941 */ /* 0x000fea0003800000 */
.L_x_1471:
        /* <DEDUP_REMOVED lines=11> */
.L_x_1474:
[----:B------:R-:W-:Y:S05]  /*10170*/  BSYNC B0 ;  /* 0x0000000000007941 */ /* 0x000fea0003800000 */
.L_x_1473:
        /* <DEDUP_REMOVED lines=11> */
.L_x_1476:
[----:B------:R-:W-:Y:S05]  /*10230*/  BSYNC B0 ;  /* 0x0000000000007941 */ /* 0x000fea0003800000 */
.L_x_1475:
        /* <DEDUP_REMOVED lines=11> */
.L_x_1478:
[----:B------:R-:W-:Y:S05]  /*102f0*/  BSYNC B0 ;  /* 0x0000000000007941 */ /* 0x000fea0003800000 */
.L_x_1477:
        /* <DEDUP_REMOVED lines=11> */
.L_x_1480:
[----:B------:R-:W-:Y:S05]  /*103b0*/  BSYNC B0 ;  /* 0x0000000000007941 */ /* 0x000fea0003800000 */
.L_x_1479:
        /* <DEDUP_REMOVED lines=12> */
.L_x_1481:
        /* <DEDUP_REMOVED lines=16> */
.L_x_4103:


//--------------------- .text._ZN5flash24flash_fwd_splitkv_kernelI23Flash_fwd_kernel_traitsILi192ELi64ELi64ELi4ELb0ELb0EN7cutlass6half_tE19Flash_kernel_traitsILi192ELi64ELi64ELi4ES3_EELb1ELb0ELb0ELb0ELb0ELb0ELb1ELb1EEEvNS_16Flash_fwd_paramsE --------------------------
	.section	.text._ZN5flash24flash_fwd_splitkv_kernelI23Flash_fwd_kernel_traitsILi192ELi64ELi64ELi4ELb0ELb0EN7cutlass6half_tE19Flash_kernel_traitsILi192ELi64ELi64ELi4ES3_EELb1ELb0ELb0ELb0ELb0ELb0ELb1ELb1EEEvNS_16Flash_fwd_paramsE,"ax",@progbits
	.sectioninfo	@"SHI_REGISTERS=230"
	.align	128
        .global         _ZN5flash24flash_fwd_splitkv_kernelI23Flash_fwd_kernel_traitsILi192ELi64ELi64ELi4ELb0ELb0EN7cutlass6half_tE19Flash_kernel_traitsILi192ELi64ELi64ELi4ES3_EELb1ELb0ELb0ELb0ELb0ELb0ELb1ELb1EEEvNS_16Flash_fwd_paramsE
        .type           _ZN5flash24flash_fwd_splitkv_kernelI23Flash_fwd_kernel_traitsILi192ELi64ELi64ELi4ELb0ELb0EN7cutlass6half_tE19Flash_kernel_traitsILi192ELi64ELi64ELi4ES3_EELb1ELb0ELb0ELb0ELb0ELb0ELb1ELb1EEEvNS_16Flash_fwd_paramsE,@function
        .size           _ZN5flash24flash_fwd_splitkv_kernelI23Flash_fwd_kernel_traitsILi192ELi64ELi64ELi4ELb0ELb0EN7cutlass6half_tE19Flash_kernel_traitsILi192ELi64ELi64ELi4ES3_EELb1ELb0ELb0ELb0ELb0ELb0ELb1ELb1EEEvNS_16Flash_fwd_paramsE,(.L_x_4104 - _ZN5flash24flash_fwd_splitkv_kernelI23Flash_fwd_kernel_traitsILi192ELi64ELi64ELi4ELb0ELb0EN7cutlass6half_tE19Flash_kernel_traitsILi192ELi64ELi64ELi4ES3_EELb1ELb0ELb0ELb0ELb0ELb0ELb1ELb1EEEvNS_16Flash_fwd_paramsE)
        .other          _ZN5flash24flash_fwd_splitkv_kernelI23Flash_fwd_kernel_traitsILi192ELi64ELi64ELi4ELb0ELb0EN7cutlass6half_tE19Flash_kernel_traitsILi192ELi64ELi64ELi4ES3_EELb1ELb0ELb0ELb0ELb0ELb0ELb1ELb1EEEvNS_16Flash_fwd_paramsE,@"STO_CUDA_ENTRY STV_DEFAULT"
_ZN5flash24flash_fwd_splitkv_kernelI23Flash_fwd_kernel_traitsILi192ELi64ELi64ELi4ELb0ELb0EN7cutlass6half_tE19Flash_kernel_traitsILi192ELi64ELi64ELi4ES3_EELb1ELb0ELb0ELb0ELb0ELb0ELb1ELb1EEEvNS_16Flash_fwd_paramsE:
.text._ZN5flash24flash_fwd_splitkv_kernelI23Flash_fwd_kernel_traitsILi192ELi64ELi64ELi4ELb0ELb0EN7cutlass6half_tE19Flash_kernel_traitsILi192ELi64ELi64ELi4ES3_EELb1ELb0ELb0ELb0ELb0ELb0ELb1ELb1EEEvNS_16Flash_fwd_paramsE:
[----:B------:R-:W-:Y:S02]  /*0000*/  MOV R1, c[0x0][0x28] ;  /* 0x00000a0000017a02 */ /* 0x000fe40000000f00 */
[----:B------:R-:W1:Y:S01]  /*0010*/  I2F.U32.RP R2, c[0x0][0x1c0] ;  /* 0x0000700000027b06 */ /* 0x000e620000209000 */
[----:B------:R-:W2:Y:S01]  /*0020*/  S2R R3, SR_CTAID.Z ;  /* 0x0000000000037919 */ /* 0x000ea20000002700 */
[----:B------:R-:W-:Y:S01]  /*0030*/  IMAD.MOV.U32 R4, RZ, RZ, RZ ;  /* 0x000000ffff047224 */ /* 0x000fe200078e00ff */
[----:B------:R-:W-:Y:S01]  /*0040*/  ISETP.NE.U32.AND P0, PT, RZ, c[0x0][0x1c0], PT ;  /* 0x00007000ff007a0c */ /* 0x000fe20003f05070 */
[----:B------:R-:W-:Y:S01]  /*0050*/  IMAD.MOV.U32 R9, RZ, RZ, -0x1 ;  /* 0xffffffffff097424 */ /* 0x000fe200078e00ff */
[----:B------:R-:W-:Y:S01]  /*0060*/  ISETP.NE.U32.AND P5, PT, RZ, c[0x0][0x250], PT ;  /* 0x00009400ff007a0c */ /* 0x000fe20003fa5070 */
[----:B------:R-:W-:-:S03]  /*0070*/  ULDC.64 UR6, c[0x0][0x118] ;  /* 0x0000460000067ab9 */ /* 0x000fc60000000a00 */
[----:B------:R-:W-:Y:S01]  /*0080*/  ISETP.NE.AND.EX P5, PT, RZ, c[0x0][0x254], PT, P5 ;  /* 0x00009500ff007a0c */ /* 0x000fe20003fa5350 */
[----:B-1----:R-:W1:Y:S02]  /*0090*/  MUFU.RCP R5, R2 ;  /* 0x0000000200057308 */ /* 0x002e640000001000 */
[----:B-1----:R-:W-:Y:S01]  /*00a0*/  IADD3 R5, R5, 0xffffffe, RZ ;  /* 0x0ffffffe05057810 */ /* 0x002fe20007ffe0ff */
[----:B------:R-:W-:Y:S01]  /*00b0*/  IMAD.MOV.U32 R8, RZ, RZ, RZ ;  /* 0x000000ffff087224 */ /* 0x000fe200078e00ff */
[----:B------:R-:W1:Y:S04]  /*00c0*/  LDC.U8 R2, c[0x0][0x312] ;  /* 0x0000c480ff027b82 */ /* 0x000e680000000000 */
[----:B------:R-:W3:Y:S02]  /*00d0*/  F2I.FTZ.U32.TRUNC.NTZ R5, R5 ;  /* 0x0000000500057305 */ /* 0x000ee4000021f000 */
[----:B---3--:R-:W-:-:S04]  /*00e0*/  IMAD.MOV R0, RZ, RZ, -R5 ;  /* 0x000000ffff007224 */ /* 0x008fc800078e0a05 */
[----:B------:R-:W-:-:S04]  /*00f0*/  IMAD R7, R0, c[0x0][0x1c0], RZ ;  /* 0x0000700000077a24 */ /* 0x000fc800078e02ff */
[----:B------:R-:W-:-:S06]  /*0100*/  IMAD.HI.U32 R4, R5, R7, R4 ;  /* 0x0000000705047227 */ /* 0x000fcc00078e0004 */
[----:B--2---:R-:W-:-:S04]  /*0110*/  IMAD.HI.U32 R203, R4, R3, RZ ;  /* 0x0000000304cb7227 */ /* 0x004fc800078e00ff */
[----:B------:R-:W-:-:S04]  /*0120*/  IMAD.MOV R0, RZ, RZ, -R203 ;  /* 0x000000ffff007224 */ /* 0x000fc800078e0acb */
[----:B------:R-:W-:-:S05]  /*0130*/  IMAD R0, R0, c[0x0][0x1c0], R3 ;  /* 0x0000700000007a24 */ /* 0x000fca00078e0203 */
[----:B------:R-:W-:-:S13]  /*0140*/  ISETP.GE.U32.AND P1, PT, R0, c[0x0][0x1c0], PT ;  /* 0x0000700000007a0c */ /* 0x000fda0003f26070 */
[----:B------:R-:W-:Y:S02]  /*0150*/  @P1 IADD3 R0, R0, -c[0x0][0x1c0], RZ ;  /* 0x8000700000001a10 */ /* 0x000fe40007ffe0ff */
[----:B------:R-:W-:Y:S02]  /*0160*/  @P1 IADD3 R203, R203, 0x1, RZ ;  /* 0x00000001cbcb1810 */ /* 0x000fe40007ffe0ff */
[----:B------:R-:W-:Y:S01]  /*0170*/  ISETP.GE.U32.AND P2, PT, R0, c[0x0][0x1c0], PT ;  /* 0x0000700000007a0c */ /* 0x000fe20003f46070 */
[----:B------:R-:W-:Y:S01]  /*0180*/  IMAD.MOV.U32 R0, RZ, RZ, 0x4 ;  /* 0x00000004ff007424 */ /* 0x000fe200078e00ff */
[----:B------:R-:W-:-:S04]  /*0190*/  ISETP.NE.U32.AND P1, PT, RZ, c[0x0][0x240], PT ;  /* 0x00009000ff007a0c */ /* 0x000fc80003f25070 */
[----:B------:R-:W-:-:S07]  /*01a0*/  ISETP.NE.AND.EX P1, PT, RZ, c[0x0][0x244], PT, P1 ;  /* 0x00009100ff007a0c */ /* 0x000fce0003f25310 */
[----:B------:R-:W-:Y:S02]  /*01b0*/  @P2 IADD3 R203, R203, 0x1, RZ ;  /* 0x00000001cbcb2810 */ /* 0x000fe40007ffe0ff */
[----:B------:R-:W-:Y:S02]  /*01c0*/  @!P0 LOP3.LUT R203, RZ, c[0x0][0x1c0], RZ, 0x33, !PT ;  /* 0x00007000ffcb8a12 */ /* 0x000fe400078e33ff */
[----:B-1----:R-:W-:Y:S02]  /*01d0*/  ISETP.NE.AND P2, PT, R2, RZ, PT ;  /* 0x000000ff0200720c */ /* 0x002fe40003f45270 */
[----:B------:R-:W-:Y:S01]  /*01e0*/  ISETP.EQ.U32.AND P0, PT, RZ, c[0x0][0x248], PT ;  /* 0x00009200ff007a0c */ /* 0x000fe20003f02070 */
[----:B------:R-:W-:-:S03]  /*01f0*/  IMAD.WIDE R6, R203, R0, c[0x0][0x240] ;  /* 0x00009000cb067625 */ /* 0x000fc600078e0200 */
[----:B------:R-:W-:Y:S01]  /*0200*/  ISETP.EQ.OR.EX P0, PT, RZ, c[0x0][0x24c], !P2, P0 ;  /* 0x00009300ff007a0c */ /* 0x000fe20005702700 */
[CC--:B------:R-:W-:Y:S01]  /*0210*/  IMAD.WIDE R164, R203.reuse, R0.reuse, c[0x0][0x250] ;  /* 0x00009400cba47625 */ /* 0x0c0fe200078e0200 */
[----:B------:R-:W2:Y:S04]  /*0220*/  @P1 LDG.E R9, [R6.64] ;  /* 0x0000000606091981 */ /* 0x000ea8000c1e1900 */
[----:B------:R-:W2:Y:S01]  /*0230*/  @P1 LDG.E R202, [R6.64+0x4] ;  /* 0x0000040606ca1981 */ /* 0x000ea2000c1e1900 */
[----:B------:R-:W-:Y:S01]  /*0240*/  MOV R21, 0xffffffff ;  /* 0xffffffff00157802 */ /* 0x000fe20000000f00 */
[----:B------:R-:W-:Y:S02]  /*0250*/  IMAD.WIDE R4, R203, R0, c[0x0][0x248] ;  /* 0x00009200cb047625 */ /* 0x000fe400078e0200 */
[----:B------:R1:W5:Y:S04]  /*0260*/  @P5 LDG.E R8, [R164.64] ;  /* 0x00000006a4085981 */ /* 0x000368000c1e1900 */
[----:B------:R1:W5:Y:S01]  /*0270*/  @!P0 LDG.E R21, [R4.64] ;  /* 0x0000000604158981 */ /* 0x000362000c1e1900 */
[----:B------:R-:W-:Y:S01]  /*0280*/  ISETP.NE.U32.AND P0, PT, RZ, c[0x0][0x248], PT ;  /* 0x00009200ff007a0c */ /* 0x000fe20003f05070 */
[----:B------:R-:W-:-:S02]  /*0290*/  IMAD.MOV R160, RZ, RZ, -R203 ;  /* 0x000000ffffa07224 */ /* 0x000fc400078e0acb */
[----:B------:R-:W3:Y:S01]  /*02a0*/  S2R R17, SR_CTAID.X ;  /* 0x0000000000117919 */ /* 0x000ee20000002500 */
[----:B------:R-:W-:Y:S01]  /*02b0*/  ISETP.NE.AND.EX P0, PT, RZ, c[0x0][0x24c], PT, P0 ;  /* 0x00009300ff007a0c */ /* 0x000fe20003f05300 */
[----:B------:R-:W-:Y:S02]  /*02c0*/  IMAD R160, R160, c[0x0][0x1c0], R3 ;  /* 0x00007000a0a07a24 */ /* 0x000fe400078e0203 */
[----:B------:R-:W4:Y:S01]  /*02d0*/  S2R R2, SR_CTAID.Y ;  /* 0x0000000000027919 */ /* 0x000f220000002600 */
[----:B--2---:R-:W-:Y:S01]  /*02e0*/  @P1 IADD3 R202, R202, -R9, RZ ;  /* 0x80000009caca1210 */ /* 0x004fe20007ffe0ff */
[----:B------:R-:W-:-:S08]  /*02f0*/  @!P1 IMAD.MOV.U32 R202, RZ, RZ, c[0x0][0x214] ;  /* 0x00008500ffca9624 */ /* 0x000fd000078e00ff */
[----:B------:R-:W-:Y:S05]  /*0300*/  @!P0 BRA `(.L_x_1482) ;  /* 0x0000004000008947 */ /* 0x000fea0003800000 */
[----:B-1-34-:R-:W2:Y:S02]  /*0310*/  @P2 LDG.E R6, [R4.64+0x4] ;  /* 0x0000040604062981 */ /* 0x01aea4000c1e1900 */
[----:B--2--5:R-:W-:-:S06]  /*0320*/  @P2 IADD3 R67, R6, -R21, RZ ;  /* 0x8000001506432210 */ /* 0x024fcc0007ffe0ff */
[----:B------:R1:W5:Y:S01]  /*0330*/  @!P2 LDG.E R67, [R4.64] ;  /* 0x000000060443a981 */ /* 0x000362000c1e1900 */
[----:B------:R-:W-:Y:S05]  /*0340*/  BRA `(.L_x_1483) ;  /* 0x0000001000007947 */ /* 0x000fea0003800000 */
.L_x_1482:
[----:B-1-34-:R-:W-:Y:S02]  /*0350*/  MOV R67, c[0x0][0x218] ;  /* 0x0000860000437a02 */ /* 0x01afe40000000f00 */
.L_x_1483:
[----:B------:R-:W-:-:S04]  /*0360*/  ISETP.NE.U32.AND P2, PT, RZ, c[0x0][0x258], PT ;  /* 0x00009600ff007a0c */ /* 0x000fc80003f45070 */
[----:B------:R-:W-:-:S13]  /*0370*/  ISETP.NE.AND.EX P2, PT, RZ, c[0x0][0x25c], PT, P2 ;  /* 0x00009700ff007a0c */ /* 0x000fda0003f45320 */
[----:B------:R-:W-:-:S05]  /*0380*/  @P2 IMAD.WIDE R6, R203, R0, c[0x0][0x258] ;  /* 0x00009600cb062625 */ /* 0x000fca00078e0200 */
[----:B------:R-:W2:Y:S01]  /*0390*/  @P2 LDG.E R65, [R6.64] ;  /* 0x0000000606412981 */ /* 0x000ea2000c1e1900 */
[----:B------:R-:W-:Y:S01]  /*03a0*/  IMAD.SHL.U32 R63, R17, 0x40, RZ ;  /* 0x00000040113f7824 */ /* 0x000fe200078e00ff */
[----:B------:R-:W-:Y:S01]  /*03b0*/  @!P2 ISETP.NE.U32.AND P1, PT, RZ, c[0x0][0x268], PT ;  /* 0x00009a00ff00aa0c */ /* 0x000fe20003f25070 */
[----:B-----5:R-:W-:-:S03]  /*03c0*/  IMAD.IADD R67, R67, 0x1, -R8 ;  /* 0x0000000143437824 */ /* 0x020fc600078e0a08 */
[----:B------:R-:W-:Y:S02]  /*03d0*/  ISETP.GT.AND P0, PT, R202, R63, PT ;  /* 0x0000003fca00720c */ /* 0x000fe40003f04270 */
[----:B------:R-:W-:-:S04]  /*03e0*/  @!P2 ISETP.NE.AND.EX P1, PT, RZ, c[0x0][0x26c], PT, P1 ;  /* 0x00009b00ff00aa0c */ /* 0x000fc80003f25310 */
[----:B-1----:R-:W-:Y:S01]  /*03f0*/  @!P2 SEL R4, RZ, c[0x0][0x21c], !P1 ;  /* 0x00008700ff04aa07 */ /* 0x002fe20004800000 */
[----:B--2---:R-:W-:-:S04]  /*0400*/  @P2 IMAD.IADD R65, R65, 0x1, -R8 ;  /* 0x0000000141412824 */ /* 0x004fc800078e0a08 */
[----:B------:R-:W-:Y:S02]  /*0410*/  @!P2 IMAD.IADD R65, R67, 0x1, R4 ;  /* 0x000000014341a824 */ /* 0x000fe400078e0204 */
        /* <DEDUP_REMOVED lines=10> */
[----:B------:R-:W-:-:S04]  /*04c0*/  IADD3 R6, R6, -0x1, RZ ;  /* 0xffffffff06067810 */ /* 0x000fc80007ffe0ff */
[----:B------:R-:W-:Y:S02]  /*04d0*/  IABS R3, R6 ;  /* 0x0000000600037213 */ /* 0x000fe40000000000 */
[----:B------:R-:W-:-:S04]  /*04e0*/  LOP3.LUT R6, R6, c[0x0][0x10], RZ, 0x3c, !PT ;  /* 0x0000040006067a12 */ /* 0x000fc800078e3cff */
[----:B------:R-:W-:Y:S02]  /*04f0*/  ISETP.GE.AND P0, PT, R6, RZ, PT ;  /* 0x000000ff0600720c */ /* 0x000fe40003f06270 */
[----:B--2---:R-:W-:-:S04]  /*0500*/  IADD3 R10, R10, 0xffffffe, RZ ;  /* 0x0ffffffe0a0a7810 */ /* 0x004fc80007ffe0ff */
[----:B------:R-:W2:Y:S02]  /*0510*/  F2I.FTZ.U32.TRUNC.NTZ R11, R10 ;  /* 0x0000000a000b7305 */ /* 0x000ea4000021f000 */
[----:B--2---:R-:W-:Y:S02]  /*0520*/  IMAD.MOV R4, RZ, RZ, -R11 ;  /* 0x000000ffff047224 */ /* 0x004fe400078e0a0b */
        /* <DEDUP_REMOVED lines=12> */
[----:B------:R-:W-:-:S04]  /*05f0*/  IADD3 R5, R4, c[0x0][0x2e8], R65 ;  /* 0x0000ba0004057a10 */ /* 0x000fc80007ffe041 */
[----:B------:R-:W-:-:S03]  /*0600*/  SHF.R.S32.HI R134, RZ, 0x1f, R5 ;  /* 0x0000001fff867819 */ /* 0x000fc60000011405 */
[----:B------:R-:W-:Y:S02]  /*0610*/  @P2 IADD3 R7, R7, 0x1, RZ ;  /* 0x0000000107072810 */ /* 0x000fe40007ffe0ff */
[----:B------:R-:W-:-:S03]  /*0620*/  LEA.HI R134, R134, R5, RZ, 0x6 ;  /* 0x0000000586867211 */ /* 0x000fc600078f30ff */
[----:B------:R-:W-:Y:S01]  /*0630*/  IMAD.MOV.U32 R3, RZ, RZ, R7 ;  /* 0x000000ffff037224 */ /* 0x000fe200078e0007 */
[----:B------:R-:W-:Y:S02]  /*0640*/  IADD3 R7, R65, 0x3f, RZ ;  /* 0x0000003f41077810 */ /* 0x000fe40007ffe0ff */
[----:B------:R-:W-:Y:S01]  /*0650*/  SHF.R.S32.HI R134, RZ, 0x6, R134 ;  /* 0x00000006ff867819 */ /* 0x000fe20000011486 */
[----:B------:R-:W-:Y:S01]  /*0660*/  @!P0 IMAD.MOV R3, RZ, RZ, -R3 ;  /* 0x000000ffff038224 */ /* 0x000fe200078e0a03 */
[----:B------:R-:W-:Y:S02]  /*0670*/  @!P1 LOP3.LUT R3, RZ, c[0x0][0x10], RZ, 0x33, !PT ;  /* 0x00000400ff039a12 */ /* 0x000fe400078e33ff */
[----:B------:R-:W-:-:S03]  /*0680*/  SHF.R.S32.HI R4, RZ, 0x1f, R7 ;  /* 0x0000001fff047819 */ /* 0x000fc60000011407 */
[----:B------:R-:W-:Y:S01]  /*0690*/  IMAD R199, R3, R2, RZ ;  /* 0x0000000203c77224 */ /* 0x000fe200078e02ff */
[----:B------:R-:W-:-:S03]  /*06a0*/  LEA.HI R4, R4, R7, RZ, 0x6 ;  /* 0x0000000704047211 */ /* 0x000fc600078f30ff */
[----:B------:R-:W-:Y:S01]  /*06b0*/  IMAD.IADD R3, R3, 0x1, R199 ;  /* 0x0000000103037824 */ /* 0x000fe200078e02c7 */
[----:B------:R-:W-:-:S04]  /*06c0*/  SHF.R.S32.HI R4, RZ, 0x6, R4 ;  /* 0x00000006ff047819 */ /* 0x000fc80000011404 */
[----:B------:R-:W-:-:S04]  /*06d0*/  IMNMX R3, R4, R3, PT ;  /* 0x0000000304037217 */ /* 0x000fc80003800200 */
[----:B------:R-:W-:-:S04]  /*06e0*/  IMNMX R134, R3, R134, PT ;  /* 0x0000008603867217 */ /* 0x000fc80003800200 */
[----:B------:R-:W-:-:S13]  /*06f0*/  ISETP.GE.AND P0, PT, R199, R134, PT ;  /* 0x00000086c700720c */ /* 0x000fda0003f06270 */
[----:B------:R-:W-:Y:S05]  /*0700*/  @!P0 BRA `(.L_x_1484) ;  /* 0x000008a000008947 */ /* 0x000fea0003800000 */
[----:B-1----:R-:W-:Y:S01]  /*0710*/  SHF.R.S32.HI R3, RZ, 0x1f, R128 ;  /* 0x0000001fff037819 */ /* 0x002fe20000011480 */
[----:B------:R-:W-:Y:S01]  /*0720*/  IMAD R203, R2, c[0x0][0x210], R203 ;  /* 0x0000840002cb7a24 */ /* 0x000fe200078e02cb */
[----:B------:R-:W-:Y:S02]  /*0730*/  BSSY B0, `(.L_x_1485) ;  /* 0x000001a000007945 */ /* 0x000fe40003800000 */
[----:B------:R-:W-:Y:S01]  /*0740*/  LEA.HI R0, R3, R128, RZ, 0x4 ;  /* 0x0000008003007211 */ /* 0x000fe200078f20ff */
[----:B------:R-:W-:-:S03]  /*0750*/  IMAD R160, R203, c[0x0][0x1c0], R160 ;  /* 0x00007000cba07a24 */ /* 0x000fc600078e02a0 */
[----:B------:R-:W-:Y:S02]  /*0760*/  LOP3.LUT R3, R0, 0xfffffff0, RZ, 0xc0, !PT ;  /* 0xfffffff000037812 */ /* 0x000fe400078ec0ff */
[----:B------:R-:W-:-:S03]  /*0770*/  SHF.R.S32.HI R0, RZ, 0x4, R0 ;  /* 0x00000004ff007819 */ /* 0x000fc60000011400 */
[----:B------:R-:W-:Y:S02]  /*0780*/  IMAD.IADD R128, R128, 0x1, -R3 ;  /* 0x0000000180807824 */ /* 0x000fe400078e0a03 */
[--C-:B------:R-:W-:Y:S02]  /*0790*/  IMAD R3, R160, c[0x0][0x214], R63.reuse ;  /* 0x00008500a0037a24 */ /* 0x100fe400078e023f */
[----:B------:R-:W-:Y:S02]  /*07a0*/  IMAD.SHL.U32 R4, R128, 0x4, RZ ;  /* 0x0000000480047824 */ /* 0x000fe400078e00ff */
[----:B------:R-:W-:Y:S02]  /*07b0*/  IMAD.IADD R63, R202, 0x1, -R63 ;  /* 0x00000001ca3f7824 */ /* 0x000fe400078e0a3f */
[----:B------:R-:W-:Y:S01]  /*07c0*/  IMAD R7, R3, c[0x0][0x22c], RZ ;  /* 0x00008b0003077a24 */ /* 0x000fe200078e02ff */
[----:B------:R-:W-:Y:S02]  /*07d0*/  SHF.R.S32.HI R5, RZ, 0x1f, R4 ;  /* 0x0000001fff057819 */ /* 0x000fe40000011404 */
[----:B------:R-:W-:-:S03]  /*07e0*/  ISETP.GE.AND P1, PT, R0, R63, PT ;  /* 0x0000003f0000720c */ /* 0x000fc60003f26270 */
        /* <DEDUP_REMOVED lines=14> */
.L_x_1486:
[----:B------:R-:W-:Y:S05]  /*08d0*/  BSYNC B0 ;  /* 0x0000000000007941 */ /* 0x000fea0003800000 */
.L_x_1485:
        /* <DEDUP_REMOVED lines=10> */
.L_x_1488:
[----:B------:R-:W-:Y:S05]  /*0980*/  BSYNC B0 ;  /* 0x0000000000007941 */ /* 0x000fea0003800000 */
.L_x_1487:
        /* <DEDUP_REMOVED lines=10> */
.L_x_1490:
[----:B------:R-:W-:Y:S05]  /*0a30*/  BSYNC B0 ;  /* 0x0000000000007941 */ /* 0x000fea0003800000 */
.L_x_1489:
        /* <DEDUP_REMOVED lines=10> */
.L_x_1492:
[----:B------:R-:W-:Y:S05]  /*0ae0*/  BSYNC B0 ;  /* 0x0000000000007941 */ /* 0x000fea0003800000 */
.L_x_1491:
        /* <DEDUP_REMOVED lines=10> */
.L_x_1494:
[----:B------:R-:W-:Y:S05]  /*0b90*/  BSYNC B0 ;  /* 0x0000000000007941 */ /* 0x000fea0003800000 */
.L_x_1493:
        /* <DEDUP_REMOVED lines=10> */
.L_x_1496:
[----:B------:R-:W-:Y:S05]  /*0c40*/  BSYNC B0 ;  /* 0x0000000000007941 */ /* 0x000fea0003800000 */
.L_x_1495:
        /* <DEDUP_REMOVED lines=10> */
.L_x_1498:
[----:B------:R-:W-:Y:S05]  /*0cf0*/  BSYNC B0 ;  /* 0x0000000000007941 */ /* 0x000fea0003800000 */
.L_x_1497:
        /* <DEDUP_REMOVED lines=10> */
.L_x_1500:
[----:B------:R-:W-:Y:S05]  /*0da0*/  BSYNC B0 ;  /* 0x0000000000007941 */ /* 0x000fea0003800000 */
.L_x_1499:
        /* <DEDUP_REMOVED lines=32> */
.L_x_1484:
[----:B-1----:R-:W-:Y:S01]  /*0fb0*/  ISETP.NE.U32.AND P1, PT, RZ, c[0x0][0x2c0], PT ;  /* 0x0000b000ff007a0c */ /* 0x002fe20003f25070 */
[--C-:B------:R-:W-:Y:S01]  /*0fc0*/  IMAD.MOV.U32 R3, RZ, RZ, R203.reuse ;  /* 0x000000ffff037224 */ /* 0x100fe200078e00cb */
[----:B------:R-:W-:Y:S02]  /*0fd0*/  ISETP.NE.U32.AND P0, PT, RZ, c[0x0][0x2b8], PT ;  /* 0x0000ae00ff007a0c */ /* 0x000fe40003f05070 */
[----:B------:R-:W-:Y:S02]  /*0fe0*/  ISETP.NE.AND.EX P1, PT, RZ, c[0x0][0x2c4], PT, P1 ;  /* 0x0000b100ff007a0c */ /* 0x000fe40003f25310 */
[----:B------:R-:W-:Y:S02]  /*0ff0*/  ISETP.NE.AND.EX P0, PT, RZ, c[0x0][0x2bc], PT, P0 ;  /* 0x0000af00ff007a0c */ /* 0x000fe40003f05300 */
[----:B------:R-:W-:-:S09]  /*1000*/  SHF.R.S32.HI R6, RZ, 0x1f, R203 ;  /* 0x0000001fff067819 */ /* 0x000fd200000114cb */
[----:B------:R-:W-:Y:S02]  /*1010*/  @P1 IMAD R2, R6, c[0x0][0x2c8], RZ ;  /* 0x0000b20006021a24 */ /* 0x000fe400078e02ff */
[----:B------:R-:W-:-:S04]  /*1020*/  @P1 IMAD.WIDE.U32 R4, R203, c[0x0][0x2c8], RZ ;  /* 0x0000b200cb041a25 */ /* 0x000fc800078e00ff */
[C---:B------:R-:W-:Y:S02]  /*1030*/  @P1 IMAD R2, R203.reuse, c[0x0][0x2cc], R2 ;  /* 0x0000b300cb021a24 */ /* 0x040fe400078e0202 */
[----:B------:R-:W-:Y:S01]  /*1040*/  @P0 IMAD.WIDE R10, R203, R0, c[0x0][0x2b8] ;  /* 0x0000ae00cb0a0625 */ /* 0x000fe200078e0200 */
[----:B------:R-:W-:-:S03]  /*1050*/  CS2R R204, SRZ ;  /* 0x0000000000cc7805 */ /* 0x000fc6000001ff00 */
[----:B------:R-:W-:Y:S01]  /*1060*/  @P1 IMAD.IADD R2, R5, 0x1, R2 ;  /* 0x0000000105021824 */ /* 0x000fe200078e0202 */
[----:B------:R1:W5:Y:S01]  /*1070*/  @P0 LDG.E R3, [R10.64] ;  /* 0x000000060a030981 */ /* 0x000362000c1e1900 */
[C---:B------:R-:W-:Y:S02]  /*1080*/  @P1 LEA R204, P0, R4.reuse, c[0x0][0x2c0], 0x2 ;  /* 0x0000b00004cc1a11 */ /* 0x040fe400078010ff */
[----:B------:R-:W-:Y:S02]  /*1090*/  PLOP3.LUT P3, PT, PT, PT, PT, 0x8, 0x0 ;  /* 0x000000000000781c */ /* 0x000fe40003f6e170 */
        /* <DEDUP_REMOVED lines=27> */
[----:B------:R-:W-:Y:S02]  /*1250*/  @!P0 IADD3 R5, -R5, RZ, RZ ;  /* 0x000000ff05058210 */ /* 0x000fe40007ffe1ff */
[----:B------:R-:W-:-:S05]  /*1260*/  @!P1 LOP3.LUT R5, RZ, c[0x0][0x2d0], RZ, 0x33, !PT ;  /* 0x0000b400ff059a12 */ /* 0x000fca00078e33ff */
[----:B------:R-:W-:-:S05]  /*1270*/  IMAD.WIDE R14, R5, 0x4, R204 ;  /* 0x00000004050e7825 */ /* 0x000fca00078e02cc */
[----:B------:R-:W2:Y:S01]  /*1280*/  LDG.E R3, [R14.64] ;  /* 0x000000060e037981 */ /* 0x000ea2000c1e1900 */
[----:B------:R-:W-:Y:S02]  /*1290*/  IABS R2, c[0x0][0x1c8] ;  /* 0x0000720000027a13 */ /* 0x000fe40000000000 */
[----:B------:R-:W-:Y:S02]  /*12a0*/  IADD3 R5, -R5, RZ, RZ ;  /* 0x000000ff05057210 */ /* 0x000fe40007ffe1ff */
[----:B------:R-:W1:Y:S03]  /*12b0*/  I2F.RP R12, R2 ;  /* 0x00000002000c7306 */ /* 0x000e660000209400 */
[----:B------:R-:W-:-:S05]  /*12c0*/  IMAD R5, R5, c[0x0][0x2d0], R114 ;  /* 0x0000b40005057a24 */ /* 0x000fca00078e0272 */
[----:B------:R-:W-:Y:S01]  /*12d0*/  SHF.R.S32.HI R133, RZ, 0x1f, R5 ;  /* 0x0000001fff857819 */ /* 0x000fe20000011405 */
[----:B-1----:R-:W1:Y:S02]  /*12e0*/  MUFU.RCP R10, R12 ;  /* 0x0000000c000a7308 */ /* 0x002e640000001000 */
[----:B-1----:R-:W-:-:S06]  /*12f0*/  IADD3 R10, R10, 0xffffffe, RZ ;  /* 0x0ffffffe0a0a7810 */ /* 0x002fcc0007ffe0ff */
[----:B------:R-:W1:Y:S02]  /*1300*/  F2I.FTZ.U32.TRUNC.NTZ R11, R10 ;  /* 0x0000000a000b7305 */ /* 0x000e64000021f000 */
[----:B-1----:R-:W-:Y:S01]  /*1310*/  IMAD.MOV R4, RZ, RZ, -R11 ;  /* 0x000000ffff047224 */ /* 0x002fe200078e0a0b */
[----:B------:R-:W-:-:S03]  /*1320*/  MOV R10, RZ ;  /* 0x000000ff000a7202 */ /* 0x000fc60000000f00 */
[----:B------:R-:W-:Y:S01]  /*1330*/  IMAD R7, R4, R2, RZ ;  /* 0x0000000204077224 */ /* 0x000fe200078e02ff */
[----:B------:R-:W-:-:S03]  /*1340*/  IABS R4, R160 ;  /* 0x000000a000047213 */ /* 0x000fc60000000000 */
[----:B------:R-:W-:-:S04]  /*1350*/  IMAD.HI.U32 R7, R11, R7, R10 ;  /* 0x000000070b077227 */ /* 0x000fc800078e000a */
[----:B------:R-:W-:-:S04]  /*1360*/  IMAD.MOV.U32 R8, RZ, RZ, R4 ;  /* 0x000000ffff087224 */ /* 0x000fc800078e0004 */
[----:B------:R-:W-:-:S05]  /*1370*/  IMAD.HI.U32 R4, R7, R8, RZ ;  /* 0x0000000807047227 */ /* 0x000fca00078e00ff */
[----:B------:R-:W-:-:S05]  /*1380*/  IADD3 R7, -R4, RZ, RZ ;  /* 0x000000ff04077210 */ /* 0x000fca0007ffe1ff */
[----:B------:R-:W-:-:S05]  /*1390*/  IMAD R7, R2, R7, R8 ;  /* 0x0000000702077224 */ /* 0x000fca00078e0208 */
[----:B------:R-:W-:-:S13]  /*13a0*/  ISETP.GT.U32.AND P0, PT, R2, R7, PT ;  /* 0x000000070200720c */ /* 0x000fda0003f04070 */
[----:B------:R-:W-:Y:S01]  /*13b0*/  @!P0 IMAD.IADD R7, R7, 0x1, -R2 ;  /* 0x0000000107078824 */ /* 0x000fe200078e0a02 */
[----:B------:R-:W-:-:S04]  /*13c0*/  @!P0 IADD3 R4, R4, 0x1, RZ ;  /* 0x0000000104048810 */ /* 0x000fc80007ffe0ff */
[----:B------:R-:W-:Y:S02]  /*13d0*/  ISETP.GE.U32.AND P1, PT, R7, R2, PT ;  /* 0x000000020700720c */ /* 0x000fe40003f26070 */
[----:B------:R-:W-:-:S04]  /*13e0*/  LOP3.LUT R2, R160, c[0x0][0x1c8], RZ, 0x3c, !PT ;  /* 0x00007200a0027a12 */ /* 0x000fc800078e3cff */
[----:B------:R-:W-:-:S07]  /*13f0*/  ISETP.GE.AND P0, PT, R2, RZ, PT ;  /* 0x000000ff0200720c */ /* 0x000fce0003f06270 */
[----:B------:R-:W-:Y:S02]  /*1400*/  @P1 IADD3 R4, R4, 0x1, RZ ;  /* 0x0000000104041810 */ /* 0x000fe40007ffe0ff */
[----:B------:R-:W-:-:S04]  /*1410*/  ISETP.NE.AND P1, PT, RZ, c[0x0][0x1c8], PT ;  /* 0x00007200ff007a0c */ /* 0x000fc80003f25270 */
[----:B------:R-:W-:-:S09]  /*1420*/  @!P0 IMAD.MOV R4, RZ, RZ, -R4 ;  /* 0x000000ffff048224 */ /* 0x000fd200078e0a04 */
[----:B------:R-:W-:Y:S02]  /*1430*/  @!P1 LOP3.LUT R4, RZ, c[0x0][0x1c8], RZ, 0x33, !PT ;  /* 0x00007200ff049a12 */ /* 0x000fe400078e33ff */
[----:B--2---:R-:W-:Y:S01]  /*1440*/  SHF.R.S32.HI R8, RZ, 0x1f, R3 ;  /* 0x0000001fff087819 */ /* 0x004fe20000011403 */
[----:B------:R-:W-:-:S04]  /*1450*/  IMAD.WIDE.U32 R10, R3, c[0x0][0x180], RZ ;  /* 0x00006000030a7a25 */ /* 0x000fc800078e00ff */
[C---:B------:R-:W-:Y:S02]  /*1460*/  IMAD R2, R8.reuse, c[0x0][0x180], RZ ;  /* 0x0000600008027a24 */ /* 0x040fe400078e02ff */
[----:B------:R-:W-:Y:S02]  /*1470*/  IMAD R8, R8, c[0x0][0x188], RZ ;  /* 0x0000620008087a24 */ /* 0x000fe400078e02ff */
[----:B------:R-:W-:Y:S02]  /*1480*/  IMAD R7, R3, c[0x0][0x184], R2 ;  /* 0x0000610003077a24 */ /* 0x000fe400078e0202 */
[----:B------:R-:W-:Y:S02]  /*1490*/  IMAD R2, R133, c[0x0][0x198], RZ ;  /* 0x0000660085027a24 */ /* 0x000fe400078e02ff */
[----:B------:R-:W-:Y:S01]  /*14a0*/  IMAD.WIDE.U32 R12, R3, c[0x0][0x188], RZ ;  /* 0x00006200030c7a25 */ /* 0x000fe200078e00ff */
[----:B------:R-:W-:-:S03]  /*14b0*/  IADD3 R11, R11, R7, RZ ;  /* 0x000000070b0b7210 */ /* 0x000fc60007ffe0ff */
[C---:B------:R-:W-:Y:S01]  /*14c0*/  IMAD R7, R5.reuse, c[0x0][0x19c], R2 ;  /* 0x0000670005077a24 */ /* 0x040fe200078e0202 */
[----:B------:R-:W-:Y:S01]  /*14d0*/  SHF.R.S32.HI R2, RZ, 0x1f, R4 ;  /* 0x0000001fff027819 */ /* 0x000fe20000011404 */
[----:B------:R-:W-:Y:S01]  /*14e0*/  IMAD.WIDE.U32 R10, R5, c[0x0][0x198], R10 ;  /* 0x00006600050a7a25 */ /* 0x000fe200078e000a */
[----:B------:R-:W-:-:S03]  /*14f0*/  MOV R20, R12 ;  /* 0x0000000c00147202 */ /* 0x000fc60000000f00 */
[----:B------:R-:W-:Y:S02]  /*1500*/  IMAD.IADD R11, R11, 0x1, R7 ;  /* 0x000000010b0b7824 */ /* 0x000fe400078e0207 */
[----:B------:R-:W-:Y:S02]  /*1510*/  IMAD R7, R2, c[0x0][0x1b0], RZ ;  /* 0x00006c0002077a24 */ /* 0x000fe400078e02ff */
[----:B------:R-:W-:-:S04]  /*1520*/  IMAD.WIDE.U32 R156, R4, c[0x0][0x1b0], R10 ;  /* 0x00006c00049c7a25 */ /* 0x000fc800078e000a */
[----:B------:R-:W-:Y:S02]  /*1530*/  IMAD R7, R4, c[0x0][0x1b4], R7 ;  /* 0x00006d0004077a24 */ /* 0x000fe400078e0207 */
[----:B------:R-:W-:-:S03]  /*1540*/  IMAD R21, R3, c[0x0][0x18c], R8 ;  /* 0x0000630003157a24 */ /* 0x000fc600078e0208 */
[----:B------:R-:W-:Y:S01]  /*1550*/  IADD3 R7, R157, R7, RZ ;  /* 0x000000079d077210 */ /* 0x000fe20007ffe0ff */
[----:B------:R-:W-:Y:S01]  /*1560*/  IMAD.IADD R21, R13, 0x1, R21 ;  /* 0x000000010d157824 */ /* 0x000fe200078e0215 */
[----:B------:R-:W-:Y:S05]  /*1570*/  BRA `(.L_x_1502) ;  /* 0x0000046000007947 */ /* 0x000fea0003800000 */
.L_x_1501:
        /* <DEDUP_REMOVED lines=17> */
.L_x_1503:
[----:B------:R-:W-:Y:S01]  /*1690*/  IABS R10, c[0x0][0x1c8] ;  /* 0x00007200000a7a13 */ /* 0x000fe20000000000 */
[----:B------:R-:W-:Y:S01]  /*16a0*/  @P4 IMAD.IADD R21, R8, 0x1, R21 ;  /* 0x0000000108154824 */ /* 0x000fe200078e0215 */
[----:B------:R-:W-:Y:S02]  /*16b0*/  MOV R12, RZ ;  /* 0x000000ff000c7202 */ /* 0x000fe40000000f00 */
[----:B------:R-:W1:Y:S01]  /*16c0*/  I2F.RP R14, R10 ;  /* 0x0000000a000e7306 */ /* 0x000e620000209400 */
[----:B------:R-:W-:-:S04]  /*16d0*/  LEA R114, R134, 0xffffffc0, 0x6 ;  /* 0xffffffc086727811 */ /* 0x000fc800078e30ff */
[----:B------:R-:W-:-:S03]  /*16e0*/  SHF.R.S32.HI R133, RZ, 0x1f, R114 ;  /* 0x0000001fff857819 */ /* 0x000fc60000011472 */
[----:B-1----:R-:W1:Y:S02]  /*16f0*/  MUFU.RCP R13, R14 ;  /* 0x0000000e000d7308 */ /* 0x002e640000001000 */
[----:B-1----:R-:W-:-:S06]  /*1700*/  IADD3 R13, R13, 0xffffffe, RZ ;  /* 0x0ffffffe0d0d7810 */ /* 0x002fcc0007ffe0ff */
[----:B------:R-:W1:Y:S02]  /*1710*/  F2I.FTZ.U32.TRUNC.NTZ R13, R13 ;  /* 0x0000000d000d7305 */ /* 0x000e64000021f000 */
[----:B-1----:R-:W-:-:S04]  /*1720*/  IMAD.MOV R4, RZ, RZ, -R13 ;  /* 0x000000ffff047224 */ /* 0x002fc800078e0a0d */
[----:B------:R-:W-:Y:S01]  /*1730*/  IMAD R5, R4, R10, RZ ;  /* 0x0000000a04057224 */ /* 0x000fe200078e02ff */
[----:B------:R-:W-:-:S03]  /*1740*/  IABS R4, R160 ;  /* 0x000000a000047213 */ /* 0x000fc60000000000 */
[----:B------:R-:W-:Y:S01]  /*1750*/  IMAD.HI.U32 R12, R13, R5, R12 ;  /* 0x000000050d0c7227 */ /* 0x000fe200078e000c */
[----:B------:R-:W-:-:S03]  /*1760*/  MOV R13, R7 ;  /* 0x00000007000d7202 */ /* 0x000fc60000000f00 */
[----:B------:R-:W-:-:S04]  /*1770*/  IMAD.MOV.U32 R11, RZ, RZ, R4 ;  /* 0x000000ffff0b7224 */ /* 0x000fc800078e0004 */
[----:B------:R-:W-:-:S04]  /*1780*/  IMAD.HI.U32 R4, R12, R11, RZ ;  /* 0x0000000b0c047227 */ /* 0x000fc800078e00ff */
[----:B------:R-:W-:Y:S01]  /*1790*/  IMAD.MOV.U32 R12, RZ, RZ, R2 ;  /* 0x000000ffff0c7224 */ /* 0x000fe200078e0002 */
[----:B------:R-:W-:-:S03]  /*17a0*/  IADD3 R5, -R4, RZ, RZ ;  /* 0x000000ff04057210 */ /* 0x000fc60007ffe1ff */
[----:B------:R-:W-:-:S04]  /*17b0*/  IMAD.WIDE.U32 R12, R114, c[0x0][0x198], R12 ;  /* 0x00006600720c7a25 */ /* 0x000fc800078e000c */
[----:B------:R-:W-:-:S05]  /*17c0*/  IMAD R5, R10, R5, R11 ;  /* 0x000000050a057224 */ /* 0x000fca00078e020b */
[----:B------:R-:W-:-:S13]  /*17d0*/  ISETP.GT.U32.AND P0, PT, R10, R5, PT ;  /* 0x000000050a00720c */ /* 0x000fda0003f04070 */
[----:B------:R-:W-:Y:S01]  /*17e0*/  @!P0 IMAD.IADD R5, R5, 0x1, -R10 ;  /* 0x0000000105058824 */ /* 0x000fe200078e0a0a */
[----:B------:R-:W-:Y:S02]  /*17f0*/  @!P0 IADD3 R4, R4, 0x1, RZ ;  /* 0x0000000104048810 */ /* 0x000fe40007ffe0ff */
[----:B------:R-:W-:Y:S02]  /*1800*/  ISETP.NE.AND P0, PT, RZ, c[0x0][0x1c8], PT ;  /* 0x00007200ff007a0c */ /* 0x000fe40003f05270 */
[----:B------:R-:W-:Y:S01]  /*1810*/  ISETP.GE.U32.AND P2, PT, R5, R10, PT ;  /* 0x0000000a0500720c */ /* 0x000fe20003f46070 */
[----:B------:R-:W-:Y:S01]  /*1820*/  @P4 IMAD.WIDE.U32 R10, R21, c[0x0][0x1a0], RZ ;  /* 0x00006800150a4a25 */ /* 0x000fe200078e00ff */
[----:B------:R-:W-:-:S03]  /*1830*/  LOP3.LUT R5, R160, c[0x0][0x1c8], RZ, 0x3c, !PT ;  /* 0x00007200a0057a12 */ /* 0x000fc600078e3cff */
[----:B------:R-:W-:Y:S01]  /*1840*/  @P4 IMAD R21, R21, c[0x0][0x1a4], R11 ;  /* 0x0000690015154a24 */ /* 0x000fe200078e020b */
[----:B------:R-:W-:Y:S01]  /*1850*/  ISETP.GE.AND P1, PT, R5, RZ, PT ;  /* 0x000000ff0500720c */ /* 0x000fe20003f26270 */
[----:B------:R-:W-:Y:S02]  /*1860*/  IMAD R5, R133, c[0x0][0x198], RZ ;  /* 0x0000660085057a24 */ /* 0x000fe400078e02ff */
[----:B------:R-:W-:Y:S02]  /*1870*/  @P4 IMAD.MOV.U32 R20, RZ, RZ, R10 ;  /* 0x000000ffff144224 */ /* 0x000fe400078e000a */
[----:B------:R-:W-:Y:S02]  /*1880*/  IMAD R5, R114, c[0x0][0x19c], R5 ;  /* 0x0000670072057a24 */ /* 0x000fe400078e0205 */
[----:B------:R-:W-:-:S03]  /*1890*/  @P2 IADD3 R4, R4, 0x1, RZ ;  /* 0x0000000104042810 */ /* 0x000fc60007ffe0ff */
[----:B------:R-:W-:Y:S01]  /*18a0*/  IADD3 R13, R13, R5, RZ ;  /* 0x000000050d0d7210 */ /* 0x000fe20007ffe0ff */
[----:B------:R-:W-:Y:S02]  /*18b0*/  IMAD.MOV.U32 R5, RZ, RZ, R114 ;  /* 0x000000ffff057224 */ /* 0x000fe400078e0072 */
[----:B------:R-:W-:Y:S02]  /*18c0*/  @!P1 IADD3 R4, -R4, RZ, RZ ;  /* 0x000000ff04049210 */ /* 0x000fe40007ffe1ff */
        /* <DEDUP_REMOVED lines=17> */
.L_x_1502:
[----:B------:R1:W5:Y:S01]  /*19e0*/  @P5 LDG.E R13, [R164.64] ;  /* 0x00000006a40d5981 */ /* 0x000362000c1e1900 */
[----:B------:R-:W-:Y:S01]  /*19f0*/  ISETP.NE.AND P0, PT, R9, -0x1, PT ;  /* 0xffffffff0900780c */ /* 0x000fe20003f05270 */
[----:B------:R-:W-:Y:S01]  /*1a00*/  IMAD.MOV.U32 R8, RZ, RZ, 0x2 ;  /* 0x00000002ff087424 */ /* 0x000fe200078e00ff */
        /* <DEDUP_REMOVED lines=8> */
[----:B------:R-:W-:Y:S01]  /*1a90*/  SHF.R.S32.HI R163, RZ, 0x1f, R160 ;  /* 0x0000001fffa37819 */ /* 0x000fe200000114a0 */
[----:B------:R-:W-:Y:S01]  /*1aa0*/  IMAD.HI.U32 R151, R8, R151, R14 ;  /* 0x0000009708977227 */ /* 0x000fe200078e000e */
[----:B------:R-:W-:-:S02]  /*1ab0*/  LEA.HI R15, R153, R128, RZ, 0x4 ;  /* 0x00000080990f7211 */ /* 0x000fc400078f20ff */
[----:B------:R-:W-:Y:S01]  /*1ac0*/  SHF.R.S32.HI R66, RZ, 0x6, R66 ;  /* 0x00000006ff427819 */ /* 0x000fe20000011442 */
[----:B------:R-:W-:Y:S01]  /*1ad0*/  @!P0 IMAD R12, R6, c[0x0][0x178], RZ ;  /* 0x00005e00060c8a24 */ /* 0x000fe200078e02ff */
[----:B------:R-:W-:Y:S01]  /*1ae0*/  SHF.R.S32.HI R64, RZ, 0x4, R15 ;  /* 0x00000004ff407819 */ /* 0x000fe2000001140f */
[----:B------:R-:W-:Y:S01]  /*1af0*/  @P0 IMAD.WIDE.U32 R22, R9, c[0x0][0x190], RZ ;  /* 0x0000640009160a25 */ /* 0x000fe200078e00ff */
[----:B------:R-:W-:Y:S02]  /*1b00*/  IMNMX R66, R199, R66, !PT ;  /* 0x00000042c7427217 */ /* 0x000fe40007800200 */
[----:B------:R-:W-:Y:S01]  /*1b10*/  SHF.R.S32.HI R149, RZ, 0x1, R151 ;  /* 0x00000001ff957819 */ /* 0x000fe20000011497 */
[----:B------:R-:W-:-:S04]  /*1b20*/  @!P0 IMAD.WIDE.U32 R10, R203, c[0x0][0x178], RZ ;  /* 0x00005e00cb0a8a25 */ /* 0x000fc800078e00ff */
[----:B-----5:R-:W-:Y:S02]  /*1b30*/  @!P0 IMAD R3, R203, c[0x0][0x17c], R12 ;  /* 0x00005f00cb038a24 */ /* 0x020fe400078e020c */
[----:B------:R-:W-:Y:S02]  /*1b40*/  @P0 IMAD R9, R9, c[0x0][0x194], R23 ;  /* 0x0000650009090a24 */ /* 0x000fe400078e0217 */
[----:B------:R-:W-:Y:S01]  /*1b50*/  @!P0 IMAD.IADD R9, R11, 0x1, R3 ;  /* 0x000000010b098824 */ /* 0x000fe200078e0203 */
[----:B------:R-:W-:Y:S01]  /*1b60*/  LOP3.LUT R3, R15, 0xfffffff0, RZ, 0xc0, !PT ;  /* 0xfffffff00f037812 */ /* 0x000fe200078ec0ff */
[----:B------:R-:W-:Y:S01]  /*1b70*/  @!P0 IMAD.MOV.U32 R22, RZ, RZ, R10 ;  /* 0x000000ffff168224 */ /* 0x000fe200078e000a */
[----:B------:R-:W-:Y:S01]  /*1b80*/  LOP3.LUT R11, R158, 0xfffffff8, RZ, 0xc0, !PT ;  /* 0xfffffff89e0b7812 */ /* 0x000fe200078ec0ff */
[----:B------:R-:W-:Y:S01]  /*1b90*/  IMAD R163, R163, c[0x0][0x1a8], RZ ;  /* 0x00006a00a3a37a24 */ /* 0x000fe200078e02ff */
[----:B------:R-:W-:Y:S01]  /*1ba0*/  SHF.R.S32.HI R158, RZ, 0x3, R158 ;  /* 0x00000003ff9e7819 */ /* 0x000fe2000001149e */
[C---:B------:R-:W-:Y:S01]  /*1bb0*/  IMAD.IADD R46, R128.reuse, 0x1, -R3 ;  /* 0x00000001802e7824 */ /* 0x040fe200078e0a03 */
[----:B------:R-:W-:Y:S01]  /*1bc0*/  LEA.HI R15, R15, R64, RZ, 0x1 ;  /* 0x000000400f0f7211 */ /* 0x000fe200078f08ff */
[----:B------:R-:W-:Y:S01]  /*1bd0*/  IMAD.IADD R62, R128, 0x1, -R11 ;  /* 0x00000001803e7824 */ /* 0x000fe200078e0a0b */
[----:B------:R-:W-:Y:S01]  /*1be0*/  SHF.R.S32.HI R159, RZ, 0x1f, R158 ;  /* 0x0000001fff9f7819 */ /* 0x000fe2000001149e */
[----:B------:R-:W-:Y:S01]  /*1bf0*/  IMAD.SHL.U32 R11, R158, 0x40, RZ ;  /* 0x000000409e0b7824 */ /* 0x000fe200078e00ff */
[----:B------:R-:W-:Y:S01]  /*1c00*/  SHF.R.S32.HI R3, RZ, 0x1f, R46 ;  /* 0x0000001fff037819 */ /* 0x000fe2000001142e */
[----:B------:R-:W-:Y:S01]  /*1c10*/  IMAD.SHL.U32 R14, R62, 0x8, RZ ;  /* 0x000000083e0e7824 */ /* 0x000fe200078e00ff */
[----:B------:R-:W-:Y:S01]  /*1c20*/  LOP3.LUT R15, R15, 0xfffffffe, RZ, 0xc0, !PT ;  /* 0xfffffffe0f0f7812 */ /* 0x000fe200078ec0ff */
[----:B------:R-:W-:Y:S01]  /*1c30*/  IMAD.WIDE R16, R17, 0x40, R158 ;  /* 0x0000004011107825 */ /* 0x000fe200078e029e */
[----:B------:R-:W-:-:S02]  /*1c40*/  LOP3.LUT R11, R11, 0x1c0, RZ, 0xc0, !PT ;  /* 0x000001c00b0b7812 */ /* 0x000fc400078ec0ff */
[----:B------:R-:W-:Y:S01]  /*1c50*/  LEA.HI R3, R3, R46, RZ, 0x3 ;  /* 0x0000002e03037211 */ /* 0x000fe200078f18ff */
[----:B------:R-:W-:Y:S01]  /*1c60*/  IMAD.IADD R64, R64, 0x1, -R15 ;  /* 0x0000000140407824 */ /* 0x000fe200078e0a0f */
[----:B------:R-:W-:Y:S01]  /*1c70*/  LOP3.LUT R19, R11, 0x38, R14, 0xf8, !PT ;  /* 0x000000380b137812 */ /* 0x000fe200078ef80e */
[----:B------:R-:W-:Y:S01]  /*1c80*/  IMAD R18, R17, c[0x0][0x190], RZ ;  /* 0x0000640011127a24 */ /* 0x000fe200078e02ff */
[----:B------:R-:W-:Y:S01]  /*1c90*/  SHF.R.U32.HI R154, RZ, 0x3, R11 ;  /* 0x00000003ff9a7819 */ /* 0x000fe2000001160b */
[----:B------:R-:W-:Y:S01]  /*1ca0*/  IMAD R155, R159, c[0x0][0x198], RZ ;  /* 0x000066009f9b7a24 */ /* 0x000fe200078e02ff */
[C---:B------:R-:W-:Y:S01]  /*1cb0*/  LOP3.LUT R11, R3.reuse, 0xfffffff8, RZ, 0xc0, !PT ;  /* 0xfffffff8030b7812 */ /* 0x040fe200078ec0ff */
[----:B------:R-:W-:Y:S01]  /*1cc0*/  IMAD R18, R16, c[0x0][0x194], R18 ;  /* 0x0000650010127a24 */ /* 0x000fe200078e0212 */
[----:B------:R-:W-:Y:S01]  /*1cd0*/  IADD3 R22, P0, R14, R22, RZ ;  /* 0x000000160e167210 */ /* 0x000fe20007f1e0ff */
[----:B------:R-:W-:Y:S01]  /*1ce0*/  IMAD.SHL.U32 R3, R3, 0x40, RZ ;  /* 0x0000004003037824 */ /* 0x000fe200078e00ff */
[----:B------:R-:W-:Y:S01]  /*1cf0*/  SHF.R.S32.HI R15, RZ, 0x1f, R14 ;  /* 0x0000001fff0f7819 */ /* 0x000fe2000001140e */
[----:B------:R-:W-:Y:S01]  /*1d00*/  IMAD.IADD R46, R46, 0x1, -R11 ;  /* 0x000000012e2e7824 */ /* 0x000fe200078e0a0b */
[----:B------:R-:W-:Y:S01]  /*1d10*/  IADD3 R11, R14, 0x40, RZ ;  /* 0x000000400e0b7810 */ /* 0x000fe20007ffe0ff */
[----:B------:R-:W-:Y:S01]  /*1d20*/  IMAD R163, R160, c[0x0][0x1ac], R163 ;  /* 0x00006b00a0a37a24 */ /* 0x000fe200078e02a3 */
[----:B------:R-:W-:Y:S01]  /*1d30*/  LOP3.LUT R154, R19, R154, RZ, 0x3c, !PT ;  /* 0x0000009a139a7212 */ /* 0x000fe200078e3cff */
[----:B------:R-:W-:Y:S01]  /*1d40*/  IMAD.X R23, R15, 0x1, R9, P0 ;  /* 0x000000010f177824 */ /* 0x000fe200000e0609 */
[----:B------:R-:W-:Y:S01]  /*1d50*/  ISETP.GE.AND P0, PT, R11, c[0x0][0x220], PT ;  /* 0x000088000b007a0c */ /* 0x000fe20003f06270 */
[----:B------:R-:W-:Y:S01]  /*1d60*/  IMAD.MOV.U32 R169, RZ, RZ, c[0x0][0x198] ;  /* 0x00006600ffa97624 */ /* 0x000fe200078e00ff */
[----:B------:R-:W-:Y:S01]  /*1d70*/  LEA.HI R9, R153, R128, RZ, 0x6 ;  /* 0x0000008099097211 */ /* 0x000fe200078f30ff */
[----:B------:R-:W-:Y:S01]  /*1d80*/  IMAD.WIDE.U32 R22, R16, c[0x0][0x190], R22 ;  /* 0x0000640010167a25 */ /* 0x000fe200078e0016 */
[----:B------:R-:W-:-:S02]  /*1d90*/  SEL R17, RZ, 0xffffffff, P0 ;  /* 0xffffffffff117807 */ /* 0x000fc40000000000 */
[----:B------:R-:W-:Y:S01]  /*1da0*/  IADD3 R20, P0, R14, R20, RZ ;  /* 0x000000140e147210 */ /* 0x000fe20007f1e0ff */
[----:B------:R-:W-:Y:S01]  /*1db0*/  IMAD.IADD R19, R23, 0x1, R18 ;  /* 0x0000000117137824 */ /* 0x000fe200078e0212 */
[C---:B------:R-:W-:Y:S01]  /*1dc0*/  LOP3.LUT P4, RZ, R46.reuse, 0x4, RZ, 0xc0, !PT ;  /* 0x000000042eff7812 */ /* 0x040fe2000788c0ff */
[----:B------:R-:W-:Y:S01]  /*1dd0*/  IMAD.SHL.U32 R17, R17, 0x2, RZ ;  /* 0x0000000211117824 */ /* 0x000fe200078e00ff */
[----:B------:R-:W-:Y:S01]  /*1de0*/  LOP3.LUT P2, RZ, R46, 0x2, RZ, 0xc0, !PT ;  /* 0x000000022eff7812 */ /* 0x000fe2000784c0ff */
[----:B------:R-:W-:Y:S01]  /*1df0*/  IMAD.X R21, R15, 0x1, R21, P0 ;  /* 0x000000010f157824 */ /* 0x000fe200000e0615 */
[----:B------:R-:W-:Y:S01]  /*1e00*/  IADD3 R136, P0, R158, R5, RZ ;  /* 0x000000059e887210 */ /* 0x000fe20007f1e0ff */
[----:B------:R-:W-:Y:S01]  /*1e10*/  IMAD.SHL.U32 R46, R46, 0x40, RZ ;  /* 0x000000402e2e7824 */ /* 0x000fe200078e00ff */
[----:B------:R-:W-:Y:S01]  /*1e20*/  ISETP.GE.AND P1, PT, R14, c[0x0][0x220], PT ;  /* 0x000088000e007a0c */ /* 0x000fe20003f26270 */
[----:B------:R-:W-:Y:S01]  /*1e30*/  IMAD.SHL.U32 R5, R64, 0x8, RZ ;  /* 0x0000000840057824 */ /* 0x000fe200078e00ff */
[----:B------:R-:W-:Y:S01]  /*1e40*/  SHF.L.U32 R9, R9, 0x3, RZ ;  /* 0x0000000309097819 */ /* 0x000fe200000006ff */
[----:B------:R-:W-:Y:S01]  /*1e50*/  IMAD.X R133, R159, 0x1, R133, P0 ;  /* 0x000000019f857824 */ /* 0x000fe200000e0685 */
[----:B------:R-:W-:Y:S01]  /*1e60*/  IADD3 R156, P0, R14, R156, RZ ;  /* 0x0000009c0e9c7210 */ /* 0x000fe20007f1e0ff */
[----:B------:R-:W-:Y:S01]  /*1e70*/  IMAD.WIDE.U32 R20, R4, c[0x0][0x1b8], R20 ;  /* 0x00006e0004147a25 */ /* 0x000fe200078e0014 */
[----:B------:R-:W-:-:S02]  /*1e80*/  SEL R8, RZ, 0x1, P1 ;  /* 0x00000001ff087807 */ /* 0x000fc40000800000 */
[----:B------:R-:W-:Y:S01]  /*1e90*/  LOP3.LUT R154, R154, 0xfffffe00, R9, 0xf8, !PT ;  /* 0xfffffe009a9a7812 */ /* 0x000fe200078ef809 */
[----:B------:R-:W-:Y:S01]  /*1ea0*/  IMAD R9, R2, c[0x0][0x1b8], RZ ;  /* 0x00006e0002097a24 */ /* 0x000fe200078e02ff */
[----:B------:R-:W-:Y:S01]  /*1eb0*/  LOP3.LUT R46, R46, 0x1c0, RZ, 0xc0, !PT ;  /* 0x000001c02e2e7812 */ /* 0x000fe200078ec0ff */
[----:B------:R-:W-:Y:S01]  /*1ec0*/  IMAD.X R157, R15, 0x1, R7, P0 ;  /* 0x000000010f9d7824 */ /* 0x000fe200000e0607 */
[----:B------:R-:W-:Y:S01]  /*1ed0*/  LOP3.LUT R17, R17, 0x2, R8, 0xe2, !PT ;  /* 0x0000000211117812 */ /* 0x000fe200078ee208 */
[----:B------:R-:W-:Y:S01]  /*1ee0*/  IMAD R8, R4, c[0x0][0x1bc], R9 ;  /* 0x00006f0004087a24 */ /* 0x000fe200078e0209 */
[----:B------:R-:W-:Y:S01]  /*1ef0*/  LOP3.LUT R5, R46, 0x8, R5, 0xf8, !PT ;  /* 0x000000082e057812 */ /* 0x000fe200078ef805 */
[----:B------:R-:W-:Y:S01]  /*1f00*/  IMAD R133, R133, c[0x0][0x1a0], RZ ;  /* 0x0000680085857a24 */ /* 0x000fe200078e02ff */
[----:B------:R-:W-:Y:S01]  /*1f10*/  ISETP.GT.AND P0, PT, R134, R66, PT ;  /* 0x000000428600720c */ /* 0x000fe20003f04270 */
[----:B------:R-:W-:Y:S01]  /*1f20*/  IMAD.IADD R9, R21, 0x1, R8 ;  /* 0x0000000115097824 */ /* 0x000fe200078e0208 */
[----:B------:R-:W-:Y:S01]  /*1f30*/  SHF.R.U32.HI R46, RZ, 0x3, R46 ;  /* 0x00000003ff2e7819 */ /* 0x000fe2000001162e */
[----:B------:R-:W-:Y:S01]  /*1f40*/  IMAD.MOV.U32 R18, RZ, RZ, R22 ;  /* 0x000000ffff127224 */ /* 0x000fe200078e0016 */
[----:B------:R-:W-:Y:S01]  /*1f50*/  SHF.L.U32 R147, R62, 0x2, RZ ;  /* 0x000000023e937819 */ /* 0x000fe200000006ff */
[----:B------:R-:W-:Y:S01]  /*1f60*/  IMAD R133, R136, c[0x0][0x1a4], R133 ;  /* 0x0000690088857a24 */ /* 0x000fe200078e0285 */
[----:B------:R-:W-:Y:S01]  /*1f70*/  IADD3 R10, R14, 0x80, RZ ;  /* 0x000000800e0a7810 */ /* 0x000fe20007ffe0ff */
[----:B------:R-:W-:Y:S01]  /*1f80*/  IMAD.WIDE.U32 R160, R160, c[0x0][0x1a8], R18 ;  /* 0x00006a00a0a07a25 */ /* 0x000fe200078e0012 */
[----:B------:R-:W-:-:S02]  /*1f90*/  LOP3.LUT R46, R5, R46, RZ, 0x3c, !PT ;  /* 0x0000002e052e7212 */ /* 0x000fc400078e3cff */
[----:B------:R-:W-:Y:S01]  /*1fa0*/  LEA.HI R153, R153, R128, RZ, 0x5 ;  /* 0x0000008099997211 */ /* 0x000fe200078f28ff */
[----:B------:R-:W-:Y:S01]  /*1fb0*/  IMAD R148, R158, R149, R147 ;  /* 0x000000959e947224 */ /* 0x000fe200078e0293 */
[----:B------:R-:W-:Y:S01]  /*1fc0*/  MOV R8, R20 ;  /* 0x0000001400087202 */ /* 0x000fe20000000f00 */
[----:B------:R-:W-:Y:S01]  /*1fd0*/  IMAD.MOV.U32 R5, RZ, RZ, c[0x0][0x1a0] ;  /* 0x00006800ff057624 */ /* 0x000fe200078e00ff */
[----:B------:R-:W-:Y:S01]  /*1fe0*/  ISETP.GE.AND P1, PT, R10, c[0x0][0x220], PT ;  /* 0x000088000a007a0c */ /* 0x000fe20003f26270 */
[----:B------:R-:W-:Y:S01]  /*1ff0*/  IMAD.IADD R147, R147, 0x1, R148 ;  /* 0x0000000193937824 */ /* 0x000fe200078e0294 */
[----:B------:R-:W-:Y:S01]  /*2000*/  LOP3.LUT R46, R46, 0xfffffe00, R3, 0xf8, !PT ;  /* 0xfffffe002e2e7812 */ /* 0x000fe200078ef803 */
[----:B------:R-:W-:Y:S01]  /*2010*/  IMAD.MOV.U32 R3, RZ, RZ, 0x20 ;  /* 0x00000020ff037424 */ /* 0x000fe200078e00ff */
[----:B------:R-:W-:Y:S01]  /*2020*/  SHF.R.S32.HI R61, RZ, 0x5, R153 ;  /* 0x00000005ff3d7819 */ /* 0x000fe20000011499 */
[----:B------:R-:W-:Y:S01]  /*2030*/  IMAD.WIDE.U32 R136, R136, c[0x0][0x1a0], R8 ;  /* 0x0000680088887a25 */ /* 0x000fe200078e0008 */
[----:B------:R-:W-:-:S02]  /*2040*/  LOP3.LUT R153, R153, 0xffffffe0, RZ, 0xc0, !PT ;  /* 0xffffffe099997812 */ /* 0x000fc400078ec0ff */
[----:B------:R-:W-:Y:S01]  /*2050*/  SEL R152, RZ, 0x4, P1 ;  /* 0x00000004ff987807 */ /* 0x000fe20000800000 */
[C---:B------:R-:W-:Y:S01]  /*2060*/  IMAD R155, R158.reuse, c[0x0][0x19c], R155 ;  /* 0x000067009e9b7a24 */ /* 0x040fe200078e029b */
[----:B------:R-:W-:Y:S01]  /*2070*/  SHF.L.U64.HI R200, R5, R0, c[0x0][0x1a4] ;  /* 0x0000690005c87619 */ /* 0x000fe20000010200 */
[----:B------:R-:W-:Y:S01]  /*2080*/  IMAD.WIDE.U32 R156, R158, c[0x0][0x198], R156 ;  /* 0x000066009e9c7a25 */ /* 0x000fe200078e009c */
[----:B------:R-:W-:Y:S02]  /*2090*/  LOP3.LUT R152, R17, R152, RZ, 0xfc, !PT ;  /* 0x0000009811987212 */ /* 0x000fe400078efcff */
[----:B------:R-:W-:Y:S01]  /*20a0*/  SHF.L.U64.HI R201, R169, R0, c[0x0][0x19c] ;  /* 0x00006700a9c97619 */ /* 0x000fe20000010200 */
[----:B------:R-:W-:Y:S01]  /*20b0*/  IMAD.SHL.U32 R117, R5, 0x10, RZ ;  /* 0x0000001005757824 */ /* 0x000fe200078e00ff */
[----:B------:R-:W-:Y:S01]  /*20c0*/  SHF.R.S32.HI R127, RZ, 0x1f, R148 ;  /* 0x0000001fff7f7819 */ /* 0x000fe20000011494 */
[----:B------:R-:W-:Y:S01]  /*20d0*/  IMAD.SHL.U32 R60, R169, 0x10, RZ ;  /* 0x00000010a93c7824 */ /* 0x000fe200078e00ff */
[----:B------:R-:W-:Y:S01]  /*20e0*/  SHF.R.S32.HI R126, RZ, 0x1f, R147 ;  /* 0x0000001fff7e7819 */ /* 0x000fe20000011493 */
[----:B------:R-:W-:Y:S01]  /*20f0*/  IMAD.IADD R153, R128, 0x1, -R153 ;  /* 0x0000000180997824 */ /* 0x000fe200078e0a99 */
[----:B------:R-:W-:Y:S01]  /*2100*/  SEL R47, R47, 0xfffffff0, !P2 ;  /* 0xfffffff02f2f7807 */ /* 0x000fe20005000000 */
[----:B------:R-:W-:Y:S01]  /*2110*/  IMAD.SHL.U32 R150, R149, 0x10, RZ ;  /* 0x0000001095967824 */ /* 0x000fe200078e00ff */
[----:B------:R-:W-:Y:S01]  /*2120*/  SEL R45, R3, 0xffffffe0, !P4 ;  /* 0xffffffe0032d7807 */ /* 0x000fe20006000000 */
[----:B------:R-:W-:-:S02]  /*2130*/  IMAD.IADD R155, R157, 0x1, R155 ;  /* 0x000000019d9b7824 */ /* 0x000fc400078e029b */
[----:B------:R-:W-:Y:S02]  /*2140*/  IMAD.IADD R133, R137, 0x1, R133 ;  /* 0x0000000189857824 */ /* 0x000fe400078e0285 */
[----:B------:R-:W-:Y:S02]  /*2150*/  IMAD.IADD R163, R161, 0x1, R163 ;  /* 0x00000001a1a37824 */ /* 0x000fe400078e02a3 */
[----:B------:R-:W-:Y:S01]  /*2160*/  @!P5 IMAD.MOV.U32 R13, RZ, RZ, RZ ;  /* 0x000000ffff0dd224 */ /* 0x000fe200078e00ff */
[----:B------:R-:W-:Y:S05]  /*2170*/  @!P0 BRA `(.L_x_1504) ;  /* 0x0000922000008947 */ /* 0x000fea0003800000 */
[C---:B-1----:R-:W-:Y:S01]  /*2180*/  IMAD R8, R6.reuse, c[0x0][0x280], RZ ;  /* 0x0000a00006087a24 */ /* 0x042fe200078e02ff */
[----:B------:R-:W-:Y:S01]  /*2190*/  SHF.R.S32.HI R7, RZ, 0x1f, R114 ;  /* 0x0000001fff077819 */ /* 0x000fe20000011472 */
[----:B------:R-:W-:Y:S01]  /*21a0*/  IMAD R6, R6, c[0x0][0x278], RZ ;  /* 0x00009e0006067a24 */ /* 0x000fe200078e02ff */
[--C-:B------:R-:W-:Y:S01]  /*21b0*/  SHF.R.S32.HI R12, RZ, 0x1f, R67.reuse ;  /* 0x0000001fff0c7819 */ /* 0x100fe20000011443 */
[C---:B------:R-:W-:Y:S01]  /*21c0*/  IMAD R8, R203.reuse, c[0x0][0x284], R8 ;  /* 0x0000a100cb087a24 */ /* 0x040fe200078e0208 */
[----:B------:R-:W-:Y:S01]  /*21d0*/  IADD3 R9, P1, P0, R114, R158, -R67 ;  /* 0x0000009e72097210 */ /* 0x000fe2000783e843 */
[----:B------:R-:W-:Y:S01]  /*21e0*/  IMAD.WIDE.U32 R18, R203, c[0x0][0x280], R14 ;  /* 0x0000a000cb127a25 */ /* 0x000fe200078e000e */
[C---:B------:R-:W-:Y:S01]  /*21f0*/  IADD3 R77, P4, R60.reuse, 0x40, RZ ;  /* 0x000000403c4d7810 */ /* 0x040fe20007f9e0ff */
[----:B------:R-:W-:Y:S01]  /*2200*/  UMOV UR8, 0x60 ;  /* 0x0000006000087882 */ /* 0x000fe20000000000 */
[----:B------:R-:W-:Y:S01]  /*2210*/  IADD3.X R7, R7, R159, ~R12, P1, P0 ;  /* 0x0000009f07077210 */ /* 0x000fe20000fe0c0c */
[C---:B------:R-:W-:Y:S01]  /*2220*/  IMAD.WIDE.U32 R16, R203.reuse, c[0x0][0x278], R14 ;  /* 0x00009e00cb107a25 */ /* 0x040fe200078e000e */
[----:B------:R-:W-:Y:S01]  /*2230*/  IADD3 R85, P2, R60, 0x80, RZ ;  /* 0x000000803c557810 */ /* 0x000fe20007f5e0ff */
[----:B------:R-:W-:Y:S01]  /*2240*/  ULDC.64 UR4, c[0x0][0x1a0] ;  /* 0x0000680000047ab9 */ /* 0x000fe20000000a00 */
[C---:B------:R-:W-:Y:S01]  /*2250*/  IADD3 R138, R150.reuse, 0x40, RZ ;  /* 0x00000040968a7810 */ /* 0x040fe20007ffe0ff */
[----:B------:R-:W-:Y:S01]  /*2260*/  IMAD R6, R203, c[0x0][0x27c], R6 ;  /* 0x00009f00cb067a24 */ /* 0x000fe200078e0206 */
[----:B------:R-:W-:Y:S01]  /*2270*/  IADD3 R135, R150, 0x80, RZ ;  /* 0x0000008096877810 */ /* 0x000fe20007ffe0ff */
[----:B------:R-:W-:Y:S01]  /*2280*/  IMAD.IADD R19, R19, 0x1, R8 ;  /* 0x0000000113137824 */ /* 0x000fe200078e0208 */
[----:B------:R-:W-:Y:S01]  /*2290*/  UIMAD UR9, UR8, UR5, URZ ;  /* 0x00000005080972a4 */ /* 0x000fe2000f8e023f */
[----:B------:R-:W-:Y:S01]  /*22a0*/  IMAD R8, R7, c[0x0][0x290], RZ ;  /* 0x0000a40007087a24 */ /* 0x000fe200078e02ff */
[----:B------:R-:W-:Y:S01]  /*22b0*/  LOP3.LUT R142, R152, 0xffff, RZ, 0xc0, !PT ;  /* 0x0000ffff988e7812 */ /* 0x000fe200078ec0ff */
[----:B------:R-:W-:Y:S01]  /*22c0*/  IMAD.IADD R17, R17, 0x1, R6 ;  /* 0x0000000111117824 */ /* 0x000fe200078e0206 */
[----:B------:R-:W-:Y:S01]  /*22d0*/  ULDC UR5, c[0x0][0x294] ;  /* 0x0000a50000057ab9 */ /* 0x000fe20000000800 */
[----:B------:R-:W-:Y:S01]  /*22e0*/  IMAD R6, R7, c[0x0][0x288], RZ ;  /* 0x0000a20007067a24 */ /* 0x000fe200078e02ff */
[----:B------:R-:W-:Y:S01]  /*22f0*/  UIMAD UR5, UR8, UR5, URZ ;  /* 0x00000005080572a4 */ /* 0x000fe2000f8e023f */
[C---:B------:R-:W-:Y:S01]  /*2300*/  IMAD R8, R9.reuse, c[0x0][0x294], R8 ;  /* 0x0000a50009087a24 */ /* 0x040fe200078e0208 */
[----:B------:R-:W-:Y:S01]  /*2310*/  UIMAD.WIDE.U32 UR10, UR8, UR4, URZ ;  /* 0x00000004080a72a5 */ /* 0x000fe2000f8e003f */
[C---:B------:R-:W-:Y:S01]  /*2320*/  IMAD.WIDE.U32 R18, R9.reuse, c[0x0][0x290], R18 ;  /* 0x0000a40009127a25 */ /* 0x040fe200078e0012 */
[C---:B------:R-:W-:Y:S01]  /*2330*/  LOP3.LUT R146, R142.reuse, 0x1, RZ, 0xc0, !PT ;  /* 0x000000018e927812 */ /* 0x040fe200078ec0ff */
[----:B------:R-:W-:Y:S01]  /*2340*/  ULDC UR4, c[0x0][0x230] ;  /* 0x00008c0000047ab9 */ /* 0x000fe20000000800 */
[----:B------:R-:W-:Y:S01]  /*2350*/  LOP3.LUT R144, R142, 0x2, RZ, 0xc0, !PT ;  /* 0x000000028e907812 */ /* 0x000fe200078ec0ff */
[C---:B------:R-:W-:Y:S01]  /*2360*/  IMAD R6, R9.reuse, c[0x0][0x28c], R6 ;  /* 0x0000a30009067a24 */ /* 0x040fe200078e0206 */
[C---:B------:R-:W-:Y:S01]  /*2370*/  IADD3 R145, R158.reuse, 0x10, RZ ;  /* 0x000000109e917810 */ /* 0x040fe20007ffe0ff */
[----:B------:R-:W-:Y:S01]  /*2380*/  IMAD.WIDE.U32 R16, R9, c[0x0][0x288], R16 ;  /* 0x0000a20009107a25 */ /* 0x000fe200078e0010 */
[C---:B------:R-:W-:Y:S01]  /*2390*/  IADD3 R143, R158.reuse, 0x20, RZ ;  /* 0x000000209e8f7810 */ /* 0x040fe20007ffe0ff */
[----:B------:R-:W-:Y:S01]  /*23a0*/  UIADD3 UR9, UR11, UR9, URZ ;  /* 0x000000090b097290 */ /* 0x000fe2000fffe03f */
[----:B------:R-:W-:Y:S01]  /*23b0*/  IADD3 R140, R158, 0x30, RZ ;  /* 0x000000309e8c7810 */ /* 0x000fe20007ffe0ff */
[----:B------:R-:W-:Y:S01]  /*23c0*/  IMAD.IADD R9, R19, 0x1, R8 ;  /* 0x0000000113097824 */ /* 0x000fe200078e0208 */
[----:B------:R-:W-:Y:S01]  /*23d0*/  SHF.R.S32.HI R125, RZ, 0x1f, R150 ;  /* 0x0000001fff7d7819 */ /* 0x000fe20000011496 */
[----:B------:R-:W-:Y:S01]  /*23e0*/  IMAD.MOV.U32 R8, RZ, RZ, R18 ;  /* 0x000000ffff087224 */ /* 0x000fe200078e0012 */
[----:B------:R-:W-:Y:S01]  /*23f0*/  LOP3.LUT R142, R142, 0x4, RZ, 0xc0, !PT ;  /* 0x000000048e8e7812 */ /* 0x000fe200078ec0ff */
[----:B------:R-:W-:Y:S01]  /*2400*/  IMAD R109, R2, c[0x0][0x2a0], RZ ;  /* 0x0000a800026d7a24 */ /* 0x000fe200078e02ff */
[----:B------:R-:W-:Y:S01]  /*2410*/  SHF.R.S32.HI R123, RZ, 0x1f, R138 ;  /* 0x0000001fff7b7819 */ /* 0x000fe2000001148a */
[----:B------:R-:W-:Y:S01]  /*2420*/  IMAD.WIDE.U32 R8, R4, c[0x0][0x2a0], R8 ;  /* 0x0000a80004087a25 */ /* 0x000fe200078e0008 */
[----:B------:R-:W-:Y:S01]  /*2430*/  SHF.R.S32.HI R121, RZ, 0x1f, R135 ;  /* 0x0000001fff797819 */ /* 0x000fe20000011487 */
[----:B------:R-:W-:-:S02]  /*2440*/  ULDC.U8 UR8, c[0x0][0x313] ;  /* 0x0000c4c000087ab9 */ /* 0x000fc40000000000 */
[----:B------:R-:W-:Y:S01]  /*2450*/  IMAD R109, R4, c[0x0][0x2a4], R109 ;  /* 0x0000a900046d7a24 */ /* 0x000fe200078e026d */
[----:B------:R-:W-:Y:S01]  /*2460*/  LEA R108, P1, R8, c[0x0][0x270], 0x1 ;  /* 0x00009c00086c7a11 */ /* 0x000fe200078208ff */
[----:B------:R-:W-:Y:S02]  /*2470*/  IMAD.IADD R114, R13, 0x1, R114 ;  /* 0x000000010d727824 */ /* 0x000fe400078e0272 */
[----:B------:R-:W-:Y:S02]  /*2480*/  IMAD.IADD R109, R9, 0x1, R109 ;  /* 0x00000001096d7824 */ /* 0x000fe400078e026d */
[----:B------:R-:W-:Y:S02]  /*2490*/  IMAD.IADD R7, R17, 0x1, R6 ;  /* 0x0000000111077824 */ /* 0x000fe400078e0206 */
[----:B------:R-:W-:Y:S01]  /*24a0*/  IMAD R111, R2, c[0x0][0x298], RZ ;  /* 0x0000a600026f7a24 */ /* 0x000fe200078e02ff */
[----:B------:R-:W-:Y:S01]  /*24b0*/  LEA.HI.X R109, R8, c[0x0][0x274], R109, 0x1, P1 ;  /* 0x00009d00086d7a11 */ /* 0x000fe200008f0c6d */
[----:B------:R-:W-:Y:S01]  /*24c0*/  IMAD.MOV.U32 R6, RZ, RZ, R16 ;  /* 0x000000ffff067224 */ /* 0x000fe200078e0010 */
[----:B------:R-:W-:Y:S01]  /*24d0*/  LEA R104, P1, R156, c[0x0][0x168], 0x1 ;  /* 0x00005a009c687a11 */ /* 0x000fe200078208ff */
[----:B------:R-:W-:-:S03]  /*24e0*/  IMAD.WIDE.U32 R12, R5, 0x20, RZ ;  /* 0x00000020050c7825 */ /* 0x000fc600078e00ff */
[----:B------:R-:W-:Y:S01]  /*24f0*/  LEA.HI.X R105, R156, c[0x0][0x16c], R155, 0x1, P1 ;  /* 0x00005b009c697a11 */ /* 0x000fe200008f0c9b */
[C---:B------:R-:W-:Y:S02]  /*2500*/  IMAD R111, R4.reuse, c[0x0][0x29c], R111 ;  /* 0x0000a700046f7a24 */ /* 0x040fe400078e026f */
[----:B------:R-:W-:Y:S02]  /*2510*/  IMAD R114, R149, R114, RZ ;  /* 0x0000007295727224 */ /* 0x000fe400078e02ff */
        /* <DEDUP_REMOVED lines=20> */
[----:B------:R-:W-:Y:S01]  /*2660*/  IMAD.MOV.U32 R166, RZ, RZ, c[0x0][0x290] ;  /* 0x0000a400ffa67624 */ /* 0x000fe200078e00ff */
[----:B------:R-:W-:Y:S01]  /*2670*/  IADD3 R74, P0, R69, 0x40, RZ ;  /* 0x00000040454a7810 */ /* 0x000fe20007f1e0ff */
[----:B------:R-:W-:Y:S01]  /*2680*/  IMAD.X R86, RZ, RZ, R201, P2 ;  /* 0x000000ffff567224 */ /* 0x000fe200010e06c9 */
[----:B------:R-:W-:Y:S01]  /*2690*/  SHF.L.U64.HI R115, R114, 0x1, R115 ;  /* 0x0000000172737819 */ /* 0x000fe20000010273 */
[----:B------:R-:W-:Y:S01]  /*26a0*/  IMAD.X R80, R201, 0x1, R78, P4 ;  /* 0x00000001c9507824 */ /* 0x000fe200020e064e */
[----:B------:R-:W-:Y:S01]  /*26b0*/  IADD3 R87, P2, R60, R85, RZ ;  /* 0x000000553c577210 */ /* 0x000fe20007f5e0ff */
[----:B------:R-:W-:Y:S01]  /*26c0*/  IMAD.SHL.U32 R114, R114, 0x2, RZ ;  /* 0x0000000272727824 */ /* 0x000fe200078e00ff */
[----:B------:R-:W-:Y:S01]  /*26d0*/  IADD3 R82, P4, R69, 0x80, RZ ;  /* 0x0000008045527810 */ /* 0x000fe20007f9e0ff */
[----:B------:R-:W-:Y:S01]  /*26e0*/  IMAD.MOV.U32 R70, RZ, RZ, 0x5 ;  /* 0x00000005ff467424 */ /* 0x000fe200078e00ff */
[----:B------:R-:W-:Y:S01]  /*26f0*/  SHF.L.U64.HI R97, R166, R0, c[0x0][0x294] ;  /* 0x0000a500a6617619 */ /* 0x000fe20000010200 */
[----:B------:R-:W-:Y:S01]  /*2700*/  IMAD.X R73, RZ, RZ, R68, P0 ;  /* 0x000000ffff497224 */ /* 0x000fe200000e0644 */
[C---:B------:R-:W-:Y:S01]  /*2710*/  IADD3.X R88, R201.reuse, R86, RZ, P2, !PT ;  /* 0x00000056c9587210 */ /* 0x040fe200017fe4ff */
[----:B------:R-:W-:Y:S01]  /*2720*/  IMAD.IADD R132, R150, 0x1, R138 ;  /* 0x0000000196847824 */ /* 0x000fe200078e028a */
[----:B------:R-:W-:Y:S01]  /*2730*/  IADD3 R96, P1, R60, R87, RZ ;  /* 0x000000573c607210 */ /* 0x000fe20007f3e0ff */
[----:B------:R-:W-:Y:S01]  /*2740*/  IMAD.IADD R131, R150, 0x1, R135 ;  /* 0x0000000196837824 */ /* 0x000fe200078e0287 */
[C---:B------:R-:W-:Y:S01]  /*2750*/  SHF.L.U64.HI R0, R48.reuse, 0x1, R3 ;  /* 0x0000000130007819 */ /* 0x040fe20000010203 */
[----:B------:R-:W-:Y:S01]  /*2760*/  IMAD.SHL.U32 R48, R48, 0x2, RZ ;  /* 0x0000000230307824 */ /* 0x000fe200078e00ff */
[----:B------:R-:W-:Y:S01]  /*2770*/  IADD3.X R81, RZ, R68, RZ, P4, !PT ;  /* 0x00000044ff517210 */ /* 0x000fe200027fe4ff */
[----:B------:R-:W-:Y:S01]  /*2780*/  IMAD.SHL.U32 R98, R166, 0x10, RZ ;  /* 0x00000010a6627824 */ /* 0x000fe200078e00ff */
[----:B------:R-:W-:Y:S01]  /*2790*/  IADD3 R84, P5, R82, R69, RZ ;  /* 0x0000004552547210 */ /* 0x000fe20007fbe0ff */
[----:B------:R-:W-:Y:S01]  /*27a0*/  IMAD.X R95, R201, 0x1, R88, P1 ;  /* 0x00000001c95f7824 */ /* 0x000fe200008e0658 */
[----:B------:R-:W-:Y:S01]  /*27b0*/  IADD3 R92, P2, R60, R79, RZ ;  /* 0x0000004f3c5c7210 */ /* 0x000fe20007f5e0ff */
[----:B------:R-:W-:Y:S01]  /*27c0*/  IMAD.IADD R2, R13, 0x1, R2 ;  /* 0x000000010d027824 */ /* 0x000fe200078e0202 */
[----:B------:R-:W-:Y:S01]  /*27d0*/  IADD3 R76, P0, R74, R69, RZ ;  /* 0x000000454a4c7210 */ /* 0x000fe20007f1e0ff */
[----:B------:R-:W-:Y:S01]  /*27e0*/  IMAD.X R83, R81, 0x1, R68, P5 ;  /* 0x0000000151537824 */ /* 0x000fe200028e0644 */
[----:B------:R-:W-:Y:S01]  /*27f0*/  IADD3 R112, P4, R114, c[0x0][0x2b0], RZ ;  /* 0x0000ac0072707a10 */ /* 0x000fe20007f9e0ff */
[C---:B------:R-:W-:Y:S01]  /*2800*/  IMAD.SHL.U32 R141, R149.reuse, 0x20, RZ ;  /* 0x00000020958d7824 */ /* 0x040fe200078e00ff */
[C---:B------:R-:W-:Y:S01]  /*2810*/  SHF.L.U64.HI R99, R166.reuse, R70, c[0x0][0x294] ;  /* 0x0000a500a6637619 */ /* 0x040fe20000010246 */
[----:B------:R-:W-:Y:S01]  /*2820*/  IMAD R139, R149, 0x30, RZ ;  /* 0x00000030958b7824 */ /* 0x000fe200078e02ff */
[C---:B------:R-:W-:Y:S01]  /*2830*/  SHF.L.U32 R100, R166.reuse, 0x5, RZ ;  /* 0x00000005a6647819 */ /* 0x040fe200000006ff */
[----:B------:R-:W-:Y:S01]  /*2840*/  IMAD.WIDE.U32 R166, R166, 0x60, RZ ;  /* 0x00000060a6a67825 */ /* 0x000fe200078e00ff */
[----:B------:R-:W-:-:S02]  /*2850*/  IADD3.X R113, R115, c[0x0][0x2b4], RZ, P4, !PT ;  /* 0x0000ad0073717a10 */ /* 0x000fc400027fe4ff */
[----:B------:R-:W-:Y:S01]  /*2860*/  IADD3 R16, P1, R48, c[0x0][0x2b0], RZ ;  /* 0x0000ac0030107a10 */ /* 0x000fe20007f3e0ff */
[----:B------:R-:W-:Y:S01]  /*2870*/  IMAD.IADD R130, R150, 0x1, R132 ;  /* 0x0000000196827824 */ /* 0x000fe200078e0284 */
[-C--:B------:R-:W-:Y:S01]  /*2880*/  IADD3 R90, P5, R76, R69.reuse, RZ ;  /* 0x000000454c5a7210 */ /* 0x080fe20007fbe0ff */
[----:B------:R-:W-:Y:S01]  /*2890*/  IMAD.IADD R129, R150, 0x1, R131 ;  /* 0x0000000196817824 */ /* 0x000fe200078e0283 */
[----:B------:R-:W-:Y:S01]  /*28a0*/  IADD3 R94, P4, R84, R69, RZ ;  /* 0x00000045545e7210 */ /* 0x000fe20007f9e0ff */
[----:B------:R-:W-:Y:S01]  /*28b0*/  IMAD.X R91, R201, 0x1, R80, P2 ;  /* 0x00000001c95b7824 */ /* 0x000fe200010e0650 */
[----:B------:R-:W-:Y:S01]  /*28c0*/  IADD3 R114, P2, R114, c[0x0][0x2a8], RZ ;  /* 0x0000aa0072727a10 */ /* 0x000fe20007f5e0ff */
[----:B------:R-:W-:Y:S01]  /*28d0*/  IMAD.X R75, R73, 0x1, R68, P0 ;  /* 0x00000001494b7824 */ /* 0x000fe200000e0644 */
[----:B------:R-:W-:Y:S01]  /*28e0*/  IADD3 R48, P0, R48, c[0x0][0x2a8], RZ ;  /* 0x0000aa0030307a10 */ /* 0x000fe20007f1e0ff */
[----:B------:R-:W-:Y:S01]  /*28f0*/  IMAD.SHL.U32 R102, R12, 0x2, RZ ;  /* 0x000000020c667824 */ /* 0x000fe200078e00ff */
[C---:B------:R-:W-:Y:S01]  /*2900*/  SHF.L.U64.HI R70, R71.reuse, R70, c[0x0][0x28c] ;  /* 0x0000a30047467619 */ /* 0x040fe20000010246 */
[----:B------:R-:W-:Y:S01]  /*2910*/  IMAD.MOV.U32 R9, RZ, RZ, R134 ;  /* 0x000000ffff097224 */ /* 0x000fe200078e0086 */
[----:B------:R-:W-:Y:S01]  /*2920*/  SHF.L.U64.HI R99, R100, 0x1, R99 ;  /* 0x0000000164637819 */ /* 0x000fe20000010263 */
[----:B------:R-:W-:Y:S01]  /*2930*/  IMAD.SHL.U32 R71, R71, 0x20, RZ ;  /* 0x0000002047477824 */ /* 0x000fe200078e00ff */
[----:B------:R-:W-:Y:S01]  /*2940*/  SHF.L.U64.HI R97, R98, 0x1, R97 ;  /* 0x0000000162617819 */ /* 0x000fe20000010261 */
[----:B------:R-:W-:Y:S01]  /*2950*/  IMAD.SHL.U32 R100, R100, 0x2, RZ ;  /* 0x0000000264647824 */ /* 0x000fe200078e00ff */
[----:B------:R-:W-:Y:S01]  /*2960*/  SHF.L.U64.HI R101, R12, 0x1, R2 ;  /* 0x000000010c657819 */ /* 0x000fe20000010202 */
[----:B------:R-:W-:Y:S01]  /*2970*/  IMAD.SHL.U32 R98, R98, 0x2, RZ ;  /* 0x0000000262627824 */ /* 0x000fe200078e00ff */
[----:B------:R-:W-:Y:S01]  /*2980*/  SHF.R.S32.HI R124, RZ, 0x1f, R141 ;  /* 0x0000001fff7c7819 */ /* 0x000fe2000001148d */
[--C-:B------:R-:W-:Y:S01]  /*2990*/  IMAD.X R89, R75, 0x1, R68.reuse, P5 ;  /* 0x000000014b597824 */ /* 0x100fe200028e0644 */
[----:B------:R-:W-:Y:S01]  /*29a0*/  SHF.R.S32.HI R122, RZ, 0x1f, R139 ;  /* 0x0000001fff7a7819 */ /* 0x000fe2000001148b */
[----:B------:R-:W-:Y:S01]  /*29b0*/  IMAD.X R93, R83, 0x1, R68, P4 ;  /* 0x00000001535d7824 */ /* 0x000fe200020e0644 */
[----:B------:R-:W-:-:S02]  /*29c0*/  SHF.R.S32.HI R120, RZ, 0x1f, R132 ;  /* 0x0000001fff787819 */ /* 0x000fc40000011484 */
[----:B------:R-:W-:Y:S02]  /*29d0*/  SHF.R.S32.HI R119, RZ, 0x1f, R131 ;  /* 0x0000001fff777819 */ /* 0x000fe40000011483 */
[----:B------:R-:W-:Y:S02]  /*29e0*/  IADD3 R103, R167, UR5, RZ ;  /* 0x00000005a7677c10 */ /* 0x000fe4000fffe0ff */
[----:B------:R-:W-:Y:S02]  /*29f0*/  SHF.R.S32.HI R118, RZ, 0x1f, R130 ;  /* 0x0000001fff767819 */ /* 0x000fe40000011482 */
[----:B------:R-:W-:Y:S02]  /*2a00*/  SHF.R.S32.HI R116, RZ, 0x1f, R129 ;  /* 0x0000001fff747819 */ /* 0x000fe40000011481 */
[----:B------:R-:W-:Y:S02]  /*2a10*/  IADD3.X R115, R115, c[0x0][0x2ac], RZ, P2, !PT ;  /* 0x0000ab0073737a10 */ /* 0x000fe400017fe4ff */
[----:B------:R-:W-:-:S02]  /*2a20*/  IADD3.X R17, R0, c[0x0][0x2b4], RZ, P1, !PT ;  /* 0x0000ad0000117a10 */ /* 0x000fc40000ffe4ff */
[----:B------:R-:W-:Y:S02]  /*2a30*/  IADD3.X R49, R0, c[0x0][0x2ac], RZ, P0, !PT ;  /* 0x0000ab0000317a10 */ /* 0x000fe400007fe4ff */
.L_x_1597:
        /* <DEDUP_REMOVED lines=18> */
.L_x_1506:
[----:B------:R-:W-:Y:S05]  /*2b60*/  BSYNC B0 ;  /* 0x0000000000007941 */ /* 0x000fea0003800000 */
.L_x_1505:
[C---:B------:R-:W-:Y:S01]  /*2b70*/  ISETP.GE.AND P4, PT, R145.reuse, R2, PT ;  /* 0x000000029100720c */ /* 0x040fe20003f86270 */
[----:B------:R-:W-:Y:S03]  /*2b80*/  BSSY B0, `(.L_x_1507) ;  /* 0x0000011000007945 */ /* 0x000fe60003800000 */
[----:B------:R-:W-:Y:S11]  /*2b90*/  ISETP.GE.AND P4, PT, R145, R0, !P4 ;  /* 0x000000009100720c */ /* 0x000ff60006786270 */
[----:B------:R-:W-:Y:S02]  /*2ba0*/  @!UPT UIADD3 URZ, URZ, URZ, URZ ;  /* 0x0000003f3f3ff290 */ /* 0x000fe4000fffe03f */
[----:B------:R-:W-:-:S05]  /*2bb0*/  @!P4 BRA `(.L_x_1508) ;  /* 0x000000d00000c947 */ /* 0x000fca0003800000 */
[----:B------:R-:W-:Y:S02]  /*2bc0*/  ISETP.NE.AND P1, PT, R146, RZ, PT ;  /* 0x000000ff9200720c */ /* 0x000fe40003f25270 */
[----:B------:R-:W-:Y:S02]  /*2bd0*/  IADD3 R28, P0, R108, R98, RZ ;  /* 0x000000626c1c7210 */ /* 0x000fe40007f1e0ff */
[----:B------:R-:W-:Y:S03]  /*2be0*/  LEA R18, P2, R117, R106, 0x1 ;  /* 0x0000006a75127211 */ /* 0x000fe600078408ff */
        /* <DEDUP_REMOVED lines=10> */
.L_x_1508:
[----:B------:R-:W-:Y:S05]  /*2c90*/  BSYNC B0 ;  /* 0x0000000000007941 */ /* 0x000fea0003800000 */
.L_x_1507:
        /* <DEDUP_REMOVED lines=18> */
.L_x_1510:
[----:B------:R-:W-:Y:S05]  /*2dc0*/  BSYNC B0 ;  /* 0x0000000000007941 */ /* 0x000fea0003800000 */
.L_x_1509:
        /* <DEDUP_REMOVED lines=18> */
.L_x_1512:
[----:B------:R-:W-:Y:S05]  /*2ef0*/  BSYNC B0 ;  /* 0x0000000000007941 */ /* 0x000fea0003800000 */
.L_x_1511:
        /* <DEDUP_REMOVED lines=65> */
.L_x_1518:
[----:B------:R-:W-:Y:S05]  /*3310*/  BSYNC B0 ;  /* 0x0000000000007941 */ /* 0x000fea0003800000 */
.L_x_1517:
        /* <DEDUP_REMOVED lines=54> */
.L_x_1520:
[----:B------:R-:W-:Y:S05]  /*3680*/  BSYNC B0 ;  /* 0x0000000000007941 */ /* 0x000fea0003800000 */
.L_x_1519:
        /* <DEDUP_REMOVED lines=53> */
.L_x_1516:
[----:B------:R-:W-:Y:S05]  /*39e0*/  BSYNC B1 ;  /* 0x0000000000017941 */ /* 0x000fea0003800000 */
.L_x_1515:
        /* <DEDUP_REMOVED lines=64> */
.L_x_1524:
[----:B------:R-:W-:Y:S05]  /*3df0*/  BSYNC B0 ;  /* 0x0000000000007941 */ /* 0x000fea0003800000 */
.L_x_1523:
[----:B------:R-:W-:Y:S01]  /*3e00*/  ISETP.GE.AND P0, PT, R11, c[0x0][0x220], PT ;  /* 0x000088000b007a0c */ /* 0x000fe20003f06270 */
[----:B------:R-:W-:Y:S01]  /*3e10*/  @!UPT UIADD3 URZ, URZ, URZ, URZ ;  /* 0x0000003f3f3ff290 */ /* 0x000fe2000fffe03f */
[----:B------:R-:W-:Y:S11]  /*3e20*/  BSSY B0, `(.L_x_1525) ;  /* 0x0000037000007945 */ /* 0x000ff60003800000 */
        /* <DEDUP_REMOVED lines=54> */
.L_x_1526:
[----:B------:R-:W-:Y:S05]  /*4190*/  BSYNC B0 ;  /* 0x0000000000007941 */ /* 0x000fea0003800000 */
.L_x_1525:
[----:B------:R-:W-:Y:S11]  /*41a0*/  ISETP.GE.AND P0, PT, R10, c[0x0][0x220], PT ;  /* 0x000088000a007a0c */ /* 0x000ff60003f06270 */
[----:B------:R-:W-:Y:S02]  /*41b0*/  @!UPT UIADD3 URZ, URZ, URZ, URZ ;  /* 0x0000003f3f3ff290 */ /* 0x000fe4000fffe03f */
        /* <DEDUP_REMOVED lines=54> */
.L_x_1522:
[----:B------:R-:W-:Y:S05]  /*4520*/  BSYNC B1 ;  /* 0x0000000000017941 */ /* 0x000fea0003800000 */
.L_x_1521:
        /* <DEDUP_REMOVED lines=64> */
.L_x_1530:
[----:B------:R-:W-:Y:S05]  /*4930*/  BSYNC B0 ;  /* 0x0000000000007941 */ /* 0x000fea0003800000 */
.L_x_1529:
        /* <DEDUP_REMOVED lines=57> */
.L_x_1532:
[----:B------:R-:W-:Y:S05]  /*4cd0*/  BSYNC B0 ;  /* 0x0000000000007941 */ /* 0x000fea0003800000 */
.L_x_1531:
        /* <DEDUP_REMOVED lines=56> */
.L_x_1528:
[----:B------:R-:W-:Y:S05]  /*5060*/  BSYNC B1 ;  /* 0x0000000000017941 */ /* 0x000fea0003800000 */
.L_x_1527:
        /* <DEDUP_REMOVED lines=67> */
.L_x_1536:
[----:B------:R-:W-:Y:S05]  /*54a0*/  BSYNC B0 ;  /* 0x0000000000007941 */ /* 0x000fea0003800000 */
.L_x_1535:
        /* <DEDUP_REMOVED lines=57> */
.L_x_1538:
[----:B------:R-:W-:Y:S05]  /*5840*/  BSYNC B0 ;  /* 0x0000000000007941 */ /* 0x000fea0003800000 */
.L_x_1537:
        /* <DEDUP_REMOVED lines=56> */
.L_x_1534:
[----:B------:R-:W-:Y:S05]  /*5bd0*/  BSYNC B1 ;  /* 0x0000000000017941 */ /* 0x000fea0003800000 */
.L_x_1533:
        /* <DEDUP_REMOVED lines=8> */
.L_x_1514:
        /* <DEDUP_REMOVED lines=95> */
.L_x_1545:
[----:B------:R-:W-:Y:S05]  /*6250*/  BSYNC B0 ;  /* 0x0000000000007941 */ /* 0x000fea0003800000 */
.L_x_1544:
[----:B-----5:R2:W-:Y:S02]  /*6260*/  STG.E.128 [R104.64], R52 ;  /* 0x0000003468007986 */ /* 0x0205e4000c101d06 */
.L_x_1543:
[----:B------:R-:W-:Y:S05]  /*6270*/  BSYNC B1 ;  /* 0x0000000000017941 */ /* 0x000fea0003800000 */
.L_x_1542:
        /* <DEDUP_REMOVED lines=94> */
.L_x_1549:
[----:B------:R-:W-:Y:S05]  /*6860*/  BSYNC B0 ;  /* 0x0000000000007941 */ /* 0x000fea0003800000 */
.L_x_1548:
[----:B-----5:R3:W-:Y:S02]  /*6870*/  STG.E.128 [R104.64+0x80], R52 ;  /* 0x0000803468007986 */ /* 0x0207e4000c101d06 */
.L_x_1547:
[----:B------:R-:W-:Y:S05]  /*6880*/  BSYNC B1 ;  /* 0x0000000000017941 */ /* 0x000fea0003800000 */
.L_x_1546:
        /* <DEDUP_REMOVED lines=93> */
.L_x_1551:
[----:B------:R-:W-:Y:S05]  /*6e60*/  BSYNC B0 ;  /* 0x0000000000007941 */ /* 0x000fea0003800000 */
.L_x_1550:
[----:B-----5:R3:W-:Y:S02]  /*6e70*/  STG.E.128 [R104.64+0x100], R52 ;  /* 0x0001003468007986 */ /* 0x0207e4000c101d06 */
.L_x_1541:
[----:B------:R-:W-:Y:S05]  /*6e80*/  BSYNC B2 ;  /* 0x0000000000027941 */ /* 0x000fea0003800000 */
.L_x_1540:
        /* <DEDUP_REMOVED lines=25> */
[----:B------:R-:W-:Y:S02]  /*7020*/  LEA.HI.X.SX32 R19, R172, R175, 0x1, P0 ;  /* 0x000000afac137211 */ /* 0x000fe400000f0eff */
[C---:B----4-:R-:W-:Y:S02]  /*7030*/  LEA R174, P0, R170.reuse, R112, 0x1 ;  /* 0x00000070aaae7211 */ /* 0x050fe400078008ff */
[----:B------:R-:W-:Y:S01]  /*7040*/  LEA.HI.X.SX32 R171, R171, R125, 0x1, P5 ;  /* 0x0000007dabab7211 */ /* 0x000fe200028f0eff */
[----:B------:R-:W4:Y:S03]  /*7050*/  LDG.E.128 R28, [R18.64] ;  /* 0x00000006121c7981 */ /* 0x000f26000c1e1d00 */
[----:B------:R-:W-:Y:S02]  /*7060*/  LEA.HI.X R175, R170, R113, R171, 0x1, P0 ;  /* 0x00000071aaaf7211 */ /* 0x000fe400000f0cab */
[----:B------:R-:W-:Y:S02]  /*7070*/  MOV R170, RZ ;  /* 0x000000ff00aa7202 */ /* 0x000fe40000000f00 */
[----:B------:R-:W-:Y:S02]  /*7080*/  @P4 IADD3 R170, RZ, -UR5, RZ ;  /* 0x80000005ffaa4c10 */ /* 0x000fe4000fffe0ff */
[----:B--2---:R-:W2:Y:S02]  /*7090*/  LDG.E.128 R172, [R174.64] ;  /* 0x00000006aeac7981 */ /* 0x004ea4000c1e1d00 */
[----:B------:R-:W-:Y:S04]  /*70a0*/  IADD3 R171, P0, R150, R170, RZ ;  /* 0x000000aa96ab7210 */ /* 0x000fe80007f1e0ff */
        /* <DEDUP_REMOVED lines=29> */
[----:B------:R-:W-:Y:S01]  /*7280*/  HADD2.F32 R36, -RZ, R52.H1_H1 ;  /* 0x30000034ff247230 */ /* 0x000fe20000004100 */
[----:B------:R-:W-:Y:S01]  /*7290*/  FMUL.FTZ R4, R28, R21 ;  /* 0x000000151c047220 */ /* 0x000fe20000410000 */
[--C-:B------:R-:W-:Y:S01]  /*72a0*/  HADD2.F32 R39, -RZ, R53.reuse.H0_H0 ;  /* 0x20000035ff277230 */ /* 0x100fe20000004100 */
[----:B------:R-:W-:Y:S01]  /*72b0*/  FFMA.FTZ R0, R33, R35, R0 ;  /* 0x0000002321007223 */ /* 0x000fe20000010000 */
        /* <DEDUP_REMOVED lines=31> */
.L_x_1557:
[----:B------:R-:W-:Y:S05]  /*74b0*/  BSYNC B0 ;  /* 0x0000000000007941 */ /* 0x000fea0003800000 */
.L_x_1556:
[C---:B------:R-:W-:Y:S04]  /*74c0*/  LEA R2, P0, R60.reuse, R104, 0x1 ;  /* 0x000000683c027211 */ /* 0x040fe800078008ff */
[----:B------:R-:W-:Y:S05]  /*74d0*/  LEA.HI.X R3, R60, R105, R201, 0x1, P0 ;  /* 0x000000693c037211 */ /* 0x000fea00000f0cc9 */
[----:B-----5:R1:W-:Y:S04]  /*74e0*/  STG.E.128 [R2.64], R56 ;  /* 0x0000003802007986 */ /* 0x0203e8000c101d06 */
.L_x_1555:
[----:B------:R-:W-:Y:S05]  /*74f0*/  BSYNC B1 ;  /* 0x0000000000017941 */ /* 0x000fea0003800000 */
.L_x_1554:
        /* <DEDUP_REMOVED lines=24> */
[C---:B-1----:R-:W-:Y:S02]  /*7680*/  LEA R174, P0, R170.reuse, R112, 0x1 ;  /* 0x00000070aaae7211 */ /* 0x042fe400078008ff */
        /* <DEDUP_REMOVED lines=34> */
[--C-:B---3--:R-:W-:Y:S01]  /*78b0*/  HADD2.F32 R35, -RZ, R52.reuse.H0_H0 ;  /* 0x20000034ff237230 */ /* 0x108fe20000004100 */
        /* <DEDUP_REMOVED lines=36> */
.L_x_1561:
[----:B------:R-:W-:Y:S05]  /*7b00*/  BSYNC B0 ;  /* 0x0000000000007941 */ /* 0x000fea0003800000 */
.L_x_1560:
[C---:B------:R-:W-:Y:S04]  /*7b10*/  LEA R2, P0, R77.reuse, R104, 0x1 ;  /* 0x000000684d027211 */ /* 0x040fe800078008ff */
[----:B------:R-:W-:Y:S05]  /*7b20*/  LEA.HI.X R3, R77, R105, R78, 0x1, P0 ;  /* 0x000000694d037211 */ /* 0x000fea00000f0c4e */
[----:B-----5:R4:W-:Y:S04]  /*7b30*/  STG.E.128 [R2.64], R56 ;  /* 0x0000003802007986 */ /* 0x0209e8000c101d06 */
.L_x_1559:
[----:B------:R-:W-:Y:S05]  /*7b40*/  BSYNC B1 ;  /* 0x0000000000017941 */ /* 0x000fea0003800000 */
.L_x_1558:
        /* <DEDUP_REMOVED lines=24> */
[C---:B-1----:R-:W-:Y:S01]  /*7cd0*/  LEA R174, P0, R170.reuse, R112, 0x1 ;  /* 0x00000070aaae7211 */ /* 0x042fe200078008ff */
        /* <DEDUP_REMOVED lines=70> */
.L_x_1563:
[----:B------:R-:W-:Y:S05]  /*8140*/  BSYNC B0 ;  /* 0x0000000000007941 */ /* 0x000fea0003800000 */
.L_x_1562:
[C---:B------:R-:W-:Y:S04]  /*8150*/  LEA R2, P0, R85.reuse, R104, 0x1 ;  /* 0x0000006855027211 */ /* 0x040fe800078008ff */
[----:B------:R-:W-:Y:S05]  /*8160*/  LEA.HI.X R3, R85, R105, R86, 0x1, P0 ;  /* 0x0000006955037211 */ /* 0x000fea00000f0c56 */
[----:B-----5:R4:W-:Y:S04]  /*8170*/  STG.E.128 [R2.64], R56 ;  /* 0x0000003802007986 */ /* 0x0209e8000c101d06 */
.L_x_1553:
[----:B------:R-:W-:Y:S05]  /*8180*/  BSYNC B2 ;  /* 0x0000000000027941 */ /* 0x000fea0003800000 */
.L_x_1552:
        /* <DEDUP_REMOVED lines=98> */
.L_x_1569:
[----:B------:R-:W-:Y:S05]  /*87b0*/  BSYNC B0 ;  /* 0x0000000000007941 */ /* 0x000fea0003800000 */
.L_x_1568:
[C---:B------:R-:W-:Y:S04]  /*87c0*/  LEA R2, P0, R168.reuse, R104, 0x1 ;  /* 0x00000068a8027211 */ /* 0x040fe800078008ff */
[----:B------:R-:W-:Y:S05]  /*87d0*/  LEA.HI.X R3, R168, R105, R72, 0x1, P0 ;  /* 0x00000069a8037211 */ /* 0x000fea00000f0c48 */
[----:B-----5:R4:W-:Y:S04]  /*87e0*/  STG.E.128 [R2.64], R56 ;  /* 0x0000003802007986 */ /* 0x0209e8000c101d06 */
.L_x_1567:
[----:B------:R-:W-:Y:S05]  /*87f0*/  BSYNC B1 ;  /* 0x0000000000017941 */ /* 0x000fea0003800000 */
.L_x_1566:
        /* <DEDUP_REMOVED lines=26> */
[-C--:B------:R-:W-:Y:S01]  /*89a0*/  LEA.HI.X.SX32 R171, R171, R120.reuse, 0x1, P4 ;  /* 0x00000078abab7211 */ /* 0x080fe200020f0eff */
[----:B------:R-:W4:Y:S01]  /*89b0*/  LDG.E.128 R28, [R18.64] ;  /* 0x00000006121c7981 */ /* 0x000f22000c1e1d00 */
[----:B------:R-:W-:Y:S02]  /*89c0*/  @P2 IADD3 R177, RZ, -UR5, RZ ;  /* 0x80000005ffb12c10 */ /* 0x000fe4000fffe0ff */
[----:B------:R-:W-:Y:S02]  /*89d0*/  LEA.HI.X R175, R170, R113, R171, 0x1, P0 ;  /* 0x00000071aaaf7211 */ /* 0x000fe400000f0cab */
[----:B------:R-:W-:Y:S04]  /*89e0*/  IADD3 R171, P0, R132, R177, RZ ;  /* 0x000000b184ab7210 */ /* 0x000fe80007f1e0ff */
[----:B------:R-:W-:Y:S01]  /*89f0*/  LEA.HI.X.SX32 R170, R177, R120, 0x1, P0 ;  /* 0x00000078b1aa7211 */ /* 0x000fe200000f0eff */
[----:B--2---:R-:W2:Y:S01]  /*8a00*/  LDG.E.128 R172, [R174.64] ;  /* 0x00000006aeac7981 */ /* 0x004ea2000c1e1d00 */
        /* <DEDUP_REMOVED lines=16> */
[----:B------:R-:W-:Y:S01]  /*8b10*/  HADD2.F32 R24, -RZ, R174.H0_H0 ;  /* 0x200000aeff187230 */ /* 0x000fe20000004100 */
[----:B------:R-:W-:Y:S01]  /*8b20*/  @!P2 FADD.FTZ R23, -R23, -RZ ;  /* 0x800000ff1717a221 */ /* 0x000fe20000010100 */
[----:B---3--:R-:W-:Y:S01]  /*8b30*/  HADD2.F32 R35, -RZ, R52.H0_H0 ;  /* 0x20000034ff237230 */ /* 0x008fe20000004100 */
[----:B------:R-:W-:Y:S01]  /*8b40*/  FMUL.FTZ R0, R34, R27 ;  /* 0x0000001b22007220 */ /* 0x000fe20000410000 */
[----:B------:R-:W-:Y:S01]  /*8b50*/  HADD2.F32 R22, -RZ, R174.H1_H1 ;  /* 0x300000aeff167230 */ /* 0x000fe20000004100 */
        /* <DEDUP_REMOVED lines=42> */
.L_x_1573:
[----:B------:R-:W-:Y:S05]  /*8e00*/  BSYNC B0 ;  /* 0x0000000000007941 */ /* 0x000fea0003800000 */
.L_x_1572:
[C---:B------:R-:W-:Y:S04]  /*8e10*/  LEA R2, P0, R79.reuse, R104, 0x1 ;  /* 0x000000684f027211 */ /* 0x040fe800078008ff */
[----:B------:R-:W-:Y:S05]  /*8e20*/  LEA.HI.X R3, R79, R105, R80, 0x1, P0 ;  /* 0x000000694f037211 */ /* 0x000fea00000f0c50 */
[----:B-----5:R4:W-:Y:S04]  /*8e30*/  STG.E.128 [R2.64], R56 ;  /* 0x0000003802007986 */ /* 0x0209e8000c101d06 */
.L_x_1571:
[----:B------:R-:W-:Y:S05]  /*8e40*/  BSYNC B1 ;  /* 0x0000000000017941 */ /* 0x000fea0003800000 */
.L_x_1570:
        /* <DEDUP_REMOVED lines=95> */
.L_x_1575:
[----:B------:R-:W-:Y:S05]  /*9440*/  BSYNC B0 ;  /* 0x0000000000007941 */ /* 0x000fea0003800000 */
.L_x_1574:
[C---:B------:R-:W-:Y:S04]  /*9450*/  LEA R2, P0, R87.reuse, R104, 0x1 ;  /* 0x0000006857027211 */ /* 0x040fe800078008ff */
[----:B------:R-:W-:Y:S05]  /*9460*/  LEA.HI.X R3, R87, R105, R88, 0x1, P0 ;  /* 0x0000006957037211 */ /* 0x000fea00000f0c58 */
[----:B-----5:R4:W-:Y:S04]  /*9470*/  STG.E.128 [R2.64], R56 ;  /* 0x0000003802007986 */ /* 0x0209e8000c101d06 */
.L_x_1565:
[----:B------:R-:W-:Y:S05]  /*9480*/  BSYNC B2 ;  /* 0x0000000000027941 */ /* 0x000fea0003800000 */
.L_x_1564:
[----:B------:R-:W-:Y:S01]  /*9490*/  BSSY B2, `(.L_x_1576) ;  /* 0x0000132000027945 */ /* 0x000fe20003800000 */
[----:B------:R-:W-:-:S05]  /*94a0*/  @!P1 BRA `(.L_x_1577) ;  /* 0x0000130000009947 */ /* 0x000fca0003800000 */
[----:B------:R-:W-:Y:S01]  /*94b0*/  ISETP.GE.AND P0, PT, R14, c[0x0][0x220], PT ;  /* 0x000088000e007a0c */ /* 0x000fe20003f06270 */
[----:B------:R-:W-:Y:S01]  /*94c0*/  @!UPT UIADD3 URZ, URZ, URZ, URZ ;  /* 0x0000003f3f3ff290 */ /* 0x000fe2000fffe03f */
[----:B------:R-:W-:Y:S11]  /*94d0*/  BSSY B1, `(.L_x_1578) ;  /* 0x0000065000017945 */ /* 0x000ff60003800000 */
[----:B------:R-:W-:-:S05]  /*94e0*/  @P0 BRA `(.L_x_1579) ;  /* 0x0000063000000947 */ /* 0x000fca0003800000 */
[----:B------:R-:W-:Y:S01]  /*94f0*/  MOV R171, 0x60 ;  /* 0x0000006000ab7802 */ /* 0x000fe20000000f00 */
[----:B------:R-:W-:Y:S01]  /*9500*/  BSSY B0, `(.L_x_1580) ;  /* 0x000005d000007945 */ /* 0x000fe20003800000 */
[----:B------:R-:W-:Y:S03]  /*9510*/  ISETP.GE.AND P0, PT, R14, UR4, PT ;  /* 0x000000040e007c0c */ /* 0x000fe6000bf06270 */
[C---:B-1--4-:R-:W-:Y:S04]  /*9520*/  IMAD.WIDE.U32 R174, R171.reuse, c[0x0][0x288], R110 ;  /* 0x0000a200abae7a25 */ /* 0x052fe800078e006e */
        /* <DEDUP_REMOVED lines=90> */
.L_x_1581:
[----:B------:R-:W-:Y:S05]  /*9ad0*/  BSYNC B0 ;  /* 0x0000000000007941 */ /* 0x000fea0003800000 */
.L_x_1580:
[C---:B------:R-:W-:Y:S02]  /*9ae0*/  IMAD R0, R171.reuse, c[0x0][0x19c], RZ ;  /* 0x00006700ab007a24 */ /* 0x040fe400078e02ff */
[----:B------:R-:W-:Y:S05]  /*9af0*/  IMAD.WIDE.U32 R2, R171, c[0x0][0x198], R104 ;  /* 0x00006600ab027a25 */ /* 0x000fea00078e0068 */
[----:B------:R-:W-:Y:S05]  /*9b00*/  IADD3 R3, R3, R0, RZ ;  /* 0x0000000003037210 */ /* 0x000fea0007ffe0ff */
[----:B-----5:R4:W-:Y:S02]  /*9b10*/  STG.E.128 [R2.64], R56 ;  /* 0x0000003802007986 */ /* 0x0209e4000c101d06 */
.L_x_1579:
[----:B------:R-:W-:Y:S05]  /*9b20*/  BSYNC B1 ;  /* 0x0000000000017941 */ /* 0x000fea0003800000 */
.L_x_1578:
        /* <DEDUP_REMOVED lines=96> */
.L_x_1585:
[----:B------:R-:W-:Y:S05]  /*a130*/  BSYNC B0 ;  /* 0x0000000000007941 */ /* 0x000fea0003800000 */
.L_x_1584:
[C---:B------:R-:W-:Y:S04]  /*a140*/  LEA R2, P0, R92.reuse, R104, 0x1 ;  /* 0x000000685c027211 */ /* 0x040fe800078008ff */
[----:B------:R-:W-:Y:S05]  /*a150*/  LEA.HI.X R3, R92, R105, R91, 0x1, P0 ;  /* 0x000000695c037211 */ /* 0x000fea00000f0c5b */
[----:B-----5:R4:W-:Y:S04]  /*a160*/  STG.E.128 [R2.64], R56 ;  /* 0x0000003802007986 */ /* 0x0209e8000c101d06 */
.L_x_1583:
[----:B------:R-:W-:Y:S05]  /*a170*/  BSYNC B1 ;  /* 0x0000000000017941 */ /* 0x000fea0003800000 */
.L_x_1582:
        /* <DEDUP_REMOVED lines=95> */
.L_x_1587:
[----:B------:R-:W-:Y:S05]  /*a770*/  BSYNC B0 ;  /* 0x0000000000007941 */ /* 0x000fea0003800000 */
.L_x_1586:
[C---:B------:R-:W-:Y:S04]  /*a780*/  LEA R2, P0, R96.reuse, R104, 0x1 ;  /* 0x0000006860027211 */ /* 0x040fe800078008ff */
[----:B------:R-:W-:Y:S05]  /*a790*/  LEA.HI.X R3, R96, R105, R95, 0x1, P0 ;  /* 0x0000006960037211 */ /* 0x000fea00000f0c5f */
[----:B-----5:R4:W-:Y:S04]  /*a7a0*/  STG.E.128 [R2.64], R56 ;  /* 0x0000003802007986 */ /* 0x0209e8000c101d06 */
.L_x_1577:
[----:B------:R-:W-:Y:S05]  /*a7b0*/  BSYNC B2 ;  /* 0x0000000000027941 */ /* 0x000fea0003800000 */
.L_x_1576:
        /* <DEDUP_REMOVED lines=8> */
.L_x_1513:
        /* <DEDUP_REMOVED lines=11> */
.L_x_1589:
[----:B------:R-:W-:Y:S05]  /*a8f0*/  BSYNC B0 ;  /* 0x0000000000007941 */ /* 0x000fea0003800000 */
.L_x_1588:
        /* <DEDUP_REMOVED lines=24> */
.L_x_1591:
[----:B------:R-:W-:Y:S05]  /*aa80*/  BSYNC B0 ;  /* 0x0000000000007941 */ /* 0x000fea0003800000 */
.L_x_1590:
        /* <DEDUP_REMOVED lines=24> */
.L_x_1593:
[----:B------:R-:W-:Y:S05]  /*ac10*/  BSYNC B0 ;  /* 0x0000000000007941 */ /* 0x000fea0003800000 */
.L_x_1592:
        /* <DEDUP_REMOVED lines=27> */
.L_x_1594:
[----:B------:R-:W-:Y:S05]  /*add0*/  BSYNC B0 ;  /* 0x0000000000007941 */ /* 0x000fea0003800000 */
.L_x_1539:
        /* <DEDUP_REMOVED lines=80> */
.L_x_1595:
        /* <DEDUP_REMOVED lines=8> */
.L_x_1596:
[----:B------:R-:W-:Y:S04]  /*b360*/  IADD3 R9, R9, -0x1, RZ ;  /* 0xffffffff09097810 */ /* 0x000fe80007ffe0ff */
[----:B------:R-:W-:Y:S11]  /*b370*/  ISETP.GT.AND P0, PT, R9, R66, PT ;  /* 0x000000420900720c */ /* 0x000ff60003f04270 */
[----:B------:R-:W-:Y:S02]  /*b380*/  @!UPT UIADD3 URZ, URZ, URZ, URZ ;  /* 0x0000003f3f3ff290 */ /* 0x000fe4000fffe03f */
[----:B------:R-:W-:-:S05]  /*b390*/  @P0 BRA `(.L_x_1597) ;  /* 0xffff76a000000947 */ /* 0x000fca000383ffff */
.L_x_1504:
        /* <DEDUP_REMOVED lines=27> */
[----:B------:R-:W-:Y:S01]  /*b550*/  LEA R0, P4, R3, R160, 0x5 ;  /* 0x000000a003007211 */ /* 0x000fe200078828ff */
[----:B------:R-:W-:Y:S01]  /*b560*/  IMAD.IADD R13, R202, 0x1, -R63 ;  /* 0x00000001ca0d7824 */ /* 0x000fe200078e0a3f */
[----:B------:R-:W-:-:S02]  /*b570*/  LEA.HI.X R23, R4, c[0x0][0x164], R7, 0x1, P5 ;  /* 0x0000590004177a11 */ /* 0x000fc400028f0c07 */
[----:B------:R-:W-:Y:S02]  /*b580*/  LEA.HI.X R21, R12, c[0x0][0x164], R6, 0x1, P2 ;  /* 0x000059000c157a11 */ /* 0x000fe400010f0c06 */
[----:B------:R-:W-:Y:S02]  /*b590*/  LEA.HI.X R163, R3, R163, R2, 0x5, P4 ;  /* 0x000000a303a37211 */ /* 0x000fe400020f2c02 */
[----:B------:R-:W-:Y:S02]  /*b5a0*/  ISETP.GE.AND P4, PT, R158, R13, PT ;  /* 0x0000000d9e00720c */ /* 0x000fe40003f86270 */
[----:B------:R-:W-:Y:S02]  /*b5b0*/  LEA R24, P5, R0, c[0x0][0x160], 0x1 ;  /* 0x0000580000187a11 */ /* 0x000fe400078a08ff */
[----:B------:R-:W-:Y:S02]  /*b5c0*/  ISETP.GT.AND P4, PT, R128, -0x8, !P4 ;  /* 0xfffffff88000780c */ /* 0x000fe40006784270 */
[----:B------:R-:W-:-:S02]  /*b5d0*/  LEA.HI.X R25, R0, c[0x0][0x164], R163, 0x1, P5 ;  /* 0x0000590000197a11 */ /* 0x000fc400028f0ca3 */
        /* <DEDUP_REMOVED lines=64> */
.L_x_1606:
[----:B------:R-:W-:Y:S05]  /*b9e0*/  BSYNC B0 ;  /* 0x0000000000007941 */ /* 0x000fea0003800000 */
.L_x_1605:
[----:B-----5:R4:W-:Y:S02]  /*b9f0*/  STS.128 [R206], R16 ;  /* 0x00000010ce007388 */ /* 0x0209e40000000c00 */
.L_x_1604:
[----:B------:R-:W-:Y:S05]  /*ba00*/  BSYNC B1 ;  /* 0x0000000000017941 */ /* 0x000fea0003800000 */
.L_x_1603:
        /* <DEDUP_REMOVED lines=46> */
.L_x_1610:
[----:B------:R-:W-:Y:S05]  /*bcf0*/  BSYNC B0 ;  /* 0x0000000000007941 */ /* 0x000fea0003800000 */
.L_x_1609:
[----:B-----5:R1:W-:Y:S02]  /*bd00*/  STS.128 [R206+0x2000], R16 ;  /* 0x00200010ce007388 */ /* 0x0203e40000000c00 */
.L_x_1608:
[----:B------:R-:W-:Y:S05]  /*bd10*/  BSYNC B1 ;  /* 0x0000000000017941 */ /* 0x000fea0003800000 */
.L_x_1607:
        /* <DEDUP_REMOVED lines=8> */
[--C-:B-1---5:R-:W-:Y:S01]  /*bda0*/  HADD2.F32 R26, -RZ, R19.reuse.H0_H0 ;  /* 0x20000013ff1a7230 */ /* 0x122fe20000004100 */
[----:B------:R-:W-:Y:S01]  /*bdb0*/  MOV R27, R18 ;  /* 0x00000012001b7202 */ /* 0x000fe20000000f00 */
[----:B------:R-:W-:Y:S02]  /*bdc0*/  HADD2.F32 R19, -RZ, R19.H1_H1 ;  /* 0x30000013ff137230 */ /* 0x000fe40000004100 */
[--C-:B------:R-:W-:Y:S02]  /*bdd0*/  HADD2.F32 R28, -RZ, R17.reuse.H1_H1 ;  /* 0x30000011ff1c7230 */ /* 0x100fe40000004100 */
[----:B------:R-:W-:-:S02]  /*bde0*/  HADD2.F32 R29, -RZ, R17.H0_H0 ;  /* 0x20000011ff1d7230 */ /* 0x000fc40000004100 */
[----:B----4-:R-:W-:Y:S02]  /*bdf0*/  HADD2.F32 R0, -RZ, R3.H1_H1 ;  /* 0x30000003ff007230 */ /* 0x010fe40000004100 */
[----:B------:R-:W-:Y:S02]  /*be00*/  HADD2.F32 R30, -RZ, R2.H1_H1 ;  /* 0x30000002ff1e7230 */ /* 0x000fe40000004100 */
[----:B--2---:R-:W-:Y:S01]  /*be10*/  HADD2.F32 R17, -RZ, R5.H1_H1 ;  /* 0x30000005ff117230 */ /* 0x004fe20000004100 */
[----:B------:R-:W-:Y:S01]  /*be20*/  FMUL.FTZ R8, R19, R0 ;  /* 0x0000000013087220 */ /* 0x000fe20000410000 */
        /* <DEDUP_REMOVED lines=29> */
.L_x_1612:
[----:B------:R-:W-:Y:S05]  /*c000*/  BSYNC B0 ;  /* 0x0000000000007941 */ /* 0x000fea0003800000 */
.L_x_1611:
[----:B-----5:R4:W-:Y:S02]  /*c010*/  STS.128 [R206+0x4000], R16 ;  /* 0x00400010ce007388 */ /* 0x0209e40000000c00 */
.L_x_1602:
[----:B------:R-:W-:Y:S05]  /*c020*/  BSYNC B2 ;  /* 0x0000000000027941 */ /* 0x000fea0003800000 */
.L_x_1601:
[----:B------:R-:W-:Y:S01]  /*c030*/  IADD3 R0, R158, 0x10, RZ ;  /* 0x000000109e007810 */ /* 0x000fe20007ffe0ff */
        /* <DEDUP_REMOVED lines=23> */
[----:B------:R-:W-:Y:S02]  /*c1b0*/  HADD2.F32 R31, -RZ, R17.H1_H1 ;  /* 0x30000011ff1f7230 */ /* 0x000fe40000004100 */
[----:B------:R-:W-:Y:S02]  /*c1c0*/  HADD2.F32 R29, -RZ, R19.H1_H1 ;  /* 0x30000013ff1d7230 */ /* 0x000fe40000004100 */
[----:B------:R-:W-:-:S02]  /*c1d0*/  HADD2.F32 R32, -RZ, R17.H0_H0 ;  /* 0x20000011ff207230 */ /* 0x000fc40000004100 */
[----:B------:R-:W-:Y:S02]  /*c1e0*/  HADD2.F32 R28, -RZ, R19.H0_H0 ;  /* 0x20000013ff1c7230 */ /* 0x000fe40000004100 */
[----:B----4-:R-:W-:Y:S02]  /*c1f0*/  HADD2.F32 R18, -RZ, R2.H1_H1 ;  /* 0x30000002ff127230 */ /* 0x010fe40000004100 */
[----:B------:R-:W-:Y:S02]  /*c200*/  HADD2.F32 R12, -RZ, R3.H1_H1 ;  /* 0x30000003ff0c7230 */ /* 0x000fe40000004100 */
[----:B--2---:R-:W-:Y:S01]  /*c210*/  HADD2.F32 R27, -RZ, R4.H1_H1 ;  /* 0x30000004ff1b7230 */ /* 0x004fe20000004100 */
[----:B------:R-:W-:Y:S01]  /*c220*/  FMUL.FTZ R19, R31, R18 ;  /* 0x000000121f137220 */ /* 0x000fe20000410000 */
[----:B------:R-:W-:Y:S01]  /*c230*/  HADD2.F32 R26, -RZ, R5.H1_H1 ;  /* 0x30000005ff1a7230 */ /* 0x000fe20000004100 */
[----:B------:R-:W-:Y:S01]  /*c240*/  FMUL.FTZ R17, R29, R12 ;  /* 0x0000000c1d117220 */ /* 0x000fe20000410000 */
[----:B------:R-:W-:Y:S01]  /*c250*/  HADD2.F32 R2, -RZ, R2.H0_H0 ;  /* 0x20000002ff027230 */ /* 0x000fe20000004100 */
[----:B------:R-:W-:Y:S01]  /*c260*/  FMUL.FTZ R18, R32, R18 ;  /* 0x0000001220127220 */ /* 0x000fe20000410000 */
[----:B------:R-:W-:Y:S01]  /*c270*/  HADD2.F32 R3, -RZ, R3.H0_H0 ;  /* 0x20000003ff037230 */ /* 0x000fe20000004100 */
[----:B------:R-:W-:Y:S01]  /*c280*/  FMUL.FTZ R12, R28, R12 ;  /* 0x0000000c1c0c7220 */ /* 0x000fe20000410000 */
[----:B------:R-:W-:Y:S01]  /*c290*/  HADD2.F32 R4, -RZ, R4.H0_H0 ;  /* 0x20000004ff047230 */ /* 0x000fe20000004100 */
[----:B------:R-:W-:-:S02]  /*c2a0*/  FFMA.FTZ R19, R32, R27, -R19 ;  /* 0x0000001b20137223 */ /* 0x000fc40000010813 */
[----:B------:R-:W-:Y:S01]  /*c2b0*/  FFMA.FTZ R18, R31, R27, R18 ;  /* 0x0000001b1f127223 */ /* 0x000fe20000010012 */
[--C-:B------:R-:W-:Y:S01]  /*c2c0*/  HADD2.F32 R27, -RZ, R16.reuse.H0_H0 ;  /* 0x20000010ff1b7230 */ /* 0x100fe20000004100 */
[-C--:B------:R-:W-:Y:S01]  /*c2d0*/  FFMA.FTZ R12, R29, R26.reuse, R12 ;  /* 0x0000001a1d0c7223 */ /* 0x080fe2000001000c */
[----:B------:R-:W-:Y:S01]  /*c2e0*/  HADD2.F32 R29, -RZ, R16.H1_H1 ;  /* 0x30000010ff1d7230 */ /* 0x000fe20000004100 */
[----:B------:R-:W-:Y:S01]  /*c2f0*/  FFMA.FTZ R17, R28, R26, -R17 ;  /* 0x0000001a1c117223 */ /* 0x000fe20000010811 */
[--C-:B------:R-:W-:Y:S01]  /*c300*/  HADD2.F32 R16, -RZ, R30.reuse.H0_H0 ;  /* 0x2000001eff107230 */ /* 0x100fe20000004100 */
[-C--:B------:R-:W-:Y:S01]  /*c310*/  FMUL.FTZ R26, R27, R2.reuse ;  /* 0x000000021b1a7220 */ /* 0x080fe20000410000 */
[----:B------:R-:W-:Y:S01]  /*c320*/  HADD2.F32 R30, -RZ, R30.H1_H1 ;  /* 0x3000001eff1e7230 */ /* 0x000fe20000004100 */
[----:B------:R-:W-:Y:S01]  /*c330*/  F2FP.PACK_AB R18, R18, R19 ;  /* 0x000000131212723e */ /* 0x000fe200000000ff */
[----:B------:R-:W-:Y:S01]  /*c340*/  HADD2.F32 R31, -RZ, R5.H0_H0 ;  /* 0x20000005ff1f7230 */ /* 0x000fe20000004100 */
[----:B------:R-:W-:Y:S01]  /*c350*/  FMUL.FTZ R5, R29, R2 ;  /* 0x000000021d057220 */ /* 0x000fe20000410000 */
[----:B------:R-:W-:Y:S01]  /*c360*/  F2FP.PACK_AB R19, R12, R17 ;  /* 0x000000110c13723e */ /* 0x000fe200000000ff */
[-C--:B------:R-:W-:Y:S01]  /*c370*/  FMUL.FTZ R2, R30, R3.reuse ;  /* 0x000000031e027220 */ /* 0x080fe20000410000 */
[----:B------:R-:W-:Y:S01]  /*c380*/  MOV R17, R18 ;  /* 0x0000001200117202 */ /* 0x000fe20000000f00 */
[----:B------:R-:W-:-:S02]  /*c390*/  FMUL.FTZ R3, R16, R3 ;  /* 0x0000000310037220 */ /* 0x000fc40000410000 */
[-C--:B------:R-:W-:Y:S02]  /*c3a0*/  FFMA.FTZ R2, R16, R31.reuse, -R2 ;  /* 0x0000001f10027223 */ /* 0x080fe40000010802 */
[----:B------:R-:W-:Y:S02]  /*c3b0*/  FFMA.FTZ R3, R30, R31, R3 ;  /* 0x0000001f1e037223 */ /* 0x000fe40000010003 */
[-C--:B------:R-:W-:Y:S02]  /*c3c0*/  FFMA.FTZ R5, R27, R4.reuse, -R5 ;  /* 0x000000041b057223 */ /* 0x080fe40000010805 */
[----:B------:R-:W-:Y:S01]  /*c3d0*/  FFMA.FTZ R26, R29, R4, R26 ;  /* 0x000000041d1a7223 */ /* 0x000fe2000001001a */
[----:B------:R-:W-:-:S04]  /*c3e0*/  F2FP.PACK_AB R2, R3, R2 ;  /* 0x000000020302723e */ /* 0x000fc800000000ff */
[----:B------:R-:W-:Y:S02]  /*c3f0*/  F2FP.PACK_AB R16, R26, R5 ;  /* 0x000000051a10723e */ /* 0x000fe400000000ff */
[----:B------:R-:W-:Y:S02]  /*c400*/  MOV R18, R2 ;  /* 0x0000000200127202 */ /* 0x000fe40000000f00 */
.L_x_1618:
[----:B------:R-:W-:Y:S05]  /*c410*/  BSYNC B0 ;  /* 0x0000000000007941 */ /* 0x000fea0003800000 */
.L_x_1617:
[----:B-----5:R4:W-:Y:S02]  /*c420*/  STS.128 [R206+0x800], R16 ;  /* 0x00080010ce007388 */ /* 0x0209e40000000c00 */
.L_x_1616:
[----:B------:R-:W-:Y:S05]  /*c430*/  BSYNC B1 ;  /* 0x0000000000017941 */ /* 0x000fea0003800000 */
.L_x_1615:
        /* <DEDUP_REMOVED lines=48> */
.L_x_1622:
[----:B------:R-:W-:Y:S05]  /*c740*/  BSYNC B0 ;  /* 0x0000000000007941 */ /* 0x000fea0003800000 */
.L_x_1621:
[----:B-----5:R4:W-:Y:S02]  /*c750*/  STS.128 [R206+0x2800], R16 ;  /* 0x00280010ce007388 */ /* 0x0209e40000000c00 */
.L_x_1620:
[----:B------:R-:W-:Y:S05]  /*c760*/  BSYNC B1 ;  /* 0x0000000000017941 */ /* 0x000fea0003800000 */
.L_x_1619:
        /* <DEDUP_REMOVED lines=8> */
[--C-:B-----5:R-:W-:Y:S01]  /*c7f0*/  HADD2.F32 R27, -RZ, R17.reuse.H1_H1 ;  /* 0x30000011ff1b7230 */ /* 0x120fe20000004100 */
[----:B------:R-:W-:Y:S01]  /*c800*/  MOV R26, R18 ;  /* 0x00000012001a7202 */ /* 0x000fe20000000f00 */
[----:B------:R-:W-:Y:S02]  /*c810*/  HADD2.F32 R28, -RZ, R17.H0_H0 ;  /* 0x20000011ff1c7230 */ /* 0x000fe40000004100 */
[--C-:B-1----:R-:W-:Y:S02]  /*c820*/  HADD2.F32 R22, -RZ, R19.reuse.H0_H0 ;  /* 0x20000013ff167230 */ /* 0x102fe40000004100 */
[----:B------:R-:W-:-:S02]  /*c830*/  HADD2.F32 R23, -RZ, R19.H1_H1 ;  /* 0x30000013ff177230 */ /* 0x000fc40000004100 */
        /* <DEDUP_REMOVED lines=22> */
[----:B------:R-:W-:-:S02]  /*c9a0*/  FMUL.FTZ R5, R23, R2 ;  /* 0x0000000217057220 */ /* 0x000fc40000410000 */
[-C--:B------:R-:W-:Y:S02]  /*c9b0*/  FMUL.FTZ R2, R26, R3.reuse ;  /* 0x000000031a027220 */ /* 0x080fe40000410000 */
[----:B------:R-:W-:Y:S02]  /*c9c0*/  FMUL.FTZ R3, R16, R3 ;  /* 0x0000000310037220 */ /* 0x000fe40000410000 */
[-C--:B------:R-:W-:Y:S01]  /*c9d0*/  FFMA.FTZ R5, R19, R4.reuse, -R5 ;  /* 0x0000000413057223 */ /* 0x080fe20000010805 */
[----:B------:R-:W-:Y:S01]  /*c9e0*/  F2FP.PACK_AB R19, R8, R9 ;  /* 0x000000090813723e */ /* 0x000fe200000000ff */
[----:B------:R-:W-:Y:S02]  /*c9f0*/  FFMA.FTZ R18, R23, R4, R18 ;  /* 0x0000000417127223 */ /* 0x000fe40000010012 */
[-C--:B------:R-:W-:Y:S02]  /*ca00*/  FFMA.FTZ R2, R16, R27.reuse, -R2 ;  /* 0x0000001b10027223 */ /* 0x080fe40000010802 */
[----:B------:R-:W-:Y:S01]  /*ca10*/  FFMA.FTZ R3, R26, R27, R3 ;  /* 0x0000001b1a037223 */ /* 0x000fe20000010003 */
[----:B------:R-:W-:-:S04]  /*ca20*/  F2FP.PACK_AB R16, R18, R5 ;  /* 0x000000051210723e */ /* 0x000fc800000000ff */
[----:B------:R-:W-:Y:S02]  /*ca30*/  F2FP.PACK_AB R18, R3, R2 ;  /* 0x000000020312723e */ /* 0x000fe400000000ff */
.L_x_1624:
[----:B------:R-:W-:Y:S05]  /*ca40*/  BSYNC B0 ;  /* 0x0000000000007941 */ /* 0x000fea0003800000 */
.L_x_1623:
[----:B-----5:R4:W-:Y:S02]  /*ca50*/  STS.128 [R206+0x4800], R16 ;  /* 0x00480010ce007388 */ /* 0x0209e40000000c00 */
.L_x_1614:
[----:B------:R-:W-:Y:S05]  /*ca60*/  BSYNC B2 ;  /* 0x0000000000027941 */ /* 0x000fea0003800000 */
.L_x_1613:
[----:B-1----:R-:W-:Y:S01]  /*ca70*/  IADD3 R22, R158, 0x20, RZ ;  /* 0x000000209e167810 */ /* 0x002fe20007ffe0ff */
        /* <DEDUP_REMOVED lines=17> */
[----:B----4-:R4:W5:Y:S01]  /*cb90*/  LDG.E.128 R16, [R24.64] ;  /* 0x0000000618107981 */ /* 0x010962000c1e1d00 */
[----:B------:R-:W-:Y:S01]  /*cba0*/  ISETP.GE.AND P2, PT, R14, c[0x0][0x230], PT ;  /* 0x00008c000e007a0c */ /* 0x000fe20003f46270 */
[----:B------:R-:W-:-:S12]  /*cbb0*/  BSSY B0, `(.L_x_1629) ;  /* 0x000002b000007945 */ /* 0x000fd80003800000 */
[----:B------:R-:W-:Y:S05]  /*cbc0*/  @P2 BRA `(.L_x_1630) ;  /* 0x0000029000002947 */ /* 0x000fea0003800000 */
[----:B--2---:R-:W2:Y:S04]  /*cbd0*/  LDG.E.64 R2, [R28.64] ;  /* 0x000000061c027981 */ /* 0x004ea8000c1e1b00 */
[----:B---3--:R-:W3:Y:S01]  /*cbe0*/  LDG.E.64 R4, [R8.64] ;  /* 0x0000000608047981 */ /* 0x008ee2000c1e1b00 */
[----:B-----5:R-:W-:Y:S01]  /*cbf0*/  MOV R31, R18 ;  /* 0x00000012001f7202 */ /* 0x020fe20000000f00 */
[----:B------:R-:W-:Y:S02]  /*cc00*/  HADD2.F32 R27, -RZ, R19.H1_H1 ;  /* 0x30000013ff1b7230 */ /* 0x000fe40000004100 */
[----:B------:R-:W-:Y:S02]  /*cc10*/  HADD2.F32 R33, -RZ, R17.H1_H1 ;  /* 0x30000011ff217230 */ /* 0x000fe40000004100 */
[----:B------:R-:W-:-:S02]  /*cc20*/  HADD2.F32 R30, -RZ, R19.H0_H0 ;  /* 0x20000013ff1e7230 */ /* 0x000fc40000004100 */
[----:B------:R-:W-:Y:S02]  /*cc30*/  HADD2.F32 R32, -RZ, R17.H0_H0 ;  /* 0x20000011ff207230 */ /* 0x000fe40000004100 */
        /* <DEDUP_REMOVED lines=14> */
[-C--:B------:R-:W-:Y:S01]  /*cd20*/  FFMA.FTZ R19, R32, R26.reuse, -R19 ;  /* 0x0000001a20137223 */ /* 0x080fe20000010813 */
[----:B------:R-:W-:Y:S01]  /*cd30*/  HADD2.F32 R27, -RZ, R16.H1_H1 ;  /* 0x30000010ff1b7230 */ /* 0x000fe20000004100 */
[----:B------:R-:W-:Y:S01]  /*cd40*/  FFMA.FTZ R18, R33, R26, R18 ;  /* 0x0000001a21127223 */ /* 0x000fe20000010012 */
[--C-:B------:R-:W-:Y:S01]  /*cd50*/  HADD2.F32 R26, -RZ, R31.reuse.H1_H1 ;  /* 0x3000001fff1a7230 */ /* 0x100fe20000004100 */
[-C--:B------:R-:W-:Y:S01]  /*cd60*/  FMUL.FTZ R30, R23, R2.reuse ;  /* 0x00000002171e7220 */ /* 0x080fe20000410000 */
[----:B------:R-:W-:Y:S02]  /*cd70*/  HADD2.F32 R16, -RZ, R31.H0_H0 ;  /* 0x2000001fff107230 */ /* 0x000fe40000004100 */
[----:B------:R-:W-:Y:S01]  /*cd80*/  HADD2.F32 R31, -RZ, R5.H0_H0 ;  /* 0x20000005ff1f7230 */ /* 0x000fe20000004100 */
[----:B------:R-:W-:Y:S01]  /*cd90*/  FMUL.FTZ R5, R27, R2 ;  /* 0x000000021b057220 */ /* 0x000fe20000410000 */
[----:B------:R-:W-:Y:S01]  /*cda0*/  F2FP.PACK_AB R18, R18, R19 ;  /* 0x000000131212723e */ /* 0x000fe200000000ff */
[----:B------:R-:W-:Y:S01]  /*cdb0*/  FMUL.FTZ R2, R26, R3 ;  /* 0x000000031a027220 */ /* 0x000fe20000410000 */
[----:B------:R-:W-:Y:S01]  /*cdc0*/  F2FP.PACK_AB R19, R12, R17 ;  /* 0x000000110c13723e */ /* 0x000fe200000000ff */
[C---:B------:R-:W-:Y:S01]  /*cdd0*/  FMUL.FTZ R3, R16.reuse, R3 ;  /* 0x0000000310037220 */ /* 0x040fe20000410000 */
[----:B------:R-:W-:Y:S01]  /*cde0*/  MOV R17, R18 ;  /* 0x0000001200117202 */ /* 0x000fe20000000f00 */
[----:B------:R-:W-:-:S02]  /*cdf0*/  FFMA.FTZ R2, R16, R31, -R2 ;  /* 0x0000001f10027223 */ /* 0x000fc40000010802 */
[----:B------:R-:W-:Y:S02]  /*ce00*/  FFMA.FTZ R3, R26, R31, R3 ;  /* 0x0000001f1a037223 */ /* 0x000fe40000010003 */
[-C--:B------:R-:W-:Y:S02]  /*ce10*/  FFMA.FTZ R5, R23, R4.reuse, -R5 ;  /* 0x0000000417057223 */ /* 0x080fe40000010805 */
[----:B------:R-:W-:Y:S01]  /*ce20*/  FFMA.FTZ R30, R27, R4, R30 ;  /* 0x000000041b1e7223 */ /* 0x000fe2000001001e */
[----:B------:R-:W-:-:S04]  /*ce30*/  F2FP.PACK_AB R2, R3, R2 ;  /* 0x000000020302723e */ /* 0x000fc800000000ff */
[----:B------:R-:W-:Y:S02]  /*ce40*/  F2FP.PACK_AB R16, R30, R5 ;  /* 0x000000051e10723e */ /* 0x000fe400000000ff */
[----:B------:R-:W-:Y:S02]  /*ce50*/  MOV R18, R2 ;  /* 0x0000000200127202 */ /* 0x000fe40000000f00 */
.L_x_1630:
[----:B------:R-:W-:Y:S05]  /*ce60*/  BSYNC B0 ;  /* 0x0000000000007941 */ /* 0x000fea0003800000 */
.L_x_1629:
[----:B-----5:R1:W-:Y:S02]  /*ce70*/  STS.128 [R206+0x1000], R16 ;  /* 0x00100010ce007388 */ /* 0x0203e40000000c00 */
.L_x_1628:
[----:B------:R-:W-:Y:S05]  /*ce80*/  BSYNC B1 ;  /* 0x0000000000017941 */ /* 0x000fea0003800000 */
.L_x_1627:
        /* <DEDUP_REMOVED lines=48> */
.L_x_1634:
[----:B------:R-:W-:Y:S05]  /*d190*/  BSYNC B0 ;  /* 0x0000000000007941 */ /* 0x000fea0003800000 */
.L_x_1633:
[----:B-----5:R4:W-:Y:S02]  /*d1a0*/  STS.128 [R206+0x3000], R16 ;  /* 0x00300010ce007388 */ /* 0x0209e40000000c00 */
.L_x_1632:
[----:B------:R-:W-:Y:S05]  /*d1b0*/  BSYNC B1 ;  /* 0x0000000000017941 */ /* 0x000fea0003800000 */
.L_x_1631:
[----:B------:R1:W-:Y:S01]  /*d1c0*/  @P0 STS.128 [R206+0x5000], RZ ;  /* 0x005000ffce000388 */ /* 0x0003e20000000c00 */
[----:B------:R-:W-:Y:S05]  /*d1d0*/  @P0 BRA `(.L_x_1626) ;  /* 0x000002e000000947 */ /* 0x000fea0003800000 */
[----:B-12-4-:R-:W5:Y:S01]  /*d1e0*/  LDG.E.128 R24, [R24.64+0x100] ;  /* 0x0001000618187981 */ /* 0x016f62000c1e1d00 */
[----:B------:R-:W-:Y:S01]  /*d1f0*/  ISETP.GE.AND P2, PT, R10, c[0x0][0x230], PT ;  /* 0x00008c000a007a0c */ /* 0x000fe20003f46270 */
[----:B------:R-:W-:-:S12]  /*d200*/  BSSY B0, `(.L_x_1635) ;  /* 0x000002a000007945 */ /* 0x000fd80003800000 */
[----:B------:R-:W-:Y:S05]  /*d210*/  @P2 BRA `(.L_x_1636) ;  /* 0x0000028000002947 */ /* 0x000fea0003800000 */
[----:B------:R-:W2:Y:S04]  /*d220*/  LDG.E.64 R2, [R28.64+0x80] ;  /* 0x000080061c027981 */ /* 0x000ea8000c1e1b00 */
[----:B------:R-:W4:Y:S01]  /*d230*/  LDG.E.64 R4, [R8.64+0x80] ;  /* 0x0000800608047981 */ /* 0x000f22000c1e1b00 */
[----:B-----5:R-:W-:Y:S01]  /*d240*/  MOV R18, R27 ;  /* 0x0000001b00127202 */ /* 0x020fe20000000f00 */
[--C-:B------:R-:W-:Y:S01]  /*d250*/  HADD2.F32 R27, -RZ, R25.reuse.H0_H0 ;  /* 0x20000019ff1b7230 */ /* 0x100fe20000004100 */
[----:B------:R-:W-:Y:S01]  /*d260*/  MOV R23, R26 ;  /* 0x0000001a00177202 */ /* 0x000fe20000000f00 */
[----:B------:R-:W-:Y:S02]  /*d270*/  HADD2.F32 R25, -RZ, R25.H1_H1 ;  /* 0x30000019ff197230 */ /* 0x000fe40000004100 */
[----:B------:R-:W-:-:S02]  /*d280*/  HADD2.F32 R26, -RZ, R18.H0_H0 ;  /* 0x20000012ff1a7230 */ /* 0x000fc40000004100 */
[----:B------:R-:W-:Y:S02]  /*d290*/  HADD2.F32 R18, -RZ, R18.H1_H1 ;  /* 0x30000012ff127230 */ /* 0x000fe40000004100 */
[----:B--2---:R-:W-:Y:S02]  /*d2a0*/  HADD2.F32 R12, -RZ, R2.H1_H1 ;  /* 0x30000002ff0c7230 */ /* 0x004fe40000004100 */
[----:B------:R-:W-:Y:S02]  /*d2b0*/  HADD2.F32 R29, -RZ, R3.H1_H1 ;  /* 0x30000003ff1d7230 */ /* 0x000fe40000004100 */
[----:B----4-:R-:W-:Y:S01]  /*d2c0*/  HADD2.F32 R19, -RZ, R4.H1_H1 ;  /* 0x30000004ff137230 */ /* 0x010fe20000004100 */
[-C--:B------:R-:W-:Y:S01]  /*d2d0*/  FMUL.FTZ R16, R25, R12.reuse ;  /* 0x0000000c19107220 */ /* 0x080fe20000410000 */
[----:B------:R-:W-:Y:S01]  /*d2e0*/  HADD2.F32 R17, -RZ, R5.H1_H1 ;  /* 0x30000005ff117230 */ /* 0x000fe20000004100 */
[C---:B------:R-:W-:Y:S01]  /*d2f0*/  FMUL.FTZ R12, R27.reuse, R12 ;  /* 0x0000000c1b0c7220 */ /* 0x040fe20000410000 */
[----:B------:R-:W-:Y:S01]  /*d300*/  HADD2.F32 R2, -RZ, R2.H0_H0 ;  /* 0x20000002ff027230 */ /* 0x000fe20000004100 */
[-C--:B------:R-:W-:Y:S01]  /*d310*/  FMUL.FTZ R9, R18, R29.reuse ;  /* 0x0000001d12097220 */ /* 0x080fe20000410000 */
[----:B------:R-:W-:Y:S01]  /*d320*/  HADD2.F32 R3, -RZ, R3.H0_H0 ;  /* 0x20000003ff037230 */ /* 0x000fe20000004100 */
[----:B------:R-:W-:Y:S01]  /*d330*/  FMUL.FTZ R8, R26, R29 ;  /* 0x0000001d1a087220 */ /* 0x000fe20000410000 */
[----:B------:R-:W-:Y:S01]  /*d340*/  HADD2.F32 R4, -RZ, R4.H0_H0 ;  /* 0x20000004ff047230 */ /* 0x000fe20000004100 */
[----:B------:R-:W-:-:S02]  /*d350*/  FFMA.FTZ R16, R27, R19, -R16 ;  /* 0x000000131b107223 */ /* 0x000fc40000010810 */
[----:B------:R-:W-:Y:S01]  /*d360*/  FFMA.FTZ R19, R25, R19, R12 ;  /* 0x0000001319137223 */ /* 0x000fe2000001000c */
[--C-:B------:R-:W-:Y:S01]  /*d370*/  HADD2.F32 R25, -RZ, R24.reuse.H1_H1 ;  /* 0x30000018ff197230 */ /* 0x100fe20000004100 */
[-C--:B------:R-:W-:Y:S01]  /*d380*/  FFMA.FTZ R9, R26, R17.reuse, -R9 ;  /* 0x000000111a097223 */ /* 0x080fe20000010809 */
[--C-:B------:R-:W-:Y:S01]  /*d390*/  HADD2.F32 R12, -RZ, R23.reuse.H0_H0 ;  /* 0x20000017ff0c7230 */ /* 0x100fe20000004100 */
[----:B------:R-:W-:Y:S01]  /*d3a0*/  FFMA.FTZ R8, R18, R17, R8 ;  /* 0x0000001112087223 */ /* 0x000fe20000010008 */
[----:B------:R-:W-:Y:S02]  /*d3b0*/  HADD2.F32 R17, -RZ, R24.H0_H0 ;  /* 0x20000018ff117230 */ /* 0x000fe40000004100 */
[----:B------:R-:W-:Y:S02]  /*d3c0*/  HADD2.F32 R18, -RZ, R23.H1_H1 ;  /* 0x30000017ff127230 */ /* 0x000fe40000004100 */
[----:B------:R-:W-:Y:S01]  /*d3d0*/  HADD2.F32 R23, -RZ, R5.H0_H0 ;  /* 0x20000005ff177230 */ /* 0x000fe20000004100 */
[-C--:B------:R-:W-:Y:S01]  /*d3e0*/  FMUL.FTZ R5, R25, R2.reuse ;  /* 0x0000000219057220 */ /* 0x080fe20000410000 */
[----:B------:R-:W-:Y:S01]  /*d3f0*/  F2FP.PACK_AB R27, R8, R9 ;  /* 0x00000009081b723e */ /* 0x000fe200000000ff */
        /* <DEDUP_REMOVED lines=8> */
[----:B------:R-:W-:-:S04]  /*d480*/  F2FP.PACK_AB R24, R24, R5 ;  /* 0x000000051818723e */ /* 0x000fc800000000ff */
[----:B------:R-:W-:Y:S02]  /*d490*/  F2FP.PACK_AB R26, R3, R2 ;  /* 0x00000002031a723e */ /* 0x000fe400000000ff */
.L_x_1636:
[----:B------:R-:W-:Y:S05]  /*d4a0*/  BSYNC B0 ;  /* 0x0000000000007941 */ /* 0x000fea0003800000 */
.L_x_1635:
[----:B-----5:R1:W-:Y:S02]  /*d4b0*/  STS.128 [R206+0x5000], R24 ;  /* 0x00500018ce007388 */ /* 0x0203e40000000c00 */
.L_x_1626:
[----:B------:R-:W-:Y:S05]  /*d4c0*/  BSYNC B2 ;  /* 0x0000000000027941 */ /* 0x000fea0003800000 */
.L_x_1625:
        /* <DEDUP_REMOVED lines=49> */
[----:B------:R-:W-:-:S02]  /*d7e0*/  FMUL.FTZ R5, R19, R2 ;  /* 0x0000000213057220 */ /* 0x000fc40000410000 */
[-C--:B------:R-:W-:Y:S02]  /*d7f0*/  FMUL.FTZ R2, R18, R3.reuse ;  /* 0x0000000312027220 */ /* 0x080fe40000410000 */
[----:B------:R-:W-:Y:S02]  /*d800*/  FMUL.FTZ R3, R16, R3 ;  /* 0x0000000310037220 */ /* 0x000fe40000410000 */
[-C--:B------:R-:W-:Y:S01]  /*d810*/  FFMA.FTZ R5, R17, R4.reuse, -R5 ;  /* 0x0000000411057223 */ /* 0x080fe20000010805 */
[----:B------:R-:W-:Y:S01]  /*d820*/  F2FP.PACK_AB R17, R14, R15 ;  /* 0x0000000f0e11723e */ /* 0x000fe200000000ff */
[----:B------:R-:W-:Y:S01]  /*d830*/  FFMA.FTZ R24, R19, R4, R24 ;  /* 0x0000000413187223 */ /* 0x000fe20000010018 */
[----:B------:R-:W-:Y:S01]  /*d840*/  F2FP.PACK_AB R19, R12, R13 ;  /* 0x0000000d0c13723e */ /* 0x000fe200000000ff */
[-C--:B------:R-:W-:Y:S02]  /*d850*/  FFMA.FTZ R2, R16, R23.reuse, -R2 ;  /* 0x0000001710027223 */ /* 0x080fe40000010802 */
[----:B------:R-:W-:Y:S01]  /*d860*/  FFMA.FTZ R3, R18, R23, R3 ;  /* 0x0000001712037223 */ /* 0x000fe20000010003 */
[----:B------:R-:W-:-:S04]  /*d870*/  F2FP.PACK_AB R16, R24, R5 ;  /* 0x000000051810723e */ /* 0x000fc800000000ff */
[----:B------:R-:W-:Y:S02]  /*d880*/  F2FP.PACK_AB R18, R3, R2 ;  /* 0x000000020312723e */ /* 0x000fe400000000ff */
.L_x_1641:
[----:B------:R-:W-:Y:S05]  /*d890*/  BSYNC B0 ;  /* 0x0000000000007941 */ /* 0x000fea0003800000 */
.L_x_1640:
[----:B-----5:R4:W-:Y:S02]  /*d8a0*/  STS.128 [R206+0x1800], R16 ;  /* 0x00180010ce007388 */ /* 0x0209e40000000c00 */
.L_x_1639:
[----:B------:R-:W-:Y:S05]  /*d8b0*/  BSYNC B1 ;  /* 0x0000000000017941 */ /* 0x000fea0003800000 */
.L_x_1638:
[----:B------:R1:W-:Y:S01]  /*d8c0*/  @P1 STS.128 [R206+0x3800], RZ ;  /* 0x003800ffce001388 */ /* 0x0003e20000000c00 */
[----:B------:R-:W-:Y:S01]  /*d8d0*/  BSSY B1, `(.L_x_1642) ;  /* 0x0000031000017945 */ /* 0x000fe20003800000 */
[----:B------:R-:W-:Y:S05]  /*d8e0*/  @P1 BRA `(.L_x_1643) ;  /* 0x000002f000001947 */ /* 0x000fea0003800000 */
[----:B------:R1:W5:Y:S01]  /*d8f0*/  LDG.E.128 R12, [R20.64+0x80] ;  /* 0x00008006140c7981 */ /* 0x000362000c1e1d00 */
[----:B------:R-:W-:Y:S01]  /*d900*/  ISETP.GE.AND P1, PT, R11, c[0x0][0x230], PT ;  /* 0x00008c000b007a0c */ /* 0x000fe20003f26270 */
[----:B------:R-:W-:-:S12]  /*d910*/  BSSY B0, `(.L_x_1644) ;  /* 0x000002b000007945 */ /* 0x000fd80003800000 */
[----:B------:R-:W-:Y:S05]  /*d920*/  @P1 BRA `(.L_x_1645) ;  /* 0x0000029000001947 */ /* 0x000fea0003800000 */
[----:B--2---:R-:W2:Y:S04]  /*d930*/  LDG.E.64 R2, [R8.64+0x40] ;  /* 0x0000400608027981 */ /* 0x004ea8000c1e1b00 */
[----:B---3--:R-:W3:Y:S01]  /*d940*/  LDG.E.64 R4, [R6.64+0x40] ;  /* 0x0000400606047981 */ /* 0x008ee2000c1e1b00 */
[--C-:B-1--45:R-:W-:Y:S01]  /*d950*/  HADD2.F32 R26, -RZ, R13.reuse.H0_H0 ;  /* 0x2000000dff1a7230 */ /* 0x132fe20000004100 */
        /* <DEDUP_REMOVED lines=15> */
[----:B------:R-:W-:Y:S01]  /*da50*/  FFMA.FTZ R13, R19, R16, -R13 ;  /* 0x00000010130d7223 */ /* 0x000fe2000001080d */
[----:B------:R-:W-:Y:S01]  /*da60*/  HADD2.F32 R19, -RZ, R5.H0_H0 ;  /* 0x20000005ff137230 */ /* 0x000fe20000004100 */
[----:B------:R-:W-:-:S02]  /*da70*/  FFMA.FTZ R15, R26, R17, -R15 ;  /* 0x000000111a0f7223 */ /* 0x000fc4000001080f */
[----:B------:R-:W-:Y:S01]  /*da80*/  FFMA.FTZ R14, R24, R17, R14 ;  /* 0x00000011180e7223 */ /* 0x000fe2000001000e */
[--C-:B------:R-:W-:Y:S01]  /*da90*/  HADD2.F32 R17, -RZ, R12.reuse.H1_H1 ;  /* 0x3000000cff117230 */ /* 0x100fe20000004100 */
[----:B------:R-:W-:Y:S01]  /*daa0*/  FFMA.FTZ R16, R18, R16, R11 ;  /* 0x0000001012107223 */ /* 0x000fe2000001000b */
[----:B------:R-:W-:Y:S02]  /*dab0*/  HADD2.F32 R11, -RZ, R12.H0_H0 ;  /* 0x2000000cff0b7230 */ /* 0x000fe40000004100 */
[--C-:B------:R-:W-:Y:S01]  /*dac0*/  HADD2.F32 R18, -RZ, R23.reuse.H1_H1 ;  /* 0x30000017ff127230 */ /* 0x100fe20000004100 */
[-C--:B------:R-:W-:Y:S01]  /*dad0*/  FMUL.FTZ R5, R17, R2.reuse ;  /* 0x0000000211057220 */ /* 0x080fe20000410000 */
        /* <DEDUP_REMOVED lines=14> */
.L_x_1645:
[----:B------:R-:W-:Y:S05]  /*dbc0*/  BSYNC B0 ;  /* 0x0000000000007941 */ /* 0x000fea0003800000 */
.L_x_1644:
[----:B-----5:R1:W-:Y:S02]  /*dbd0*/  STS.128 [R206+0x3800], R12 ;  /* 0x0038000cce007388 */ /* 0x0203e40000000c00 */
.L_x_1643:
[----:B------:R-:W-:Y:S05]  /*dbe0*/  BSYNC B1 ;  /* 0x0000000000017941 */ /* 0x000fea0003800000 */
.L_x_1642:
        /* <DEDUP_REMOVED lines=8> */
[----:B-----5:R-:W-:Y:S02]  /*dc70*/  MOV R10, R13 ;  /* 0x0000000d000a7202 */ /* 0x020fe40000000f00 */
[----:B------:R-:W-:Y:S02]  /*dc80*/  MOV R13, R15 ;  /* 0x0000000f000d7202 */ /* 0x000fe40000000f00 */
[----:B----4-:R-:W-:Y:S01]  /*dc90*/  MOV R16, R14 ;  /* 0x0000000e00107202 */ /* 0x010fe20000000f00 */
[----:B------:R-:W-:-:S02]  /*dca0*/  HADD2.F32 R18, -RZ, R10.H0_H0 ;  /* 0x2000000aff127230 */ /* 0x000fc40000004100 */
[--C-:B------:R-:W-:Y:S02]  /*dcb0*/  HADD2.F32 R14, -RZ, R13.reuse.H0_H0 ;  /* 0x2000000dff0e7230 */ /* 0x100fe40000004100 */
[----:B------:R-:W-:Y:S02]  /*dcc0*/  HADD2.F32 R15, -RZ, R10.H1_H1 ;  /* 0x3000000aff0f7230 */ /* 0x000fe40000004100 */
[----:B------:R-:W-:Y:S02]  /*dcd0*/  HADD2.F32 R13, -RZ, R13.H1_H1 ;  /* 0x3000000dff0d7230 */ /* 0x000fe40000004100 */
        /* <DEDUP_REMOVED lines=14> */
[-C--:B------:R-:W-:Y:S01]  /*ddc0*/  FFMA.FTZ R7, R14, R10.reuse, -R7 ;  /* 0x0000000a0e077223 */ /* 0x080fe20000010807 */
[----:B------:R-:W-:Y:S01]  /*ddd0*/  HADD2.F32 R15, -RZ, R5.H0_H0 ;  /* 0x20000005ff0f7230 */ /* 0x000fe20000004100 */
[----:B------:R-:W-:Y:S01]  /*dde0*/  FFMA.FTZ R6, R13, R10, R6 ;  /* 0x0000000a0d067223 */ /* 0x000fe20000010006 */
[----:B------:R-:W-:Y:S01]  /*ddf0*/  HADD2.F32 R13, -RZ, R12.H1_H1 ;  /* 0x3000000cff0d7230 */ /* 0x000fe20000004100 */
[-C--:B------:R-:W-:Y:S01]  /*de00*/  FMUL.FTZ R12, R11, R2.reuse ;  /* 0x000000020b0c7220 */ /* 0x080fe20000410000 */
[--C-:B------:R-:W-:Y:S02]  /*de10*/  HADD2.F32 R10, -RZ, R16.reuse.H0_H0 ;  /* 0x20000010ff0a7230 */ /* 0x100fe40000004100 */
[----:B------:R-:W-:Y:S01]  /*de20*/  HADD2.F32 R16, -RZ, R16.H1_H1 ;  /* 0x30000010ff107230 */ /* 0x000fe20000004100 */
[----:B------:R-:W-:-:S02]  /*de30*/  FMUL.FTZ R5, R13, R2 ;  /* 0x000000020d057220 */ /* 0x000fc40000410000 */
[-C--:B------:R-:W-:Y:S01]  /*de40*/  FFMA.FTZ R12, R13, R4.reuse, R12 ;  /* 0x000000040d0c7223 */ /* 0x080fe2000001000c */
[----:B------:R-:W-:Y:S01]  /*de50*/  F2FP.PACK_AB R13, R8, R9 ;  /* 0x00000009080d723e */ /* 0x000fe200000000ff */
[-C--:B------:R-:W-:Y:S02]  /*de60*/  FMUL.FTZ R2, R16, R3.reuse ;  /* 0x0000000310027220 */ /* 0x080fe40000410000 */
[C---:B------:R-:W-:Y:S02]  /*de70*/  FMUL.FTZ R3, R10.reuse, R3 ;  /* 0x000000030a037220 */ /* 0x040fe40000410000 */
[----:B------:R-:W-:Y:S02]  /*de80*/  FFMA.FTZ R5, R11, R4, -R5 ;  /* 0x000000040b057223 */ /* 0x000fe40000010805 */
[-C--:B------:R-:W-:Y:S02]  /*de90*/  FFMA.FTZ R2, R10, R15.reuse, -R2 ;  /* 0x0000000f0a027223 */ /* 0x080fe40000010802 */
[----:B------:R-:W-:Y:S01]  /*dea0*/  FFMA.FTZ R3, R16, R15, R3 ;  /* 0x0000000f10037223 */ /* 0x000fe20000010003 */
[----:B------:R-:W-:-:S02]  /*deb0*/  F2FP.PACK_AB R15, R6, R7 ;  /* 0x00000007060f723e */ /* 0x000fc400000000ff */
[----:B------:R-:W-:Y:S02]  /*dec0*/  F2FP.PACK_AB R12, R12, R5 ;  /* 0x000000050c0c723e */ /* 0x000fe400000000ff */
[----:B------:R-:W-:Y:S02]  /*ded0*/  F2FP.PACK_AB R14, R3, R2 ;  /* 0x00000002030e723e */ /* 0x000fe400000000ff */
.L_x_1647:
[----:B------:R-:W-:Y:S05]  /*dee0*/  BSYNC B0 ;  /* 0x0000000000007941 */ /* 0x000fea0003800000 */
.L_x_1646:
[----:B-----5:R1:W-:Y:S01]  /*def0*/  STS.128 [R206+0x5800], R12 ;  /* 0x0058000cce007388 */ /* 0x0203e20000000c00 */
[----:B------:R-:W-:Y:S05]  /*df00*/  BRA `(.L_x_1637) ;  /* 0x00004e1000007947 */ /* 0x000fea0003800000 */
.L_x_1600:
        /* <DEDUP_REMOVED lines=32> */
[----:B--2---:R-:W-:Y:S02]  /*e110*/  HADD2.F32 R0, -RZ, R4.H0_H0 ;  /* 0x20000004ff007230 */ /* 0x004fe40000004100 */
[--C-:B------:R-:W-:Y:S02]  /*e120*/  HADD2.F32 R2, -RZ, R5.reuse.H0_H0 ;  /* 0x20000005ff027230 */ /* 0x100fe40000004100 */
[----:B------:R-:W-:Y:S01]  /*e130*/  HADD2.F32 R8, -RZ, R5.H1_H1 ;  /* 0x30000005ff087230 */ /* 0x000fe20000004100 */
[----:B------:R-:W-:Y:S01]  /*e140*/  @!P4 FADD.FTZ R0, -R0, -RZ ;  /* 0x800000ff0000c221 */ /* 0x000fe20000010100 */
[--C-:B------:R-:W-:Y:S01]  /*e150*/  HADD2.F32 R5, -RZ, R6.reuse.H0_H0 ;  /* 0x20000006ff057230 */ /* 0x100fe20000004100 */
[----:B------:R-:W-:Y:S01]  /*e160*/  @!P4 FADD.FTZ R2, -R2, -RZ ;  /* 0x800000ff0202c221 */ /* 0x000fe20000010100 */
[----:B------:R-:W-:-:S02]  /*e170*/  HADD2.F32 R12, -RZ, R6.H1_H1 ;  /* 0x30000006ff0c7230 */ /* 0x000fc40000004100 */
[--C-:B------:R-:W-:Y:S02]  /*e180*/  HADD2.F32 R6, -RZ, R7.reuse.H0_H0 ;  /* 0x20000007ff067230 */ /* 0x100fe40000004100 */
[----:B------:R-:W-:Y:S02]  /*e190*/  HADD2.F32 R4, -RZ, R4.H1_H1 ;  /* 0x30000004ff047230 */ /* 0x000fe40000004100 */
        /* <DEDUP_REMOVED lines=19> */
[----:B------:R-:W-:Y:S01]  /*e2d0*/  @!P4 FADD.FTZ R12, -R12, -RZ ;  /* 0x800000ff0c0cc221 */ /* 0x000fe20000010100 */
[----:B------:R-:W-:Y:S01]  /*e2e0*/  HADD2.F32 R49, -RZ, R30.H1_H1 ;  /* 0x3000001eff317230 */ /* 0x000fe20000004100 */
[----:B------:R-:W-:Y:S01]  /*e2f0*/  @!P4 FADD.FTZ R6, -R6, -RZ ;  /* 0x800000ff0606c221 */ /* 0x000fe20000010100 */
[----:B------:R-:W-:Y:S01]  /*e300*/  HADD2.F32 R43, -RZ, R31.H0_H0 ;  /* 0x2000001fff2b7230 */ /* 0x000fe20000004100 */
[----:B------:R-:W-:Y:S01]  /*e310*/  FFMA.FTZ R0, R0, R2, R37 ;  /* 0x0000000200007223 */ /* 0x000fe20000010025 */
[----:B------:R-:W-:Y:S01]  /*e320*/  HADD2.F32 R30, -RZ, R17.H1_H1 ;  /* 0x30000011ff1e7230 */ /* 0x000fe20000004100 */
[----:B------:R-:W-:Y:S01]  /*e330*/  FFMA.FTZ R4, R4, R8, R39 ;  /* 0x0000000804047223 */ /* 0x000fe20000010027 */
[----:B------:R-:W-:-:S02]  /*e340*/  HADD2.F32 R28, -RZ, R18.H0_H0 ;  /* 0x20000012ff1c7230 */ /* 0x000fc40000004100 */
[----:B------:R-:W-:Y:S02]  /*e350*/  HADD2.F32 R31, -RZ, R18.H1_H1 ;  /* 0x30000012ff1f7230 */ /* 0x000fe40000004100 */
[----:B------:R-:W-:Y:S02]  /*e360*/  HADD2.F32 R2, -RZ, R34.H0_H0 ;  /* 0x20000022ff027230 */ /* 0x000fe40000004100 */
[----:B------:R-:W-:Y:S01]  /*e370*/  HADD2.F32 R8, -RZ, R35.H0_H0 ;  /* 0x20000023ff087230 */ /* 0x000fe20000004100 */
[----:B------:R-:W-:Y:S01]  /*e380*/  FMUL.FTZ R12, R49, R12 ;  /* 0x0000000c310c7220 */ /* 0x000fe20000410000 */
[----:B------:R-:W-:Y:S01]  /*e390*/  HADD2.F32 R32, -RZ, R32.H1_H1 ;  /* 0x30000020ff207230 */ /* 0x000fe20000004100 */
[----:B------:R-:W-:Y:S01]  /*e3a0*/  FMUL.FTZ R6, R43, R6 ;  /* 0x000000062b067220 */ /* 0x000fe20000410000 */
[----:B------:R-:W-:Y:S02]  /*e3b0*/  HADD2.F32 R16, -RZ, R16.H1_H1 ;  /* 0x30000010ff107230 */ /* 0x000fe40000004100 */
[----:B------:R-:W-:-:S02]  /*e3c0*/  HADD2.F32 R17, -RZ, R19.H0_H0 ;  /* 0x20000013ff117230 */ /* 0x000fc40000004100 */
[----:B------:R-:W-:Y:S02]  /*e3d0*/  HADD2.F32 R18, -RZ, R19.H1_H1 ;  /* 0x30000013ff127230 */ /* 0x000fe40000004100 */
[----:B------:R-:W-:Y:S02]  /*e3e0*/  HADD2.F32 R33, -RZ, R33.H1_H1 ;  /* 0x30000021ff217230 */ /* 0x000fe40000004100 */
[----:B------:R-:W-:Y:S02]  /*e3f0*/  HADD2.F32 R34, -RZ, R34.H1_H1 ;  /* 0x30000022ff227230 */ /* 0x000fe40000004100 */
[----:B------:R-:W-:Y:S01]  /*e400*/  HADD2.F32 R35, -RZ, R35.H1_H1 ;  /* 0x30000023ff237230 */ /* 0x000fe20000004100 */
        /* <DEDUP_REMOVED lines=10> */
.L_x_1653:
[----:B------:R-:W-:Y:S05]  /*e4b0*/  BSYNC B0 ;  /* 0x0000000000007941 */ /* 0x000fea0003800000 */
.L_x_1652:
[----:B-----5:R4:W-:Y:S02]  /*e4c0*/  STS.128 [R206], R32 ;  /* 0x00000020ce007388 */ /* 0x0209e40000000c00 */
.L_x_1651:
[----:B------:R-:W-:Y:S05]  /*e4d0*/  BSYNC B1 ;  /* 0x0000000000017941 */ /* 0x000fea0003800000 */
.L_x_1650:
        /* <DEDUP_REMOVED lines=29> */
[----:B---3--:R-:W-:Y:S02]  /*e6b0*/  HADD2.F32 R0, -RZ, R4.H0_H0 ;  /* 0x20000004ff007230 */ /* 0x008fe40000004100 */
        /* <DEDUP_REMOVED lines=22> */
[----:B----4-:R-:W-:Y:S01]  /*e820*/  HADD2.F32 R8, -RZ, R17.H0_H0 ;  /* 0x20000011ff087230 */ /* 0x010fe20000004100 */
        /* <DEDUP_REMOVED lines=34> */
.L_x_1657:
[----:B------:R-:W-:Y:S05]  /*ea50*/  BSYNC B0 ;  /* 0x0000000000007941 */ /* 0x000fea0003800000 */
.L_x_1656:
[----:B-----5:R1:W-:Y:S02]  /*ea60*/  STS.128 [R206+0x2000], R32 ;  /* 0x00200020ce007388 */ /* 0x0203e40000000c00 */
.L_x_1655:
[----:B------:R-:W-:Y:S05]  /*ea70*/  BSYNC B1 ;  /* 0x0000000000017941 */ /* 0x000fea0003800000 */
.L_x_1654:
        /* <DEDUP_REMOVED lines=26> */
[----:B-1--4-:R-:W-:Y:S02]  /*ec20*/  HADD2.F32 R27, -RZ, R28.H0_H0 ;  /* 0x2000001cff1b7230 */ /* 0x012fe40000004100 */
        /* <DEDUP_REMOVED lines=59> */
.L_x_1659:
[----:B------:R-:W-:Y:S05]  /*efe0*/  BSYNC B0 ;  /* 0x0000000000007941 */ /* 0x000fea0003800000 */
.L_x_1658:
[----:B-----5:R4:W-:Y:S02]  /*eff0*/  STS.128 [R206+0x4000], R32 ;  /* 0x00400020ce007388 */ /* 0x0209e40000000c00 */
.L_x_1649:
[----:B------:R-:W-:Y:S05]  /*f000*/  BSYNC B2 ;  /* 0x0000000000027941 */ /* 0x000fea0003800000 */
.L_x_1648:
[----:B------:R-:W-:Y:S01]  /*f010*/  IADD3 R0, R158, 0x10, RZ ;  /* 0x000000109e007810 */ /* 0x000fe20007ffe0ff */
        /* <DEDUP_REMOVED lines=8> */
[----:B-1--4-:R1:W5:Y:S01]  /*f0a0*/  LDG.E.128 R32, [R22.64] ;  /* 0x0000000616207981 */ /* 0x012362000c1e1d00 */
        /* <DEDUP_REMOVED lines=85> */
.L_x_1665:
[----:B------:R-:W-:Y:S05]  /*f600*/  BSYNC B0 ;  /* 0x0000000000007941 */ /* 0x000fea0003800000 */
.L_x_1664:
[----:B-----5:R4:W-:Y:S02]  /*f610*/  STS.128 [R206+0x800], R32 ;  /* 0x00080020ce007388 */ /* 0x0209e40000000c00 */
.L_x_1663:
[----:B------:R-:W-:Y:S05]  /*f620*/  BSYNC B1 ;  /* 0x0000000000017941 */ /* 0x000fea0003800000 */
.L_x_1662:
[----:B------:R1:W-:Y:S01]  /*f630*/  @P1 STS.128 [R206+0x2800], RZ ;  /* 0x002800ffce001388 */ /* 0x0003e20000000c00 */
[----:B------:R-:W-:Y:S01]  /*f640*/  BSSY B1, `(.L_x_1666) ;  /* 0x000005b000017945 */ /* 0x000fe20003800000 */
[----:B------:R-:W-:Y:S05]  /*f650*/  @P1 BRA `(.L_x_1667) ;  /* 0x0000059000001947 */ /* 0x000fea0003800000 */
[----:B-1--4-:R1:W5:Y:S01]  /*f660*/  LDG.E.128 R32, [R22.64+0x80] ;  /* 0x0000800616207981 */ /* 0x012362000c1e1d00 */
        /* <DEDUP_REMOVED lines=86> */
.L_x_1669:
[----:B------:R-:W-:Y:S05]  /*fbd0*/  BSYNC B0 ;  /* 0x0000000000007941 */ /* 0x000fea0003800000 */
.L_x_1668:
[----:B-----5:R4:W-:Y:S02]  /*fbe0*/  STS.128 [R206+0x2800], R32 ;  /* 0x00280020ce007388 */ /* 0x0209e40000000c00 */
.L_x_1667:
[----:B------:R-:W-:Y:S05]  /*fbf0*/  BSYNC B1 ;  /* 0x0000000000017941 */ /* 0x000fea0003800000 */
.L_x_1666:
        /* <DEDUP_REMOVED lines=89> */
.L_x_1671:
[----:B------:R-:W-:Y:S05]  /*10190*/  BSYNC B0 ;  /* 0x0000000000007941 */ /* 0x000fea0003800000 */
.L_x_1670:
[----:B-----5:R1:W-:Y:S02]  /*101a0*/  STS.128 [R206+0x4800], R28 ;  /* 0x0048001cce007388 */ /* 0x0203e40000000c00 */
.L_x_1661:
[----:B------:R-:W-:Y:S05]  /*101b0*/  BSYNC B2 ;  /* 0x0000000000027941 */ /* 0x000fea0003800000 */
.L_x_1660:
        /* <DEDUP_REMOVED lines=9> */
[----:B----4-:R4:W5:Y:S01]  /*10250*/  LDG.E.128 R32, [R24.64] ;  /* 0x0000000618207981 */ /* 0x010962000c1e1d00 */
        /* <DEDUP_REMOVED lines=9> */
[C---:B------:R-:W-:Y:S02]  /*102f0*/  @P2 IADD3 R19, -R149.reuse, RZ, RZ ;  /* 0x000000ff95132210 */ /* 0x040fe40007ffe1ff */
[C---:B------:R-:W-:Y:S02]  /*10300*/  IADD3 R8, P4, R2.reuse, R3, RZ ;  /* 0x0000000302087210 */ /* 0x040fe40007f9e0ff */
[----:B------:R-:W-:Y:S02]  /*10310*/  @P2 IADD3 R7, -R149, RZ, RZ ;  /* 0x000000ff95072210 */ /* 0x000fe40007ffe1ff */
[----:B------:R-:W-:Y:S02]  /*10320*/  LEA.HI.X.SX32 R2, R2, R9, 0x1, P4 ;  /* 0x0000000902027211 */ /* 0x000fe400020f0eff */
[----:B------:R-:W-:Y:S01]  /*10330*/  IADD3 R5, P4, R19, R8, RZ ;  /* 0x0000000813057210 */ /* 0x000fe20007f9e0ff */
[----:B------:R-:W-:Y:S01]  /*10340*/  IMAD.WIDE R28, R7, 0x2, R24 ;  /* 0x00000002071c7825 */ /* 0x000fe200078e0218 */
[----:B------:R-:W-:-:S02]  /*10350*/  @P2 IADD3 R17, -R149, RZ, RZ ;  /* 0x000000ff95112210 */ /* 0x000fc40007ffe1ff */
[----:B------:R-:W-:Y:S02]  /*10360*/  LEA.HI.X.SX32 R4, R19, R2, 0x1, P4 ;  /* 0x0000000213047211 */ /* 0x000fe400020f0eff */
[C---:B------:R-:W-:Y:S01]  /*10370*/  LEA R6, P4, R5.reuse, c[0x0][0x2b0], 0x1 ;  /* 0x0000ac0005067a11 */ /* 0x040fe200078808ff */
[----:B--2---:R-:W2:Y:S03]  /*10380*/  LDG.E.128 R28, [R28.64] ;  /* 0x000000061c1c7981 */ /* 0x004ea6000c1e1d00 */
        /* <DEDUP_REMOVED lines=44> */
[----:B------:R-:W-:Y:S01]  /*10650*/  HADD2.F32 R26, -RZ, R18.H0_H0 ;  /* 0x20000012ff1a7230 */ /* 0x000fe20000004100 */
[----:B------:R-:W-:Y:S01]  /*10660*/  FMUL.FTZ R23, R30, R23 ;  /* 0x000000171e177220 */ /* 0x000fe20000410000 */
[----:B------:R-:W-:-:S02]  /*10670*/  HADD2.F32 R4, -RZ, R34.H0_H0 ;  /* 0x20000022ff047230 */ /* 0x000fc40000004100 */
[----:B------:R-:W-:Y:S01]  /*10680*/  HADD2.F32 R12, -RZ, R35.H0_H0 ;  /* 0x20000023ff0c7230 */ /* 0x000fe20000004100 */
[----:B------:R-:W-:Y:S01]  /*10690*/  FMUL.FTZ R6, R41, R6 ;  /* 0x0000000629067220 */ /* 0x000fe20000410000 */
[----:B------:R-:W-:Y:S02]  /*106a0*/  HADD2.F32 R32, -RZ, R32.H1_H1 ;  /* 0x30000020ff207230 */ /* 0x000fe40000004100 */
[----:B------:R-:W-:Y:S02]  /*106b0*/  HADD2.F32 R16, -RZ, R16.H1_H1 ;  /* 0x30000010ff107230 */ /* 0x000fe40000004100 */
[----:B------:R-:W-:Y:S02]  /*106c0*/  HADD2.F32 R18, -RZ, R18.H1_H1 ;  /* 0x30000012ff127230 */ /* 0x000fe40000004100 */
[--C-:B------:R-:W-:Y:S02]  /*106d0*/  HADD2.F32 R17, -RZ, R19.reuse.H0_H0 ;  /* 0x20000013ff117230 */ /* 0x100fe40000004100 */
        /* <DEDUP_REMOVED lines=14> */
.L_x_1677:
[----:B------:R-:W-:Y:S05]  /*107c0*/  BSYNC B0 ;  /* 0x0000000000007941 */ /* 0x000fea0003800000 */
.L_x_1676:
[----:B-----5:R1:W-:Y:S02]  /*107d0*/  STS.128 [R206+0x1000], R32 ;  /* 0x00100020ce007388 */ /* 0x0203e40000000c00 */
.L_x_1675:
[----:B------:R-:W-:Y:S05]  /*107e0*/  BSYNC B1 ;  /* 0x0000000000017941 */ /* 0x000fea0003800000 */
.L_x_1674:
        /* <DEDUP_REMOVED lines=90> */
.L_x_1681:
[----:B------:R-:W-:Y:S05]  /*10d90*/  BSYNC B0 ;  /* 0x0000000000007941 */ /* 0x000fea0003800000 */
.L_x_1680:
[----:B-----5:R4:W-:Y:S02]  /*10da0*/  STS.128 [R206+0x3000], R32 ;  /* 0x00300020ce007388 */ /* 0x0209e40000000c00 */
.L_x_1679:
[----:B------:R-:W-:Y:S05]  /*10db0*/  BSYNC B1 ;  /* 0x0000000000017941 */ /* 0x000fea0003800000 */
.L_x_1678:
        /* <DEDUP_REMOVED lines=17> */
[----:B-1--4-:R-:W-:Y:S01]  /*10ed0*/  IMAD.WIDE R24, R7, 0x2, R24 ;  /* 0x0000000207187825 */ /* 0x012fe200078e0218 */
[----:B------:R-:W-:-:S02]  /*10ee0*/  @P2 IADD3 R17, -R149, RZ, RZ ;  /* 0x000000ff95112210 */ /* 0x000fc40007ffe1ff */
[----:B------:R-:W-:Y:S02]  /*10ef0*/  LEA.HI.X.SX32 R4, R19, R2, 0x1, P4 ;  /* 0x0000000213047211 */ /* 0x000fe400020f0eff */
[C---:B------:R-:W-:Y:S01]  /*10f00*/  LEA R6, P4, R5.reuse, c[0x0][0x2b0], 0x1 ;  /* 0x0000ac0005067a11 */ /* 0x040fe200078808ff */
[----:B--2---:R-:W2:Y:S03]  /*10f10*/  LDG.E.128 R24, [R24.64+0x100] ;  /* 0x0001000618187981 */ /* 0x004ea6000c1e1d00 */
[----:B------:R-:W-:Y:S02]  /*10f20*/  LEA.HI.X R7, R5, c[0x0][0x2b4], R4, 0x1, P4 ;  /* 0x0000ad0005077a11 */ /* 0x000fe400020f0c04 */
[----:B------:R-:W-:-:S04]  /*10f30*/  IADD3 R8, P4, R17, R8, RZ ;  /* 0x0000000811087210 */ /* 0x000fc80007f9e0ff */
[----:B------:R-:W4:Y:S01]  /*10f40*/  LDG.E.128 R4, [R6.64] ;  /* 0x0000000606047981 */ /* 0x000f22000c1e1d00 */
[----:B------:R-:W-:Y:S02]  /*10f50*/  LEA.HI.X.SX32 R17, R17, R2, 0x1, P4 ;  /* 0x0000000211117211 */ /* 0x000fe400020f0eff */
[----:B------:R-:W-:-:S04]  /*10f60*/  LEA R16, P4, R8, c[0x0][0x2a8], 0x1 ;  /* 0x0000aa0008107a11 */ /* 0x000fc800078808ff */
[----:B------:R-:W-:-:S06]  /*10f70*/  LEA.HI.X R17, R8, c[0x0][0x2ac], R17, 0x1, P4 ;  /* 0x0000ab0008117a11 */ /* 0x000fcc00020f0c11 */
[----:B---3--:R-:W3:Y:S01]  /*10f80*/  LDG.E.128 R16, [R16.64] ;  /* 0x0000000610107981 */ /* 0x008ee2000c1e1d00 */
[----:B--2---:R-:W-:Y:S02]  /*10f90*/  HADD2.F32 R33, -RZ, R24.H0_H0 ;  /* 0x20000018ff217230 */ /* 0x004fe40000004100 */
[----:B------:R-:W-:Y:S02]  /*10fa0*/  HADD2.F32 R35, -RZ, R25.H0_H0 ;  /* 0x20000019ff237230 */ /* 0x000fe40000004100 */
[--C-:B----4-:R-:W-:Y:S02]  /*10fb0*/  HADD2.F32 R2, -RZ, R4.reuse.H0_H0 ;  /* 0x20000004ff027230 */ /* 0x110fe40000004100 */
        /* <DEDUP_REMOVED lines=29> */
[----:B------:R-:W-:Y:S01]  /*11190*/  HADD2.F32 R39, -RZ, R27.H0_H0 ;  /* 0x2000001bff277230 */ /* 0x000fe20000004100 */
[----:B------:R-:W-:Y:S01]  /*111a0*/  @!P2 FADD.FTZ R6, -R6, -RZ ;  /* 0x800000ff0606a221 */ /* 0x000fe20000010100 */
[----:B------:R-:W-:Y:S01]  /*111b0*/  HADD2.F32 R24, -RZ, R18.H0_H0 ;  /* 0x20000012ff187230 */ /* 0x000fe20000004100 */
[----:B------:R-:W-:Y:S01]  /*111c0*/  FMUL.FTZ R23, R26, R23 ;  /* 0x000000171a177220 */ /* 0x000fe20000410000 */
[----:B------:R-:W-:Y:S01]  /*111d0*/  HADD2.F32 R26, -RZ, R17.H1_H1 ;  /* 0x30000011ff1a7230 */ /* 0x000fe20000004100 */
[----:B------:R-:W-:Y:S01]  /*111e0*/  FFMA.FTZ R2, R2, R4, R33 ;  /* 0x0000000402027223 */ /* 0x000fe20000010021 */
[----:B------:R-:W-:Y:S01]  /*111f0*/  HADD2.F32 R4, -RZ, R30.H0_H0 ;  /* 0x2000001eff047230 */ /* 0x000fe20000004100 */
[----:B------:R-:W-:Y:S01]  /*11200*/  FFMA.FTZ R8, R8, R12, R35 ;  /* 0x0000000c08087223 */ /* 0x000fe20000010023 */
[----:B------:R-:W-:Y:S01]  /*11210*/  HADD2.F32 R12, -RZ, R31.H0_H0 ;  /* 0x2000001fff0c7230 */ /* 0x000fe20000004100 */
[----:B------:R-:W-:Y:S01]  /*11220*/  FMUL.FTZ R6, R39, R6 ;  /* 0x0000000627067220 */ /* 0x000fe20000410000 */
[----:B------:R-:W-:-:S02]  /*11230*/  HADD2.F32 R28, -RZ, R28.H1_H1 ;  /* 0x3000001cff1c7230 */ /* 0x000fc40000004100 */
[----:B------:R-:W-:Y:S02]  /*11240*/  HADD2.F32 R16, -RZ, R16.H1_H1 ;  /* 0x30000010ff107230 */ /* 0x000fe40000004100 */
        /* <DEDUP_REMOVED lines=16> */
.L_x_1683:
[----:B------:R-:W-:Y:S05]  /*11350*/  BSYNC B0 ;  /* 0x0000000000007941 */ /* 0x000fea0003800000 */
.L_x_1682:
[----:B-----5:R1:W-:Y:S02]  /*11360*/  STS.128 [R206+0x5000], R28 ;  /* 0x0050001cce007388 */ /* 0x0203e40000000c00 */
.L_x_1673:
[----:B------:R-:W-:Y:S05]  /*11370*/  BSYNC B2 ;  /* 0x0000000000027941 */ /* 0x000fea0003800000 */
.L_x_1672:
[----:B-1----:R-:W-:-:S04]  /*11380*/  IADD3 R28, R158, 0x30, RZ ;  /* 0x000000309e1c7810 */ /* 0x002fc80007ffe0ff */
        /* <DEDUP_REMOVED lines=21> */
[----:B----4-:R-:W-:-:S03]  /*114e0*/  IMAD.WIDE R24, R7, 0x2, R20 ;  /* 0x0000000207187825 */ /* 0x010fc600078e0214 */
[----:B------:R-:W-:Y:S02]  /*114f0*/  LEA.HI.X.SX32 R2, R2, R9, 0x1, P4 ;  /* 0x0000000902027211 */ /* 0x000fe400020f0eff */
[C---:B------:R-:W-:Y:S01]  /*11500*/  IADD3 R5, P4, R15.reuse, R8, RZ ;  /* 0x000000080f057210 */ /* 0x040fe20007f9e0ff */
[----:B--2---:R-:W2:Y:S03]  /*11510*/  LDG.E.128 R24, [R24.64] ;  /* 0x0000000618187981 */ /* 0x004ea6000c1e1d00 */
[----:B------:R-:W-:Y:S02]  /*11520*/  LEA.HI.X.SX32 R4, R15, R2, 0x1, P4 ;  /* 0x000000020f047211 */ /* 0x000fe400020f0eff */
[----:B------:R-:W-:-:S04]  /*11530*/  LEA R6, P4, R5, c[0x0][0x2b0], 0x1 ;  /* 0x0000ac0005067a11 */ /* 0x000fc800078808ff */
[----:B------:R-:W-:Y:S02]  /*11540*/  LEA.HI.X R7, R5, c[0x0][0x2b4], R4, 0x1, P4 ;  /* 0x0000ad0005077a11 */ /* 0x000fe400020f0c04 */
[----:B------:R-:W-:-:S04]  /*11550*/  IADD3 R8, P4, R13, R8, RZ ;  /* 0x000000080d087210 */ /* 0x000fc80007f9e0ff */
[----:B------:R-:W4:Y:S01]  /*11560*/  LDG.E.128 R4, [R6.64] ;  /* 0x0000000606047981 */ /* 0x000f22000c1e1d00 */
[----:B------:R-:W-:Y:S02]  /*11570*/  LEA.HI.X.SX32 R13, R13, R2, 0x1, P4 ;  /* 0x000000020d0d7211 */ /* 0x000fe400020f0eff */
[----:B------:R-:W-:-:S04]  /*11580*/  LEA R12, P4, R8, c[0x0][0x2a8], 0x1 ;  /* 0x0000aa00080c7a11 */ /* 0x000fc800078808ff */
[----:B------:R-:W-:-:S06]  /*11590*/  LEA.HI.X R13, R8, c[0x0][0x2ac], R13, 0x1, P4 ;  /* 0x0000ab00080d7a11 */ /* 0x000fcc00020f0c0d */
[----:B---3--:R-:W3:Y:S01]  /*115a0*/  LDG.E.128 R12, [R12.64] ;  /* 0x000000060c0c7981 */ /* 0x008ee2000c1e1d00 */
[--C-:B--2---:R-:W-:Y:S02]  /*115b0*/  HADD2.F32 R31, -RZ, R24.reuse.H0_H0 ;  /* 0x20000018ff1f7230 */ /* 0x104fe40000004100 */
[----:B------:R-:W-:Y:S02]  /*115c0*/  HADD2.F32 R35, -RZ, R24.H1_H1 ;  /* 0x30000018ff237230 */ /* 0x000fe40000004100 */
[--C-:B------:R-:W-:Y:S02]  /*115d0*/  HADD2.F32 R33, -RZ, R25.reuse.H0_H0 ;  /* 0x20000019ff217230 */ /* 0x100fe40000004100 */
[----:B------:R-:W-:Y:S02]  /*115e0*/  HADD2.F32 R24, -RZ, R25.H1_H1 ;  /* 0x30000019ff187230 */ /* 0x000fe40000004100 */
[--C-:B----4-:R-:W-:Y:S02]  /*115f0*/  HADD2.F32 R2, -RZ, R4.reuse.H0_H0 ;  /* 0x20000004ff027230 */ /* 0x110fe40000004100 */
        /* <DEDUP_REMOVED lines=11> */
[----:B------:R-:W-:Y:S01]  /*116b0*/  HADD2.F32 R4, -RZ, R26.H0_H0 ;  /* 0x2000001aff047230 */ /* 0x000fe20000004100 */
[----:B------:R-:W-:Y:S01]  /*116c0*/  FMUL.FTZ R24, R24, R23 ;  /* 0x0000001718187220 */ /* 0x000fe20000410000 */
[--C-:B------:R-:W-:Y:S01]  /*116d0*/  HADD2.F32 R23, -RZ, R27.reuse.H0_H0 ;  /* 0x2000001bff177230 */ /* 0x100fe20000004100 */
[----:B------:R-:W-:Y:S01]  /*116e0*/  FMUL.FTZ R31, R31, R2 ;  /* 0x000000021f1f7220 */ /* 0x000fe20000410000 */
[----:B------:R-:W-:Y:S01]  /*116f0*/  HADD2.F32 R2, -RZ, R27.H1_H1 ;  /* 0x3000001bff027230 */ /* 0x000fe20000004100 */
[----:B------:R-:W-:-:S02]  /*11700*/  @!P2 FADD.FTZ R5, -R5, -RZ ;  /* 0x800000ff0505a221 */ /* 0x000fc40000010100 */
[----:B------:R-:W-:Y:S02]  /*11710*/  @!P2 FADD.FTZ R6, -R6, -RZ ;  /* 0x800000ff0606a221 */ /* 0x000fe40000010100 */
[----:B------:R-:W-:Y:S02]  /*11720*/  @!P2 FADD.FTZ R8, -R8, -RZ ;  /* 0x800000ff0808a221 */ /* 0x000fe40000010100 */
[----:B------:R-:W-:Y:S02]  /*11730*/  @!P2 FADD.FTZ R7, -R7, -RZ ;  /* 0x800000ff0707a221 */ /* 0x000fe40000010100 */
[----:B------:R-:W-:Y:S01]  /*11740*/  FMUL.FTZ R5, R4, R5 ;  /* 0x0000000504057220 */ /* 0x000fe20000410000 */
[--C-:B---3--:R-:W-:Y:S01]  /*11750*/  HADD2.F32 R4, -RZ, R12.reuse.H0_H0 ;  /* 0x2000000cff047230 */ /* 0x108fe20000004100 */
[----:B------:R-:W-:Y:S01]  /*11760*/  FMUL.FTZ R6, R23, R6 ;  /* 0x0000000617067220 */ /* 0x000fe20000410000 */
[----:B------:R-:W-:Y:S01]  /*11770*/  HADD2.F32 R23, -RZ, R12.H1_H1 ;  /* 0x3000000cff177230 */ /* 0x000fe20000004100 */
[----:B------:R-:W-:Y:S01]  /*11780*/  FMUL.FTZ R35, R35, R8 ;  /* 0x0000000823237220 */ /* 0x000fe20000410000 */
[----:B------:R-:W-:Y:S01]  /*11790*/  HADD2.F32 R26, -RZ, R26.H1_H1 ;  /* 0x3000001aff1a7230 */ /* 0x000fe20000004100 */
[----:B------:R-:W-:Y:S01]  /*117a0*/  FMUL.FTZ R7, R2, R7 ;  /* 0x0000000702077220 */ /* 0x000fe20000410000 */
[----:B-----5:R-:W-:Y:S01]  /*117b0*/  HADD2.F32 R2, -RZ, R16.H0_H0 ;  /* 0x20000010ff027230 */ /* 0x020fe20000004100 */
[----:B------:R-:W-:Y:S01]  /*117c0*/  @!P2 FADD.FTZ R29, -R29, -RZ ;  /* 0x800000ff1d1da221 */ /* 0x000fe20000010100 */
[----:B------:R-:W-:-:S02]  /*117d0*/  HADD2.F32 R8, -RZ, R17.H0_H0 ;  /* 0x20000011ff087230 */ /* 0x000fc40000004100 */
[----:B------:R-:W-:Y:S01]  /*117e0*/  HADD2.F32 R12, -RZ, R13.H0_H0 ;  /* 0x2000000dff0c7230 */ /* 0x000fe20000004100 */
[----:B------:R-:W-:Y:S01]  /*117f0*/  FMUL.FTZ R29, R26, R29 ;  /* 0x0000001d1a1d7220 */ /* 0x000fe20000410000 */
[----:B------:R-:W-:Y:S01]  /*11800*/  HADD2.F32 R26, -RZ, R14.H0_H0 ;  /* 0x2000000eff1a7230 */ /* 0x000fe20000004100 */
[----:B------:R-:W-:Y:S01]  /*11810*/  FFMA.FTZ R2, R2, R4, R31 ;  /* 0x0000000402027223 */ /* 0x000fe2000001001f */
[----:B------:R-:W-:Y:S01]  /*11820*/  HADD2.F32 R4, -RZ, R18.H0_H0 ;  /* 0x20000012ff047230 */ /* 0x000fe20000004100 */
[----:B------:R-:W-:Y:S01]  /*11830*/  FFMA.FTZ R8, R8, R12, R33 ;  /* 0x0000000c08087223 */ /* 0x000fe20000010021 */
[----:B------:R-:W-:Y:S02]  /*11840*/  HADD2.F32 R12, -RZ, R19.H0_H0 ;  /* 0x20000013ff0c7230 */ /* 0x000fe40000004100 */
        /* <DEDUP_REMOVED lines=18> */
.L_x_1687:
[----:B------:R-:W-:Y:S05]  /*11970*/  BSYNC B0 ;  /* 0x0000000000007941 */ /* 0x000fea0003800000 */
.L_x_1686:
[----:B-----5:R1:W-:Y:S02]  /*11980*/  STS.128 [R206+0x1800], R16 ;  /* 0x00180010ce007388 */ /* 0x0203e40000000c00 */
.L_x_1685:
[----:B------:R-:W-:Y:S05]  /*11990*/  BSYNC B1 ;  /* 0x0000000000017941 */ /* 0x000fea0003800000 */
.L_x_1684:
        /* <DEDUP_REMOVED lines=10> */
[----:B------:R-:W-:Y:S02]  /*11a40*/  MOV R13, RZ ;  /* 0x000000ff000d7202 */ /* 0x000fe40000000f00 */
[----:B------:R-:W-:-:S05]  /*11a50*/  MOV R11, RZ ;  /* 0x000000ff000b7202 */ /* 0x000fca0000000f00 */
[----:B------:R-:W-:-:S04]  /*11a60*/  @P1 SHF.R.S32.HI R149, RZ, 0x1, R151 ;  /* 0x00000001ff951819 */ /* 0x000fc80000011497 */
[C---:B------:R-:W-:Y:S01]  /*11a70*/  @P1 IADD3 R13, -R149.reuse, RZ, RZ ;  /* 0x000000ff950d1210 */ /* 0x040fe20007ffe1ff */
[C---:B------:R-:W-:Y:S01]  /*11a80*/  IMAD R2, R149.reuse, R2, 0x40 ;  /* 0x0000004095027424 */ /* 0x040fe200078e0202 */
[C---:B------:R-:W-:Y:S02]  /*11a90*/  @P1 IADD3 R7, -R149.reuse, RZ, RZ ;  /* 0x000000ff95071210 */ /* 0x040fe40007ffe1ff */
[----:B------:R-:W-:Y:S02]  /*11aa0*/  @P1 IADD3 R11, -R149, RZ, RZ ;  /* 0x000000ff950b1210 */ /* 0x000fe40007ffe1ff */
[----:B------:R-:W-:Y:S01]  /*11ab0*/  IADD3 R8, P2, R2, R3, RZ ;  /* 0x0000000302087210 */ /* 0x000fe20007f5e0ff */
[----:B----4-:R-:W-:-:S03]  /*11ac0*/  IMAD.WIDE R24, R7, 0x2, R20 ;  /* 0x0000000207187825 */ /* 0x010fc600078e0214 */
[----:B------:R-:W-:Y:S02]  /*11ad0*/  LEA.HI.X.SX32 R2, R2, R9, 0x1, P2 ;  /* 0x0000000902027211 */ /* 0x000fe400010f0eff */
[C---:B------:R-:W-:Y:S01]  /*11ae0*/  IADD3 R5, P2, R13.reuse, R8, RZ ;  /* 0x000000080d057210 */ /* 0x040fe20007f5e0ff */
[----:B--2---:R-:W2:Y:S03]  /*11af0*/  LDG.E.128 R24, [R24.64+0x80] ;  /* 0x0000800618187981 */ /* 0x004ea6000c1e1d00 */
        /* <DEDUP_REMOVED lines=25> */
[--C-:B------:R-:W-:Y:S01]  /*11c90*/  HADD2.F32 R2, -RZ, R27.reuse.H1_H1 ;  /* 0x3000001bff027230 */ /* 0x100fe20000004100 */
[----:B------:R-:W-:Y:S01]  /*11ca0*/  FMUL.FTZ R31, R31, R4 ;  /* 0x000000041f1f7220 */ /* 0x000fe20000410000 */
[----:B------:R-:W-:Y:S01]  /*11cb0*/  HADD2.F32 R4, -RZ, R26.H0_H0 ;  /* 0x2000001aff047230 */ /* 0x000fe20000004100 */
[----:B------:R-:W-:Y:S01]  /*11cc0*/  FMUL.FTZ R24, R24, R11 ;  /* 0x0000000b18187220 */ /* 0x000fe20000410000 */
[----:B------:R-:W-:Y:S01]  /*11cd0*/  HADD2.F32 R11, -RZ, R27.H0_H0 ;  /* 0x2000001bff0b7230 */ /* 0x000fe20000004100 */
[----:B------:R-:W-:-:S02]  /*11ce0*/  @!P1 FADD.FTZ R8, -R8, -RZ ;  /* 0x800000ff08089221 */ /* 0x000fc40000010100 */
[----:B------:R-:W-:Y:S02]  /*11cf0*/  @!P1 FADD.FTZ R5, -R5, -RZ ;  /* 0x800000ff05059221 */ /* 0x000fe40000010100 */
        /* <DEDUP_REMOVED lines=37> */
.L_x_1691:
[----:B------:R-:W-:Y:S05]  /*11f50*/  BSYNC B0 ;  /* 0x0000000000007941 */ /* 0x000fea0003800000 */
.L_x_1690:
[----:B-----5:R1:W-:Y:S02]  /*11f60*/  STS.128 [R206+0x3800], R16 ;  /* 0x00380010ce007388 */ /* 0x0203e40000000c00 */
.L_x_1689:
[----:B------:R-:W-:Y:S05]  /*11f70*/  BSYNC B1 ;  /* 0x0000000000017941 */ /* 0x000fea0003800000 */
.L_x_1688:
[----:B------:R1:W-:Y:S01]  /*11f80*/  @P0 STS.128 [R206+0x5800], RZ ;  /* 0x005800ffce000388 */ /* 0x0003e20000000c00 */
[----:B------:R-:W-:Y:S05]  /*11f90*/  @P0 BRA `(.L_x_1637) ;  /* 0x00000d8000000947 */ /* 0x000fea0003800000 */
[----:B------:R1:W5:Y:S01]  /*11fa0*/  LDG.E.128 R12, [R20.64+0x100] ;  /* 0x00010006140c7981 */ /* 0x000362000c1e1d00 */
[----:B------:R-:W-:Y:S01]  /*11fb0*/  ISETP.GE.AND P0, PT, R10, c[0x0][0x230], PT ;  /* 0x00008c000a007a0c */ /* 0x000fe20003f06270 */
[----:B------:R-:W-:Y:S01]  /*11fc0*/  BSSY B0, `(.L_x_1692) ;  /* 0x000005a000007945 */ /* 0x000fe20003800000 */
[----:B-1----:R-:W-:-:S05]  /*11fd0*/  IADD3 R16, P1, R20, 0x100, RZ ;  /* 0x0000010014107810 */ /* 0x002fca0007f3e0ff */
        /* <DEDUP_REMOVED lines=12> */
[----:B------:R-:W-:Y:S01]  /*120a0*/  IMAD.WIDE R16, R4, 0x2, R16 ;  /* 0x0000000204107825 */ /* 0x000fe200078e0210 */
[----:B------:R-:W-:-:S04]  /*120b0*/  IADD3 R3, P1, R6, R3, RZ ;  /* 0x0000000306037210 */ /* 0x000fc80007f3e0ff */
[----:B------:R-:W-:Y:S01]  /*120c0*/  LEA.HI.X.SX32 R9, R6, R9, 0x1, P1 ;  /* 0x0000000906097211 */ /* 0x000fe200008f0eff */
[----:B--2---:R-:W2:Y:S01]  /*120d0*/  LDG.E.128 R16, [R16.64] ;  /* 0x0000000610107981 */ /* 0x004ea2000c1e1d00 */
[----:B------:R-:W-:-:S04]  /*120e0*/  IADD3 R5, P1, R2, R3, RZ ;  /* 0x0000000302057210 */ /* 0x000fc80007f3e0ff */
[----:B------:R-:W-:Y:S02]  /*120f0*/  LEA.HI.X.SX32 R2, R2, R9, 0x1, P1 ;  /* 0x0000000902027211 */ /* 0x000fe400008f0eff */
[----:B------:R-:W-:-:S04]  /*12100*/  LEA R6, P1, R5, c[0x0][0x2b0], 0x1 ;  /* 0x0000ac0005067a11 */ /* 0x000fc800078208ff */
[----:B------:R-:W-:Y:S02]  /*12110*/  LEA.HI.X R7, R5, c[0x0][0x2b4], R2, 0x1, P1 ;  /* 0x0000ad0005077a11 */ /* 0x000fe400008f0c02 */
[----:B------:R-:W-:Y:S02]  /*12120*/  MOV R2, RZ ;  /* 0x000000ff00027202 */ /* 0x000fe40000000f00 */
[----:B------:R-:W-:Y:S02]  /*12130*/  @P0 IADD3 R2, -R151, RZ, RZ ;  /* 0x000000ff97020210 */ /* 0x000fe40007ffe1ff */
[----:B---3--:R-:W3:Y:S02]  /*12140*/  LDG.E.128 R4, [R6.64] ;  /* 0x0000000606047981 */ /* 0x008ee4000c1e1d00 */
[----:B------:R-:W-:-:S04]  /*12150*/  IADD3 R3, P1, R2, R3, RZ ;  /* 0x0000000302037210 */ /* 0x000fc80007f3e0ff */
[----:B------:R-:W-:Y:S02]  /*12160*/  LEA.HI.X.SX32 R2, R2, R9, 0x1, P1 ;  /* 0x0000000902027211 */ /* 0x000fe400008f0eff */
[----:B------:R-:W-:-:S04]  /*12170*/  LEA R8, P1, R3, c[0x0][0x2a8], 0x1 ;  /* 0x0000aa0003087a11 */ /* 0x000fc800078208ff */
[----:B------:R-:W-:-:S06]  /*12180*/  LEA.HI.X R9, R3, c[0x0][0x2ac], R2, 0x1, P1 ;  /* 0x0000ab0003097a11 */ /* 0x000fcc00008f0c02 */
[----:B----4-:R-:W4:Y:S01]  /*12190*/  LDG.E.128 R8, [R8.64] ;  /* 0x0000000608087981 */ /* 0x010f22000c1e1d00 */
[--C-:B--2---:R-:W-:Y:S02]  /*121a0*/  HADD2.F32 R23, -RZ, R17.reuse.H0_H0 ;  /* 0x20000011ff177230 */ /* 0x104fe40000004100 */
[----:B------:R-:W-:Y:S02]  /*121b0*/  HADD2.F32 R26, -RZ, R16.H0_H0 ;  /* 0x20000010ff1a7230 */ /* 0x000fe40000004100 */
[----:B------:R-:W-:Y:S02]  /*121c0*/  HADD2.F32 R24, -RZ, R17.H1_H1 ;  /* 0x30000011ff187230 */ /* 0x000fe40000004100 */
[----:B---3--:R-:W-:Y:S02]  /*121d0*/  HADD2.F32 R2, -RZ, R5.H0_H0 ;  /* 0x20000005ff027230 */ /* 0x008fe40000004100 */
[--C-:B------:R-:W-:Y:S02]  /*121e0*/  HADD2.F32 R3, -RZ, R4.reuse.H0_H0 ;  /* 0x20000004ff037230 */ /* 0x100fe40000004100 */
[----:B------:R-:W-:Y:S01]  /*121f0*/  HADD2.F32 R20, -RZ, R4.H1_H1 ;  /* 0x30000004ff147230 */ /* 0x000fe20000004100 */
[----:B------:R-:W-:Y:S01]  /*12200*/  @!P0 FADD.FTZ R2, -R2, -RZ ;  /* 0x800000ff02028221 */ /* 0x000fe20000010100 */
[--C-:B------:R-:W-:Y:S01]  /*12210*/  HADD2.F32 R4, -RZ, R6.reuse.H0_H0 ;  /* 0x20000006ff047230 */ /* 0x100fe20000004100 */
[----:B------:R-:W-:Y:S01]  /*12220*/  @!P0 FADD.FTZ R3, -R3, -RZ ;  /* 0x800000ff03038221 */ /* 0x000fe20000010100 */
[----:B------:R-:W-:-:S02]  /*12230*/  HADD2.F32 R21, -RZ, R6.H1_H1 ;  /* 0x30000006ff157230 */ /* 0x000fc40000004100 */
[----:B------:R-:W-:Y:S02]  /*12240*/  HADD2.F32 R5, -RZ, R5.H1_H1 ;  /* 0x30000005ff057230 */ /* 0x000fe40000004100 */
[--C-:B------:R-:W-:Y:S02]  /*12250*/  HADD2.F32 R6, -RZ, R7.reuse.H0_H0 ;  /* 0x20000007ff067230 */ /* 0x100fe40000004100 */
[----:B------:R-:W-:Y:S01]  /*12260*/  HADD2.F32 R7, -RZ, R7.H1_H1 ;  /* 0x30000007ff077230 */ /* 0x000fe20000004100 */
[----:B------:R-:W-:Y:S01]  /*12270*/  FMUL.FTZ R23, R23, R2 ;  /* 0x0000000217177220 */ /* 0x000fe20000410000 */
[--C-:B------:R-:W-:Y:S01]  /*12280*/  HADD2.F32 R2, -RZ, R19.reuse.H1_H1 ;  /* 0x30000013ff027230 */ /* 0x100fe20000004100 */
[----:B------:R-:W-:Y:S01]  /*12290*/  FMUL.FTZ R26, R26, R3 ;  /* 0x000000031a1a7220 */ /* 0x000fe20000410000 */
[----:B------:R-:W-:Y:S01]  /*122a0*/  HADD2.F32 R3, -RZ, R19.H0_H0 ;  /* 0x20000013ff037230 */ /* 0x000fe20000004100 */
[----:B------:R-:W-:Y:S02]  /*122b0*/  @!P0 FADD.FTZ R5, -R5, -RZ ;  /* 0x800000ff05058221 */ /* 0x000fe40000010100 */
[----:B------:R-:W-:-:S02]  /*122c0*/  @!P0 FADD.FTZ R6, -R6, -RZ ;  /* 0x800000ff06068221 */ /* 0x000fc40000010100 */
[----:B------:R-:W-:Y:S02]  /*122d0*/  @!P0 FADD.FTZ R7, -R7, -RZ ;  /* 0x800000ff07078221 */ /* 0x000fe40000010100 */
[----:B------:R-:W-:Y:S01]  /*122e0*/  FMUL.FTZ R24, R24, R5 ;  /* 0x0000000518187220 */ /* 0x000fe20000410000 */
[--C-:B------:R-:W-:Y:S01]  /*122f0*/  HADD2.F32 R5, -RZ, R18.reuse.H0_H0 ;  /* 0x20000012ff057230 */ /* 0x100fe20000004100 */
[----:B------:R-:W-:Y:S01]  /*12300*/  FMUL.FTZ R6, R3, R6 ;  /* 0x0000000603067220 */ /* 0x000fe20000410000 */
[----:B------:R-:W-:Y:S01]  /*12310*/  HADD2.F32 R18, -RZ, R18.H1_H1 ;  /* 0x30000012ff127230 */ /* 0x000fe20000004100 */
[----:B------:R-:W-:Y:S01]  /*12320*/  FMUL.FTZ R7, R2, R7 ;  /* 0x0000000702077220 */ /* 0x000fe20000410000 */
[----:B-----5:R-:W-:Y:S01]  /*12330*/  HADD2.F32 R2, -RZ, R13.H0_H0 ;  /* 0x2000000dff027230 */ /* 0x020fe20000004100 */
[----:B------:R-:W-:Y:S01]  /*12340*/  @!P0 FADD.FTZ R21, -R21, -RZ ;  /* 0x800000ff15158221 */ /* 0x000fe20000010100 */
[----:B----4-:R-:W-:Y:S01]  /*12350*/  HADD2.F32 R3, -RZ, R9.H0_H0 ;  /* 0x20000009ff037230 */ /* 0x010fe20000004100 */
[----:B------:R-:W-:Y:S01]  /*12360*/  @!P0 FADD.FTZ R4, -R4, -RZ ;  /* 0x800000ff04048221 */ /* 0x000fe20000010100 */
[----:B------:R-:W-:-:S02]  /*12370*/  HADD2.F32 R13, -RZ, R13.H1_H1 ;  /* 0x3000000dff0d7230 */ /* 0x000fc40000004100 */
[----:B------:R-:W-:Y:S01]  /*12380*/  HADD2.F32 R9, -RZ, R9.H1_H1 ;  /* 0x30000009ff097230 */ /* 0x000fe20000004100 */
[----:B------:R-:W-:Y:S01]  /*12390*/  @!P0 FADD.FTZ R20, -R20, -RZ ;  /* 0x800000ff14148221 */ /* 0x000fe20000010100 */
[----:B------:R-:W-:Y:S01]  /*123a0*/  HADD2.F32 R17, -RZ, R16.H1_H1 ;  /* 0x30000010ff117230 */ /* 0x000fe20000004100 */
[----:B------:R-:W-:Y:S01]  /*123b0*/  FMUL.FTZ R21, R18, R21 ;  /* 0x0000001512157220 */ /* 0x000fe20000410000 */
[--C-:B------:R-:W-:Y:S01]  /*123c0*/  HADD2.F32 R19, -RZ, R11.reuse.H0_H0 ;  /* 0x2000000bff137230 */ /* 0x100fe20000004100 */
[----:B------:R-:W-:Y:S01]  /*123d0*/  FMUL.FTZ R4, R5, R4 ;  /* 0x0000000405047220 */ /* 0x000fe20000410000 */
[----:B------:R-:W-:Y:S01]  /*123e0*/  HADD2.F32 R18, -RZ, R11.H1_H1 ;  /* 0x3000000bff127230 */ /* 0x000fe20000004100 */
[----:B------:R-:W-:Y:S01]  /*123f0*/  FFMA.FTZ R2, R2, R3, R23 ;  /* 0x0000000302027223 */ /* 0x000fe20000010017 */
[----:B------:R-:W-:Y:S01]  /*12400*/  HADD2.F32 R5, -RZ, R12.H0_H0 ;  /* 0x2000000cff057230 */ /* 0x000fe20000004100 */
[----:B------:R-:W-:Y:S01]  /*12410*/  FFMA.FTZ R9, R13, R9, R24 ;  /* 0x000000090d097223 */ /* 0x000fe20000010018 */
[----:B------:R-:W-:-:S02]  /*12420*/  HADD2.F32 R16, -RZ, R8.H0_H0 ;  /* 0x20000008ff107230 */ /* 0x000fc40000004100 */
[----:B------:R-:W-:Y:S02]  /*12430*/  HADD2.F32 R11, -RZ, R10.H0_H0 ;  /* 0x2000000aff0b7230 */ /* 0x000fe40000004100 */
[----:B------:R-:W-:Y:S02]  /*12440*/  HADD2.F32 R3, -RZ, R15.H0_H0 ;  /* 0x2000000fff037230 */ /* 0x000fe40000004100 */
[----:B------:R-:W-:Y:S01]  /*12450*/  HADD2.F32 R13, -RZ, R14.H0_H0 ;  /* 0x2000000eff0d7230 */ /* 0x000fe20000004100 */
[----:B------:R-:W-:Y:S01]  /*12460*/  FMUL.FTZ R17, R17, R20 ;  /* 0x0000001411117220 */ /* 0x000fe20000410000 */
        /* <DEDUP_REMOVED lines=15> */
.L_x_1693:
[----:B------:R-:W-:Y:S05]  /*12560*/  BSYNC B0 ;  /* 0x0000000000007941 */ /* 0x000fea0003800000 */
.L_x_1692:
[----:B-----5:R1:W-:Y:S01]  /*12570*/  STS.128 [R206+0x5800], R12 ;  /* 0x0058000cce007388 */ /* 0x0203e20000000c00 */
[----:B------:R-:W-:Y:S05]  /*12580*/  BRA `(.L_x_1637) ;  /* 0x0000079000007947 */ /* 0x000fea0003800000 */
.L_x_1599:
        /* <DEDUP_REMOVED lines=27> */
.L_x_1695:
[----:B------:R-:W-:Y:S05]  /*12740*/  BSYNC B0 ;  /* 0x0000000000007941 */ /* 0x000fea0003800000 */
.L_x_1694:
        /* <DEDUP_REMOVED lines=29> */
.L_x_1697:
[----:B------:R-:W-:Y:S05]  /*12920*/  BSYNC B0 ;  /* 0x0000000000007941 */ /* 0x000fea0003800000 */
.L_x_1696:
        /* <DEDUP_REMOVED lines=30> */
.L_x_1699:
[----:B------:R-:W-:Y:S05]  /*12b10*/  BSYNC B0 ;  /* 0x0000000000007941 */ /* 0x000fea0003800000 */
.L_x_1698:
        /* <DEDUP_REMOVED lines=32> */
.L_x_1637:
[----:B------:R-:W-:Y:S05]  /*12d20*/  BSYNC B3 ;  /* 0x0000000000037941 */ /* 0x000fea0003800000 */
.L_x_1598:
[----:B------:R-:W-:Y:S01]  /*12d30*/  IADD3 R210, R134, -0x1, RZ ;  /* 0xffffffff86d27810 */ /* 0x000fe20007ffe0ff */
[----:B------:R-:W-:Y:S01]  /*12d40*/  BSSY B0, `(.L_x_1700) ;  /* 0x000001e000007945 */ /* 0x000fe20003800000 */
[----:B------:R-:W-:Y:S02]  /*12d50*/  LEA R208, P0, R156, c[0x0][0x168], 0x1 ;  /* 0x00005a009cd07a11 */ /* 0x000fe400078008ff */
[----:B------:R-:W-:Y:S01]  /*12d60*/  LOP3.LUT R207, R152, 0xff, RZ, 0xc0, !PT ;  /* 0x000000ff98cf7812 */ /* 0x000fe200078ec0ff */
[----:B------:R-:W-:Y:S01]  /*12d70*/  IMAD.SHL.U32 R44, R210, 0x40, RZ ;  /* 0x00000040d22c7824 */ /* 0x000fe200078e00ff */
[----:B------:R-:W-:-:S03]  /*12d80*/  LEA.HI.X R209, R156, c[0x0][0x16c], R155, 0x1, P0 ;  /* 0x00005b009cd17a11 */ /* 0x000fc600000f0c9b */
[----:B-12---:R-:W-:-:S05]  /*12d90*/  IMAD.IADD R5, R65, 0x1, -R44 ;  /* 0x0000000141057824 */ /* 0x006fca00078e0a2c */
[----:B------:R-:W-:-:S13]  /*12da0*/  ISETP.GE.AND P1, PT, R158, R5, PT ;  /* 0x000000059e00720c */ /* 0x000fda0003f26270 */
[----:B------:R-:W-:Y:S05]  /*12db0*/  @P1 BRA `(.L_x_1701) ;  /* 0x0000016000001947 */ /* 0x000fea0003800000 */
[C---:B------:R-:W-:Y:S02]  /*12dc0*/  LOP3.LUT R2, R207.reuse, 0x1, RZ, 0xc0, !PT ;  /* 0x00000001cf027812 */ /* 0x040fe400078ec0ff */
[----:B------:R-:W-:Y:S02]  /*12dd0*/  R2P PR, R207, 0x6 ;  /* 0x00000006cf007804 */ /* 0x000fe40000000000 */
[----:B------:R-:W-:-:S13]  /*12de0*/  ISETP.NE.U32.AND P0, PT, R2, 0x1, PT ;  /* 0x000000010200780c */ /* 0x000fda0003f05070 */
[----:B------:R-:W-:Y:S02]  /*12df0*/  @!P0 IMAD.MOV.U32 R2, RZ, RZ, R208 ;  /* 0x000000ffff028224 */ /* 0x000fe400078e00d0 */
        /* <DEDUP_REMOVED lines=17> */
.L_x_1702:
[----:B------:R2:W-:Y:S02]  /*12f10*/  STS.128 [R206+0xa000], RZ ;  /* 0x00a000ffce007388 */ /* 0x0005e40000000c00 */
.L_x_1701:
[----:B------:R-:W-:Y:S05]  /*12f20*/  BSYNC B0 ;  /* 0x0000000000007941 */ /* 0x000fea0003800000 */
.L_x_1700:
[----:B------:R-:W-:Y:S01]  /*12f30*/  ISETP.GE.AND P0, PT, R0, R5, PT ;  /* 0x000000050000720c */ /* 0x000fe20003f06270 */
[----:B------:R-:W-:-:S12]  /*12f40*/  BSSY B0, `(.L_x_1703) ;  /* 0x000001f000007945 */ /* 0x000fd80003800000 */
[----:B------:R-:W-:Y:S05]  /*12f50*/  @P0 BRA `(.L_x_1704) ;  /* 0x000001d000000947 */ /* 0x000fea0003800000 */
[C---:B-1----:R-:W-:Y:S02]  /*12f60*/  LOP3.LUT R2, R207.reuse, 0x1, RZ, 0xc0, !PT ;  /* 0x00000001cf027812 */ /* 0x042fe400078ec0ff */
[----:B------:R-:W-:Y:S02]  /*12f70*/  LOP3.LUT P0, RZ, R207, 0x2, RZ, 0xc0, !PT ;  /* 0x00000002cfff7812 */ /* 0x000fe4000780c0ff */
[----:B------:R-:W-:Y:S02]  /*12f80*/  ISETP.NE.U32.AND P1, PT, R2, 0x1, PT ;  /* 0x000000010200780c */ /* 0x000fe40003f25070 */
[----:B------:R-:W-:-:S05]  /*12f90*/  IADD3 R3, P2, R60, R156, RZ ;  /* 0x0000009c3c037210 */ /* 0x000fca0007f5e0ff */
        /* <DEDUP_REMOVED lines=17> */
[----:B-1----:R-:W-:-:S04]  /*130b0*/  LEA R6, P0, R3, c[0x0][0x168], 0x1 ;  /* 0x00005a0003067a11 */ /* 0x002fc800078008ff */
[----:B------:R-:W-:-:S05]  /*130c0*/  LEA.HI.X R7, R3, c[0x0][0x16c], R2, 0x1, P0 ;  /* 0x00005b0003077a11 */ /* 0x000fca00000f0c02 */
[----:B------:R-:W-:Y:S01]  /*130d0*/  @!PT LDS RZ, [RZ] ;  /* 0x00000000fffff984 */ /* 0x000fe20000000800 */
[----:B------:R-:W-:Y:S01]  /*130e0*/  @!PT LDS RZ, [RZ] ;  /* 0x00000000fffff984 */ /* 0x000fe20000000800 */
[----:B------:R-:W-:Y:S01]  /*130f0*/  @!PT LDS RZ, [RZ] ;  /* 0x00000000fffff984 */ /* 0x000fe20000000800 */
[----:B------:R1:W-:Y:S01]  /*13100*/  LDGSTS.E.BYPASS.LTC128B.128 [R206+0xa800], [R6.64+0x100] ;  /* 0x0a80010006ce7fae */ /* 0x0003e2000b901d46 */
[----:B------:R-:W-:Y:S05]  /*13110*/  BRA `(.L_x_1704) ;  /* 0x0000001000007947 */ /* 0x000fea0003800000 */
.L_x_1705:
[----:B------:R1:W-:Y:S02]  /*13120*/  STS.128 [R206+0xa800], RZ ;  /* 0x00a800ffce007388 */ /* 0x0003e40000000c00 */
.L_x_1704:
[----:B------:R-:W-:Y:S05]  /*13130*/  BSYNC B0 ;  /* 0x0000000000007941 */ /* 0x000fea0003800000 */
.L_x_1703:
[----:B------:R-:W-:Y:S01]  /*13140*/  ISETP.GE.AND P0, PT, R22, R5, PT ;  /* 0x000000051600720c */ /* 0x000fe20003f06270 */
[----:B------:R-:W-:-:S12]  /*13150*/  BSSY B0, `(.L_x_1706) ;  /* 0x0000023000007945 */ /* 0x000fd80003800000 */
[----:B------:R-:W-:Y:S05]  /*13160*/  @P0 BRA `(.L_x_1707) ;  /* 0x0000021000000947 */ /* 0x000fea0003800000 */
[C---:B-1----:R-:W-:Y:S01]  /*13170*/  LOP3.LUT R2, R207.reuse, 0x1, RZ, 0xc0, !PT ;  /* 0x00000001cf027812 */ /* 0x042fe200078ec0ff */
[----:B------:R-:W-:Y:S01]  /*13180*/  IMAD.MOV.U32 R3, RZ, RZ, c[0x0][0x198] ;  /* 0x00006600ff037624 */ /* 0x000fe200078e00ff */
        /* <DEDUP_REMOVED lines=30> */
.L_x_1708:
[----:B------:R1:W-:Y:S02]  /*13370*/  STS.128 [R206+0xb000], RZ ;  /* 0x00b000ffce007388 */ /* 0x0003e40000000c00 */
.L_x_1707:
[----:B------:R-:W-:Y:S05]  /*13380*/  BSYNC B0 ;  /* 0x0000000000007941 */ /* 0x000fea0003800000 */
.L_x_1706:
[----:B------:R-:W-:Y:S01]  /*13390*/  ISETP.GE.AND P0, PT, R28, R5, PT ;  /* 0x000000051c00720c */ /* 0x000fe20003f06270 */
[----:B------:R-:W-:-:S12]  /*133a0*/  BSSY B0, `(.L_x_1709) ;  /* 0x0000022000007945 */ /* 0x000fd80003800000 */
[----:B------:R-:W-:Y:S05]  /*133b0*/  @P0 BRA `(.L_x_1710) ;  /* 0x0000020000000947 */ /* 0x000fea0003800000 */
[C---:B-1----:R-:W-:Y:S01]  /*133c0*/  LOP3.LUT R2, R207.reuse, 0x1, RZ, 0xc0, !PT ;  /* 0x00000001cf027812 */ /* 0x042fe200078ec0ff */
[----:B------:R-:W-:Y:S01]  /*133d0*/  IMAD.MOV.U32 R3, RZ, RZ, c[0x0][0x198] ;  /* 0x00006600ff037624 */ /* 0x000fe200078e00ff */
[C---:B------:R-:W-:Y:S02]  /*133e0*/  LOP3.LUT P2, RZ, R207.reuse, 0x2, RZ, 0xc0, !PT ;  /* 0x00000002cfff7812 */ /* 0x040fe4000784c0ff */
[----:B------:R-:W-:Y:S01]  /*133f0*/  ISETP.NE.U32.AND P4, PT, R2, 0x1, PT ;  /* 0x000000010200780c */ /* 0x000fe20003f85070 */
[----:B------:R-:W-:Y:S01]  /*13400*/  IMAD.MOV.U32 R2, RZ, RZ, c[0x0][0x19c] ;  /* 0x00006700ff027624 */ /* 0x000fe200078e00ff */
[----:B------:R-:W-:Y:S02]  /*13410*/  LOP3.LUT P1, RZ, R207, 0x4, RZ, 0xc0, !PT ;  /* 0x00000004cfff7812 */ /* 0x000fe4000782c0ff */
[----:B------:R-:W-:Y:S01]  /*13420*/  MOV R154, R156 ;  /* 0x0000009c009a7202 */ /* 0x000fe20000000f00 */
[----:B------:R-:W-:-:S04]  /*13430*/  IMAD R4, R2, 0x30, RZ ;  /* 0x0000003002047824 */ /* 0x000fc800078e02ff */
[----:B------:R-:W-:-:S04]  /*13440*/  IMAD.WIDE.U32 R6, R3, 0x30, R154 ;  /* 0x0000003003067825 */ /* 0x000fc800078e009a */
[----:B------:R-:W-:Y:S01]  /*13450*/  @!P4 IMAD.WIDE.U32 R8, R3, 0x60, R208 ;  /* 0x000000600308c825 */ /* 0x000fe200078e00d0 */
[C---:B------:R-:W-:Y:S02]  /*13460*/  @P2 LEA R12, P5, R6.reuse, c[0x0][0x168], 0x1 ;  /* 0x00005a00060c2a11 */ /* 0x040fe400078a08ff */
[----:B------:R-:W-:Y:S01]  /*13470*/  @P1 LEA R10, P0, R6, c[0x0][0x168], 0x1 ;  /* 0x00005a00060a1a11 */ /* 0x000fe200078008ff */
[----:B------:R-:W-:Y:S02]  /*13480*/  @!P4 IMAD R2, R2, 0x60, RZ ;  /* 0x000000600202c824 */ /* 0x000fe400078e02ff */
[----:B------:R-:W-:-:S03]  /*13490*/  IMAD.IADD R4, R7, 0x1, R4 ;  /* 0x0000000107047824 */ /* 0x000fc600078e0204 */
[----:B------:R-:W-:Y:S02]  /*134a0*/  @!P4 IADD3 R9, R9, R2, RZ ;  /* 0x000000020909c210 */ /* 0x000fe40007ffe0ff */
[C-C-:B------:R-:W-:Y:S02]  /*134b0*/  @P2 LEA.HI.X R13, R6.reuse, c[0x0][0x16c], R4.reuse, 0x1, P5 ;  /* 0x00005b00060d2a11 */ /* 0x140fe400028f0c04 */
[----:B------:R-:W-:Y:S01]  /*134c0*/  @P1 LEA.HI.X R11, R6, c[0x0][0x16c], R4, 0x1, P0 ;  /* 0x00005b00060b1a11 */ /* 0x000fe200000f0c04 */
        /* <DEDUP_REMOVED lines=15> */
.L_x_1710:
[----:B------:R-:W-:Y:S05]  /*135c0*/  BSYNC B0 ;  /* 0x0000000000007941 */ /* 0x000fea0003800000 */
.L_x_1709:
[----:B------:R-:W0:Y:S01]  /*135d0*/  LDGDEPBAR ;  /* 0x00000000000079af */ /* 0x000e220000000000 */
[----:B------:R-:W-:Y:S01]  /*135e0*/  ISETP.GE.AND P1, PT, R158, R5, PT ;  /* 0x000000059e00720c */ /* 0x000fe20003f26270 */
[----:B-1----:R-:W-:Y:S01]  /*135f0*/  IMAD.SHL.U32 R3, R128, 0x2, RZ ;  /* 0x0000000280037824 */ /* 0x002fe200078e00ff */
        /* <DEDUP_REMOVED lines=34> */
.L_x_1713:
[----:B------:R1:W-:Y:S02]  /*13820*/  STS.128 [R206+0x10000], RZ ;  /* 0x010000ffce007388 */ /* 0x0003e40000000c00 */
.L_x_1712:
[----:B------:R-:W-:Y:S05]  /*13830*/  BSYNC B0 ;  /* 0x0000000000007941 */ /* 0x000fea0003800000 */
.L_x_1711:
        /* <DEDUP_REMOVED lines=32> */
.L_x_1716:
[----:B------:R1:W-:Y:S02]  /*13a40*/  STS.128 [R206+0x10800], RZ ;  /* 0x010800ffce007388 */ /* 0x0003e40000000c00 */
.L_x_1715:
[----:B------:R-:W-:Y:S05]  /*13a50*/  BSYNC B0 ;  /* 0x0000000000007941 */ /* 0x000fea0003800000 */
.L_x_1714:
        /* <DEDUP_REMOVED lines=36> */
.L_x_1719:
[----:B------:R1:W-:Y:S02]  /*13ca0*/  STS.128 [R206+0x11000], RZ ;  /* 0x011000ffce007388 */ /* 0x0003e40000000c00 */
.L_x_1718:
[----:B------:R-:W-:Y:S05]  /*13cb0*/  BSYNC B0 ;  /* 0x0000000000007941 */ /* 0x000fea0003800000 */
.L_x_1717:
        /* <DEDUP_REMOVED lines=41> */
.L_x_1722:
[----:B------:R1:W-:Y:S02]  /*13f50*/  STS.128 [R206+0x11800], RZ ;  /* 0x011800ffce007388 */ /* 0x0003e40000000c00 */
.L_x_1721:
[----:B------:R-:W-:Y:S05]  /*13f60*/  BSYNC B0 ;  /* 0x0000000000007941 */ /* 0x000fea0003800000 */
.L_x_1720:
[C---:B------:R-:W-:Y:S01]  /*13f70*/  IMAD.SHL.U32 R0, R62.reuse, 0x40, RZ ;  /* 0x000000403e007824 */ /* 0x040fe200078e00ff */
[----:B------:R-:W-:Y:S01]  /*13f80*/  R2P PR, R62, 0x6 ;  /* 0x000000063e007804 */ /* 0x000fe20000000000 */
[----:B------:R-:W-:Y:S01]  /*13f90*/  IMAD.SHL.U32 R158, R158, 0x8, RZ ;  /* 0x000000089e9e7824 */ /* 0x000fe200078e00ff */
[----:B------:R-:W0:Y:S01]  /*13fa0*/  LDGDEPBAR ;  /* 0x00000000000079af */ /* 0x000e220000000000 */
[C---:B------:R-:W-:Y:S01]  /*13fb0*/  IMAD R198, R61.reuse, 0x400, R46 ;  /* 0x000004003dc67824 */ /* 0x040fe200078e022e */
[----:B-1----:R-:W-:Y:S01]  /*13fc0*/  LOP3.LUT R5, R0, 0x1c0, RZ, 0xc0, !PT ;  /* 0x000001c000057812 */ /* 0x002fe200078ec0ff */
[----:B------:R-:W-:Y:S01]  /*13fd0*/  IMAD R61, R61, 0x10, R63 ;  /* 0x000000103d3d7824 */ /* 0x000fe200078e023f */
[----:B------:R-:W-:Y:S01]  /*13fe0*/  ISETP.GT.AND P6, PT, R210, R199, PT ;  /* 0x000000c7d200720c */ /* 0x000fe20003fc4270 */
[----:B------:R-:W-:Y:S01]  /*13ff0*/  IMAD.SHL.U32 R198, R198, 0x2, RZ ;  /* 0x00000002c6c67824 */ /* 0x000fe200078e00ff */
[----:B------:R-:W-:-:S02]  /*14000*/  LOP3.LUT R158, R5, 0x8, R158, 0xf8, !PT ;  /* 0x00000008059e7812 */ /* 0x000fc400078ef89e */
        /* <DEDUP_REMOVED lines=8> */
[----:B----4-:R-:W-:Y:S03]  /*14090*/  LDSM.16.M88.4 R24, [R194] ;  /* 0x00000000c218783b */ /* 0x010fe60000000200 */
        /* <DEDUP_REMOVED lines=24> */
[----:B------:R-:W-:Y:S02]  /*14220*/  IADD3 R0, R0, c[0x0][0x2e8], RZ ;  /* 0x0000ba0000007a10 */ /* 0x000fe40007ffe0ff */
[----:B------:R-:W-:Y:S01]  /*14230*/  IADD3 R180, R195, 0x3800, RZ ;  /* 0x00003800c3b47810 */ /* 0x000fe20007ffe0ff */
[----:B------:R-:W2:Y:S01]  /*14240*/  LDSM.16.M88.4 R20, [R191+0x6000] ;  /* 0x00600000bf14783b */ /* 0x000ea20000000200 */
[C---:B------:R-:W-:Y:S02]  /*14250*/  IADD3 R2, R0.reuse, 0x8, RZ ;  /* 0x0000000800027810 */ /* 0x040fe40007ffe0ff */
[-C--:B------:R-:W-:Y:S01]  /*14260*/  IMNMX R0, R0, R65.reuse, PT ;  /* 0x0000004100007217 */ /* 0x080fe20003800200 */
[----:B------:R-:W2:Y:S01]  /*14270*/  LDSM.16.M88.4 R16, [R191+0x6800] ;  /* 0x00680000bf10783b */ /* 0x000ea20000000200 */
[----:B------:R-:W-:-:S02]  /*14280*/  IMNMX R2, R2, R65, PT ;  /* 0x0000004102027217 */ /* 0x000fc40003800200 */
[C---:B------:R-:W-:Y:S01]  /*14290*/  IADD3 R179, R195.reuse, 0x4000, RZ ;  /* 0x00004000c3b37810 */ /* 0x040fe20007ffe0ff */
[C---:B-1----:R-:W-:Y:S01]  /*142a0*/  HMMA.16816.F32 R12, R28.reuse, R8, RZ ;  /* 0x000000081c0c723c */ /* 0x042fe200000018ff */
[----:B------:R-:W1:Y:S01]  /*142b0*/  LDSM.16.M88.4 R88, [R191+0x7000] ;  /* 0x00700000bf58783b */ /* 0x000e620000000200 */
[C---:B------:R-:W-:Y:S02]  /*142c0*/  IADD3 R178, R195.reuse, 0x4800, RZ ;  /* 0x00004800c3b27810 */ /* 0x040fe40007ffe0ff */
[C---:B------:R-:W-:Y:S01]  /*142d0*/  IADD3 R177, R195.reuse, 0x5000, RZ ;  /* 0x00005000c3b17810 */ /* 0x040fe20007ffe0ff */
[----:B------:R-:W1:Y:S01]  /*142e0*/  LDSM.16.M88.4 R84, [R191+0x7800] ;  /* 0x00780000bf54783b */ /* 0x000e620000000200 */
[----:B------:R-:W-:Y:S02]  /*142f0*/  IADD3 R176, R195, 0x5800, RZ ;  /* 0x00005800c3b07810 */ /* 0x000fe40007ffe0ff */
        /* <DEDUP_REMOVED lines=132> */
[----:B------:R-:W-:Y:S08]  /*14b40*/  HMMA.16816.F32 R28, R68, R6, R28 ;  /* 0x00000006441c723c */ /* 0x000ff0000000181c */
[C---:B----4-:R-:W-:Y:S08]  /*14b50*/  HMMA.16816.F32 R12, R76.reuse, R32, R12 ;  /* 0x000000204c0c723c */ /* 0x050ff0000000180c */
        /* <DEDUP_REMOVED lines=61> */
[----:B--2---:R-:W-:-:S04]  /*14f30*/  IMAD.IADD R6, R6, 0x1, -R5 ;  /* 0x0000000106067824 */ /* 0x004fc800078e0a05 */
[----:B------:R-:W-:Y:S01]  /*14f40*/  IMAD.WIDE.U32 R16, R6, c[0x0][0x180], R16 ;  /* 0x0000600006107a25 */ /* 0x000fe200078e0010 */
[----:B------:R-:W-:-:S05]  /*14f50*/  SHF.R.S32.HI R5, RZ, 0x1f, R6 ;  /* 0x0000001fff057819 */ /* 0x000fca0000011406 */
[----:B------:R-:W-:-:S04]  /*14f60*/  IMAD R5, R5, c[0x0][0x180], RZ ;  /* 0x0000600005057a24 */ /* 0x000fc800078e02ff */
[----:B------:R-:W-:-:S05]  /*14f70*/  IMAD R5, R6, c[0x0][0x184], R5 ;  /* 0x0000610006057a24 */ /* 0x000fca00078e0205 */
[----:B------:R-:W-:Y:S01]  /*14f80*/  IADD3 R6, R17, R5, RZ ;  /* 0x0000000511067210 */ /* 0x000fe20007ffe0ff */
[----:B------:R-:W-:Y:S01]  /*14f90*/  IMAD.MOV.U32 R5, RZ, RZ, R16 ;  /* 0x000000ffff057224 */ /* 0x000fe200078e0010 */
[----:B------:R-:W-:Y:S05]  /*14fa0*/  BRA `(.L_x_1725) ;  /* 0x0000003000007947 */ /* 0x000fea0003800000 */
.L_x_1724:
[----:B------:R-:W-:-:S05]  /*14fb0*/  IMAD.MOV.U32 R5, RZ, RZ, c[0x0][0x198] ;  /* 0x00006600ff057624 */ /* 0x000fca00078e00ff */
[----:B------:R-:W-:-:S04]  /*14fc0*/  LEA R5, -R5, RZ, 0x6 ;  /* 0x000000ff05057211 */ /* 0x000fc800078e31ff */
[----:B------:R-:W-:Y:S02]  /*14fd0*/  SHF.R.S32.HI R6, RZ, 0x1f, R5 ;  /* 0x0000001fff067819 */ /* 0x000fe40000011405 */
.L_x_1725:
[C---:B------:R-:W-:Y:S02]  /*14fe0*/  LOP3.LUT P2, RZ, R207.reuse, 0x2, RZ, 0xc0, !PT ;  /* 0x00000002cfff7812 */ /* 0x040fe4000784c0ff */
[----:B------:R-:W-:Y:S02]  /*14ff0*/  LOP3.LUT P1, RZ, R207, 0x4, RZ, 0xc0, !PT ;  /* 0x00000004cfff7812 */ /* 0x000fe4000782c0ff */
[----:B------:R-:W-:Y:S02]  /*15000*/  LEA R24, P4, R5, R208, 0x1 ;  /* 0x000000d005187211 */ /* 0x000fe400078808ff */
[----:B------:R-:W-:Y:S02]  /*15010*/  LOP3.LUT P5, RZ, R207, 0x1, RZ, 0xc0, !PT ;  /* 0x00000001cfff7812 */ /* 0x000fe400078ac0ff */
[----:B------:R-:W-:-:S05]  /*15020*/  LEA.HI.X R25, R5, R209, R6, 0x1, P4 ;  /* 0x000000d105197211 */ /* 0x000fca00020f0c06 */
[----:B------:R-:W-:-:S04]  /*15030*/  @P2 IADD3 R17, P0, R5, R156, RZ ;  /* 0x0000009c05112210 */ /* 0x000fc80007f1e0ff */
[----:B------:R-:W-:Y:S01]  /*15040*/  @P2 LEA R22, P4, R17, c[0x0][0x168], 0x1 ;  /* 0x00005a0011162a11 */ /* 0x000fe200078808ff */
[C-C-:B------:R-:W-:Y:S01]  /*15050*/  @P2 IMAD.X R4, R6.reuse, 0x1, R155.reuse, P0 ;  /* 0x0000000106042824 */ /* 0x140fe200000e069b */
        /* <DEDUP_REMOVED lines=31> */
[C---:B------:R-:W-:Y:S01]  /*15250*/  @P1 LEA R26, P0, R4.reuse, c[0x0][0x168], 0x1 ;  /* 0x00005a00041a1a11 */ /* 0x040fe200078008ff */
        /* <DEDUP_REMOVED lines=8> */
[----:B------:R-:W-:Y:S01]  /*152e0*/  @P5 LEA R34, P4, R5, R208, 0x1 ;  /* 0x000000d005225211 */ /* 0x000fe200078808ff */
[----:B------:R-:W-:Y:S01]  /*152f0*/  @!PT LDS RZ, [RZ] ;  /* 0x00000000fffff984 */ /* 0x000fe20000000800 */
[----:B------:R-:W-:Y:S01]  /*15300*/  @!PT LDS RZ, [RZ] ;  /* 0x00000000fffff984 */ /* 0x000fe20000000800 */
[----:B------:R-:W-:Y:S01]  /*15310*/  @!PT LDS RZ, [RZ] ;  /* 0x00000000fffff984 */ /* 0x000fe20000000800 */
[----:B------:R1:W-:Y:S02]  /*15320*/  @P2 LDGSTS.E.BYPASS.LTC128B.128 [R206+0x8800], [R18.64+0x80] ;  /* 0x0880008012ce2fae */ /* 0x0003e4000b901d46 */
[----:B------:R-:W-:Y:S01]  /*15330*/  @P2 IMAD.X R6, R154, 0x1, R155, P0 ;  /* 0x000000019a062824 */ /* 0x000fe200000e069b */
[----:B------:R-:W-:Y:S01]  /*15340*/  @P2 LEA R32, P0, R7, c[0x0][0x168], 0x1 ;  /* 0x00005a0007202a11 */ /* 0x000fe200078008ff */
[----:B------:R1:W-:Y:S01]  /*15350*/  @!P2 STS.128 [R206+0x8800], RZ ;  /* 0x008800ffce00a388 */ /* 0x0003e20000000c00 */
[C---:B------:R-:W-:Y:S02]  /*15360*/  @P5 LEA.HI.X R35, R5.reuse, R209, R154, 0x1, P4 ;  /* 0x000000d105235211 */ /* 0x040fe400020f0c9a */
        /* <DEDUP_REMOVED lines=11> */
[C---:B------:R-:W-:Y:S01]  /*15420*/  @P5 LEA R50, P0, R7.reuse, R208, 0x1 ;  /* 0x000000d007325211 */ /* 0x040fe200078008ff */
[----:B------:R-:W-:Y:S01]  /*15430*/  @!PT LDS RZ, [RZ] ;  /* 0x00000000fffff984 */ /* 0x000fe20000000800 */
[----:B------:R-:W-:Y:S01]  /*15440*/  @!PT LDS RZ, [RZ] ;  /* 0x00000000fffff984 */ /* 0x000fe20000000800 */
[----:B------:R-:W-:Y:S01]  /*15450*/  @!PT LDS RZ, [RZ] ;  /* 0x00000000fffff984 */ /* 0x000fe20000000800 */
[----:B------:R1:W-:Y:S01]  /*15460*/  @P5 LDGSTS.E.BYPASS.LTC128B.128 [R206+0x7000], [R34.64] ;  /* 0x0700000022ce5fae */ /* 0x0003e2000b901d46 */
[----:B------:R-:W-:Y:S01]  /*15470*/  @P1 LEA.HI.X R49, R4, c[0x0][0x16c], R5, 0x1, P4 ;  /* 0x00005b0004311a11 */ /* 0x000fe200020f0c05 */
        /* <DEDUP_REMOVED lines=38> */
.L_x_1723:
[----:B------:R-:W-:Y:S02]  /*156e0*/  IMAD.IADD R5, R44, 0x1, R3 ;  /* 0x000000012c057824 */ /* 0x000fe400078e0203 */
[----:B------:R-:W-:-:S03]  /*156f0*/  IMAD.SHL.U32 R192, R46, 0x2, RZ ;  /* 0x000000022ec07824 */ /* 0x000fc600078e00ff */
[----:B------:R-:W-:Y:S01]  /*15700*/  IADD3 R3, R5, 0x1, RZ ;  /* 0x0000000105037810 */ /* 0x000fe20007ffe0ff */
[--C-:B------:R-:W-:Y:S01]  /*15710*/  IMAD R190, R47, 0x2, R192.reuse ;  /* 0x000000022fbe7824 */ /* 0x100fe200078e02c0 */
[----:B-1----:R-:W-:Y:S01]  /*15720*/  IADD3 R7, R5, 0x8, RZ ;  /* 0x0000000805077810 */ /* 0x002fe20007ffe0ff */
[----:B------:R-:W-:Y:S01]  /*15730*/  IMAD R189, R45, 0x2, R192 ;  /* 0x000000022dbd7824 */ /* 0x000fe200078e02c0 */
[C---:B------:R-:W-:Y:S01]  /*15740*/  ISETP.GE.AND P5, PT, R3.reuse, R0, PT ;  /* 0x000000000300720c */ /* 0x040fe20003fa6270 */
[----:B------:R-:W-:Y:S01]  /*15750*/  LDSM.16.MT88.4 R68, [R192+0xe000] ;  /* 0x00e00000c044783b */ /* 0x000fe20000004200 */
[----:B------:R-:W-:Y:S01]  /*15760*/  ISETP.GE.AND P1, PT, R3, R2, PT ;  /* 0x000000020300720c */ /* 0x000fe20003f26270 */
[----:B------:R-:W-:Y:S01]  /*15770*/  IMAD R188, R45, 0x2, R190 ;  /* 0x000000022dbc7824 */ /* 0x000fe200078e02be */
[----:B------:R-:W-:Y:S01]  /*15780*/  ISETP.GE.AND P0, PT, R7, R0, PT ;  /* 0x000000000700720c */ /* 0x000fe20003f06270 */
[----:B------:R-:W-:Y:S01]  /*15790*/  LDSM.16.MT88.4 R52, [R189+0xc000] ;  /* 0x00c00000bd34783b */ /* 0x000fe20000004200 */
[----:B------:R-:W-:-:S02]  /*157a0*/  IADD3 R3, R5, 0x9, RZ ;  /* 0x0000000905037810 */ /* 0x000fc40007ffe0ff */
[----:B------:R-:W-:Y:S01]  /*157b0*/  ISETP.GE.AND P2, PT, R7, R2, PT ;  /* 0x000000020700720c */ /* 0x000fe20003f46270 */
[----:B------:R-:W-:Y:S01]  /*157c0*/  LDSM.16.MT88.4 R60, [R188+0xc000] ;  /* 0x00c00000bc3c783b */ /* 0x000fe20000004200 */
[----:B------:R-:W-:Y:S02]  /*157d0*/  IADD3 R7, R5, 0x10, RZ ;  /* 0x0000001005077810 */ /* 0x000fe40007ffe0ff */
        /* <DEDUP_REMOVED lines=9> */
[----:B------:R-:W-:Y:S01]  /*15870*/  FSEL R4, R9, -INF , !P4 ;  /* 0xff80000009047808 */ /* 0x000fe20006000000 */
[----:B------:R-:W-:Y:S01]  /*15880*/  LDSM.16.MT88.4 R124, [R190+0x10000] ;  /* 0x01000000be7c783b */ /* 0x000fe20000004200 */
[----:B------:R-:W-:Y:S02]  /*15890*/  FSEL R26, R11, -INF , !P0 ;  /* 0xff8000000b1a7808 */ /* 0x000fe40004000000 */
[----:B------:R-:W-:Y:S01]  /*158a0*/  ISETP.GE.AND P4, PT, R7, R2, PT ;  /* 0x000000020700720c */ /* 0x000fe20003f86270 */
        /* <DEDUP_REMOVED lines=8> */
[----:B------:R-:W-:-:S02]  /*15930*/  ISETP.GE.AND P5, PT, R5, R0, PT ;  /* 0x000000000500720c */ /* 0x000fc40003fa6270 */
[----:B------:R-:W-:Y:S02]  /*15940*/  FSEL R18, R74, -INF , !P4 ;  /* 0xff8000004a127808 */ /* 0x000fe40006000000 */
[----:B------:R-:W-:Y:S02]  /*15950*/  FSEL R22, R73, -INF , !P0 ;  /* 0xff80000049167808 */ /* 0x000fe40004000000 */
[C---:B------:R-:W-:Y:S02]  /*15960*/  ISETP.GE.AND P4, PT, R7.reuse, R0, PT ;  /* 0x000000000700720c */ /* 0x040fe40003f86270 */
[----:B------:R-:W-:Y:S02]  /*15970*/  ISETP.GE.AND P0, PT, R7, R2, PT ;  /* 0x000000020700720c */ /* 0x000fe40003f06270 */
        /* <DEDUP_REMOVED lines=8> */
[C---:B------:R-:W-:Y:S02]  /*15a00*/  ISETP.GE.AND P4, PT, R9.reuse, R0, PT ;  /* 0x000000000900720c */ /* 0x040fe40003f86270 */
[----:B------:R-:W-:Y:S02]  /*15a10*/  ISETP.GE.AND P0, PT, R9, R2, PT ;  /* 0x000000020900720c */ /* 0x000fe40003f06270 */
[----:B------:R-:W-:Y:S02]  /*15a20*/  FMNMX.FTZ R9, R3, R44, !PT ;  /* 0x0000002c03097209 */ /* 0x000fe40007810000 */
[----:B------:R-:W-:Y:S02]  /*15a30*/  IADD3 R7, R5, 0x21, RZ ;  /* 0x0000002105077810 */ /* 0x000fe40007ffe0ff */
[----:B------:R-:W-:Y:S02]  /*15a40*/  FMNMX.FTZ R9, R6, R9, !PT ;  /* 0x0000000906097209 */ /* 0x000fe40007810000 */
[----:B------:R-:W-:-:S02]  /*15a50*/  FSEL R12, R81, -INF , !P1 ;  /* 0xff800000510c7808 */ /* 0x000fc40004800000 */
[C---:B------:R-:W-:Y:S02]  /*15a60*/  ISETP.GE.AND P5, PT, R7.reuse, R0, PT ;  /* 0x000000000700720c */ /* 0x040fe40003fa6270 */
[-C--:B------:R-:W-:Y:S02]  /*15a70*/  ISETP.GE.AND P1, PT, R7, R2.reuse, PT ;  /* 0x000000020700720c */ /* 0x080fe40003f26270 */
[----:B------:R-:W-:Y:S02]  /*15a80*/  FSEL R8, R83, -INF , !P2 ;  /* 0xff80000053087808 */ /* 0x000fe40005000000 */
[C---:B------:R-:W-:Y:S02]  /*15a90*/  IADD3 R7, R5.reuse, 0x28, RZ ;  /* 0x0000002805077810 */ /* 0x040fe40007ffe0ff */
[----:B------:R-:W-:Y:S02]  /*15aa0*/  ISETP.GE.AND P2, PT, R5, R2, PT ;  /* 0x000000020500720c */ /* 0x000fe40003f46270 */
[----:B------:R-:W-:-:S02]  /*15ab0*/  FMNMX.FTZ R9, R4, R9, !PT ;  /* 0x0000000904097209 */ /* 0x000fc40007810000 */
[----:B------:R-:W-:Y:S02]  /*15ac0*/  FSEL R166, R40, -INF , !P4 ;  /* 0xff80000028a67808 */ /* 0x000fe40006000000 */
[----:B------:R-:W-:Y:S02]  /*15ad0*/  FSEL R222, R42, -INF , !P0 ;  /* 0xff8000002ade7808 */ /* 0x000fe40004000000 */
[C---:B------:R-:W-:Y:S02]  /*15ae0*/  ISETP.GE.AND P4, PT, R7.reuse, R0, PT ;  /* 0x000000000700720c */ /* 0x040fe40003f86270 */
[----:B------:R-:W-:Y:S02]  /*15af0*/  ISETP.GE.AND P0, PT, R7, R2, PT ;  /* 0x000000020700720c */ /* 0x000fe40003f06270 */
[----:B------:R-:W-:Y:S02]  /*15b00*/  FMNMX.FTZ R7, R24, R9, !PT ;  /* 0x0000000918077209 */ /* 0x000fe40007810000 */
[----:B------:R-:W-:-:S02]  /*15b10*/  FSEL R14, R14, -INF , !P2 ;  /* 0xff8000000e0e7808 */ /* 0x000fc40005000000 */
[----:B------:R-:W-:Y:S02]  /*15b20*/  FMNMX.FTZ R7, R22, R7, !PT ;  /* 0x0000000716077209 */ /* 0x000fe40007810000 */
[----:B------:R-:W-:Y:S02]  /*15b30*/  FMNMX.FTZ R13, R14, R34, !PT ;  /* 0x000000220e0d7209 */ /* 0x000fe40007810000 */
[----:B------:R-:W-:Y:S02]  /*15b40*/  FMNMX.FTZ R15, R20, R7, !PT ;  /* 0x00000007140f7209 */ /* 0x000fe40007810000 */
[----:B------:R-:W-:Y:S02]  /*15b50*/  FMNMX.FTZ R13, R32, R13, !PT ;  /* 0x0000000d200d7209 */ /* 0x000fe40007810000 */
[----:B------:R-:W-:Y:S02]  /*15b60*/  FMNMX.FTZ R15, R12, R15, !PT ;  /* 0x0000000f0c0f7209 */ /* 0x000fe40007810000 */
[----:B------:R-:W-:-:S02]  /*15b70*/  FMNMX.FTZ R13, R26, R13, !PT ;  /* 0x0000000d1a0d7209 */ /* 0x000fc40007810000 */
[----:B------:R-:W-:Y:S02]  /*15b80*/  IADD3 R9, R5, 0x29, RZ ;  /* 0x0000002905097810 */ /* 0x000fe40007ffe0ff */
[----:B------:R-:W-:Y:S02]  /*15b90*/  FSEL R226, R41, -INF , !P5 ;  /* 0xff80000029e27808 */ /* 0x000fe40006800000 */
[----:B------:R-:W-:Y:S02]  /*15ba0*/  FMNMX.FTZ R15, R166, R15, !PT ;  /* 0x0000000fa60f7209 */ /* 0x000fe40007810000 */
[----:B------:R-:W-:Y:S02]  /*15bb0*/  FMNMX.FTZ R13, R18, R13, !PT ;  /* 0x0000000d120d7209 */ /* 0x000fe40007810000 */
[----:B------:R-:W-:Y:S02]  /*15bc0*/  ISETP.GE.AND P5, PT, R9, R0, PT ;  /* 0x000000000900720c */ /* 0x000fe40003fa6270 */
[----:B------:R-:W-:-:S02]  /*15bd0*/  IADD3 R11, R5, 0x30, RZ ;  /* 0x00000030050b7810 */ /* 0x000fc40007ffe0ff */
[----:B------:R-:W-:Y:S02]  /*15be0*/  FSEL R162, R36, -INF , !P4 ;  /* 0xff80000024a27808 */ /* 0x000fe40006000000 */
[----:B------:R-:W-:Y:S02]  /*15bf0*/  FMNMX.FTZ R15, R226, R15, !PT ;  /* 0x0000000fe20f7209 */ /* 0x000fe40007810000 */
[----:B------:R-:W-:Y:S02]  /*15c00*/  FMNMX.FTZ R13, R16, R13, !PT ;  /* 0x0000000d100d7209 */ /* 0x000fe40007810000 */
[----:B------:R-:W-:Y:S02]  /*15c10*/  ISETP.GE.AND P2, PT, R9, R2, PT ;  /* 0x000000020900720c */ /* 0x000fe40003f46270 */
[----:B------:R-:W-:Y:S02]  /*15c20*/  FSEL R170, R43, -INF , !P1 ;  /* 0xff8000002baa7808 */ /* 0x000fe40004800000 */
[----:B------:R-:W-:-:S02]  /*15c30*/  IADD3 R9, R5, 0x31, RZ ;  /* 0x0000003105097810 */ /* 0x000fc40007ffe0ff */
[-C--:B------:R-:W-:Y:S02]  /*15c40*/  ISETP.GE.AND P1, PT, R11, R0.reuse, PT ;  /* 0x000000000b00720c */ /* 0x080fe40003f26270 */
[----:B------:R-:W-:Y:S02]  /*15c50*/  FSEL R224, R37, -INF , !P5 ;  /* 0xff80000025e07808 */ /* 0x000fe40006800000 */
[----:B------:R-:W-:Y:S02]  /*15c60*/  FMNMX.FTZ R15, R162, R15, !PT ;  /* 0x0000000fa20f7209 */ /* 0x000fe40007810000 */
[----:B------:R-:W-:Y:S02]  /*15c70*/  FMNMX.FTZ R13, R10, R13, !PT ;  /* 0x0000000d0a0d7209 */ /* 0x000fe40007810000 */
        /* <DEDUP_REMOVED lines=10> */
[----:B------:R-:W-:Y:S02]  /*15d20*/  ISETP.GE.AND P4, PT, R5, R0, PT ;  /* 0x000000000500720c */ /* 0x000fe40003f86270 */
[----:B------:R-:W-:Y:S02]  /*15d30*/  FSEL R214, R28, -INF , !P1 ;  /* 0xff8000001cd67808 */ /* 0x000fe40004800000 */
[----:B------:R-:W-:Y:S02]  /*15d40*/  FMNMX.FTZ R15, R216, R15, !PT ;  /* 0x0000000fd80f7209 */ /* 0x000fe40007810000 */
[----:B------:R-:W-:-:S02]  /*15d50*/  FSEL R220, R38, -INF , !P0 ;  /* 0xff80000026dc7808 */ /* 0x000fc40004000000 */
[----:B------:R-:W-:Y:S02]  /*15d60*/  FMNMX.FTZ R13, R170, R13, !PT ;  /* 0x0000000daa0d7209 */ /* 0x000fe40007810000 */
        /* <DEDUP_REMOVED lines=11> */
[-C--:B------:R-:W-:Y:S02]  /*15e20*/  ISETP.GE.AND P0, PT, R7, R2.reuse, PT ;  /* 0x000000020700720c */ /* 0x080fe40003f06270 */
[----:B------:R-:W-:Y:S02]  /*15e30*/  FSEL R146, R87, -INF , !P1 ;  /* 0xff80000057927808 */ /* 0x000fe40004800000 */
[----:B------:R-:W-:Y:S01]  /*15e40*/  FMNMX.FTZ R13, R174, R13, !PT ;  /* 0x0000000dae0d7209 */ /* 0x000fe20007810000 */
[----:B------:R-:W-:Y:S01]  /*15e50*/  LDSM.16.MT88.4 R84, [R189+0xe000] ;  /* 0x00e00000bd54783b */ /* 0x000fe20000004200 */
[----:B------:R-:W-:-:S02]  /*15e60*/  ISETP.GE.AND P1, PT, R5, R2, PT ;  /* 0x000000020500720c */ /* 0x000fc40003f26270 */
        /* <DEDUP_REMOVED lines=225> */
[C---:B------:R-:W-:Y:S01]  /*16c80*/  F2FP.PACK_AB R5, R211.reuse, R174 ;  /* 0x000000aed305723e */ /* 0x040fe200000000ff */
        /* <DEDUP_REMOVED lines=101> */
.L_x_1727:
[----:B------:R-:W-:-:S05]  /*172e0*/  IMAD.MOV.U32 R9, RZ, RZ, c[0x0][0x1a0] ;  /* 0x00006800ff097624 */ /* 0x000fca00078e00ff */
[----:B------:R-:W-:-:S04]  /*172f0*/  LEA R9, -R9, RZ, 0x6 ;  /* 0x000000ff09097211 */ /* 0x000fc800078e31ff */
[----:B------:R-:W-:Y:S02]  /*17300*/  SHF.R.S32.HI R6, RZ, 0x1f, R9 ;  /* 0x0000001fff067819 */ /* 0x000fe40000011409 */
.L_x_1728:
[C---:B------:R-:W-:Y:S01]  /*17310*/  LOP3.LUT P5, RZ, R207.reuse, 0x2, RZ, 0xc0, !PT ;  /* 0x00000002cfff7812 */ /* 0x040fe200078ac0ff */
[----:B------:R-:W-:Y:S01]  /*17320*/  ULDC UR4, c[0x0][0x1a0] ;  /* 0x0000680000047ab9 */ /* 0x000fe20000000800 */
[C---:B------:R-:W-:Y:S01]  /*17330*/  LOP3.LUT P4, RZ, R207.reuse, 0x4, RZ, 0xc0, !PT ;  /* 0x00000004cfff7812 */ /* 0x040fe2000788c0ff */
[----:B------:R-:W-:Y:S01]  /*17340*/  USHF.L.U32 UR4, UR4, 0x4, URZ ;  /* 0x0000000404047899 */ /* 0x000fe2000800063f */
[----:B------:R-:W-:Y:S02]  /*17350*/  LOP3.LUT P1, RZ, R207, 0x1, RZ, 0xc0, !PT ;  /* 0x00000001cfff7812 */ /* 0x000fe4000782c0ff */
[----:B------:R-:W-:-:S04]  /*17360*/  LEA R134, P6, R9, R164, 0x1 ;  /* 0x000000a409867211 */ /* 0x000fc800078c08ff */
[----:B------:R-:W-:-:S03]  /*17370*/  LEA.HI.X R135, R9, R165, R6, 0x1, P6 ;  /* 0x000000a509877211 */ /* 0x000fc600030f0c06 */
        /* <DEDUP_REMOVED lines=11> */
[----:B------:R-:W-:Y:S01]  /*17430*/  @!P1 STS.128 [R206+0xc000], RZ ;  /* 0x00c000ffce009388 */ /* 0x000fe20000000c00 */
[----:B------:R-:W-:-:S02]  /*17440*/  IADD3 R5, P2, R9, UR4, RZ ;  /* 0x0000000409057c10 */ /* 0x000fc4000ff5e0ff */
[----:B------:R-:W-:Y:S01]  /*17450*/  @P4 LEA.HI.X R13, R7, c[0x0][0x174], R4, 0x1, P0 ;  /* 0x00005d00070d4a11 */ /* 0x000fe200000f0c04 */
[----:B------:R-:W-:Y:S01]  /*17460*/  @!PT LDS RZ, [RZ] ;  /* 0x00000000fffff984 */ /* 0x000fe20000000800 */
[----:B------:R-:W-:Y:S01]  /*17470*/  @!PT LDS RZ, [RZ] ;  /* 0x00000000fffff984 */ /* 0x000fe20000000800 */
[----:B------:R-:W-:Y:S01]  /*17480*/  @!PT LDS RZ, [RZ] ;  /* 0x00000000fffff984 */ /* 0x000fe20000000800 */
[----:B------:R2:W-:Y:S01]  /*17490*/  @P5 LDGSTS.E.BYPASS.LTC128B.128 [R206+0xe000], [R20.64+0x80] ;  /* 0x0e00008014ce5fae */ /* 0x0005e2000b901d46 */
[C---:B------:R-:W-:Y:S01]  /*174a0*/  @P5 IADD3 R9, P0, R5.reuse, R136, RZ ;  /* 0x0000008805095210 */ /* 0x040fe20007f1e0ff */
[----:B------:R-:W-:Y:S01]  /*174b0*/  IMAD.X R4, R200, 0x1, R6, P2 ;  /* 0x00000001c8047824 */ /* 0x000fe200010e0606 */
[----:B------:R-:W-:Y:S01]  /*174c0*/  @P1 LEA R18, P2, R5, R164, 0x1 ;  /* 0x000000a405121211 */ /* 0x000fe200078408ff */
[----:B------:R-:W-:Y:S01]  /*174d0*/  @!P5 STS.128 [R206+0xe000], RZ ;  /* 0x00e000ffce00d388 */ /* 0x000fe20000000c00 */
[----:B------:R-:W-:Y:S01]  /*174e0*/  @P5 LEA R16, P6, R9, c[0x0][0x170], 0x1 ;  /* 0x00005c0009105a11 */ /* 0x000fe200078c08ff */
[----:B------:R-:W-:Y:S01]  /*174f0*/  @P5 IMAD.X R6, R4, 0x1, R133, P0 ;  /* 0x0000000104065824 */ /* 0x000fe200000e0685 */
[C---:B------:R-:W-:Y:S01]  /*17500*/  @P1 LEA.HI.X R19, R5.reuse, R165, R4, 0x1, P2 ;  /* 0x000000a505131211 */ /* 0x040fe200010f0c04 */
[----:B------:R-:W-:Y:S01]  /*17510*/  @!PT LDS RZ, [RZ] ;  /* 0x00000000fffff984 */ /* 0x000fe20000000800 */
[----:B------:R-:W-:Y:S01]  /*17520*/  @!PT LDS RZ, [RZ] ;  /* 0x00000000fffff984 */ /* 0x000fe20000000800 */
[----:B------:R-:W-:Y:S01]  /*17530*/  @!PT LDS RZ, [RZ] ;  /* 0x00000000fffff984 */ /* 0x000fe20000000800 */
[----:B------:R3:W-:Y:S01]  /*17540*/  @P4 LDGSTS.E.BYPASS.LTC128B.128 [R206+0x10000], [R12.64+0x100] ;  /* 0x100001000cce4fae */ /* 0x0007e2000b901d46 */
[----:B------:R-:W-:-:S02]  /*17550*/  IADD3 R7, P2, R5, UR4, RZ ;  /* 0x0000000405077c10 */ /* 0x000fc4000ff5e0ff */
[-C--:B------:R-:W-:Y:S01]  /*17560*/  @P4 IADD3 R5, P0, R5, R136.reuse, RZ ;  /* 0x0000008805054210 */ /* 0x080fe20007f1e0ff */
[----:B------:R-:W-:Y:S01]  /*17570*/  @!P4 STS.128 [R206+0x10000], RZ ;  /* 0x010000ffce00c388 */ /* 0x000fe20000000c00 */
[----:B------:R-:W-:Y:S01]  /*17580*/  @P5 LEA.HI.X R17, R9, c[0x0][0x174], R6, 0x1, P6 ;  /* 0x00005d0009115a11 */ /* 0x000fe200030f0c06 */
[----:B------:R-:W-:Y:S01]  /*17590*/  IMAD.X R6, R200, 0x1, R4, P2 ;  /* 0x00000001c8067824 */ /* 0x000fe200010e0604 */
[-C--:B------:R-:W-:Y:S01]  /*175a0*/  @P5 IADD3 R9, P2, R7, R136.reuse, RZ ;  /* 0x0000008807095210 */ /* 0x080fe20007f5e0ff */
[--C-:B------:R-:W-:Y:S01]  /*175b0*/  @P4 IMAD.X R4, R4, 0x1, R133.reuse, P0 ;  /* 0x0000000104044824 */ /* 0x100fe200000e0685 */
[C---:B------:R-:W-:Y:S01]  /*175c0*/  @P4 LEA R10, P0, R5.reuse, c[0x0][0x170], 0x1 ;  /* 0x00005c00050a4a11 */ /* 0x040fe200078008ff */
[----:B------:R-:W-:Y:S01]  /*175d0*/  @!PT LDS RZ, [RZ] ;  /* 0x00000000fffff984 */ /* 0x000fe20000000800 */
[----:B------:R-:W-:Y:S01]  /*175e0*/  @!PT LDS RZ, [RZ] ;  /* 0x00000000fffff984 */ /* 0x000fe20000000800 */
[----:B------:R-:W-:Y:S01]  /*175f0*/  @!PT LDS RZ, [RZ] ;  /* 0x00000000fffff984 */ /* 0x000fe20000000800 */
[----:B------:R4:W-:Y:S02]  /*17600*/  @P1 LDGSTS.E.BYPASS.LTC128B.128 [R206+0xc800], [R18.64] ;  /* 0x0c80000012ce1fae */ /* 0x0009e4000b901d46 */
[----:B------:R-:W-:Y:S01]  /*17610*/  @P5 IMAD.X R8, R6, 0x1, R133, P2 ;  /* 0x0000000106085824 */ /* 0x000fe200010e0685 */
[----:B------:R-:W-:Y:S01]  /*17620*/  @P4 LEA.HI.X R11, R5, c[0x0][0x174], R4, 0x1, P0 ;  /* 0x00005d00050b4a11 */ /* 0x000fe200000f0c04 */
[----:B------:R-:W-:Y:S01]  /*17630*/  @!P1 STS.128 [R206+0xc800], RZ ;  /* 0x00c800ffce009388 */ /* 0x000fe20000000c00 */
[----:B------:R-:W-:-:S02]  /*17640*/  @P4 IADD3 R4, P0, R7, R136, RZ ;  /* 0x0000008807044210 */ /* 0x000fc40007f1e0ff */
[C---:B------:R-:W-:Y:S01]  /*17650*/  @P5 LEA R14, P2, R9.reuse, c[0x0][0x170], 0x1 ;  /* 0x00005c00090e5a11 */ /* 0x040fe200078408ff */
[----:B------:R-:W-:Y:S01]  /*17660*/  @!PT LDS RZ, [RZ] ;  /* 0x00000000fffff984 */ /* 0x000fe20000000800 */
[----:B------:R-:W-:Y:S01]  /*17670*/  @!PT LDS RZ, [RZ] ;  /* 0x00000000fffff984 */ /* 0x000fe20000000800 */
[----:B------:R-:W-:Y:S01]  /*17680*/  @!PT LDS RZ, [RZ] ;  /* 0x00000000fffff984 */ /* 0x000fe20000000800 */
[----:B------:R4:W-:Y:S02]  /*17690*/  @P5 LDGSTS.E.BYPASS.LTC128B.128 [R206+0xe800], [R16.64+0x80] ;  /* 0x0e80008010ce5fae */ /* 0x0009e4000b901d46 */
[----:B------:R-:W-:Y:S01]  /*176a0*/  @P4 IMAD.X R5, R6, 0x1, R133, P0 ;  /* 0x0000000106054824 */ /* 0x000fe200000e0685 */
[----:B------:R-:W-:Y:S01]  /*176b0*/  @P5 LEA.HI.X R15, R9, c[0x0][0x174], R8, 0x1, P2 ;  /* 0x00005d00090f5a11 */ /* 0x000fe200010f0c08 */
[----:B------:R-:W-:Y:S01]  /*176c0*/  @!P5 STS.128 [R206+0xe800], RZ ;  /* 0x00e800ffce00d388 */ /* 0x000fe20000000c00 */
[----:B------:R-:W-:Y:S02]  /*176d0*/  @P4 LEA R22, P0, R4, c[0x0][0x170], 0x1 ;  /* 0x00005c0004164a11 */ /* 0x000fe400078008ff */
[C---:B------:R-:W-:Y:S01]  /*176e0*/  @P1 LEA R24, P2, R7.reuse, R164, 0x1 ;  /* 0x000000a407181211 */ /* 0x040fe200078408ff */
[----:B------:R-:W-:Y:S01]  /*176f0*/  @!PT LDS RZ, [RZ] ;  /* 0x00000000fffff984 */ /* 0x000fe20000000800 */
[----:B------:R-:W-:Y:S01]  /*17700*/  @!PT LDS RZ, [RZ] ;  /* 0x00000000fffff984 */ /* 0x000fe20000000800 */
[----:B------:R-:W-:Y:S01]  /*17710*/  @!PT LDS RZ, [RZ] ;  /* 0x00000000fffff984 */ /* 0x000fe20000000800 */
[----:B------:R5:W-:Y:S01]  /*17720*/  @P4 LDGSTS.E.BYPASS.LTC128B.128 [R206+0x10800], [R10.64+0x100] ;  /* 0x108001000ace4fae */ /* 0x000be2000b901d46 */
[----:B------:R-:W-:-:S02]  /*17730*/  IADD3 R9, P6, R7, UR4, RZ ;  /* 0x0000000407097c10 */ /* 0x000fc4000ffde0ff */
[----:B------:R-:W-:Y:S01]  /*17740*/  @P4 LEA.HI.X R23, R4, c[0x0][0x174], R5, 0x1, P0 ;  /* 0x00005d0004174a11 */ /* 0x000fe200000f0c05 */
[----:B------:R-:W-:Y:S01]  /*17750*/  @!P4 STS.128 [R206+0x10800], RZ ;  /* 0x010800ffce00c388 */ /* 0x000fe20000000c00 */
[-CC-:B------:R-:W-:Y:S01]  /*17760*/  @P1 LEA.HI.X R25, R7, R165.reuse, R6.reuse, 0x1, P2 ;  /* 0x000000a507191211 */ /* 0x180fe200010f0c06 */
[----:B------:R-:W-:Y:S01]  /*17770*/  IMAD.X R6, R200, 0x1, R6, P6 ;  /* 0x00000001c8067824 */ /* 0x000fe200030e0606 */
[CC--:B------:R-:W-:Y:S02]  /*17780*/  @P5 IADD3 R4, P2, R9.reuse, R136.reuse, RZ ;  /* 0x0000008809045210 */ /* 0x0c0fe40007f5e0ff */
[C---:B------:R-:W-:Y:S01]  /*17790*/  @P4 IADD3 R136, P0, R9.reuse, R136, RZ ;  /* 0x0000008809884210 */ /* 0x040fe20007f1e0ff */
[----:B------:R-:W-:Y:S01]  /*177a0*/  @!PT LDS RZ, [RZ] ;  /* 0x00000000fffff984 */ /* 0x000fe20000000800 */
[----:B------:R-:W-:Y:S01]  /*177b0*/  @!PT LDS RZ, [RZ] ;  /* 0x00000000fffff984 */ /* 0x000fe20000000800 */
[----:B------:R-:W-:Y:S01]  /*177c0*/  @!PT LDS RZ, [RZ] ;  /* 0x00000000fffff984 */ /* 0x000fe20000000800 */
[----:B------:R1:W-:Y:S01]  /*177d0*/  @P1 LDGSTS.E.BYPASS.LTC128B.128 [R206+0xd000], [R24.64] ;  /* 0x0d00000018ce1fae */ /* 0x0003e2000b901d46 */
[C---:B------:R-:W-:Y:S01]  /*177e0*/  @P1 LEA R8, P6, R9.reuse, R164, 0x1 ;  /* 0x000000a409081211 */ /* 0x040fe200078c08ff */
[--C-:B------:R-:W-:Y:S01]  /*177f0*/  @P5 IMAD.X R5, R6, 0x1, R133.reuse, P2 ;  /* 0x0000000106055824 */ /* 0x100fe200010e0685 */
[----:B------:R-:W-:Y:S01]  /*17800*/  @P5 LEA R28, P2, R4, c[0x0][0x170], 0x1 ;  /* 0x00005c00041c5a11 */ /* 0x000fe200078408ff */
[----:B------:R-:W-:Y:S01]  /*17810*/  @P4 IMAD.X R133, R6, 0x1, R133, P0 ;  /* 0x0000000106854824 */ /* 0x000fe200000e0685 */
[----:B------:R-:W-:Y:S01]  /*17820*/  @P1 LEA.HI.X R9, R9, R165, R6, 0x1, P6 ;  /* 0x000000a509091211 */ /* 0x000fe200030f0c06 */
[----:B------:R-:W-:Y:S01]  /*17830*/  @!P1 STS.128 [R206+0xd000], RZ ;  /* 0x00d000ffce009388 */ /* 0x000fe20000000c00 */
[----:B------:R-:W-:-:S02]  /*17840*/  @P4 LEA R26, P0, R136, c[0x0][0x170], 0x1 ;  /* 0x00005c00881a4a11 */ /* 0x000fc400078008ff */
[----:B------:R-:W-:Y:S01]  /*17850*/  @P5 LEA.HI.X R29, R4, c[0x0][0x174], R5, 0x1, P2 ;  /* 0x00005d00041d5a11 */ /* 0x000fe200010f0c05 */
[----:B------:R-:W-:Y:S01]  /*17860*/  @!PT LDS RZ, [RZ] ;  /* 0x00000000fffff984 */ /* 0x000fe20000000800 */
[----:B------:R-:W-:Y:S01]  /*17870*/  @!PT LDS RZ, [RZ] ;  /* 0x00000000fffff984 */ /* 0x000fe20000000800 */
[----:B------:R-:W-:Y:S01]  /*17880*/  @!PT LDS RZ, [RZ] ;  /* 0x00000000fffff984 */ /* 0x000fe20000000800 */
[----:B------:R3:W-:Y:S01]  /*17890*/  @P5 LDGSTS.E.BYPASS.LTC128B.128 [R206+0xf000], [R14.64+0x80] ;  /* 0x0f0000800ece5fae */ /* 0x0007e2000b901d46 */
[----:B------:R-:W-:-:S03]  /*178a0*/  @P4 LEA.HI.X R27, R136, c[0x0][0x174], R133, 0x1, P0 ;  /* 0x00005d00881b4a11 */ /* 0x000fc600000f0c85 */
        /* <DEDUP_REMOVED lines=22> */
[----:B---3--:R-:W4:Y:S04]  /*17a10*/  LDSM.16.M88.4 R12, [R197+0x6000] ;  /* 0x00600000c50c783b */ /* 0x008f280000000200 */
        /* <DEDUP_REMOVED lines=9> */
[C---:B----4-:R-:W-:Y:S03]  /*17ab0*/  HMMA.16816.F32 R16, R216.reuse, R12, RZ ;  /* 0x0000000cd810723c */ /* 0x050fe600000018ff */
[----:B-----5:R-:W4:Y:S04]  /*17ac0*/  LDSM.16.M88.4 R8, [R191+0x7000] ;  /* 0x00700000bf08783b */ /* 0x020f280000000200 */
[----:B--2---:R-:W2:Y:S01]  /*17ad0*/  LDSM.16.M88.4 R20, [R191+0x6800] ;  /* 0x00680000bf14783b */ /* 0x004ea20000000200 */
[C---:B------:R-:W-:Y:S03]  /*17ae0*/  HMMA.16816.F32 R12, R216.reuse, R14, RZ ;  /* 0x0000000ed80c723c */ /* 0x040fe600000018ff */
[----:B------:R-:W5:Y:S04]  /*17af0*/  LDSM.16.M88.4 R220, [R185] ;  /* 0x00000000b9dc783b */ /* 0x000f680000000200 */
[----:B------:R-:W-:Y:S01]  /*17b00*/  LDSM.16.M88.4 R24, [R193] ;  /* 0x00000000c118783b */ /* 0x000fe20000000200 */
[C---:B---3--:R-:W-:Y:S03]  /*17b10*/  HMMA.16816.F32 R148, R216.reuse, R144, RZ ;  /* 0x00000090d894723c */ /* 0x048fe600000018ff */
[----:B------:R-:W-:Y:S04]  /*17b20*/  LDSM.16.M88.4 R224, [R191+0x7800] ;  /* 0x00780000bfe0783b */ /* 0x000fe80000000200 */
[----:B------:R-:W-:Y:S01]  /*17b30*/  LDSM.16.M88.4 R168, [R184+0x1800] ;  /* 0x00180000b8a8783b */ /* 0x000fe20000000200 */
[C---:B------:R-:W-:Y:S03]  /*17b40*/  HMMA.16816.F32 R144, R216.reuse, R146, RZ ;  /* 0x00000092d890723c */ /* 0x040fe600000018ff */
[----:B------:R-:W3:Y:S04]  /*17b50*/  S2R R133, SR_TID.X ;  /* 0x0000000000857919 */ /* 0x000ee80000002100 */
[----:B------:R-:W0:Y:S01]  /*17b60*/  LDGDEPBAR ;  /* 0x00000000000079af */ /* 0x000e220000000000 */
[C---:B------:R-:W-:Y:S08]  /*17b70*/  HMMA.16816.F32 R156, R216.reuse, R152, RZ ;  /* 0x00000098d89c723c */ /* 0x040ff000000018ff */
[----:B------:R-:W-:Y:S08]  /*17b80*/  HMMA.16816.F32 R152, R216, R154, RZ ;  /* 0x0000009ad898723c */ /* 0x000ff000000018ff */
[----:B------:R-:W-:Y:S01]  /*17b90*/  HMMA.16816.F32 R16, R172, R4, R16 ;  /* 0x00000004ac10723c */ /* 0x000fe20000001810 */
[----:B---3--:R-:W-:-:S07]  /*17ba0*/  IMAD.SHL.U32 R133, R133, 0x2, RZ ;  /* 0x0000000285857824 */ /* 0x008fce00078e00ff */
[C---:B------:R-:W-:Y:S01]  /*17bb0*/  HMMA.16816.F32 R12, R172.reuse, R6, R12 ;  /* 0x00000006ac0c723c */ /* 0x040fe2000000180c */
[----:B------:R-:W3:Y:S07]  /*17bc0*/  LDSM.16.M88.4 R4, [R184] ;  /* 0x00000000b804783b */ /* 0x000eee0000000200 */
[C---:B------:R-:W-:Y:S08]  /*17bd0*/  HMMA.16816.F32 R148, R172.reuse, R32, R148 ;  /* 0x00000020ac94723c */ /* 0x040ff00000001894 */
[C---:B------:R-:W-:Y:S01]  /*17be0*/  HMMA.16816.F32 R144, R172.reuse, R34, R144 ;  /* 0x00000022ac90723c */ /* 0x040fe20000001890 */
[----:B------:R-:W2:Y:S07]  /*17bf0*/  LDSM.16.M88.4 R32, [R184+0x1000] ;  /* 0x00100000b820783b */ /* 0x000eae0000000200 */
[----:B------:R-:W-:Y:S08]  /*17c00*/  HMMA.16816.F32 R156, R172, R136, R156 ;  /* 0x00000088ac9c723c */ /* 0x000ff0000000189c */
[C---:B------:R-:W-:Y:S08]  /*17c10*/  HMMA.16816.F32 R140, R216.reuse, R160, RZ ;  /* 0x000000a0d88c723c */ /* 0x040ff000000018ff */
[----:B------:R-:W-:Y:S01]  /*17c20*/  HMMA.16816.F32 R216, R216, R162, RZ ;  /* 0x000000a2d8d8723c */ /* 0x000fe200000018ff */
[----:B------:R-:W-:Y:S07]  /*17c30*/  LDSM.16.M88.4 R160, [R198+0x2000] ;  /* 0x00200000c6a0783b */ /* 0x000fee0000000200 */
[----:B------:R-:W-:Y:S01]  /*17c40*/  HMMA.16816.F32 R152, R172, R138, R152 ;  /* 0x0000008aac98723c */ /* 0x000fe20000001898 */
[----:B------:R-:W3:Y:S07]  /*17c50*/  LDSM.16.M88.4 R136, [R184+0x800] ;  /* 0x00080000b888783b */ /* 0x000eee0000000200 */
[C---:B-1----:R-:W-:Y:S08]  /*17c60*/  HMMA.16816.F32 R16, R164.reuse, R28, R16 ;  /* 0x0000001ca410723c */ /* 0x042ff00000001810 */
[C---:B------:R-:W-:Y:S01]  /*17c70*/  HMMA.16816.F32 R12, R164.reuse, R30, R12 ;  /* 0x0000001ea40c723c */ /* 0x040fe2000000180c */
[----:B------:R-:W1:Y:S07]  /*17c80*/  LDSM.16.M88.4 R28, [R197+0x8000] ;  /* 0x00800000c51c783b */ /* 0x000e6e0000000200 */
[C---:B----4-:R-:W-:Y:S08]  /*17c90*/  HMMA.16816.F32 R148, R164.reuse, R8, R148 ;  /* 0x00000008a494723c */ /* 0x050ff00000001894 */
[C---:B------:R-:W-:Y:S01]  /*17ca0*/  HMMA.16816.F32 R144, R164.reuse, R10, R144 ;  /* 0x0000000aa490723c */ /* 0x040fe20000001890 */
[----:B------:R-:W4:Y:S07]  /*17cb0*/  LDSM.16.M88.4 R8, [R197+0x9000] ;  /* 0x00900000c508783b */ /* 0x000f2e0000000200 */
[----:B--2---:R-:W-:Y:S08]  /*17cc0*/  HMMA.16816.F32 R156, R164, R20, R156 ;  /* 0x00000014a49c723c */ /* 0x004ff0000000189c */
[C---:B-----5:R-:W-:Y:S08]  /*17cd0*/  HMMA.16816.F32 R140, R172.reuse, R220, R140 ;  /* 0x000000dcac8c723c */ /* 0x060ff0000000188c */
[----:B------:R-:W-:Y:S01]  /*17ce0*/  HMMA.16816.F32 R216, R172, R222, R216 ;  /* 0x000000deacd8723c */ /* 0x000fe200000018d8 */
[----:B------:R-:W-:Y:S04]  /*17cf0*/  LDSM.16.M88.4 R172, [R196+0x2000] ;  /* 0x00200000c4ac783b */ /* 0x000fe80000000200 */
[----:B------:R-:W-:Y:S03]  /*17d00*/  LDSM.16.M88.4 R220, [R197+0x9800] ;  /* 0x00980000c5dc783b */ /* 0x000fe60000000200 */
[----:B------:R-:W-:Y:S01]  /*17d10*/  HMMA.16816.F32 R152, R164, R22, R152 ;  /* 0x00000016a498723c */ /* 0x000fe20000001898 */
[----:B------:R-:W2:Y:S07]  /*17d20*/  LDSM.16.M88.4 R20, [R197+0x8800] ;  /* 0x00880000c514783b */ /* 0x000eae0000000200 */
[C---:B---3--:R-:W-:Y:S08]  /*17d30*/  HMMA.16816.F32 R16, R24.reuse, R4, R16 ;  /* 0x000000041810723c */ /* 0x048ff00000001810 */
[C---:B------:R-:W-:Y:S01]  /*17d40*/  HMMA.16816.F32 R12, R24.reuse, R6, R12 ;  /* 0x00000006180c723c */ /* 0x040fe2000000180c */
[----:B------:R-:W3:Y:S07]  /*17d50*/  LDSM.16.M88.4 R4, [R183] ;  /* 0x00000000b704783b */ /* 0x000eee0000000200 */
[C---:B------:R-:W-:Y:S08]  /*17d60*/  HMMA.16816.F32 R148, R24.reuse, R32, R148 ;  /* 0x000000201894723c */ /* 0x040ff00000001894 */
[C---:B------:R-:W-:Y:S01]  /*17d70*/  HMMA.16816.F32 R144, R24.reuse, R34, R144 ;  /* 0x000000221890723c */ /* 0x040fe20000001890 */
[----:B------:R-:W5:Y:S07]  /*17d80*/  LDSM.16.M88.4 R32, [R181] ;  /* 0x00000000b520783b */ /* 0x000f6e0000000200 */
[----:B------:R-:W-:Y:S08]  /*17d90*/  HMMA.16816.F32 R156, R24, R136, R156 ;  /* 0x00000088189c723c */ /* 0x000ff0000000189c */
[C---:B------:R-:W-:Y:S08]  /*17da0*/  HMMA.16816.F32 R140, R164.reuse, R224, R140 ;  /* 0x000000e0a48c723c */ /* 0x040ff0000000188c */
[----:B------:R-:W-:Y:S01]  /*17db0*/  HMMA.16816.F32 R216, R164, R226, R216 ;  /* 0x000000e2a4d8723c */ /* 0x000fe200000018d8 */
[----:B------:R-:W-:Y:S04]  /*17dc0*/  LDSM.16.M88.4 R164, [R194+0x2000] ;  /* 0x00200000c2a4783b */ /* 0x000fe80000000200 */
[----:B------:R-:W-:Y:S03]  /*17dd0*/  LDSM.16.M88.4 R224, [R180] ;  /* 0x00000000b4e0783b */ /* 0x000fe60000000200 */
[----:B------:R-:W-:Y:S01]  /*17de0*/  HMMA.16816.F32 R152, R24, R138, R152 ;  /* 0x0000008a1898723c */ /* 0x000fe20000001898 */
[----:B------:R-:W3:Y:S07]  /*17df0*/  LDSM.16.M88.4 R136, [R182] ;  /* 0x00000000b688783b */ /* 0x000eee0000000200 */
[C---:B-1----:R-:W-:Y:S08]  /*17e00*/  HMMA.16816.F32 R16, R160.reuse, R28, R16 ;  /* 0x0000001ca010723c */ /* 0x042ff00000001810 */
[C---:B------:R-:W-:Y:S01]  /*17e10*/  HMMA.16816.F32 R12, R160.reuse, R30, R12 ;  /* 0x0000001ea00c723c */ /* 0x040fe2000000180c */
[----:B------:R-:W1:Y:S07]  /*17e20*/  LDSM.16.M88.4 R28, [R191+0x8000] ;  /* 0x00800000bf1c783b */ /* 0x000e6e0000000200 */
[C---:B----4-:R-:W-:Y:S08]  /*17e30*/  HMMA.16816.F32 R148, R160.reuse, R8, R148 ;  /* 0x00000008a094723c */ /* 0x050ff00000001894 */
[C---:B------:R-:W-:Y:S01]  /*17e40*/  HMMA.16816.F32 R144, R160.reuse, R10, R144 ;  /* 0x0000000aa090723c */ /* 0x040fe20000001890 */
[----:B------:R-:W4:Y:S07]  /*17e50*/  LDSM.16.M88.4 R8, [R191+0x9000] ;  /* 0x00900000bf08783b */ /* 0x000f2e0000000200 */
[----:B--2---:R-:W-:Y:S08]  /*17e60*/  HMMA.16816.F32 R156, R160, R20, R156 ;  /* 0x00000014a09c723c */ /* 0x004ff0000000189c */
[C---:B------:R-:W-:Y:S08]  /*17e70*/  HMMA.16816.F32 R140, R24.reuse, R168, R140 ;  /* 0x000000a8188c723c */ /* 0x040ff0000000188c */
[----:B------:R-:W-:Y:S01]  /*17e80*/  HMMA.16816.F32 R216, R24, R170, R216 ;  /* 0x000000aa18d8723c */ /* 0x000fe200000018d8 */
[----:B------:R-:W-:Y:S04]  /*17e90*/  LDSM.16.M88.4 R24, [R193+0x2000] ;  /* 0x00200000c118783b */ /* 0x000fe80000000200 */
[----:B------:R-:W-:Y:S03]  /*17ea0*/  LDSM.16.M88.4 R168, [R191+0x9800] ;  /* 0x00980000bfa8783b */ /* 0x000fe60000000200 */
[----:B------:R-:W-:Y:S01]  /*17eb0*/  HMMA.16816.F32 R152, R160, R22, R152 ;  /* 0x00000016a098723c */ /* 0x000fe20000001898 */
[----:B------:R-:W2:Y:S07]  /*17ec0*/  LDSM.16.M88.4 R20, [R191+0x8800] ;  /* 0x00880000bf14783b */ /* 0x000eae0000000200 */
[C---:B---3--:R-:W-:Y:S08]  /*17ed0*/  HMMA.16816.F32 R16, R172.reuse, R4, R16 ;  /* 0x00000004ac10723c */ /* 0x048ff00000001810 */
[C---:B------:R-:W-:Y:S01]  /*17ee0*/  HMMA.16816.F32 R12, R172.reuse, R6, R12 ;  /* 0x00000006ac0c723c */ /* 0x040fe2000000180c */
[----:B------:R-:W3:Y:S07]  /*17ef0*/  LDSM.16.M88.4 R4, [R184+0x2000] ;  /* 0x00200000b804783b */ /* 0x000eee0000000200 */
[C---:B-----5:R-:W-:Y:S08]  /*17f00*/  HMMA.16816.F32 R148, R172.reuse, R32, R148 ;  /* 0x00000020ac94723c */ /* 0x060ff00000001894 */
[C---:B------:R-:W-:Y:S01]  /*17f10*/  HMMA.16816.F32 R144, R172.reuse, R34, R144 ;  /* 0x00000022ac90723c */ /* 0x040fe20000001890 */
[----:B------:R-:W-:Y:S07]  /*17f20*/  LDSM.16.M88.4 R32, [R197+0xa000] ;  /* 0x00a00000c520783b */ /* 0x000fee0000000200 */
[----:B------:R-:W-:Y:S08]  /*17f30*/  HMMA.16816.F32 R156, R172, R136, R156 ;  /* 0x00000088ac9c723c */ /* 0x000ff0000000189c */
[C---:B------:R-:W-:Y:S08]  /*17f40*/  HMMA.16816.F32 R140, R160.reuse, R220, R140 ;  /* 0x000000dca08c723c */ /* 0x040ff0000000188c */
[----:B------:R-:W-:Y:S01]  /*17f50*/  HMMA.16816.F32 R216, R160, R222, R216 ;  /* 0x000000dea0d8723c */ /* 0x000fe200000018d8 */
[----:B------:R-:W-:Y:S04]  /*17f60*/  LDSM.16.M88.4 R160, [R184+0x2800] ;  /* 0x00280000b8a0783b */ /* 0x000fe80000000200 */
[----:B------:R-:W-:Y:S03]  /*17f70*/  LDSM.16.M88.4 R220, [R198+0x4000] ;  /* 0x00400000c6dc783b */ /* 0x000fe60000000200 */
[----:B------:R-:W-:Y:S01]  /*17f80*/  HMMA.16816.F32 R152, R172, R138, R152 ;  /* 0x0000008aac98723c */ /* 0x000fe20000001898 */
[----:B------:R-:W5:Y:S07]  /*17f90*/  LDSM.16.M88.4 R136, [R184+0x3000] ;  /* 0x00300000b888783b */ /* 0x000f6e0000000200 */
[C---:B-1----:R-:W-:Y:S08]  /*17fa0*/  HMMA.16816.F32 R16, R164.reuse, R28, R16 ;  /* 0x0000001ca410723c */ /* 0x042ff00000001810 */
[C---:B------:R-:W-:Y:S01]  /*17fb0*/  HMMA.16816.F32 R12, R164.reuse, R30, R12 ;  /* 0x0000001ea40c723c */ /* 0x040fe2000000180c */
[----:B------:R-:W-:Y:S07]  /*17fc0*/  LDSM.16.M88.4 R28, [R184+0x3800] ;  /* 0x00380000b81c783b */ /* 0x000fee0000000200 */
[C---:B----4-:R-:W-:Y:S08]  /*17fd0*/  HMMA.16816.F32 R148, R164.reuse, R8, R148 ;  /* 0x00000008a494723c */ /* 0x050ff00000001894 */
[C---:B------:R-:W-:Y:S01]  /*17fe0*/  HMMA.16816.F32 R144, R164.reuse, R10, R144 ;  /* 0x0000000aa490723c */ /* 0x040fe20000001890 */
[----:B------:R-:W1:Y:S07]  /*17ff0*/  LDSM.16.M88.4 R8, [R197+0xb000] ;  /* 0x00b00000c508783b */ /* 0x000e6e0000000200 */
        /* <DEDUP_REMOVED lines=10> */
[C---:B-----5:R-:W-:Y:S08]  /*180a0*/  HMMA.16816.F32 R148, R24.reuse, R136, R148 ;  /* 0x000000881894723c */ /* 0x060ff00000001894 */
[C---:B------:R-:W-:Y:S01]  /*180b0*/  HMMA.16816.F32 R144, R24.reuse, R138, R144 ;  /* 0x0000008a1890723c */ /* 0x040fe20000001890 */
[----:B------:R-:W-:Y:S07]  /*180c0*/  LDSM.16.M88.4 R136, [R194+0x4000] ;  /* 0x00400000c288783b */ /* 0x000fee0000000200 */
[----:B------:R-:W-:Y:S08]  /*180d0*/  HMMA.16816.F32 R156, R24, R160, R156 ;  /* 0x000000a0189c723c */ /* 0x000ff0000000189c */
[C---:B------:R-:W-:Y:S08]  /*180e0*/  HMMA.16816.F32 R140, R164.reuse, R168, R140 ;  /* 0x000000a8a48c723c */ /* 0x040ff0000000188c */
[----:B------:R-:W-:Y:S01]  /*180f0*/  HMMA.16816.F32 R216, R164, R170, R216 ;  /* 0x000000aaa4d8723c */ /* 0x000fe200000018d8 */
[----:B------:R-:W4:Y:S04]  /*18100*/  LDSM.16.M88.4 R164, [R177] ;  /* 0x00000000b1a4783b */ /* 0x000f280000000200 */
[----:B------:R-:W5:Y:S03]  /*18110*/  LDSM.16.M88.4 R168, [R178] ;  /* 0x00000000b2a8783b */ /* 0x000f660000000200 */
[C---:B------:R-:W-:Y:S08]  /*18120*/  HMMA.16816.F32 R16, R220.reuse, R32, R16 ;  /* 0x00000020dc10723c */ /* 0x040ff00000001810 */
[----:B------:R-:W-:Y:S01]  /*18130*/  HMMA.16816.F32 R12, R220, R34, R12 ;  /* 0x00000022dc0c723c */ /* 0x000fe2000000180c */
[----:B------:R-:W3:Y:S07]  /*18140*/  LDSM.16.M88.4 R32, [R191+0xa000] ;  /* 0x00a00000bf20783b */ /* 0x000eee0000000200 */
[----:B------:R-:W-:Y:S01]  /*18150*/  HMMA.16816.F32 R152, R24, R162, R152 ;  /* 0x000000a21898723c */ /* 0x000fe20000001898 */
[----:B------:R-:W-:Y:S07]  /*18160*/  LDSM.16.M88.4 R160, [R176] ;  /* 0x00000000b0a0783b */ /* 0x000fee0000000200 */
[C---:B-1----:R-:W-:Y:S08]  /*18170*/  HMMA.16816.F32 R148, R220.reuse, R8, R148 ;  /* 0x00000008dc94723c */ /* 0x042ff00000001894 */
[C---:B------:R-:W-:Y:S01]  /*18180*/  HMMA.16816.F32 R144, R220.reuse, R10, R144 ;  /* 0x0000000adc90723c */ /* 0x040fe20000001890 */
[----:B------:R-:W-:Y:S07]  /*18190*/  LDSM.16.M88.4 R8, [R193+0x4000] ;  /* 0x00400000c108783b */ /* 0x000fee0000000200 */
[----:B--2---:R-:W-:Y:S08]  /*181a0*/  HMMA.16816.F32 R156, R220, R20, R156 ;  /* 0x00000014dc9c723c */ /* 0x004ff0000000189c */
[C---:B------:R-:W-:Y:S08]  /*181b0*/  HMMA.16816.F32 R140, R24.reuse, R28, R140 ;  /* 0x0000001c188c723c */ /* 0x040ff0000000188c */
[----:B------:R-:W-:Y:S01]  /*181c0*/  HMMA.16816.F32 R216, R24, R30, R216 ;  /* 0x0000001e18d8723c */ /* 0x000fe200000018d8 */
[----:B------:R-:W1:Y:S04]  /*181d0*/  LDSM.16.M88.4 R24, [R191+0xb000] ;  /* 0x00b00000bf18783b */ /* 0x000e680000000200 */
[----:B------:R-:W2:Y:S03]  /*181e0*/  LDSM.16.M88.4 R28, [R191+0xa800] ;  /* 0x00a80000bf1c783b */ /* 0x000ea60000000200 */
[C---:B---3--:R-:W-:Y:S08]  /*181f0*/  HMMA.16816.F32 R16, R172.reuse, R4, R16 ;  /* 0x00000004ac10723c */ /* 0x048ff00000001810 */
[----:B------:R-:W-:Y:S01]  /*18200*/  HMMA.16816.F32 R12, R172, R6, R12 ;  /* 0x00000006ac0c723c */ /* 0x000fe2000000180c */
[----:B------:R-:W3:Y:S07]  /*18210*/  LDSM.16.M88.4 R4, [R184+0x4000] ;  /* 0x00400000b804783b */ /* 0x000eee0000000200 */
[----:B------:R-:W-:Y:S01]  /*18220*/  HMMA.16816.F32 R152, R220, R22, R152 ;  /* 0x00000016dc98723c */ /* 0x000fe20000001898 */
[----:B------:R-:W-:Y:S07]  /*18230*/  LDSM.16.M88.4 R20, [R191+0xb800] ;  /* 0x00b80000bf14783b */ /* 0x000fee0000000200 */
[C---:B----4-:R-:W-:Y:S07]  /*18240*/  HMMA.16816.F32 R148, R172.reuse, R164, R148 ;  /* 0x000000a4ac94723c */ /* 0x050fee0000001894 */
[----:B------:R-:W-:Y:S01]  /*18250*/  IMAD.MOV.U32 R164, RZ, RZ, R134 ;  /* 0x000000ffffa47224 */ /* 0x000fe200078e0086 */
[----:B------:R-:W-:Y:S01]  /*18260*/  HMMA.16816.F32 R144, R172, R166, R144 ;  /* 0x000000a6ac90723c */ /* 0x000fe20000001890 */
[----:B------:R-:W-:-:S07]  /*18270*/  IMAD.MOV.U32 R165, RZ, RZ, R135 ;  /* 0x000000ffffa57224 */ /* 0x000fce00078e0087 */
[----:B-----5:R-:W-:Y:S08]  /*18280*/  HMMA.16816.F32 R156, R172, R168, R156 ;  /* 0x000000a8ac9c723c */ /* 0x020ff0000000189c */
[C---:B------:R-:W-:Y:S08]  /*18290*/  HMMA.16816.F32 R140, R220.reuse, R224, R140 ;  /* 0x000000e0dc8c723c */ /* 0x040ff0000000188c */
[----:B------:R-:W-:Y:S08]  /*182a0*/  HMMA.16816.F32 R216, R220, R226, R216 ;  /* 0x000000e2dcd8723c */ /* 0x000ff000000018d8 */
[C---:B------:R-:W-:Y:S08]  /*182b0*/  HMMA.16816.F32 R16, R136.reuse, R32, R16 ;  /* 0x000000208810723c */ /* 0x040ff00000001810 */
[----:B------:R-:W-:Y:S01]  /*182c0*/  HMMA.16816.F32 R12, R136, R34, R12 ;  /* 0x00000022880c723c */ /* 0x000fe2000000180c */
[----:B------:R-:W4:Y:S07]  /*182d0*/  LDSM.16.M88.4 R32, [R184+0x4800] ;  /* 0x00480000b820783b */ /* 0x000f2e0000000200 */
[----:B------:R-:W-:Y:S08]  /*182e0*/  HMMA.16816.F32 R152, R172, R170, R152 ;  /* 0x000000aaac98723c */ /* 0x000ff00000001898 */
[C---:B-1----:R-:W-:Y:S08]  /*182f0*/  HMMA.16816.F32 R148, R136.reuse, R24, R148 ;  /* 0x000000188894723c */ /* 0x042ff00000001894 */
[C---:B------:R-:W-:Y:S01]  /*18300*/  HMMA.16816.F32 R144, R136.reuse, R26, R144 ;  /* 0x0000001a8890723c */ /* 0x040fe20000001890 */
[----:B------:R-:W1:Y:S07]  /*18310*/  LDSM.16.M88.4 R24, [R184+0x5000] ;  /* 0x00500000b818783b */ /* 0x000e6e0000000200 */
[----:B--2---:R-:W-:Y:S07]  /*18320*/  HMMA.16816.F32 R156, R136, R28, R156 ;  /* 0x0000001c889c723c */ /* 0x004fee000000189c */
[----:B------:R-:W-:Y:S01]  /*18330*/  LOP3.LUT R29, R133, 0x6, RZ, 0xc0, !PT ;  /* 0x00000006851d7812 */ /* 0x000fe200078ec0ff */
[----:B------:R-:W-:Y:S04]  /*18340*/  HMMA.16816.F32 R140, R172, R160, R140 ;  /* 0x000000a0ac8c723c */ /* 0x000fe8000000188c */
[----:B------:R-:W-:-:S04]  /*18350*/  IMAD R29, R210, 0x40, R29 ;  /* 0x00000040d21d7824 */ /* 0x000fc800078e021d */
[----:B------:R-:W-:Y:S08]  /*18360*/  HMMA.16816.F32 R216, R172, R162, R216 ;  /* 0x000000a2acd8723c */ /* 0x000ff000000018d8 */
[----:B------:R-:W-:Y:S07]  /*18370*/  HMMA.16816.F32 R152, R136, R30, R152 ;  /* 0x0000001e8898723c */ /* 0x000fee0000001898 */
[----:B------:R-:W-:Y:S01]  /*18380*/  IADD3 R31, R29, 0x28, RZ ;  /* 0x000000281d1f7810 */ /* 0x000fe20007ffe0ff */
[C---:B---3--:R-:W-:Y:S08]  /*18390*/  HMMA.16816.F32 R16, R8.reuse, R4, R16 ;  /* 0x000000040810723c */ /* 0x048ff00000001810 */
[----:B------:R-:W-:Y:S01]  /*183a0*/  HMMA.16816.F32 R12, R8, R6, R12 ;  /* 0x00000006080c723c */ /* 0x000fe2000000180c */
[----:B------:R-:W2:Y:S01]  /*183b0*/  LDSM.16.M88.4 R4, [R184+0x5800] ;  /* 0x00580000b804783b */ /* 0x000ea20000000200 */
[----:B------:R-:W-:-:S06]  /*183c0*/  DEPBAR.LE SB0, 0x0 ;  /* 0x000080000000791a */ /* 0x000fcc0000000000 */
[----:B----4-:R-:W-:Y:S08]  /*183d0*/  HMMA.16816.F32 R156, R8, R32, R156 ;  /* 0x00000020089c723c */ /* 0x010ff0000000189c */
[C---:B------:R-:W-:Y:S07]  /*183e0*/  HMMA.16816.F32 R140, R136.reuse, R20, R140 ;  /* 0x00000014888c723c */ /* 0x040fee000000188c */
[----:B------:R-:W-:Y:S01]  /*183f0*/  IADD3 R21, R29, 0x8, RZ ;  /* 0x000000081d157810 */ /* 0x000fe20007ffe0ff */
[----:B------:R-:W-:Y:S03]  /*18400*/  HMMA.16816.F32 R216, R136, R22, R216 ;  /* 0x0000001688d8723c */ /* 0x000fe600000018d8 */
[----:B------:R-:W-:-:S02]  /*18410*/  ISETP.GE.AND P2, PT, R21, R0, PT ;  /* 0x000000001500720c */ /* 0x000fc40003f46270 */
[----:B------:R-:W-:Y:S02]  /*18420*/  ISETP.GE.AND P0, PT, R21, R2, PT ;  /* 0x000000021500720c */ /* 0x000fe40003f06270 */
[C---:B------:R-:W-:Y:S01]  /*18430*/  IADD3 R23, R29.reuse, 0x1, RZ ;  /* 0x000000011d177810 */ /* 0x040fe20007ffe0ff */
[C---:B------:R-:W-:Y:S01]  /*18440*/  HMMA.16816.F32 R152, R8.reuse, R34, R152 ;  /* 0x000000220898723c */ /* 0x040fe20000001898 */
[----:B------:R-:W-:Y:S01]  /*18450*/  IADD3 R21, R29, 0x9, RZ ;  /* 0x000000091d157810 */ /* 0x000fe20007ffe0ff */
[----:B------:R-:W-:Y:S01]  /*18460*/  BAR.SYNC.DEFER_BLOCKING 0x0 ;  /* 0x0000000000007b1d */ /* 0x000fe20000010000 */
[C---:B------:R-:W-:Y:S02]  /*18470*/  ISETP.GE.AND P1, PT, R23.reuse, R0, PT ;  /* 0x000000001700720c */ /* 0x040fe40003f26270 */
[----:B------:R-:W-:Y:S02]  /*18480*/  ISETP.GE.AND P6, PT, R23, R2, PT ;  /* 0x000000021700720c */ /* 0x000fe40003fc6270 */
[----:B------:R-:W-:Y:S01]  /*18490*/  FSEL R30, R17, -INF , !P1 ;  /* 0xff800000111e7808 */ /* 0x000fe20004800000 */
[----:B-1----:R-:W-:Y:S01]  /*184a0*/  HMMA.16816.F32 R148, R8, R24, R148 ;  /* 0x000000180894723c */ /* 0x002fe20000001894 */
[----:B------:R-:W-:-:S02]  /*184b0*/  IADD3 R23, R29, 0x10, RZ ;  /* 0x000000101d177810 */ /* 0x000fc40007ffe0ff */
[C---:B------:R-:W-:Y:S02]  /*184c0*/  ISETP.GE.AND P1, PT, R21.reuse, R0, PT ;  /* 0x000000001500720c */ /* 0x040fe40003f26270 */
[----:B------:R-:W-:Y:S02]  /*184d0*/  FSEL R28, R12, -INF , !P2 ;  /* 0xff8000000c1c7808 */ /* 0x000fe40005000000 */
[----:B------:R-:W-:Y:S01]  /*184e0*/  FSEL R17, R14, -INF , !P0 ;  /* 0xff8000000e117808 */ /* 0x000fe20004000000 */
[----:B------:R-:W-:Y:S01]  /*184f0*/  HMMA.16816.F32 R144, R8, R26, R144 ;  /* 0x0000001a0890723c */ /* 0x000fe20000001890 */
[----:B------:R-:W-:Y:S02]  /*18500*/  ISETP.GE.AND P2, PT, R21, R2, PT ;  /* 0x000000021500720c */ /* 0x000fe40003f46270 */
[----:B------:R-:W-:Y:S02]  /*18510*/  ISETP.GE.AND P0, PT, R23, R0, PT ;  /* 0x000000001700720c */ /* 0x000fe40003f06270 */
[----:B------:R-:W-:-:S02]  /*18520*/  FSEL R12, R13, -INF , !P1 ;  /* 0xff8000000d0c7808 */ /* 0x000fc40004800000 */
[----:B------:R-:W-:Y:S01]  /*18530*/  IADD3 R13, R29, 0x11, RZ ;  /* 0x000000111d0d7810 */ /* 0x000fe20007ffe0ff */
[C---:B--2---:R-:W-:Y:S01]  /*18540*/  HMMA.16816.F32 R140, R8.reuse, R4, R140 ;  /* 0x00000004088c723c */ /* 0x044fe2000000188c */
[----:B------:R-:W-:Y:S02]  /*18550*/  FSEL R15, R15, -INF , !P2 ;  /* 0xff8000000f0f7808 */ /* 0x000fe40005000000 */
[----:B------:R-:W-:Y:S02]  /*18560*/  FSEL R156, R156, -INF , !P0 ;  /* 0xff8000009c9c7808 */ /* 0x000fe40004000000 */
[----:B------:R-:W-:Y:S02]  /*18570*/  ISETP.GE.AND P1, PT, R23, R2, PT ;  /* 0x000000021700720c */ /* 0x000fe40003f26270 */
[C---:B------:R-:W-:Y:S01]  /*18580*/  ISETP.GE.AND P2, PT, R13.reuse, R0, PT ;  /* 0x000000000d00720c */ /* 0x040fe20003f46270 */
[----:B------:R-:W-:Y:S01]  /*18590*/  HMMA.16816.F32 R216, R8, R6, R216 ;  /* 0x0000000608d8723c */ /* 0x000fe200000018d8 */
[----:B------:R-:W-:-:S02]  /*185a0*/  ISETP.GE.AND P0, PT, R13, R2, PT ;  /* 0x000000020d00720c */ /* 0x000fc40003f06270 */
[C---:B------:R-:W-:Y:S02]  /*185b0*/  IADD3 R21, R29.reuse, 0x18, RZ ;  /* 0x000000181d157810 */ /* 0x040fe40007ffe0ff */
[----:B------:R-:W-:Y:S02]  /*185c0*/  IADD3 R13, R29, 0x19, RZ ;  /* 0x000000191d0d7810 */ /* 0x000fe40007ffe0ff */
[----:B------:R-:W-:Y:S02]  /*185d0*/  FSEL R25, R158, -INF , !P1 ;  /* 0xff8000009e197808 */ /* 0x000fe40004800000 */
[----:B------:R-:W-:Y:S02]  /*185e0*/  FSEL R24, R157, -INF , !P2 ;  /* 0xff8000009d187808 */ /* 0x000fe40005000000 */
[----:B------:R-:W-:Y:S02]  /*185f0*/  FSEL R27, R159, -INF , !P0 ;  /* 0xff8000009f1b7808 */ /* 0x000fe40004000000 */
[----:B------:R-:W-:-:S02]  /*18600*/  ISETP.GE.AND P1, PT, R21, R0, PT ;  /* 0x000000001500720c */ /* 0x000fc40003f26270 */
[----:B------:R-:W-:Y:S02]  /*18610*/  ISETP.GE.AND P2, PT, R21, R2, PT ;  /* 0x000000021500720c */ /* 0x000fe40003f46270 */
[----:B------:R-:W-:Y:S02]  /*18620*/  ISETP.GE.AND P0, PT, R13, R0, PT ;  /* 0x000000000d00720c */ /* 0x000fe40003f06270 */
[----:B------:R-:W-:Y:S02]  /*18630*/  IADD3 R21, R29, 0x20, RZ ;  /* 0x000000201d157810 */ /* 0x000fe40007ffe0ff */
[----:B------:R-:W-:Y:S02]  /*18640*/  FSEL R22, R152, -INF , !P1 ;  /* 0xff80000098167808 */ /* 0x000fe40004800000 */
[----:B------:R-:W-:Y:S02]  /*18650*/  FSEL R23, R154, -INF , !P2 ;  /* 0xff8000009a177808 */ /* 0x000fe40005000000 */
[----:B------:R-:W-:-:S02]  /*18660*/  FSEL R20, R153, -INF , !P0 ;  /* 0xff80000099147808 */ /* 0x000fc40004000000 */
[----:B------:R-:W-:Y:S02]  /*18670*/  ISETP.GE.AND P1, PT, R13, R2, PT ;  /* 0x000000020d00720c */ /* 0x000fe40003f26270 */
[C---:B------:R-:W-:Y:S02]  /*18680*/  ISETP.GE.AND P2, PT, R21.reuse, R0, PT ;  /* 0x000000001500720c */ /* 0x040fe40003f46270 */
[----:B------:R-:W-:Y:S02]  /*18690*/  ISETP.GE.AND P0, PT, R21, R2, PT ;  /* 0x000000021500720c */ /* 0x000fe40003f06270 */
[----:B------:R-:W-:Y:S02]  /*186a0*/  IADD3 R13, R29, 0x21, RZ ;  /* 0x000000211d0d7810 */ /* 0x000fe40007ffe0ff */
[----:B------:R-:W-:Y:S02]  /*186b0*/  FSEL R21, R155, -INF , !P1 ;  /* 0xff8000009b157808 */ /* 0x000fe40004800000 */
[----:B------:R-:W-:-:S02]  /*186c0*/  FSEL R168, R148, -INF , !P2 ;  /* 0xff80000094a87808 */ /* 0x000fc40005000000 */
[----:B------:R-:W-:Y:S02]  /*186d0*/  FSEL R169, R150, -INF , !P0 ;  /* 0xff80000096a97808 */ /* 0x000fe40004000000 */
[C---:B------:R-:W-:Y:S02]  /*186e0*/  ISETP.GE.AND P1, PT, R13.reuse, R0, PT ;  /* 0x000000000d00720c */ /* 0x040fe40003f26270 */
[----:B------:R-:W-:Y:S02]  /*186f0*/  ISETP.GE.AND P2, PT, R13, R2, PT ;  /* 0x000000020d00720c */ /* 0x000fe40003f46270 */
[----:B------:R-:W-:Y:S02]  /*18700*/  ISETP.GE.AND P0, PT, R31, R0, PT ;  /* 0x000000001f00720c */ /* 0x000fe40003f06270 */
[----:B------:R-:W-:Y:S02]  /*18710*/  IADD3 R5, R29, 0x29, RZ ;  /* 0x000000291d057810 */ /* 0x000fe40007ffe0ff */
[----:B------:R-:W-:-:S02]  /*18720*/  FSEL R19, R19, -INF , !P6 ;  /* 0xff80000013137808 */ /* 0x000fc40007000000 */
[----:B------:R-:W-:Y:S02]  /*18730*/  FSEL R170, R149, -INF , !P1 ;  /* 0xff80000095aa7808 */ /* 0x000fe40004800000 */
[----:B------:R-:W-:Y:S02]  /*18740*/  FSEL R167, R151, -INF , !P2 ;  /* 0xff80000097a77808 */ /* 0x000fe40005000000 */
[----:B------:R-:W-:Y:S02]  /*18750*/  FSEL R166, R144, -INF , !P0 ;  /* 0xff80000090a67808 */ /* 0x000fe40004000000 */
[----:B------:R-:W-:Y:S02]  /*18760*/  ISETP.GE.AND P6, PT, R29, R0, PT ;  /* 0x000000001d00720c */ /* 0x000fe40003fc6270 */
[----:B------:R-:W-:Y:S02]  /*18770*/  ISETP.GE.AND P1, PT, R31, R2, PT ;  /* 0x000000021f00720c */ /* 0x000fe40003f26270 */
[----:B------:R-:W-:-:S02]  /*18780*/  ISETP.GE.AND P2, PT, R5, R0, PT ;  /* 0x000000000500720c */ /* 0x000fc40003f46270 */
[----:B------:R-:W-:Y:S02]  /*18790*/  ISETP.GE.AND P0, PT, R5, R2, PT ;  /* 0x000000020500720c */ /* 0x000fe40003f06270 */
[C---:B------:R-:W-:Y:S02]  /*187a0*/  IADD3 R5, R29.reuse, 0x30, RZ ;  /* 0x000000301d057810 */ /* 0x040fe40007ffe0ff */
[----:B------:R-:W-:Y:S02]  /*187b0*/  IADD3 R7, R29, 0x31, RZ ;  /* 0x000000311d077810 */ /* 0x000fe40007ffe0ff */
[----:B------:R-:W-:Y:S02]  /*187c0*/  FSEL R16, R16, -INF , !P6 ;  /* 0xff80000010107808 */ /* 0x000fe40007000000 */
[----:B------:R-:W-:Y:S02]  /*187d0*/  FSEL R171, R146, -INF , !P1 ;  /* 0xff80000092ab7808 */ /* 0x000fe40004800000 */
[----:B------:R-:W-:-:S02]  /*187e0*/  FSEL R172, R145, -INF , !P2 ;  /* 0xff80000091ac7808 */ /* 0x000fc40005000000 */
[----:B------:R-:W-:Y:S02]  /*187f0*/  FSEL R163, R147, -INF , !P0 ;  /* 0xff80000093a37808 */ /* 0x000fe40004000000 */
[----:B------:R-:W-:Y:S02]  /*18800*/  ISETP.GT.AND P6, PT, R210, R199, PT ;  /* 0x000000c7d200720c */ /* 0x000fe40003fc4270 */
[C---:B------:R-:W-:Y:S02]  /*18810*/  ISETP.GE.AND P1, PT, R5.reuse, R0, PT ;  /* 0x000000000500720c */ /* 0x040fe40003f26270 */
[----:B------:R-:W-:Y:S02]  /*18820*/  ISETP.GE.AND P2, PT, R5, R2, PT ;  /* 0x000000020500720c */ /* 0x000fe40003f46270 */
[----:B------:R-:W-:Y:S02]  /*18830*/  ISETP.GE.AND P0, PT, R7, R0, PT ;  /* 0x000000000700720c */ /* 0x000fe40003f06270 */
[----:B------:R-:W-:-:S02]  /*18840*/  IADD3 R5, R29, 0x38, RZ ;  /* 0x000000381d057810 */ /* 0x000fc40007ffe0ff */
[----:B------:R-:W-:Y:S02]  /*18850*/  FSEL R154, R140, -INF , !P1 ;  /* 0xff8000008c9a7808 */ /* 0x000fe40004800000 */
[----:B------:R-:W-:Y:S02]  /*18860*/  FSEL R151, R142, -INF , !P2 ;  /* 0xff8000008e977808 */ /* 0x000fe40005000000 */
[----:B------:R-:W-:Y:S02]  /*18870*/  FSEL R152, R141, -INF , !P0 ;  /* 0xff8000008d987808 */ /* 0x000fe40004000000 */
[----:B------:R-:W-:Y:S02]  /*18880*/  ISETP.GE.AND P1, PT, R7, R2, PT ;  /* 0x000000020700720c */ /* 0x000fe40003f26270 */
[C---:B------:R-:W-:Y:S02]  /*18890*/  ISETP.GE.AND P2, PT, R5.reuse, R0, PT ;  /* 0x000000000500720c */ /* 0x040fe40003f46270 */
        /* <DEDUP_REMOVED lines=8> */
[----:B------:R-:W-:Y:S02]  /*18920*/  FSEL R18, R18, -INF , !P1 ;  /* 0xff80000012127808 */ /* 0x000fe40004800000 */
[----:B------:R-:W-:Y:S02]  /*18930*/  FSEL R136, R217, -INF , !P2 ;  /* 0xff800000d9887808 */ /* 0x000fe40005000000 */
[----:B------:R-:W-:Y:S01]  /*18940*/  FSEL R149, R219, -INF , !P0 ;  /* 0xff800000db957808 */ /* 0x000fe20004000000 */
[----:B------:R-:W-:Y:S05]  /*18950*/  @!P6 BRA `(.L_x_1729) ;  /* 0x00000a300000e947 */ /* 0x000fea0003800000 */
[----:B------:R-:W-:Y:S05]  /*18960*/  @!P3 BRA `(.L_x_1730) ;  /* 0x000003c00000b947 */ /* 0x000fea0003800000 */
[----:B------:R-:W-:Y:S01]  /*18970*/  IABS R2, c[0x0][0x2d0] ;  /* 0x0000b40000027a13 */ /* 0x000fe20000000000 */
[----:B------:R-:W-:-:S03]  /*18980*/  IMAD.SHL.U32 R4, R210, 0x40, RZ ;  /* 0x00000040d2047824 */ /* 0x000fc600078e00ff */
[----:B------:R-:W1:Y:S02]  /*18990*/  I2F.RP R7, R2 ;  /* 0x0000000200077306 */ /* 0x000e640000209400 */
[----:B------:R-:W-:Y:S02]  /*189a0*/  IABS R9, R4 ;  /* 0x0000000400097213 */ /* 0x000fe40000000000 */
[C---:B------:R-:W-:Y:S02]  /*189b0*/  IADD3 R6, R4.reuse, -0x40, RZ ;  /* 0xffffffc004067810 */ /* 0x040fe40007ffe0ff */
[----:B------:R-:W-:Y:S02]  /*189c0*/  LOP3.LUT R4, R4, c[0x0][0x2d0], RZ, 0x3c, !PT ;  /* 0x0000b40004047a12 */ /* 0x000fe400078e3cff */
        /* <DEDUP_REMOVED lines=23> */
[----:B------:R-:W-:-:S05]  /*18b40*/  ISETP.GE.AND P1, PT, R6, RZ, PT ;  /* 0x000000ff0600720c */ /* 0x000fca0003f26270 */
[----:B------:R-:W-:Y:S02]  /*18b50*/  @P2 IADD3 R8, R8, 0x1, RZ ;  /* 0x0000000108082810 */ /* 0x000fe40007ffe0ff */
[----:B------:R-:W-:-:S04]  /*18b60*/  ISETP.GE.AND P2, PT, R4, RZ, PT ;  /* 0x000000ff0400720c */ /* 0x000fc80003f46270 */
[----:B------:R-:W-:Y:S02]  /*18b70*/  @P0 IADD3 R0, R0, 0x1, RZ ;  /* 0x0000000100000810 */ /* 0x000fe40007ffe0ff */
[----:B------:R-:W-:-:S03]  /*18b80*/  ISETP.NE.AND P0, PT, RZ, c[0x0][0x2d0], PT ;  /* 0x0000b400ff007a0c */ /* 0x000fc60003f05270 */
[----:B------:R-:W-:Y:S01]  /*18b90*/  IMAD.MOV.U32 R7, RZ, RZ, R0 ;  /* 0x000000ffff077224 */ /* 0x000fe200078e0000 */
[----:B------:R-:W-:-:S03]  /*18ba0*/  LOP3.LUT R0, RZ, c[0x0][0x2d0], RZ, 0x33, !PT ;  /* 0x0000b400ff007a12 */ /* 0x000fc600078e33ff */
        /* <DEDUP_REMOVED lines=10> */
[----:B------:R-:W-:-:S05]  /*18c50*/  IMAD R5, R0, c[0x0][0x2d0], -R5 ;  /* 0x0000b40000057a24 */ /* 0x000fca00078e0a05 */
[----:B------:R-:W-:-:S05]  /*18c60*/  SHF.R.S32.HI R0, RZ, 0x1f, R5 ;  /* 0x0000001fff007819 */ /* 0x000fca0000011405 */
[----:B------:R-:W-:-:S04]  /*18c70*/  IMAD R0, R0, c[0x0][0x198], RZ ;  /* 0x0000660000007a24 */ /* 0x000fc800078e02ff */
[----:B------:R-:W-:Y:S01]  /*18c80*/  IMAD R0, R5, c[0x0][0x19c], R0 ;  /* 0x0000670005007a24 */ /* 0x000fe200078e0200 */
[----:B--2---:R-:W-:Y:S01]  /*18c90*/  IADD3 R4, -R7, R4, RZ ;  /* 0x0000000407047210 */ /* 0x004fe20007ffe1ff */
[----:B------:R-:W-:-:S03]  /*18ca0*/  IMAD.WIDE.U32 R6, R5, c[0x0][0x198], RZ ;  /* 0x0000660005067a25 */ /* 0x000fc600078e00ff */
[----:B------:R-:W-:Y:S01]  /*18cb0*/  SHF.R.S32.HI R2, RZ, 0x1f, R4 ;  /* 0x0000001fff027819 */ /* 0x000fe20000011404 */
[----:B------:R-:W-:-:S04]  /*18cc0*/  IMAD.IADD R7, R7, 0x1, R0 ;  /* 0x0000000107077824 */ /* 0x000fc800078e0200 */
[----:B------:R-:W-:Y:S02]  /*18cd0*/  IMAD R5, R2, c[0x0][0x180], RZ ;  /* 0x0000600002057a24 */ /* 0x000fe400078e02ff */
[----:B------:R-:W-:-:S04]  /*18ce0*/  IMAD.WIDE.U32 R8, R4, c[0x0][0x180], R6 ;  /* 0x0000600004087a25 */ /* 0x000fc800078e0006 */
[----:B------:R-:W-:Y:S01]  /*18cf0*/  IMAD R5, R4, c[0x0][0x184], R5 ;  /* 0x0000610004057a24 */ /* 0x000fe200078e0205 */
[----:B------:R-:W-:-:S03]  /*18d00*/  MOV R7, R8 ;  /* 0x0000000800077202 */ /* 0x000fc60000000f00 */
[----:B------:R-:W-:Y:S01]  /*18d10*/  IMAD.IADD R6, R9, 0x1, R5 ;  /* 0x0000000109067824 */ /* 0x000fe200078e0205 */
[----:B------:R-:W-:Y:S05]  /*18d20*/  BRA `(.L_x_1731) ;  /* 0x0000003000007947 */ /* 0x000fea0003800000 */
.L_x_1730:
[----:B------:R-:W-:-:S05]  /*18d30*/  IMAD.MOV.U32 R7, RZ, RZ, c[0x0][0x198] ;  /* 0x00006600ff077624 */ /* 0x000fca00078e00ff */
[----:B------:R-:W-:-:S04]  /*18d40*/  LEA R7, -R7, RZ, 0x6 ;  /* 0x000000ff07077211 */ /* 0x000fc800078e31ff */
[----:B------:R-:W-:Y:S02]  /*18d50*/  SHF.R.S32.HI R6, RZ, 0x1f, R7 ;  /* 0x0000001fff067819 */ /* 0x000fe40000011407 */
.L_x_1731:
[----:B------:R-:W-:Y:S02]  /*18d60*/  LOP3.LUT R0, R207, 0x1, RZ, 0xc0, !PT ;  /* 0x00000001cf007812 */ /* 0x000fe400078ec0ff */
[C---:B------:R-:W-:Y:S02]  /*18d70*/  LEA R32, P0, R7.reuse, R208, 0x1 ;  /* 0x000000d007207211 */ /* 0x040fe400078008ff */
[----:B------:R-:W-:Y:S01]  /*18d80*/  ISETP.NE.U32.AND P2, PT, R0, 0x1, PT ;  /* 0x000000010000780c */ /* 0x000fe20003f45070 */
[----:B------:R-:W-:Y:S01]  /*18d90*/  IMAD.MOV.U32 R0, RZ, RZ, c[0x0][0x198] ;  /* 0x00006600ff007624 */ /* 0x000fe200078e00ff */
[----:B------:R-:W-:-:S03]  /*18da0*/  LEA.HI.X R33, R7, R209, R6, 0x1, P0 ;  /* 0x000000d107217211 */ /* 0x000fc600000f0c06 */
[----:B------:R-:W-:-:S05]  /*18db0*/  IMAD.SHL.U32 R0, R0, 0x10, RZ ;  /* 0x0000001000007824 */ /* 0x000fca00078e00ff */
[----:B------:R-:W-:-:S03]  /*18dc0*/  @P5 IADD3 R5, P0, R0, R7, RZ ;  /* 0x0000000700055210 */ /* 0x000fc60007f1e0ff */
[----:B------:R-:W-:Y:S01]  /*18dd0*/  @!P2 IADD3 R9, P1, R0, R7, RZ ;  /* 0x000000070009a210 */ /* 0x000fe20007f3e0ff */
[----:B------:R-:W-:Y:S01]  /*18de0*/  @!PT LDS RZ, [RZ] ;  /* 0x00000000fffff984 */ /* 0x000fe20000000800 */
[----:B------:R-:W-:Y:S01]  /*18df0*/  @!PT LDS RZ, [RZ] ;  /* 0x00000000fffff984 */ /* 0x000fe20000000800 */
[----:B------:R-:W-:Y:S01]  /*18e00*/  @!PT LDS RZ, [RZ] ;  /* 0x00000000fffff984 */ /* 0x000fe20000000800 */
[----:B------:R1:W-:Y:S01]  /*18e10*/  @!P2 LDGSTS.E.BYPASS.LTC128B.128 [R206+0x6000], [R32.64] ;  /* 0x0600000020ceafae */ /* 0x0003e2000b901d46 */
[----:B------:R-:W-:-:S03]  /*18e20*/  @P5 IMAD.X R4, R201, 0x1, R6, P0 ;  /* 0x00000001c9045824 */ /* 0x000fc600000e0606 */
[----:B------:R-:W-:Y:S01]  /*18e30*/  @!P2 IMAD.X R2, R201, 0x1, R6, P1 ;  /* 0x00000001c902a824 */ /* 0x000fe200008e0606 */
[CC--:B------:R-:W-:Y:S01]  /*18e40*/  @!P2 LEA R10, P1, R9.reuse, R208.reuse, 0x1 ;  /* 0x000000d0090aa211 */ /* 0x0c0fe200078208ff */
[----:B------:R1:W-:Y:S03]  /*18e50*/  @P2 STS.128 [R206+0x6000], RZ ;  /* 0x006000ffce002388 */ /* 0x0003e60000000c00 */
[----:B------:R-:W-:Y:S01]  /*18e60*/  @!P2 LEA.HI.X R11, R9, R209, R2, 0x1, P1 ;  /* 0x000000d1090ba211 */ /* 0x000fe200008f0c02 */
[----:B------:R-:W-:Y:S01]  /*18e70*/  @!PT LDS RZ, [RZ] ;  /* 0x00000000fffff984 */ /* 0x000fe20000000800 */
[----:B------:R-:W-:Y:S01]  /*18e80*/  @!PT LDS RZ, [RZ] ;  /* 0x00000000fffff984 */ /* 0x000fe20000000800 */
[----:B------:R-:W-:Y:S01]  /*18e90*/  @!PT LDS RZ, [RZ] ;  /* 0x00000000fffff984 */ /* 0x000fe20000000800 */
[----:B------:R1:W-:Y:S01]  /*18ea0*/  @P5 LDGSTS.E.BYPASS.LTC128B.128 [R206+0x8000], [R32.64+0x80] ;  /* 0x0800008020ce5fae */ /* 0x0003e2000b901d46 */
[C---:B------:R-:W-:Y:S02]  /*18eb0*/  @P5 LEA R8, P1, R5.reuse, R208, 0x1 ;  /* 0x000000d005085211 */ /* 0x040fe400078208ff */
[----:B------:R-:W-:Y:S01]  /*18ec0*/  @P4 IADD3 R2, P0, R0, R7, RZ ;  /* 0x0000000700024210 */ /* 0x000fe20007f1e0ff */
[----:B------:R1:W-:Y:S01]  /*18ed0*/  @!P5 STS.128 [R206+0x8000], RZ ;  /* 0x008000ffce00d388 */ /* 0x0003e20000000c00 */
[----:B------:R-:W-:-:S03]  /*18ee0*/  @P5 LEA.HI.X R9, R5, R209, R4, 0x1, P1 ;  /* 0x000000d105095211 */ /* 0x000fc600008f0c04 */
[----:B------:R-:W-:Y:S01]  /*18ef0*/  @P4 IMAD.X R4, R201, 0x1, R6, P0 ;  /* 0x00000001c9044824 */ /* 0x000fe200000e0606 */
[----:B------:R-:W-:-:S04]  /*18f00*/  IADD3 R7, P1, P0, R0, R7, R0 ;  /* 0x0000000700077210 */ /* 0x000fc8000783e000 */
[----:B------:R-:W-:Y:S02]  /*18f10*/  IADD3.X R6, R201, R6, R201, P1, P0 ;  /* 0x00000006c9067210 */ /* 0x000fe40000fe04c9 */
[CC--:B------:R-:W-:Y:S02]  /*18f20*/  @P4 LEA R34, P1, R2.reuse, R208.reuse, 0x1 ;  /* 0x000000d002224211 */ /* 0x0c0fe400078208ff */
[CC--:B------:R-:W-:Y:S02]  /*18f30*/  @!P2 LEA R134, P0, R7.reuse, R208.reuse, 0x1 ;  /* 0x000000d00786a211 */ /* 0x0c0fe400078008ff */
[-C--:B------:R-:W-:Y:S02]  /*18f40*/  @P4 LEA.HI.X R35, R2, R209.reuse, R4, 0x1, P1 ;  /* 0x000000d102234211 */ /* 0x080fe400008f0c04 */
[C---:B------:R-:W-:Y:S02]  /*18f50*/  @P5 LEA R140, P1, R7.reuse, R208, 0x1 ;  /* 0x000000d0078c5211 */ /* 0x040fe400078208ff */
[----:B------:R-:W-:-:S02]  /*18f60*/  @!P2 LEA.HI.X R135, R7, R209, R6, 0x1, P0 ;  /* 0x000000d10787a211 */ /* 0x000fc400000f0c06 */
[C-C-:B------:R-:W-:Y:S02]  /*18f70*/  @P5 LEA.HI.X R141, R7.reuse, R209, R6.reuse, 0x1, P1 ;  /* 0x000000d1078d5211 */ /* 0x140fe400008f0c06 */
[CC--:B------:R-:W-:Y:S02]  /*18f80*/  @P4 LEA R4, P0, R7.reuse, R208.reuse, 0x1 ;  /* 0x000000d007044211 */ /* 0x0c0fe400078008ff */
[----:B------:R-:W-:Y:S02]  /*18f90*/  IADD3 R0, P1, R0, R7, RZ ;  /* 0x0000000700007210 */ /* 0x000fe40007f3e0ff */
[--C-:B------:R-:W-:Y:S01]  /*18fa0*/  @P4 LEA.HI.X R5, R7, R209, R6.reuse, 0x1, P0 ;  /* 0x000000d107054211 */ /* 0x100fe200000f0c06 */
[----:B------:R-:W-:Y:S01]  /*18fb0*/  @P4 IMAD.MOV.U32 R7, RZ, RZ, R33 ;  /* 0x000000ffff074224 */ /* 0x000fe200078e0021 */
[CC--:B------:R-:W-:Y:S01]  /*18fc0*/  @!P2 LEA R144, P0, R0.reuse, R208.reuse, 0x1 ;  /* 0x000000d00090a211 */ /* 0x0c0fe200078008ff */
[----:B------:R-:W-:Y:S01]  /*18fd0*/  IMAD.X R6, R201, 0x1, R6, P1 ;  /* 0x00000001c9067824 */ /* 0x000fe200008e0606 */
[----:B------:R-:W-:-:S04]  /*18fe0*/  @P5 LEA R142, P1, R0, R208, 0x1 ;  /* 0x000000d0008e5211 */ /* 0x000fc800078208ff */
[CC--:B------:R-:W-:Y:S02]  /*18ff0*/  @!P2 LEA.HI.X R145, R0.reuse, R209.reuse, R6, 0x1, P0 ;  /* 0x000000d10091a211 */ /* 0x0c0fe400000f0c06 */
[C---:B------:R-:W-:Y:S01]  /*19000*/  @P4 LEA R146, P0, R0.reuse, R208, 0x1 ;  /* 0x000000d000924211 */ /* 0x040fe200078008ff */
[----:B------:R-:W-:Y:S01]  /*19010*/  IMAD.MOV.U32 R208, RZ, RZ, R32 ;  /* 0x000000ffffd07224 */ /* 0x000fe200078e0020 */
[CCC-:B------:R-:W-:Y:S02]  /*19020*/  @P5 LEA.HI.X R143, R0.reuse, R209.reuse, R6.reuse, 0x1, P1 ;  /* 0x000000d1008f5211 */ /* 0x1c0fe400008f0c06 */
[----:B------:R-:W-:Y:S01]  /*19030*/  @P4 LEA.HI.X R147, R0, R209, R6, 0x1, P0 ;  /* 0x000000d100934211 */ /* 0x000fe200000f0c06 */
[----:B------:R-:W-:Y:S02]  /*19040*/  @P4 IMAD.MOV.U32 R6, RZ, RZ, R32 ;  /* 0x000000ffff064224 */ /* 0x000fe400078e0020 */
[----:B------:R-:W-:-:S03]  /*19050*/  IMAD.MOV.U32 R209, RZ, RZ, R33 ;  /* 0x000000ffffd17224 */ /* 0x000fc600078e0021 */
        /* <DEDUP_REMOVED lines=51> */
.L_x_1729:
        /* <DEDUP_REMOVED lines=87> */
[--C-:B------:R-:W-:Y:S02]  /*19900*/  FFMA.FTZ R168, R168, c[0x0][0x23c], -R153.reuse ;  /* 0x00008f00a8a87a23 */ /* 0x100fe40000010899 */
[----:B------:R-:W-:Y:S02]  /*19910*/  FFMA.FTZ R166, R166, c[0x0][0x23c], -R153 ;  /* 0x00008f00a6a67a23 */ /* 0x000fe40000010899 */
        /* <DEDUP_REMOVED lines=320> */
.L_x_1726:
[----:B------:R-:W-:Y:S05]  /*1ad20*/  @!P6 BRA `(.L_x_1732) ;  /* 0x000037b00000e947 */ /* 0x000fea0003800000 */
[----:B------:R-:W-:Y:S01]  /*1ad30*/  ULDC UR6, c[0x0][0x1a0] ;  /* 0x0000680000067ab9 */ /* 0x000fe20000000800 */
[----:B------:R-:W-:Y:S01]  /*1ad40*/  IMAD.MOV.U32 R0, RZ, RZ, R3 ;  /* 0x000000ffff007224 */ /* 0x000fe200078e0003 */
[----:B------:R-:W-:Y:S01]  /*1ad50*/  ULEA UR6, -UR6, URZ, 0x6 ;  /* 0x0000003f06067291 */ /* 0x000fe2000f8e313f */
[----:B------:R-:W-:Y:S01]  /*1ad60*/  IMAD.MOV.U32 R133, RZ, RZ, R132 ;  /* 0x000000ffff857224 */ /* 0x000fe200078e0084 */
[----:B------:R-:W-:-:S02]  /*1ad70*/  ULDC UR7, c[0x0][0x1a0] ;  /* 0x0000680000077ab9 */ /* 0x000fc40000000800 */
[----:B------:R-:W-:Y:S02]  /*1ad80*/  USHF.R.S32.HI UR5, URZ, 0x1f, UR6 ;  /* 0x0000001f3f057899 */ /* 0x000fe40008011406 */
[----:B------:R-:W-:Y:S01]  /*1ad90*/  MOV R214, UR6 ;  /* 0x0000000600d67c02 */ /* 0x000fe20008000f00 */
[----:B------:R-:W-:Y:S02]  /*1ada0*/  ULDC UR4, c[0x0][0x198] ;  /* 0x0000660000047ab9 */ /* 0x000fe40000000800 */
[----:B------:R-:W-:Y:S01]  /*1adb0*/  USHF.L.U32 UR7, UR7, 0x4, URZ ;  /* 0x0000000407077899 */ /* 0x000fe2000800063f */
[----:B------:R-:W-:Y:S01]  /*1adc0*/  MOV R212, UR5 ;  /* 0x0000000500d47c02 */ /* 0x000fe20008000f00 */
[----:B------:R-:W-:Y:S02]  /*1add0*/  USHF.L.U32 UR4, UR4, 0x4, URZ ;  /* 0x0000000404047899 */ /* 0x000fe4000800063f */
[----:B------:R-:W-:Y:S02]  /*1ade0*/  ULDC.64 UR8, c[0x0][0x118] ;  /* 0x0000460000087ab9 */ /* 0x000fe40000000a00 */
.L_x_1736:
        /* <DEDUP_REMOVED lines=12> */
[C---:B------:R-:W-:Y:S02]  /*1aeb0*/  IADD3 R10, R3.reuse, 0x40, RZ ;  /* 0x00000040030a7810 */ /* 0x040fe40007ffe0ff */
[----:B------:R-:W-:Y:S02]  /*1aec0*/  IABS R4, R3 ;  /* 0x0000000300047213 */ /* 0x000fe40000000000 */
[----:B------:R-:W-:Y:S02]  /*1aed0*/  IABS R6, R10 ;  /* 0x0000000a00067213 */ /* 0x000fe40000000000 */
[----:B------:R-:W-:Y:S02]  /*1aee0*/  LOP3.LUT R10, R10, c[0x0][0x2d0], RZ, 0x3c, !PT ;  /* 0x0000b4000a0a7a12 */ /* 0x000fe400078e3cff */
        /* <DEDUP_REMOVED lines=49> */
.L_x_1733:
[C---:B------:R-:W-:Y:S02]  /*1b200*/  LOP3.LUT P5, RZ, R207.reuse, 0x1, RZ, 0xc0, !PT ;  /* 0x00000001cfff7812 */ /* 0x040fe400078ac0ff */
[C---:B------:R-:W-:Y:S02]  /*1b210*/  IADD3 R7, P0, R4.reuse, UR7, RZ ;  /* 0x0000000704077c10 */ /* 0x040fe4000ff1e0ff */
[-C--:B------:R-:W-:Y:S02]  /*1b220*/  LEA R2, P1, R4, R164.reuse, 0x1 ;  /* 0x000000a404027211 */ /* 0x080fe400078208ff */
[C---:B------:R-:W-:Y:S01]  /*1b230*/  LOP3.LUT P4, RZ, R207.reuse, 0x2, RZ, 0xc0, !PT ;  /* 0x00000002cfff7812 */ /* 0x040fe2000788c0ff */
[--C-:B------:R-:W-:Y:S01]  /*1b240*/  IMAD.X R6, R200, 0x1, R3.reuse, P0 ;  /* 0x00000001c8067824 */ /* 0x100fe200000e0603 */
[-C--:B------:R-:W-:Y:S02]  /*1b250*/  LEA.HI.X R3, R4, R165.reuse, R3, 0x1, P1 ;  /* 0x000000a504037211 */ /* 0x080fe400008f0c03 */
[----:B------:R-:W-:Y:S02]  /*1b260*/  LOP3.LUT P2, RZ, R207, 0x4, RZ, 0xc0, !PT ;  /* 0x00000004cfff7812 */ /* 0x000fe4000784c0ff */
[C---:B------:R-:W-:Y:S01]  /*1b270*/  IADD3 R5, P0, R7.reuse, UR7, RZ ;  /* 0x0000000707057c10 */ /* 0x040fe2000ff1e0ff */
[----:B------:R-:W-:Y:S01]  /*1b280*/  @!PT LDS RZ, [RZ] ;  /* 0x00000000fffff984 */ /* 0x000fe20000000800 */
[----:B------:R-:W-:Y:S01]  /*1b290*/  @!PT LDS RZ, [RZ] ;  /* 0x00000000fffff984 */ /* 0x000fe20000000800 */
[----:B------:R-:W-:Y:S01]  /*1b2a0*/  @!PT LDS RZ, [RZ] ;  /* 0x00000000fffff984 */ /* 0x000fe20000000800 */
[----:B------:R1:W-:Y:S01]  /*1b2b0*/  @P5 LDGSTS.E.BYPASS.LTC128B.128 [R206+0xc000], [R2.64] ;  /* 0x0c00000002ce5fae */ /* 0x0003e2000b901d48 */
[CC--:B------:R-:W-:Y:S03]  /*1b2c0*/  @P5 LEA R14, P6, R7.reuse, R164.reuse, 0x1 ;  /* 0x000000a4070e5211 */ /* 0x0c0fe600078c08ff */
[----:B------:R-:W-:Y:S01]  /*1b2d0*/  @!P5 STS.128 [R206+0xc000], RZ ;  /* 0x00c000ffce00d388 */ /* 0x000fe20000000c00 */
[CCC-:B------:R-:W-:Y:S01]  /*1b2e0*/  @P5 LEA.HI.X R15, R7.reuse, R165.reuse, R6.reuse, 0x1, P6 ;  /* 0x000000a5070f5211 */ /* 0x1c0fe200030f0c06 */
        /* <DEDUP_REMOVED lines=19> */
[CCC-:B------:R-:W-:Y:S01]  /*1b420*/  @P4 LEA.HI.X R17, R5.reuse, R165.reuse, R4.reuse, 0x1, P1 ;  /* 0x000000a505114211 */ /* 0x1c0fe200008f0c04 */
[----:B------:R-:W-:Y:S01]  /*1b430*/  @!PT LDS RZ, [RZ] ;  /* 0x00000000fffff984 */ /* 0x000fe20000000800 */
[----:B------:R-:W-:Y:S01]  /*1b440*/  @!PT LDS RZ, [RZ] ;  /* 0x00000000fffff984 */ /* 0x000fe20000000800 */
[----:B------:R-:W-:Y:S01]  /*1b450*/  @!PT LDS RZ, [RZ] ;  /* 0x00000000fffff984 */ /* 0x000fe20000000800 */
[----:B------:R2:W-:Y:S01]  /*1b460*/  @P5 LDGSTS.E.BYPASS.LTC128B.128 [R206+0xc800], [R14.64] ;  /* 0x0c8000000ece5fae */ /* 0x0005e2000b901d48 */
[C---:B------:R-:W-:Y:S02]  /*1b470*/  IADD3 R6, P6, R5.reuse, UR7, RZ ;  /* 0x0000000705067c10 */ /* 0x040fe4000ffde0ff */
[-CC-:B------:R-:W-:Y:S01]  /*1b480*/  @P2 LEA.HI.X R21, R5, R165.reuse, R4.reuse, 0x1, P0 ;  /* 0x000000a505152211 */ /* 0x180fe200000f0c04 */
[----:B------:R-:W-:Y:S01]  /*1b490*/  @!P5 STS.128 [R206+0xc800], RZ ;  /* 0x00c800ffce00d388 */ /* 0x000fe20000000c00 */
[-C--:B------:R-:W-:Y:S01]  /*1b4a0*/  @P4 LEA R22, P1, R6, R164.reuse, 0x1 ;  /* 0x000000a406164211 */ /* 0x080fe200078208ff */
        /* <DEDUP_REMOVED lines=15> */
[----:B------:R-:W-:Y:S03]  /*1b5a0*/  ISETP.GT.AND P0, PT, R210, R199, PT ;  /* 0x000000c7d200720c */ /* 0x000fe60003f04270 */
        /* <DEDUP_REMOVED lines=258> */
.L_x_1735:
[CC--:B------:R-:W-:Y:S02]  /*1c5d0*/  LEA R142, P1, R134.reuse, R208.reuse, 0x1 ;  /* 0x000000d0868e7211 */ /* 0x0c0fe400078208ff */
[C---:B------:R-:W-:Y:S02]  /*1c5e0*/  IADD3 R135, P0, R134.reuse, UR4, RZ ;  /* 0x0000000486877c10 */ /* 0x040fe4000ff1e0ff */
[-CC-:B------:R-:W-:Y:S02]  /*1c5f0*/  LEA.HI.X R143, R134, R209.reuse, R2.reuse, 0x1, P1 ;  /* 0x000000d1868f7211 */ /* 0x180fe400008f0c02 */
[-C--:B------:R-:W-:Y:S01]  /*1c600*/  @P5 LEA R140, P6, R135, R208.reuse, 0x1 ;  /* 0x000000d0878c5211 */ /* 0x080fe200078c08ff */
[----:B------:R-:W-:Y:S01]  /*1c610*/  IMAD.X R132, R201, 0x1, R2, P0 ;  /* 0x00000001c9847824 */ /* 0x000fe200000e0602 */
[CC--:B------:R-:W-:Y:S01]  /*1c620*/  @P4 LEA R136, P1, R135.reuse, R208.reuse, 0x1 ;  /* 0x000000d087884211 */ /* 0x0c0fe200078208ff */
[----:B------:R-:W-:Y:S01]  /*1c630*/  @!PT LDS RZ, [RZ] ;  /* 0x00000000fffff984 */ /* 0x000fe20000000800 */
[----:B------:R-:W-:Y:S01]  /*1c640*/  @!PT LDS RZ, [RZ] ;  /* 0x00000000fffff984 */ /* 0x000fe20000000800 */
[----:B------:R-:W-:Y:S01]  /*1c650*/  @!PT LDS RZ, [RZ] ;  /* 0x00000000fffff984 */ /* 0x000fe20000000800 */
[----:B------:R1:W-:Y:S01]  /*1c660*/  @P5 LDGSTS.E.BYPASS.LTC128B.128 [R206+0x6000], [R142.64] ;  /* 0x060000008ece5fae */ /* 0x0003e2000b901d48 */
[C---:B------:R-:W-:Y:S02]  /*1c670*/  IADD3 R3, P0, R135.reuse, UR4, RZ ;  /* 0x0000000487037c10 */ /* 0x040fe4000ff1e0ff */
        /* <DEDUP_REMOVED lines=21> */
[CCC-:B------:R-:W-:Y:S02]  /*1c7d0*/  @P2 LEA.HI.X R145, R3.reuse, R209.reuse, R2.reuse, 0x1, P0 ;  /* 0x000000d103912211 */ /* 0x1c0fe400000f0c02 */
[----:B------:R-:W-:Y:S01]  /*1c7e0*/  IADD3 R132, P6, R3, UR4, RZ ;  /* 0x0000000403847c10 */ /* 0x000fe2000ffde0ff */
        /* <DEDUP_REMOVED lines=55> */
.L_x_1734:
        /* <DEDUP_REMOVED lines=408> */
.L_x_1732:
        /* <DEDUP_REMOVED lines=46> */
[----:B------:R-:W1:Y:S01]  /*1e7c0*/  @P4 MUFU.LG2 R4, R4 ;  /* 0x0000000400044308 */ /* 0x000e620000000c00 */
        /* <DEDUP_REMOVED lines=41> */
[----:B------:R-:W2:Y:S01]  /*1ea60*/  @P3 MUFU.LG2 R2, R2 ;  /* 0x0000000200023308 */ /* 0x000ea20000000c00 */
[C---:B------:R-:W-:Y:S01]  /*1ea70*/  FMUL.FTZ R59, R6.reuse, R59 ;  /* 0x0000003b063b7220 */ /* 0x040fe20000410000 */
[----:B------:R-:W-:Y:S01]  /*1ea80*/  IADD3 R9, -R9, R0, RZ ;  /* 0x0000000009097210 */ /* 0x000fe20007ffe1ff */
[----:B------:R-:W-:Y:S01]  /*1ea90*/  FMUL.FTZ R58, R6, R58 ;  /* 0x0000003a063a7220 */ /* 0x000fe20000410000 */
[----:B------:R-:W-:Y:S01]  /*1eaa0*/  IADD3 R11, -R11, R10, RZ ;  /* 0x0000000a0b0b7210 */ /* 0x000fe20007ffe1ff */
[----:B------:R-:W-:-:S02]  /*1eab0*/  FMUL.FTZ R60, R7, R60 ;  /* 0x0000003c073c7220 */ /* 0x000fc40000410000 */
[C---:B------:R-:W-:Y:S01]  /*1eac0*/  FMUL.FTZ R61, R7.reuse, R61 ;  /* 0x0000003d073d7220 */ /* 0x040fe20000410000 */
[----:B------:R-:W-:Y:S01]  /*1ead0*/  SHF.R.S32.HI R0, RZ, 0x1f, R11 ;  /* 0x0000001fff007819 */ /* 0x000fe2000001140b */
[C---:B------:R-:W-:Y:S02]  /*1eae0*/  FMUL.FTZ R63, R6.reuse, R63 ;  /* 0x0000003f063f7220 */ /* 0x040fe40000410000 */
[----:B------:R-:W-:Y:S01]  /*1eaf0*/  FMUL.FTZ R62, R6, R62 ;  /* 0x0000003e063e7220 */ /* 0x000fe20000410000 */
[----:B------:R-:W-:Y:S01]  /*1eb00*/  LEA.HI R0, R0, R11, RZ, 0x2 ;  /* 0x0000000b00007211 */ /* 0x000fe200078f10ff */
[C---:B------:R-:W-:Y:S02]  /*1eb10*/  FMUL.FTZ R64, R7.reuse, R64 ;  /* 0x0000004007407220 */ /* 0x040fe40000410000 */
[----:B------:R-:W-:Y:S01]  /*1eb20*/  FMUL.FTZ R65, R7, R65 ;  /* 0x0000004107417220 */ /* 0x000fe20000410000 */
[----:B------:R-:W-:Y:S01]  /*1eb30*/  SHF.R.S32.HI R0, RZ, 0x2, R0 ;  /* 0x00000002ff007819 */ /* 0x000fe20000011400 */
        /* <DEDUP_REMOVED lines=59> */
[----:B------:R-:W-:Y:S01]  /*1eef0*/  FMUL.FTZ R117, R7, R117 ;  /* 0x0000007507757220 */ /* 0x000fe20000410000 */
[----:B------:R-:W-:Y:S01]  /*1ef00*/  MOV R7, 0x40 ;  /* 0x0000004000077802 */ /* 0x000fe20000000f00 */
[----:B------:R-:W-:-:S02]  /*1ef10*/  FMUL.FTZ R119, R6, R119 ;  /* 0x0000007706777220 */ /* 0x000fc40000410000 */
[----:B------:R-:W-:Y:S01]  /*1ef20*/  FMUL.FTZ R118, R6, R118 ;  /* 0x0000007606767220 */ /* 0x000fe20000410000 */
[----:B------:R-:W-:Y:S01]  /*1ef30*/  SHF.L.U32 R6, R14, 0x2, RZ ;  /* 0x000000020e067819 */ /* 0x000fe200000006ff */
[----:B-1----:R-:W-:Y:S01]  /*1ef40*/  @P4 FMUL.FTZ R11, R4, 0.69314718246459960938 ;  /* 0x3f317218040b4820 */ /* 0x002fe20000410000 */
[----:B------:R-:W-:Y:S01]  /*1ef50*/  SEL R7, R7, 0xffffffc0, !P1 ;  /* 0xffffffc007077807 */ /* 0x000fe20004800000 */
[----:B--2---:R-:W-:Y:S01]  /*1ef60*/  @P3 FMUL.FTZ R2, R2, 0.69314718246459960938 ;  /* 0x3f31721802023820 */ /* 0x004fe20000410000 */
[C---:B------:R-:W-:Y:S02]  /*1ef70*/  IADD3 R16, R6.reuse, -0x20, RZ ;  /* 0xffffffe006107810 */ /* 0x040fe40007ffe0ff */
[C---:B------:R-:W-:Y:S02]  /*1ef80*/  @P0 IADD3 R16, R6.reuse, 0x20, RZ ;  /* 0x0000002006100810 */ /* 0x040fe40007ffe0ff */
[C---:B------:R-:W-:Y:S02]  /*1ef90*/  IADD3 R17, R6.reuse, R7, RZ ;  /* 0x0000000706117210 */ /* 0x040fe40007ffe0ff */
[----:B------:R-:W-:Y:S01]  /*1efa0*/  IADD3 R18, R7, R16, RZ ;  /* 0x0000001007127210 */ /* 0x000fe20007ffe0ff */
[----:B------:R-:W-:Y:S01]  /*1efb0*/  STS.64 [R16], R36 ;  /* 0x0000002410007388 */ /* 0x000fe20000000a00 */
[----:B------:R-:W-:-:S02]  /*1efc0*/  IADD3 R19, R6, R15, RZ ;  /* 0x0000000f06137210 */ /* 0x000fc40007ffe0ff */
[----:B------:R-:W-:Y:S01]  /*1efd0*/  IADD3 R20, R15, R16, RZ ;  /* 0x000000100f147210 */ /* 0x000fe20007ffe0ff */
[----:B------:R-:W-:Y:S01]  /*1efe0*/  STS.64 [R16+0x800], R38 ;  /* 0x0008002610007388 */ /* 0x000fe20000000a00 */
[-C--:B------:R-:W-:Y:S02]  /*1eff0*/  IADD3 R21, R17, R15.reuse, RZ ;  /* 0x0000000f11157210 */ /* 0x080fe40007ffe0ff */
[----:B------:R-:W-:Y:S01]  /*1f000*/  IADD3 R15, R18, R15, RZ ;  /* 0x0000000f120f7210 */ /* 0x000fe20007ffe0ff */
[----:B------:R-:W-:Y:S01]  /*1f010*/  STS.64 [R17], R40 ;  /* 0x0000002811007388 */ /* 0x000fe20000000a00 */
[----:B------:R-:W-:Y:S02]  /*1f020*/  LOP3.LUT P0, RZ, R9, 0x3, RZ, 0xc0, !PT ;  /* 0x0000000309ff7812 */ /* 0x000fe4000780c0ff */
[----:B------:R-:W-:Y:S01]  /*1f030*/  MOV R9, 0xff800000 ;  /* 0xff80000000097802 */ /* 0x000fe20000000f00 */
[----:B------:R-:W-:Y:S01]  /*1f040*/  STS.64 [R17+0x800], R42 ;  /* 0x0008002a11007388 */ /* 0x000fe20000000a00 */
[----:B------:R-:W-:-:S03]  /*1f050*/  @P3 FFMA.FTZ R9, R3, c[0x0][0x238], R2 ;  /* 0x00008e0003093a23 */ /* 0x000fc60000010002 */
        /* <DEDUP_REMOVED lines=28> */
[----:B------:R-:W-:Y:S04]  /*1f220*/  STS.64 [R16+0x8000], R100 ;  /* 0x0080006410007388 */ /* 0x000fe80000000a00 */
[----:B------:R-:W-:Y:S04]  /*1f230*/  STS.64 [R16+0x8800], R102 ;  /* 0x0088006610007388 */ /* 0x000fe80000000a00 */
[----:B------:R-:W-:Y:S04]  /*1f240*/  STS.64 [R17+0x8000], R104 ;  /* 0x0080006811007388 */ /* 0x000fe80000000a00 */
[----:B------:R-:W-:Y:S04]  /*1f250*/  STS.64 [R17+0x8800], R106 ;  /* 0x0088006a11007388 */ /* 0x000fe80000000a00 */
[----:B------:R-:W-:Y:S04]  /*1f260*/  STS.64 [R18+0x8000], R124 ;  /* 0x0080007c12007388 */ /* 0x000fe80000000a00 */
[----:B------:R-:W-:Y:S04]  /*1f270*/  STS.64 [R18+0x8800], R126 ;  /* 0x0088007e12007388 */ /* 0x000fe80000000a00 */
[----:B-1----:R-:W1:Y:S04]  /*1f280*/  S2R R14, SR_CTAID.Z ;  /* 0x00000000000e7919 */ /* 0x002e680000002700 */
[----:B------:R-:W-:Y:S04]  /*1f290*/  STS.64 [R19+0x8000], R108 ;  /* 0x0080006c13007388 */ /* 0x000fe80000000a00 */
[----:B------:R-:W-:Y:S04]  /*1f2a0*/  STS.64 [R19+0x8800], R110 ;  /* 0x0088006e13007388 */ /* 0x000fe80000000a00 */
[----:B------:R-:W-:Y:S04]  /*1f2b0*/  STS.64 [R20+0x8000], R112 ;  /* 0x0080007014007388 */ /* 0x000fe80000000a00 */
[----:B------:R-:W-:Y:S04]  /*1f2c0*/  STS.64 [R20+0x8800], R114 ;  /* 0x0088007214007388 */ /* 0x000fe80000000a00 */
[----:B------:R-:W-:Y:S04]  /*1f2d0*/  STS.64 [R21+0x8000], R120 ;  /* 0x0080007815007388 */ /* 0x000fe80000000a00 */
[----:B------:R-:W-:Y:S04]  /*1f2e0*/  STS.64 [R21+0x8800], R122 ;  /* 0x0088007a15007388 */ /* 0x000fe80000000a00 */
[----:B------:R-:W2:Y:S04]  /*1f2f0*/  S2R R6, SR_CTAID.Y ;  /* 0x0000000000067919 */ /* 0x000ea80000002600 */
[----:B------:R-:W-:Y:S04]  /*1f300*/  STS.64 [R15+0x8000], R116 ;  /* 0x008000740f007388 */ /* 0x000fe80000000a00 */
[----:B------:R3:W-:Y:S04]  /*1f310*/  STS.64 [R15+0x8800], R118 ;  /* 0x008800760f007388 */ /* 0x0007e80000000a00 */
[----:B------:R-:W-:Y:S06]  /*1f320*/  BAR.SYNC.DEFER_BLOCKING 0x0 ;  /* 0x0000000000007b1d */ /* 0x000fec0000010000 */
[----:B------:R-:W4:Y:S01]  /*1f330*/  S2R R7, SR_CTAID.X ;  /* 0x0000000000077919 */ /* 0x000f220000002500 */
[----:B---3--:R-:W-:Y:S01]  /*1f340*/  IADD3 R15, -R203, RZ, RZ ;  /* 0x000000ffcb0f7210 */ /* 0x008fe20007ffe1ff */
[----:B--2---:R-:W-:-:S02]  /*1f350*/  IMAD R203, R6, c[0x0][0x210], R203 ;  /* 0x0000840006cb7a24 */ /* 0x004fc400078e02cb */
[----:B------:R-:W2:Y:S01]  /*1f360*/  LDS.128 R104, [R5.X4] ;  /* 0x0000000005687984 */ /* 0x000ea20000004c00 */
[----:B------:R-:W-:Y:S01]  /*1f370*/  MOV R6, 0xff800000 ;  /* 0xff80000000067802 */ /* 0x000fe20000000f00 */
[----:B------:R-:W-:Y:S02]  /*1f380*/  @P4 FFMA.FTZ R6, R132, c[0x0][0x238], R11 ;  /* 0x00008e0084064a23 */ /* 0x000fe4000001000b */
[----:B-1----:R-:W-:Y:S01]  /*1f390*/  IMAD R14, R15, c[0x0][0x1c0], R14 ;  /* 0x000070000f0e7a24 */ /* 0x002fe200078e020e */
[----:B------:R-:W-:Y:S01]  /*1f3a0*/  SHF.R.S32.HI R15, RZ, 0x1f, R12 ;  /* 0x0000001fff0f7819 */ /* 0x000fe2000001140c */
[----:B------:R-:W1:Y:S02]  /*1f3b0*/  LDS.128 R100, [R5.X4+0x800] ;  /* 0x0008000005647984 */ /* 0x000e640000004c00 */
[----:B------:R-:W-:Y:S01]  /*1f3c0*/  IMAD R14, R203, c[0x0][0x1c0], R14 ;  /* 0x00007000cb0e7a24 */ /* 0x000fe200078e020e */
[----:B------:R-:W-:Y:S01]  /*1f3d0*/  LEA.HI R15, R15, R12, RZ, 0x2 ;  /* 0x0000000c0f0f7211 */ /* 0x000fe200078f10ff */
[----:B------:R-:W3:Y:S03]  /*1f3e0*/  LDS.128 R96, [R5.X4+0x1000] ;  /* 0x0010000005607984 */ /* 0x000ee60000004c00 */
[----:B------:R-:W-:Y:S01]  /*1f3f0*/  LOP3.LUT R15, R15, 0xffffffc, RZ, 0xc0, !PT ;  /* 0x0ffffffc0f0f7812 */ /* 0x000fe200078ec0ff */
[----:B------:R-:W1:Y:S03]  /*1f400*/  LDS.128 R92, [R5.X4+0x1800] ;  /* 0x00180000055c7984 */ /* 0x000e660000004c00 */
[----:B------:R-:W-:Y:S01]  /*1f410*/  IADD3 R15, R12, -R15, RZ ;  /* 0x8000000f0c0f7210 */ /* 0x000fe20007ffe0ff */
[----:B------:R-:W1:Y:S01]  /*1f420*/  LDS.128 R88, [R5.X4+0x2000] ;  /* 0x0020000005587984 */ /* 0x000e620000004c00 */
[----:B------:R-:W-:-:S02]  /*1f430*/  SHF.L.U32 R12, R13, 0x2, RZ ;  /* 0x000000020d0c7819 */ /* 0x000fc400000006ff */
[----:B------:R-:W-:Y:S01]  /*1f440*/  LEA R15, R15, R0, 0x4 ;  /* 0x000000000f0f7211 */ /* 0x000fe200078e20ff */
[----:B------:R-:W1:Y:S01]  /*1f450*/  LDS.128 R84, [R5.X4+0x2800] ;  /* 0x0028000005547984 */ /* 0x000e620000004c00 */
[----:B------:R-:W-:-:S03]  /*1f460*/  SHF.R.S32.HI R13, RZ, 0x1f, R12 ;  /* 0x0000001fff0d7819 */ /* 0x000fc6000001140c */
        /* <DEDUP_REMOVED lines=18> */
[----:B----4-:R-:W-:-:S05]  /*1f590*/  SHF.L.U32 R5, R7, 0x6, RZ ;  /* 0x0000000607057819 */ /* 0x010fca00000006ff */
[----:B------:R-:W-:Y:S01]  /*1f5a0*/  IMAD R5, R14, c[0x0][0x214], R5 ;  /* 0x000085000e057a24 */ /* 0x000fe200078e0205 */
[----:B------:R-:W-:Y:S05]  /*1f5b0*/  @P0 BRA `(.L_x_1738) ;  /* 0x000000b000000947 */ /* 0x000fea0003800000 */
[----:B--23--:R-:W-:Y:S01]  /*1f5c0*/  IMAD R0, R7, -0x40, R202 ;  /* 0xffffffc007007824 */ /* 0x00cfe200078e02ca */
[----:B------:R-:W-:Y:S02]  /*1f5d0*/  IADD3 R3, R15, 0x8, RZ ;  /* 0x000000080f037810 */ /* 0x000fe40007ffe0ff */
[----:B------:R-:W-:Y:S02]  /*1f5e0*/  SHF.R.S32.HI R4, RZ, 0x1f, R15 ;  /* 0x0000001fff047819 */ /* 0x000fe4000001140f */
[----:B------:R-:W-:Y:S02]  /*1f5f0*/  IADD3 R2, P0, R5, R15, RZ ;  /* 0x0000000f05027210 */ /* 0x000fe40007f1e0ff */
[-C--:B------:R-:W-:Y:S02]  /*1f600*/  ISETP.GE.AND P2, PT, R15, R0.reuse, PT ;  /* 0x000000000f00720c */ /* 0x080fe40003f46270 */
[----:B------:R-:W-:-:S02]  /*1f610*/  ISETP.GE.AND P1, PT, R3, R0, PT ;  /* 0x000000000300720c */ /* 0x000fc40003f26270 */
[----:B------:R-:W-:Y:S02]  /*1f620*/  LEA.HI.X.SX32 R3, R5, R4, 0x1, P0 ;  /* 0x0000000405037211 */ /* 0x000fe400000f0eff */
[----:B------:R-:W-:-:S04]  /*1f630*/  LEA R10, P0, R2, c[0x0][0x208], 0x2 ;  /* 0x00008200020a7a11 */ /* 0x000fc800078010ff */
[----:B------:R-:W-:-:S05]  /*1f640*/  LEA.HI.X R11, R2, c[0x0][0x20c], R3, 0x2, P0 ;  /* 0x00008300020b7a11 */ /* 0x000fca00000f1403 */
[----:B------:R2:W-:Y:S04]  /*1f650*/  @!P2 STG.E [R10.64], R6 ;  /* 0x000000060a00a986 */ /* 0x0005e8000c101904 */
[----:B------:R2:W-:Y:S02]  /*1f660*/  @!P1 STG.E [R10.64+0x20], R9 ;  /* 0x000020090a009986 */ /* 0x0005e4000c101904 */
.L_x_1738:
[----:B--23--:R-:W-:Y:S05]  /*1f670*/  BSYNC B0 ;  /* 0x0000000000007941 */ /* 0x00cfea0003800000 */
.L_x_1737:
[----:B------:R-:W-:Y:S01]  /*1f680*/  IMAD R7, R7, -0x40, R202 ;  /* 0xffffffc007077824 */ /* 0x000fe200078e02ca */
[----:B------:R-:W-:Y:S01]  /*1f690*/  BSSY B0, `(.L_x_1739) ;  /* 0x0000012000007945 */ /* 0x000fe20003800000 */
[----:B------:R-:W-:-:S03]  /*1f6a0*/  IMAD.WIDE R2, R8, 0xc0, R12 ;  /* 0x000000c008027825 */ /* 0x000fc600078e020c */
[----:B------:R-:W-:Y:S01]  /*1f6b0*/  ISETP.GE.AND P1, PT, R8, R7, PT ;  /* 0x000000070800720c */ /* 0x000fe20003f26270 */
        /* <DEDUP_REMOVED lines=15> */
.L_x_1740:
[----:B------:R-:W-:Y:S05]  /*1f7b0*/  BSYNC B0 ;  /* 0x0000000000007941 */ /* 0x000fea0003800000 */
.L_x_1739:
        /* <DEDUP_REMOVED lines=11> */
.L_x_1742:
[----:B------:R-:W-:Y:S05]  /*1f870*/  BSYNC B0 ;  /* 0x0000000000007941 */ /* 0x000fea0003800000 */
.L_x_1741:
        /* <DEDUP_REMOVED lines=11> */
.L_x_1744:
[----:B------:R-:W-:Y:S05]  /*1f930*/  BSYNC B0 ;  /* 0x0000000000007941 */ /* 0x000fea0003800000 */
.L_x_1743:
        /* <DEDUP_REMOVED lines=11> */
.L_x_1746:
[----:B------:R-:W-:Y:S05]  /*1f9f0*/  BSYNC B0 ;  /* 0x0000000000007941 */ /* 0x000fea0003800000 */
.L_x_1745:
        /* <DEDUP_REMOVED lines=11> */
.L_x_1748:
[----:B------:R-:W-:Y:S05]  /*1fab0*/  BSYNC B0 ;  /* 0x0000000000007941 */ /* 0x000fea0003800000 */
.L_x_1747:
        /* <DEDUP_REMOVED lines=11> */
.L_x_1750:
[----:B------:R-:W-:Y:S05]  /*1fb70*/  BSYNC B0 ;  /* 0x0000000000007941 */ /* 0x000fea0003800000 */
.L_x_1749:
        /* <DEDUP_REMOVED lines=11> */
.L_x_1752:
[----:B------:R-:W-:Y:S05]  /*1fc30*/  BSYNC B0 ;  /* 0x0000000000007941 */ /* 0x000fea0003800000 */
.L_x_1751:
        /* <DEDUP_REMOVED lines=12> */
.L_x_1753:
        /* <DEDUP_REMOVED lines=16> */
.L_x_4104:


//--------------------- .text._ZN5flash24flash_fwd_splitkv_kernelI23Flash_fwd_kernel_traitsILi192ELi64ELi64ELi4ELb0ELb0EN7cutlass6half_tE19Flash_kernel_traitsILi192ELi64ELi64ELi4ES3_EELb1ELb0ELb0ELb0ELb0ELb1ELb1ELb1EEEvNS_16Flash_fwd_paramsE --------------------------
	.section	.text._ZN5flash24flash_fwd_splitkv_kernelI23Flash_fwd_kernel_traitsILi192ELi64ELi64ELi4ELb0ELb0EN7cutlass6half_tE19Flash_kernel_traitsILi192ELi64ELi64ELi4ES3_EELb1ELb0ELb0ELb0ELb0ELb1ELb1ELb1EEEvNS_16Flash_fwd_paramsE,"ax",@progbits
	.sectioninfo	@"SHI_REGISTERS=249"
	.align	128
        .global         _ZN5flash24flash_fwd_splitkv_kernelI23Flash_fwd_kernel_traitsILi192ELi64ELi64ELi4ELb0ELb0EN7cutlass6half_tE19Flash_kernel_traitsILi192ELi64ELi64ELi4ES3_EELb1ELb0ELb0ELb0ELb0ELb1ELb1ELb1EEEvNS_16Flash_fwd_paramsE
        .type           _ZN5flash24flash_fwd_splitkv_kernelI23Flash_fwd_kernel_traitsILi192ELi64ELi64ELi4ELb0ELb0EN7cutlass6half_tE19Flash_kernel_traitsILi192ELi64ELi64ELi4ES3_EELb1ELb0ELb0ELb0ELb0ELb1ELb1ELb1EEEvNS_16Flash_fwd_paramsE,@function
        .size           _ZN5flash24flash_fwd_splitkv_kernelI23Flash_fwd_kernel_traitsILi192ELi64ELi64ELi4ELb0ELb0EN7cutlass6half_tE19Flash_kernel_traitsILi192ELi64ELi64ELi4ES3_EELb1ELb0ELb0ELb0ELb0ELb1ELb1ELb1EEEvNS_16Flash_fwd_paramsE,(.L_x_4105 - _ZN5flash24flash_fwd_splitkv_kernelI23Flash_fwd_kernel_traitsILi192ELi64ELi64ELi4ELb0ELb0EN7cutlass6half_tE19Flash_kernel_traitsILi192ELi64ELi64ELi4ES3_EELb1ELb0ELb0ELb0ELb0ELb1ELb1ELb1EEEvNS_16Flash_fwd_paramsE)
        .other          _ZN5flash24flash_fwd_splitkv_kernelI23Flash_fwd_kernel_traitsILi192ELi64ELi64ELi4ELb0ELb0EN7cutlass6half_tE19Flash_kernel_traitsILi192ELi64ELi64ELi4ES3_EELb1ELb0ELb0ELb0ELb0ELb1ELb1ELb1EEEvNS_16Flash_fwd_paramsE,@"STO_CUDA_ENTRY STV_DEFAULT"
_ZN5flash24flash_fwd_splitkv_kernelI23Flash_fwd_kernel_traitsILi192ELi64ELi64ELi4ELb0ELb0EN7cutlass6half_tE19Flash_kernel_traitsILi192ELi64ELi64ELi4ES3_EELb1ELb0ELb0ELb0ELb0ELb1ELb1ELb1EEEvNS_16Flash_fwd_paramsE:
.text._ZN5flash24flash_fwd_splitkv_kernelI23Flash_fwd_kernel_traitsILi192ELi64ELi64ELi4ELb0ELb0EN7cutlass6half_tE19Flash_kernel_traitsILi192ELi64ELi64ELi4ES3_EELb1ELb0ELb0ELb0ELb0ELb1ELb1ELb1EEEvNS_16Flash_fwd_paramsE:
        /* <DEDUP_REMOVED lines=53> */
.L_x_1754:
[----:B-1-34-:R-:W-:Y:S02]  /*0350*/  MOV R67, c[0x0][0x218] ;  /* 0x0000860000437a02 */ /* 0x01afe40000000f00 */
.L_x_1755:
        /* <DEDUP_REMOVED lines=87> */
.L_x_1758:
[----:B------:R-:W-:Y:S05]  /*08d0*/  BSYNC B0 ;  /* 0x0000000000007941 */ /* 0x000fea0003800000 */
.L_x_1757:
        /* <DEDUP_REMOVED lines=10> */
.L_x_1760:
[----:B------:R-:W-:Y:S05]  /*0980*/  BSYNC B0 ;  /* 0x0000000000007941 */ /* 0x000fea0003800000 */
.L_x_1759:
        /* <DEDUP_REMOVED lines=10> */
.L_x_1762:
[----:B------:R-:W-:Y:S05]  /*0a30*/  BSYNC B0 ;  /* 0x0000000000007941 */ /* 0x000fea0003800000 */
.L_x_1761:
        /* <DEDUP_REMOVED lines=10> */
.L_x_1764:
[----:B------:R-:W-:Y:S05]  /*0ae0*/  BSYNC B0 ;  /* 0x0000000000007941 */ /* 0x000fea0003800000 */
.L_x_1763:
        /* <DEDUP_REMOVED lines=10> */
.L_x_1766:
[----:B------:R-:W-:Y:S05]  /*0b90*/  BSYNC B0 ;  /* 0x0000000000007941 */ /* 0x000fea0003800000 */
.L_x_1765:
        /* <DEDUP_REMOVED lines=10> */
.L_x_1768:
[----:B------:R-:W-:Y:S05]  /*0c40*/  BSYNC B0 ;  /* 0x0000000000007941 */ /* 0x000fea0003800000 */
.L_x_1767:
        /* <DEDUP_REMOVED lines=10> */
.L_x_1770:
[----:B------:R-:W-:Y:S05]  /*0cf0*/  BSYNC B0 ;  /* 0x0000000000007941 */ /* 0x000fea0003800000 */
.L_x_1769:
        /* <DEDUP_REMOVED lines=10> */
.L_x_1772:
[----:B------:R-:W-:Y:S05]  /*0da0*/  BSYNC B0 ;  /* 0x0000000000007941 */ /* 0x000fea0003800000 */
.L_x_1771:
        /* <DEDUP_REMOVED lines=32> */
.L_x_1756:
        /* <DEDUP_REMOVED lines=93> */
.L_x_1773:
        /* <DEDUP_REMOVED lines=17> */
.L_x_1775:
        /* <DEDUP_REMOVED lines=53> */
.L_x_1774:
        /* <DEDUP_REMOVED lines=262> */
.L_x_1869:
        /* <DEDUP_REMOVED lines=18> */
.L_x_1778:
[----:B------:R-:W-:Y:S05]  /*2b60*/  BSYNC B0 ;  /* 0x0000000000007941 */ /* 0x000fea0003800000 */
.L_x_1777:
        /* <DEDUP_REMOVED lines=18> */
.L_x_1780:
[----:B------:R-:W-:Y:S05]  /*2c90*/  BSYNC B0 ;  /* 0x0000000000007941 */ /* 0x000fea0003800000 */
.L_x_1779:
        /* <DEDUP_REMOVED lines=18> */
.L_x_1782:
[----:B------:R-:W-:Y:S05]  /*2dc0*/  BSYNC B0 ;  /* 0x0000000000007941 */ /* 0x000fea0003800000 */
.L_x_1781:
        /* <DEDUP_REMOVED lines=18> */
.L_x_1784:
[----:B------:R-:W-:Y:S05]  /*2ef0*/  BSYNC B0 ;  /* 0x0000000000007941 */ /* 0x000fea0003800000 */
.L_x_1783:
        /* <DEDUP_REMOVED lines=65> */
.L_x_1790:
[----:B------:R-:W-:Y:S05]  /*3310*/  BSYNC B0 ;  /* 0x0000000000007941 */ /* 0x000fea0003800000 */
.L_x_1789:
        /* <DEDUP_REMOVED lines=54> */
.L_x_1792:
[----:B------:R-:W-:Y:S05]  /*3680*/  BSYNC B0 ;  /* 0x0000000000007941 */ /* 0x000fea0003800000 */
.L_x_1791:
        /* <DEDUP_REMOVED lines=53> */
.L_x_1788:
[----:B------:R-:W-:Y:S05]  /*39e0*/  BSYNC B1 ;  /* 0x0000000000017941 */ /* 0x000fea0003800000 */
.L_x_1787:
        /* <DEDUP_REMOVED lines=64> */
.L_x_1796:
[----:B------:R-:W-:Y:S05]  /*3df0*/  BSYNC B0 ;  /* 0x0000000000007941 */ /* 0x000fea0003800000 */
.L_x_1795:
        /* <DEDUP_REMOVED lines=57> */
.L_x_1798:
[----:B------:R-:W-:Y:S05]  /*4190*/  BSYNC B0 ;  /* 0x0000000000007941 */ /* 0x000fea0003800000 */
.L_x_1797:
        /* <DEDUP_REMOVED lines=56> */
.L_x_1794:
[----:B------:R-:W-:Y:S05]  /*4520*/  BSYNC B1 ;  /* 0x0000000000017941 */ /* 0x000fea0003800000 */
.L_x_1793:
        /* <DEDUP_REMOVED lines=64> */
.L_x_1802:
[----:B------:R-:W-:Y:S05]  /*4930*/  BSYNC B0 ;  /* 0x0000000000007941 */ /* 0x000fea0003800000 */
.L_x_1801:
        /* <DEDUP_REMOVED lines=57> */
.L_x_1804:
[----:B------:R-:W-:Y:S05]  /*4cd0*/  BSYNC B0 ;  /* 0x0000000000007941 */ /* 0x000fea0003800000 */
.L_x_1803:
        /* <DEDUP_REMOVED lines=56> */
.L_x_1800:
[----:B------:R-:W-:Y:S05]  /*5060*/  BSYNC B1 ;  /* 0x0000000000017941 */ /* 0x000fea0003800000 */
.L_x_1799:
        /* <DEDUP_REMOVED lines=67> */
.L_x_1808:
[----:B------:R-:W-:Y:S05]  /*54a0*/  BSYNC B0 ;  /* 0x0000000000007941 */ /* 0x000fea0003800000 */
.L_x_1807:
        /* <DEDUP_REMOVED lines=57> */
.L_x_1810:
[----:B------:R-:W-:Y:S05]  /*5840*/  BSYNC B0 ;  /* 0x0000000000007941 */ /* 0x000fea0003800000 */
.L_x_1809:
        /* <DEDUP_REMOVED lines=56> */
.L_x_1806:
[----:B------:R-:W-:Y:S05]  /*5bd0*/  BSYNC B1 ;  /* 0x0000000000017941 */ /* 0x000fea0003800000 */
.L_x_1805:
        /* <DEDUP_REMOVED lines=8> */
.L_x_1786:
        /* <DEDUP_REMOVED lines=95> */
.L_x_1817:
[----:B------:R-:W-:Y:S05]  /*6250*/  BSYNC B0 ;  /* 0x0000000000007941 */ /* 0x000fea0003800000 */
.L_x_1816:
[----:B-----5:R2:W-:Y:S02]  /*6260*/  STG.E.128 [R104.64], R52 ;  /* 0x0000003468007986 */ /* 0x0205e4000c101d06 */
.L_x_1815:
[----:B------:R-:W-:Y:S05]  /*6270*/  BSYNC B1 ;  /* 0x0000000000017941 */ /* 0x000fea0003800000 */
.L_x_1814:
        /* <DEDUP_REMOVED lines=94> */
.L_x_1821:
[----:B------:R-:W-:Y:S05]  /*6860*/  BSYNC B0 ;  /* 0x0000000000007941 */ /* 0x000fea0003800000 */
.L_x_1820:
[----:B-----5:R3:W-:Y:S02]  /*6870*/  STG.E.128 [R104.64+0x80], R52 ;  /* 0x0000803468007986 */ /* 0x0207e4000c101d06 */
.L_x_1819:
[----:B------:R-:W-:Y:S05]  /*6880*/  BSYNC B1 ;  /* 0x0000000000017941 */ /* 0x000fea0003800000 */
.L_x_1818:
        /* <DEDUP_REMOVED lines=93> */
.L_x_1823:
[----:B------:R-:W-:Y:S05]  /*6e60*/  BSYNC B0 ;  /* 0x0000000000007941 */ /* 0x000fea0003800000 */
.L_x_1822:
[----:B-----5:R3:W-:Y:S02]  /*6e70*/  STG.E.128 [R104.64+0x100], R52 ;  /* 0x0001003468007986 */ /* 0x0207e4000c101d06 */
.L_x_1813:
[----:B------:R-:W-:Y:S05]  /*6e80*/  BSYNC B2 ;  /* 0x0000000000027941 */ /* 0x000fea0003800000 */
.L_x_1812:
        /* <DEDUP_REMOVED lines=98> */
.L_x_1829:
[----:B------:R-:W-:Y:S05]  /*74b0*/  BSYNC B0 ;  /* 0x0000000000007941 */ /* 0x000fea0003800000 */
.L_x_1828:
[C---:B------:R-:W-:Y:S04]  /*74c0*/  LEA R2, P0, R60.reuse, R104, 0x1 ;  /* 0x000000683c027211 */ /* 0x040fe800078008ff */
[----:B------:R-:W-:Y:S05]  /*74d0*/  LEA.HI.X R3, R60, R105, R209, 0x1, P0 ;  /* 0x000000693c037211 */ /* 0x000fea00000f0cd1 */
[----:B-----5:R1:W-:Y:S04]  /*74e0*/  STG.E.128 [R2.64], R56 ;  /* 0x0000003802007986 */ /* 0x0203e8000c101d06 */
.L_x_1827:
[----:B------:R-:W-:Y:S05]  /*74f0*/  BSYNC B1 ;  /* 0x0000000000017941 */ /* 0x000fea0003800000 */
.L_x_1826:
        /* <DEDUP_REMOVED lines=96> */
.L_x_1833:
[----:B------:R-:W-:Y:S05]  /*7b00*/  BSYNC B0 ;  /* 0x0000000000007941 */ /* 0x000fea0003800000 */
.L_x_1832:
[C---:B------:R-:W-:Y:S04]  /*7b10*/  LEA R2, P0, R77.reuse, R104, 0x1 ;  /* 0x000000684d027211 */ /* 0x040fe800078008ff */
[----:B------:R-:W-:Y:S05]  /*7b20*/  LEA.HI.X R3, R77, R105, R78, 0x1, P0 ;  /* 0x000000694d037211 */ /* 0x000fea00000f0c4e */
[----:B-----5:R4:W-:Y:S04]  /*7b30*/  STG.E.128 [R2.64], R56 ;  /* 0x0000003802007986 */ /* 0x0209e8000c101d06 */
.L_x_1831:
[----:B------:R-:W-:Y:S05]  /*7b40*/  BSYNC B1 ;  /* 0x0000000000017941 */ /* 0x000fea0003800000 */
.L_x_1830:
        /* <DEDUP_REMOVED lines=95> */
.L_x_1835:
[----:B------:R-:W-:Y:S05]  /*8140*/  BSYNC B0 ;  /* 0x0000000000007941 */ /* 0x000fea0003800000 */
.L_x_1834:
[C---:B------:R-:W-:Y:S04]  /*8150*/  LEA R2, P0, R85.reuse, R104, 0x1 ;  /* 0x0000006855027211 */ /* 0x040fe800078008ff */
[----:B------:R-:W-:Y:S05]  /*8160*/  LEA.HI.X R3, R85, R105, R86, 0x1, P0 ;  /* 0x0000006955037211 */ /* 0x000fea00000f0c56 */
[----:B-----5:R4:W-:Y:S04]  /*8170*/  STG.E.128 [R2.64], R56 ;  /* 0x0000003802007986 */ /* 0x0209e8000c101d06 */
.L_x_1825:
[----:B------:R-:W-:Y:S05]  /*8180*/  BSYNC B2 ;  /* 0x0000000000027941 */ /* 0x000fea0003800000 */
.L_x_1824:
        /* <DEDUP_REMOVED lines=98> */
.L_x_1841:
[----:B------:R-:W-:Y:S05]  /*87b0*/  BSYNC B0 ;  /* 0x0000000000007941 */ /* 0x000fea0003800000 */
.L_x_1840:
[C---:B------:R-:W-:Y:S04]  /*87c0*/  LEA R2, P0, R168.reuse, R104, 0x1 ;  /* 0x00000068a8027211 */ /* 0x040fe800078008ff */
[----:B------:R-:W-:Y:S05]  /*87d0*/  LEA.HI.X R3, R168, R105, R72, 0x1, P0 ;  /* 0x00000069a8037211 */ /* 0x000fea00000f0c48 */
[----:B-----5:R4:W-:Y:S04]  /*87e0*/  STG.E.128 [R2.64], R56 ;  /* 0x0000003802007986 */ /* 0x0209e8000c101d06 */
.L_x_1839:
[----:B------:R-:W-:Y:S05]  /*87f0*/  BSYNC B1 ;  /* 0x0000000000017941 */ /* 0x000fea0003800000 */
.L_x_1838:
        /* <DEDUP_REMOVED lines=96> */
.L_x_1845:
[----:B------:R-:W-:Y:S05]  /*8e00*/  BSYNC B0 ;  /* 0x0000000000007941 */ /* 0x000fea0003800000 */
.L_x_1844:
[C---:B------:R-:W-:Y:S04]  /*8e10*/  LEA R2, P0, R79.reuse, R104, 0x1 ;  /* 0x000000684f027211 */ /* 0x040fe800078008ff */
[----:B------:R-:W-:Y:S05]  /*8e20*/  LEA.HI.X R3, R79, R105, R80, 0x1, P0 ;  /* 0x000000694f037211 */ /* 0x000fea00000f0c50 */
[----:B-----5:R4:W-:Y:S04]  /*8e30*/  STG.E.128 [R2.64], R56 ;  /* 0x0000003802007986 */ /* 0x0209e8000c101d06 */
.L_x_1843:
[----:B------:R-:W-:Y:S05]  /*8e40*/  BSYNC B1 ;  /* 0x0000000000017941 */ /* 0x000fea0003800000 */
.L_x_1842:
        /* <DEDUP_REMOVED lines=95> */
.L_x_1847:
[----:B------:R-:W-:Y:S05]  /*9440*/  BSYNC B0 ;  /* 0x0000000000007941 */ /* 0x000fea0003800000 */
.L_x_1846:
[C---:B------:R-:W-:Y:S04]  /*9450*/  LEA R2, P0, R87.reuse, R104, 0x1 ;  /* 0x0000006857027211 */ /* 0x040fe800078008ff */
[----:B------:R-:W-:Y:S05]  /*9460*/  LEA.HI.X R3, R87, R105, R88, 0x1, P0 ;  /* 0x0000006957037211 */ /* 0x000fea00000f0c58 */
[----:B-----5:R4:W-:Y:S04]  /*9470*/  STG.E.128 [R2.64], R56 ;  /* 0x0000003802007986 */ /* 0x0209e8000c101d06 */
.L_x_1837:
[----:B------:R-:W-:Y:S05]  /*9480*/  BSYNC B2 ;  /* 0x0000000000027941 */ /* 0x000fea0003800000 */
.L_x_1836:
        /* <DEDUP_REMOVED lines=100> */
.L_x_1853:
[----:B------:R-:W-:Y:S05]  /*9ad0*/  BSYNC B0 ;  /* 0x0000000000007941 */ /* 0x000fea0003800000 */
.L_x_1852:
[C---:B------:R-:W-:Y:S02]  /*9ae0*/  IMAD R0, R171.reuse, c[0x0][0x19c], RZ ;  /* 0x00006700ab007a24 */ /* 0x040fe400078e02ff */
[----:B------:R-:W-:Y:S05]  /*9af0*/  IMAD.WIDE.U32 R2, R171, c[0x0][0x198], R104 ;  /* 0x00006600ab027a25 */ /* 0x000fea00078e0068 */
[----:B------:R-:W-:Y:S05]  /*9b00*/  IADD3 R3, R3, R0, RZ ;  /* 0x0000000003037210 */ /* 0x000fea0007ffe0ff */
[----:B-----5:R4:W-:Y:S02]  /*9b10*/  STG.E.128 [R2.64], R56 ;  /* 0x0000003802007986 */ /* 0x0209e4000c101d06 */
.L_x_1851:
[----:B------:R-:W-:Y:S05]  /*9b20*/  BSYNC B1 ;  /* 0x0000000000017941 */ /* 0x000fea0003800000 */
.L_x_1850:
        /* <DEDUP_REMOVED lines=96> */
.L_x_1857:
[----:B------:R-:W-:Y:S05]  /*a130*/  BSYNC B0 ;  /* 0x0000000000007941 */ /* 0x000fea0003800000 */
.L_x_1856:
[C---:B------:R-:W-:Y:S04]  /*a140*/  LEA R2, P0, R92.reuse, R104, 0x1 ;  /* 0x000000685c027211 */ /* 0x040fe800078008ff */
[----:B------:R-:W-:Y:S05]  /*a150*/  LEA.HI.X R3, R92, R105, R91, 0x1, P0 ;  /* 0x000000695c037211 */ /* 0x000fea00000f0c5b */
[----:B-----5:R4:W-:Y:S04]  /*a160*/  STG.E.128 [R2.64], R56 ;  /* 0x0000003802007986 */ /* 0x0209e8000c101d06 */
.L_x_1855:
[----:B------:R-:W-:Y:S05]  /*a170*/  BSYNC B1 ;  /* 0x0000000000017941 */ /* 0x000fea0003800000 */
.L_x_1854:
        /* <DEDUP_REMOVED lines=95> */
.L_x_1859:
[----:B------:R-:W-:Y:S05]  /*a770*/  BSYNC B0 ;  /* 0x0000000000007941 */ /* 0x000fea0003800000 */
.L_x_1858:
[C---:B------:R-:W-:Y:S04]  /*a780*/  LEA R2, P0, R96.reuse, R104, 0x1 ;  /* 0x0000006860027211 */ /* 0x040fe800078008ff */
[----:B------:R-:W-:Y:S05]  /*a790*/  LEA.HI.X R3, R96, R105, R95, 0x1, P0 ;  /* 0x0000006960037211 */ /* 0x000fea00000f0c5f */
[----:B-----5:R4:W-:Y:S04]  /*a7a0*/  STG.E.128 [R2.64], R56 ;  /* 0x0000003802007986 */ /* 0x0209e8000c101d06 */
.L_x_1849:
[----:B------:R-:W-:Y:S05]  /*a7b0*/  BSYNC B2 ;  /* 0x0000000000027941 */ /* 0x000fea0003800000 */
.L_x_1848:
        /* <DEDUP_REMOVED lines=8> */
.L_x_1785:
        /* <DEDUP_REMOVED lines=11> */
.L_x_1861:
[----:B------:R-:W-:Y:S05]  /*a8f0*/  BSYNC B0 ;  /* 0x0000000000007941 */ /* 0x000fea0003800000 */
.L_x_1860:
        /* <DEDUP_REMOVED lines=24> */
.L_x_1863:
[----:B------:R-:W-:Y:S05]  /*aa80*/  BSYNC B0 ;  /* 0x0000000000007941 */ /* 0x000fea0003800000 */
.L_x_1862:
        /* <DEDUP_REMOVED lines=24> */
.L_x_1865:
[----:B------:R-:W-:Y:S05]  /*ac10*/  BSYNC B0 ;  /* 0x0000000000007941 */ /* 0x000fea0003800000 */
.L_x_1864:
        /* <DEDUP_REMOVED lines=27> */
.L_x_1866:
[----:B------:R-:W-:Y:S05]  /*add0*/  BSYNC B0 ;  /* 0x0000000000007941 */ /* 0x000fea0003800000 */
.L_x_1811:
        /* <DEDUP_REMOVED lines=80> */
.L_x_1867:
        /* <DEDUP_REMOVED lines=8> */
.L_x_1868:
[----:B------:R-:W-:Y:S04]  /*b360*/  IADD3 R9, R9, -0x1, RZ ;  /* 0xffffffff09097810 */ /* 0x000fe80007ffe0ff */
[----:B------:R-:W-:Y:S11]  /*b370*/  ISETP.GT.AND P0, PT, R9, R66, PT ;  /* 0x000000420900720c */ /* 0x000ff60003f04270 */
[----:B------:R-:W-:Y:S02]  /*b380*/  @!UPT UIADD3 URZ, URZ, URZ, URZ ;  /* 0x0000003f3f3ff290 */ /* 0x000fe4000fffe03f */
[----:B------:R-:W-:-:S05]  /*b390*/  @P0 BRA `(.L_x_1869) ;  /* 0xffff76a000000947 */ /* 0x000fca000383ffff */
.L_x_1776:
        /* <DEDUP_REMOVED lines=100> */
.L_x_1878:
[----:B------:R-:W-:Y:S05]  /*b9e0*/  BSYNC B0 ;  /* 0x0000000000007941 */ /* 0x000fea0003800000 */
.L_x_1877:
[----:B-----5:R4:W-:Y:S02]  /*b9f0*/  STS.128 [R214], R16 ;  /* 0x00000010d6007388 */ /* 0x0209e40000000c00 */
.L_x_1876:
[----:B------:R-:W-:Y:S05]  /*ba00*/  BSYNC B1 ;  /* 0x0000000000017941 */ /* 0x000fea0003800000 */
.L_x_1875:
        /* <DEDUP_REMOVED lines=46> */
.L_x_1882:
[----:B------:R-:W-:Y:S05]  /*bcf0*/  BSYNC B0 ;  /* 0x0000000000007941 */ /* 0x000fea0003800000 */
.L_x_1881:
[----:B-----5:R1:W-:Y:S02]  /*bd00*/  STS.128 [R214+0x2000], R16 ;  /* 0x00200010d6007388 */ /* 0x0203e40000000c00 */
.L_x_1880:
[----:B------:R-:W-:Y:S05]  /*bd10*/  BSYNC B1 ;  /* 0x0000000000017941 */ /* 0x000fea0003800000 */
.L_x_1879:
        /* <DEDUP_REMOVED lines=46> */
.L_x_1884:
[----:B------:R-:W-:Y:S05]  /*c000*/  BSYNC B0 ;  /* 0x0000000000007941 */ /* 0x000fea0003800000 */
.L_x_1883:
[----:B-----5:R4:W-:Y:S02]  /*c010*/  STS.128 [R214+0x4000], R16 ;  /* 0x00400010d6007388 */ /* 0x0209e40000000c00 */
.L_x_1874:
[----:B------:R-:W-:Y:S05]  /*c020*/  BSYNC B2 ;  /* 0x0000000000027941 */ /* 0x000fea0003800000 */
.L_x_1873:
        /* <DEDUP_REMOVED lines=62> */
.L_x_1890:
[----:B------:R-:W-:Y:S05]  /*c410*/  BSYNC B0 ;  /* 0x0000000000007941 */ /* 0x000fea0003800000 */
.L_x_1889:
[----:B-----5:R4:W-:Y:S02]  /*c420*/  STS.128 [R214+0x800], R16 ;  /* 0x00080010d6007388 */ /* 0x0209e40000000c00 */
.L_x_1888:
[----:B------:R-:W-:Y:S05]  /*c430*/  BSYNC B1 ;  /* 0x0000000000017941 */ /* 0x000fea0003800000 */
.L_x_1887:
        /* <DEDUP_REMOVED lines=48> */
.L_x_1894:
[----:B------:R-:W-:Y:S05]  /*c740*/  BSYNC B0 ;  /* 0x0000000000007941 */ /* 0x000fea0003800000 */
.L_x_1893:
[----:B-----5:R4:W-:Y:S02]  /*c750*/  STS.128 [R214+0x2800], R16 ;  /* 0x00280010d6007388 */ /* 0x0209e40000000c00 */
.L_x_1892:
[----:B------:R-:W-:Y:S05]  /*c760*/  BSYNC B1 ;  /* 0x0000000000017941 */ /* 0x000fea0003800000 */
.L_x_1891:
        /* <DEDUP_REMOVED lines=45> */
.L_x_1896:
[----:B------:R-:W-:Y:S05]  /*ca40*/  BSYNC B0 ;  /* 0x0000000000007941 */ /* 0x000fea0003800000 */
.L_x_1895:
[----:B-----5:R4:W-:Y:S02]  /*ca50*/  STS.128 [R214+0x4800], R16 ;  /* 0x00480010d6007388 */ /* 0x0209e40000000c00 */
.L_x_1886:
[----:B------:R-:W-:Y:S05]  /*ca60*/  BSYNC B2 ;  /* 0x0000000000027941 */ /* 0x000fea0003800000 */
.L_x_1885:
        /* <DEDUP_REMOVED lines=63> */
.L_x_1902:
[----:B------:R-:W-:Y:S05]  /*ce60*/  BSYNC B0 ;  /* 0x0000000000007941 */ /* 0x000fea0003800000 */
.L_x_1901:
[----:B-----5:R1:W-:Y:S02]  /*ce70*/  STS.128 [R214+0x1000], R16 ;  /* 0x00100010d6007388 */ /* 0x0203e40000000c00 */
.L_x_1900:
[----:B------:R-:W-:Y:S05]  /*ce80*/  BSYNC B1 ;  /* 0x0000000000017941 */ /* 0x000fea0003800000 */
.L_x_1899:
        /* <DEDUP_REMOVED lines=48> */
.L_x_1906:
[----:B------:R-:W-:Y:S05]  /*d190*/  BSYNC B0 ;  /* 0x0000000000007941 */ /* 0x000fea0003800000 */
.L_x_1905:
[----:B-----5:R4:W-:Y:S02]  /*d1a0*/  STS.128 [R214+0x3000], R16 ;  /* 0x00300010d6007388 */ /* 0x0209e40000000c00 */
.L_x_1904:
[----:B------:R-:W-:Y:S05]  /*d1b0*/  BSYNC B1 ;  /* 0x0000000000017941 */ /* 0x000fea0003800000 */
.L_x_1903:
        /* <DEDUP_REMOVED lines=46> */
.L_x_1908:
[----:B------:R-:W-:Y:S05]  /*d4a0*/  BSYNC B0 ;  /* 0x0000000000007941 */ /* 0x000fea0003800000 */
.L_x_1907:
[----:B-----5:R1:W-:Y:S02]  /*d4b0*/  STS.128 [R214+0x5000], R24 ;  /* 0x00500018d6007388 */ /* 0x0203e40000000c00 */
.L_x_1898:
[----:B------:R-:W-:Y:S05]  /*d4c0*/  BSYNC B2 ;  /* 0x0000000000027941 */ /* 0x000fea0003800000 */
.L_x_1897:
        /* <DEDUP_REMOVED lines=60> */
.L_x_1913:
[----:B------:R-:W-:Y:S05]  /*d890*/  BSYNC B0 ;  /* 0x0000000000007941 */ /* 0x000fea0003800000 */
.L_x_1912:
[----:B-----5:R4:W-:Y:S02]  /*d8a0*/  STS.128 [R214+0x1800], R16 ;  /* 0x00180010d6007388 */ /* 0x0209e40000000c00 */
.L_x_1911:
[----:B------:R-:W-:Y:S05]  /*d8b0*/  BSYNC B1 ;  /* 0x0000000000017941 */ /* 0x000fea0003800000 */
.L_x_1910:
        /* <DEDUP_REMOVED lines=48> */
.L_x_1917:
[----:B------:R-:W-:Y:S05]  /*dbc0*/  BSYNC B0 ;  /* 0x0000000000007941 */ /* 0x000fea0003800000 */
.L_x_1916:
[----:B-----5:R1:W-:Y:S02]  /*dbd0*/  STS.128 [R214+0x3800], R12 ;  /* 0x0038000cd6007388 */ /* 0x0203e40000000c00 */
.L_x_1915:
[----:B------:R-:W-:Y:S05]  /*dbe0*/  BSYNC B1 ;  /* 0x0000000000017941 */ /* 0x000fea0003800000 */
.L_x_1914:
        /* <DEDUP_REMOVED lines=47> */
.L_x_1919:
[----:B------:R-:W-:Y:S05]  /*dee0*/  BSYNC B0 ;  /* 0x0000000000007941 */ /* 0x000fea0003800000 */
.L_x_1918:
[----:B-----5:R1:W-:Y:S01]  /*def0*/  STS.128 [R214+0x5800], R12 ;  /* 0x0058000cd6007388 */ /* 0x0203e20000000c00 */
[----:B------:R-:W-:Y:S05]  /*df00*/  BRA `(.L_x_1909) ;  /* 0x00004e1000007947 */ /* 0x000fea0003800000 */
.L_x_1872:
        /* <DEDUP_REMOVED lines=90> */
.L_x_1925:
[----:B------:R-:W-:Y:S05]  /*e4b0*/  BSYNC B0 ;  /* 0x0000000000007941 */ /* 0x000fea0003800000 */
.L_x_1924:
[----:B-----5:R4:W-:Y:S02]  /*e4c0*/  STS.128 [R214], R32 ;  /* 0x00000020d6007388 */ /* 0x0209e40000000c00 */
.L_x_1923:
[----:B------:R-:W-:Y:S05]  /*e4d0*/  BSYNC B1 ;  /* 0x0000000000017941 */ /* 0x000fea0003800000 */
.L_x_1922:
        /* <DEDUP_REMOVED lines=87> */
.L_x_1929:
[----:B------:R-:W-:Y:S05]  /*ea50*/  BSYNC B0 ;  /* 0x0000000000007941 */ /* 0x000fea0003800000 */
.L_x_1928:
[----:B-----5:R1:W-:Y:S02]  /*ea60*/  STS.128 [R214+0x2000], R32 ;  /* 0x00200020d6007388 */ /* 0x0203e40000000c00 */
.L_x_1927:
[----:B------:R-:W-:Y:S05]  /*ea70*/  BSYNC B1 ;  /* 0x0000000000017941 */ /* 0x000fea0003800000 */
.L_x_1926:
        /* <DEDUP_REMOVED lines=86> */
.L_x_1931:
[----:B------:R-:W-:Y:S05]  /*efe0*/  BSYNC B0 ;  /* 0x0000000000007941 */ /* 0x000fea0003800000 */
.L_x_1930:
[----:B-----5:R4:W-:Y:S02]  /*eff0*/  STS.128 [R214+0x4000], R32 ;  /* 0x00400020d6007388 */ /* 0x0209e40000000c00 */
.L_x_1921:
[----:B------:R-:W-:Y:S05]  /*f000*/  BSYNC B2 ;  /* 0x0000000000027941 */ /* 0x000fea0003800000 */
.L_x_1920:
        /* <DEDUP_REMOVED lines=95> */
.L_x_1937:
[----:B------:R-:W-:Y:S05]  /*f600*/  BSYNC B0 ;  /* 0x0000000000007941 */ /* 0x000fea0003800000 */
.L_x_1936:
[----:B-----5:R4:W-:Y:S02]  /*f610*/  STS.128 [R214+0x800], R32 ;  /* 0x00080020d6007388 */ /* 0x0209e40000000c00 */
.L_x_1935:
[----:B------:R-:W-:Y:S05]  /*f620*/  BSYNC B1 ;  /* 0x0000000000017941 */ /* 0x000fea0003800000 */
.L_x_1934:
        /* <DEDUP_REMOVED lines=90> */
.L_x_1941:
[----:B------:R-:W-:Y:S05]  /*fbd0*/  BSYNC B0 ;  /* 0x0000000000007941 */ /* 0x000fea0003800000 */
.L_x_1940:
[----:B-----5:R4:W-:Y:S02]  /*fbe0*/  STS.128 [R214+0x2800], R32 ;  /* 0x00280020d6007388 */ /* 0x0209e40000000c00 */
.L_x_1939:
[----:B------:R-:W-:Y:S05]  /*fbf0*/  BSYNC B1 ;  /* 0x0000000000017941 */ /* 0x000fea0003800000 */
.L_x_1938:
        /* <DEDUP_REMOVED lines=89> */
.L_x_1943:
[----:B------:R-:W-:Y:S05]  /*10190*/  BSYNC B0 ;  /* 0x0000000000007941 */ /* 0x000fea0003800000 */
.L_x_1942:
[----:B-----5:R1:W-:Y:S02]  /*101a0*/  STS.128 [R214+0x4800], R28 ;  /* 0x0048001cd6007388 */ /* 0x0203e40000000c00 */
.L_x_1933:
[----:B------:R-:W-:Y:S05]  /*101b0*/  BSYNC B2 ;  /* 0x0000000000027941 */ /* 0x000fea0003800000 */
.L_x_1932:
        /* <DEDUP_REMOVED lines=96> */
.L_x_1949:
[----:B------:R-:W-:Y:S05]  /*107c0*/  BSYNC B0 ;  /* 0x0000000000007941 */ /* 0x000fea0003800000 */
.L_x_1948:
[----:B-----5:R1:W-:Y:S02]  /*107d0*/  STS.128 [R214+0x1000], R32 ;  /* 0x00100020d6007388 */ /* 0x0203e40000000c00 */
.L_x_1947:
[----:B------:R-:W-:Y:S05]  /*107e0*/  BSYNC B1 ;  /* 0x0000000000017941 */ /* 0x000fea0003800000 */
.L_x_1946:
        /* <DEDUP_REMOVED lines=90> */
.L_x_1953:
[----:B------:R-:W-:Y:S05]  /*10d90*/  BSYNC B0 ;  /* 0x0000000000007941 */ /* 0x000fea0003800000 */
.L_x_1952:
[----:B-----5:R4:W-:Y:S02]  /*10da0*/  STS.128 [R214+0x3000], R32 ;  /* 0x00300020d6007388 */ /* 0x0209e40000000c00 */
.L_x_1951:
[----:B------:R-:W-:Y:S05]  /*10db0*/  BSYNC B1 ;  /* 0x0000000000017941 */ /* 0x000fea0003800000 */
.L_x_1950:
        /* <DEDUP_REMOVED lines=89> */
.L_x_1955:
[----:B------:R-:W-:Y:S05]  /*11350*/  BSYNC B0 ;  /* 0x0000000000007941 */ /* 0x000fea0003800000 */
.L_x_1954:
[----:B-----5:R1:W-:Y:S02]  /*11360*/  STS.128 [R214+0x5000], R28 ;  /* 0x0050001cd6007388 */ /* 0x0203e40000000c00 */
.L_x_1945:
[----:B------:R-:W-:Y:S05]  /*11370*/  BSYNC B2 ;  /* 0x0000000000027941 */ /* 0x000fea0003800000 */
.L_x_1944:
        /* <DEDUP_REMOVED lines=95> */
.L_x_1959:
[----:B------:R-:W-:Y:S05]  /*11970*/  BSYNC B0 ;  /* 0x0000000000007941 */ /* 0x000fea0003800000 */
.L_x_1958:
[----:B-----5:R1:W-:Y:S02]  /*11980*/  STS.128 [R214+0x1800], R16 ;  /* 0x00180010d6007388 */ /* 0x0203e40000000c00 */
.L_x_1957:
[----:B------:R-:W-:Y:S05]  /*11990*/  BSYNC B1 ;  /* 0x0000000000017941 */ /* 0x000fea0003800000 */
.L_x_1956:
        /* <DEDUP_REMOVED lines=91> */
.L_x_1963:
[----:B------:R-:W-:Y:S05]  /*11f50*/  BSYNC B0 ;  /* 0x0000000000007941 */ /* 0x000fea0003800000 */
.L_x_1962:
[----:B-----5:R1:W-:Y:S02]  /*11f60*/  STS.128 [R214+0x3800], R16 ;  /* 0x00380010d6007388 */ /* 0x0203e40000000c00 */
.L_x_1961:
[----:B------:R-:W-:Y:S05]  /*11f70*/  BSYNC B1 ;  /* 0x0000000000017941 */ /* 0x000fea0003800000 */
.L_x_1960:
        /* <DEDUP_REMOVED lines=94> */
.L_x_1965:
[----:B------:R-:W-:Y:S05]  /*12560*/  BSYNC B0 ;  /* 0x0000000000007941 */ /* 0x000fea0003800000 */
.L_x_1964:
[----:B-----5:R1:W-:Y:S01]  /*12570*/  STS.128 [R214+0x5800], R12 ;  /* 0x0058000cd6007388 */ /* 0x0203e20000000c00 */
[----:B------:R-:W-:Y:S05]  /*12580*/  BRA `(.L_x_1909) ;  /* 0x0000079000007947 */ /* 0x000fea0003800000 */
.L_x_1871:
        /* <DEDUP_REMOVED lines=27> */
.L_x_1967:
[----:B------:R-:W-:Y:S05]  /*12740*/  BSYNC B0 ;  /* 0x0000000000007941 */ /* 0x000fea0003800000 */
.L_x_1966:
        /* <DEDUP_REMOVED lines=29> */
.L_x_1969:
[----:B------:R-:W-:Y:S05]  /*12920*/  BSYNC B0 ;  /* 0x0000000000007941 */ /* 0x000fea0003800000 */
.L_x_1968:
        /* <DEDUP_REMOVED lines=30> */
.L_x_1971:
[----:B------:R-:W-:Y:S05]  /*12b10*/  BSYNC B0 ;  /* 0x0000000000007941 */ /* 0x000fea0003800000 */
.L_x_1970:
        /* <DEDUP_REMOVED lines=32> */
.L_x_1909:
[----:B------:R-:W-:Y:S05]  /*12d20*/  BSYNC B3 ;  /* 0x0000000000037941 */ /* 0x000fea0003800000 */
.L_x_1870:
        /* <DEDUP_REMOVED lines=30> */
.L_x_1974:
[----:B------:R2:W-:Y:S02]  /*12f10*/  STS.128 [R214+0xa000], RZ ;  /* 0x00a000ffd6007388 */ /* 0x0005e40000000c00 */
.L_x_1973:
[----:B------:R-:W-:Y:S05]  /*12f20*/  BSYNC B0 ;  /* 0x0000000000007941 */ /* 0x000fea0003800000 */
.L_x_1972:
        /* <DEDUP_REMOVED lines=31> */
.L_x_1977:
[----:B------:R1:W-:Y:S02]  /*13120*/  STS.128 [R214+0xa800], RZ ;  /* 0x00a800ffd6007388 */ /* 0x0003e40000000c00 */
.L_x_1976:
[----:B------:R-:W-:Y:S05]  /*13130*/  BSYNC B0 ;  /* 0x0000000000007941 */ /* 0x000fea0003800000 */
.L_x_1975:
        /* <DEDUP_REMOVED lines=35> */
.L_x_1980:
[----:B------:R1:W-:Y:S02]  /*13370*/  STS.128 [R214+0xb000], RZ ;  /* 0x00b000ffd6007388 */ /* 0x0003e40000000c00 */
.L_x_1979:
[----:B------:R-:W-:Y:S05]  /*13380*/  BSYNC B0 ;  /* 0x0000000000007941 */ /* 0x000fea0003800000 */
.L_x_1978:
        /* <DEDUP_REMOVED lines=35> */
.L_x_1982:
[----:B------:R-:W-:Y:S05]  /*135c0*/  BSYNC B0 ;  /* 0x0000000000007941 */ /* 0x000fea0003800000 */
.L_x_1981:
        /* <DEDUP_REMOVED lines=37> */
.L_x_1985:
[----:B------:R1:W-:Y:S02]  /*13820*/  STS.128 [R214+0x10000], RZ ;  /* 0x010000ffd6007388 */ /* 0x0003e40000000c00 */
.L_x_1984:
[----:B------:R-:W-:Y:S05]  /*13830*/  BSYNC B0 ;  /* 0x0000000000007941 */ /* 0x000fea0003800000 */
.L_x_1983:
        /* <DEDUP_REMOVED lines=32> */
.L_x_1988:
[----:B------:R1:W-:Y:S02]  /*13a40*/  STS.128 [R214+0x10800], RZ ;  /* 0x010800ffd6007388 */ /* 0x0003e40000000c00 */
.L_x_1987:
[----:B------:R-:W-:Y:S05]  /*13a50*/  BSYNC B0 ;  /* 0x0000000000007941 */ /* 0x000fea0003800000 */
.L_x_1986:
        /* <DEDUP_REMOVED lines=36> */
.L_x_1991:
[----:B------:R1:W-:Y:S02]  /*13ca0*/  STS.128 [R214+0x11000], RZ ;  /* 0x011000ffd6007388 */ /* 0x0003e40000000c00 */
.L_x_1990:
[----:B------:R-:W-:Y:S05]  /*13cb0*/  BSYNC B0 ;  /* 0x0000000000007941 */ /* 0x000fea0003800000 */
.L_x_1989:
        /* <DEDUP_REMOVED lines=41> */
.L_x_1994:
[----:B------:R1:W-:Y:S02]  /*13f50*/  STS.128 [R214+0x11800], RZ ;  /* 0x011800ffd6007388 */ /* 0x0003e40000000c00 */
.L_x_1993:
[----:B------:R-:W-:Y:S05]  /*13f60*/  BSYNC B0 ;  /* 0x0000000000007941 */ /* 0x000fea0003800000 */
.L_x_1992:
        /* <DEDUP_REMOVED lines=19> */
[----:B------:R-:W-:Y:S01]  /*140a0*/  ISETP.GT.AND P6, PT, R218, R207, PT ;  /* 0x000000cfda00720c */ /* 0x000fe20003fc4270 */
[----:B------:R-:W-:Y:S01]  /*140b0*/  LDSM.16.M88.4 R88, [R201+0x2000] ;  /* 0x00200000c958783b */ /* 0x000fe20000000200 */
[----:B------:R-:W-:-:S02]  /*140c0*/  IADD3 R0, R205, 0x6000, RZ ;  /* 0x00006000cd007810 */ /* 0x000fc40007ffe0ff */
[----:B------:R-:W-:Y:S01]  /*140d0*/  IADD3 R203, R205, 0x6020, RZ ;  /* 0x00006020cdcb7810 */ /* 0x000fe20007ffe0ff */
[----:B------:R-:W1:Y:S01]  /*140e0*/  LDSM.16.M88.4 R12, [R205+0x6000] ;  /* 0x00600000cd0c783b */ /* 0x000e620000000200 */
        /* <DEDUP_REMOVED lines=10> */
[----:B------:R-:W-:Y:S01]  /*14190*/  IADD3 R0, R61, 0x1, R2 ;  /* 0x000000013d007810 */ /* 0x000fe20007ffe002 */
[----:B------:R-:W2:Y:S01]  /*141a0*/  LDSM.16.M88.4 R80, [R205+0x7800] ;  /* 0x00780000cd50783b */ /* 0x000ea20000000200 */
[----:B------:R-:W-:Y:S02]  /*141b0*/  IADD3 R193, R203, 0x1800, RZ ;  /* 0x00001800cbc17810 */ /* 0x000fe40007ffe0ff */
[----:B------:R-:W-:Y:S01]  /*141c0*/  IADD3 R0, R65, R0, -R210 ;  /* 0x0000000041007210 */ /* 0x000fe20007ffe8d2 */
[----:B------:R-:W2:Y:S01]  /*141d0*/  LDSM.16.M88.4 R8, [R203+0x800] ;  /* 0x00080000cb08783b */ /* 0x000ea20000000200 */
[----:B------:R-:W-:-:S02]  /*141e0*/  IADD3 R191, R203, 0x2000, RZ ;  /* 0x00002000cbbf7810 */ /* 0x000fc40007ffe0ff */
[----:B------:R-:W-:Y:S01]  /*141f0*/  IADD3 R0, R0, c[0x0][0x2e8], RZ ;  /* 0x0000ba0000007a10 */ /* 0x000fe20007ffe0ff */
[----:B------:R-:W2:Y:S01]  /*14200*/  LDSM.16.M88.4 R48, [R203+0x1000] ;  /* 0x00100000cb30783b */ /* 0x000ea20000000200 */
[C---:B------:R-:W-:Y:S02]  /*14210*/  IADD3 R190, R203.reuse, 0x2800, RZ ;  /* 0x00002800cbbe7810 */ /* 0x040fe40007ffe0ff */
[C---:B------:R-:W-:Y:S01]  /*14220*/  IADD3 R2, R0.reuse, 0x8, RZ ;  /* 0x0000000800027810 */ /* 0x040fe20007ffe0ff */
[----:B------:R-:W2:Y:S01]  /*14230*/  LDSM.16.M88.4 R20, [R199+0x6000] ;  /* 0x00600000c714783b */ /* 0x000ea20000000200 */
[-C--:B------:R-:W-:Y:S02]  /*14240*/  IMNMX R0, R0, R65.reuse, PT ;  /* 0x0000004100007217 */ /* 0x080fe40003800200 */
[----:B------:R-:W-:Y:S01]  /*14250*/  IMNMX R2, R2, R65, PT ;  /* 0x0000004102027217 */ /* 0x000fe20003800200 */
[----:B------:R-:W2:Y:S01]  /*14260*/  LDSM.16.M88.4 R36, [R203+0x1800] ;  /* 0x00180000cb24783b */ /* 0x000ea20000000200 */
[----:B------:R-:W-:-:S02]  /*14270*/  IADD3 R189, R203, 0x3000, RZ ;  /* 0x00003000cbbd7810 */ /* 0x000fc40007ffe0ff */
[C---:B------:R-:W-:Y:S01]  /*14280*/  IADD3 R188, R203.reuse, 0x3800, RZ ;  /* 0x00003800cbbc7810 */ /* 0x040fe20007ffe0ff */
[----:B------:R-:W2:Y:S01]  /*14290*/  LDSM.16.M88.4 R24, [R199+0x6800] ;  /* 0x00680000c718783b */ /* 0x000ea20000000200 */
[C---:B------:R-:W-:Y:S02]  /*142a0*/  IADD3 R187, R203.reuse, 0x4000, RZ ;  /* 0x00004000cbbb7810 */ /* 0x040fe40007ffe0ff */
[C---:B------:R-:W-:Y:S01]  /*142b0*/  IADD3 R186, R203.reuse, 0x4800, RZ ;  /* 0x00004800cbba7810 */ /* 0x040fe20007ffe0ff */
[C---:B-1----:R-:W-:Y:S01]  /*142c0*/  HMMA.16816.F32 R16, R56.reuse, R12, RZ ;  /* 0x0000000c3810723c */ /* 0x042fe200000018ff */
[----:B------:R-:W-:Y:S01]  /*142d0*/  LDSM.16.M88.4 R84, [R203+0x2000] ;  /* 0x00200000cb54783b */ /* 0x000fe20000000200 */
[C---:B------:R-:W-:Y:S02]  /*142e0*/  IADD3 R185, R203.reuse, 0x5000, RZ ;  /* 0x00005000cbb97810 */ /* 0x040fe40007ffe0ff */
[----:B------:R-:W-:Y:S01]  /*142f0*/  IADD3 R184, R203, 0x5800, RZ ;  /* 0x00005800cbb87810 */ /* 0x000fe20007ffe0ff */
[----:B------:R-:W-:Y:S03]  /*14300*/  LDSM.16.M88.4 R96, [R192+0x2800] ;  /* 0x00280000c060783b */ /* 0x000fe60000000200 */
[C---:B------:R-:W-:Y:S01]  /*14310*/  HMMA.16816.F32 R12, R56.reuse, R14, RZ ;  /* 0x0000000e380c723c */ /* 0x040fe200000018ff */
[----:B------:R-:W-:Y:S07]  /*14320*/  LDSM.16.M88.4 R92, [R205+0xa800] ;  /* 0x00a80000cd5c783b */ /* 0x000fee0000000200 */
        /* <DEDUP_REMOVED lines=167> */
[----:B------:R-:W-:Y:S02]  /*14da0*/  FMUL.FTZ R99, R99, c[0x0][0x2ec] ;  /* 0x0000bb0063637a20 */ /* 0x000fe40000410000 */
[----:B------:R-:W-:Y:S01]  /*14db0*/  FMUL.FTZ R72, R72, c[0x0][0x2ec] ;  /* 0x0000bb0048487a20 */ /* 0x000fe20000410000 */
[----:B------:R-:W1:Y:S01]  /*14dc0*/  MUFU.TANH R29, R29 ;  /* 0x0000001d001d7308 */ /* 0x000e620000002400 */
[----:B------:R-:W-:-:S02]  /*14dd0*/  FMUL.FTZ R73, R73, c[0x0][0x2ec] ;  /* 0x0000bb0049497a20 */ /* 0x000fc40000410000 */
[----:B------:R-:W-:Y:S02]  /*14de0*/  FMUL.FTZ R74, R74, c[0x0][0x2ec] ;  /* 0x0000bb004a4a7a20 */ /* 0x000fe40000410000 */
[----:B------:R-:W-:Y:S02]  /*14df0*/  FMUL.FTZ R75, R75, c[0x0][0x2ec] ;  /* 0x0000bb004b4b7a20 */ /* 0x000fe40000410000 */
[----:B------:R-:W-:Y:S01]  /*14e00*/  FMUL.FTZ R68, R68, c[0x0][0x2ec] ;  /* 0x0000bb0044447a20 */ /* 0x000fe20000410000 */
[----:B------:R-:W1:Y:S01]  /*14e10*/  MUFU.TANH R17, R17 ;  /* 0x0000001100117308 */ /* 0x000e620000002400 */
[----:B------:R-:W-:Y:S02]  /*14e20*/  FMUL.FTZ R69, R69, c[0x0][0x2ec] ;  /* 0x0000bb0045457a20 */ /* 0x000fe40000410000 */
[----:B------:R-:W-:Y:S02]  /*14e30*/  FMUL.FTZ R70, R70, c[0x0][0x2ec] ;  /* 0x0000bb0046467a20 */ /* 0x000fe40000410000 */
[----:B------:R-:W-:-:S02]  /*14e40*/  FMUL.FTZ R71, R71, c[0x0][0x2ec] ;  /* 0x0000bb0047477a20 */ /* 0x000fc40000410000 */
[----:B------:R-:W-:Y:S01]  /*14e50*/  FMUL.FTZ R80, R80, c[0x0][0x2ec] ;  /* 0x0000bb0050507a20 */ /* 0x000fe20000410000 */
[----:B------:R-:W1:Y:S01]  /*14e60*/  MUFU.TANH R31, R31 ;  /* 0x0000001f001f7308 */ /* 0x000e620000002400 */
[----:B------:R-:W-:Y:S02]  /*14e70*/  FMUL.FTZ R81, R81, c[0x0][0x2ec] ;  /* 0x0000bb0051517a20 */ /* 0x000fe40000410000 */
        /* <DEDUP_REMOVED lines=82> */
.L_x_1996:
[----:B------:R-:W-:-:S05]  /*153a0*/  IMAD.MOV.U32 R5, RZ, RZ, c[0x0][0x198] ;  /* 0x00006600ff057624 */ /* 0x000fca00078e00ff */
[----:B------:R-:W-:-:S04]  /*153b0*/  LEA R5, -R5, RZ, 0x6 ;  /* 0x000000ff05057211 */ /* 0x000fc800078e31ff */
[----:B------:R-:W-:Y:S02]  /*153c0*/  SHF.R.S32.HI R6, RZ, 0x1f, R5 ;  /* 0x0000001fff067819 */ /* 0x000fe40000011405 */
.L_x_1997:
        /* <DEDUP_REMOVED lines=112> */
.L_x_1995:
        /* <DEDUP_REMOVED lines=25> */
[----:B------:R-:W-:Y:S01]  /*15c60*/  LDSM.16.MT88.4 R64, [R196+0xe000] ;  /* 0x00e00000c440783b */ /* 0x000fe20000004200 */
[----:B------:R-:W-:Y:S02]  /*15c70*/  FSEL R24, R22, -INF , !P2 ;  /* 0xff80000016187808 */ /* 0x000fe40005000000 */
[----:B------:R-:W-:Y:S01]  /*15c80*/  FSEL R34, R51, -INF , !P5 ;  /* 0xff80000033227808 */ /* 0x000fe20006800000 */
[----:B-1----:R-:W-:Y:S01]  /*15c90*/  LDSM.16.MT88.4 R72, [R200+0x10000] ;  /* 0x01000000c848783b */ /* 0x002fe20000004200 */
        /* <DEDUP_REMOVED lines=419> */
.L_x_1999:
[----:B------:R-:W-:-:S05]  /*176d0*/  IMAD.MOV.U32 R9, RZ, RZ, c[0x0][0x1a0] ;  /* 0x00006800ff097624 */ /* 0x000fca00078e00ff */
[----:B------:R-:W-:-:S04]  /*176e0*/  LEA R9, -R9, RZ, 0x6 ;  /* 0x000000ff09097211 */ /* 0x000fc800078e31ff */
[----:B------:R-:W-:Y:S02]  /*176f0*/  SHF.R.S32.HI R6, RZ, 0x1f, R9 ;  /* 0x0000001fff067819 */ /* 0x000fe40000011409 */
.L_x_2000:
        /* <DEDUP_REMOVED lines=78> */
[C-C-:B------:R-:W-:Y:S02]  /*17be0*/  @P5 IMAD.X R5, R6.reuse, 0x1, R133.reuse, P2 ;  /* 0x0000000106055824 */ /* 0x140fe400010e0685 */
[----:B------:R-:W-:Y:S01]  /*17bf0*/  @P4 IMAD.X R133, R6, 0x1, R133, P0 ;  /* 0x0000000106854824 */ /* 0x000fe200000e0685 */
[----:B------:R-:W-:Y:S01]  /*17c00*/  @P1 LEA.HI.X R9, R9, R165, R6, 0x1, P6 ;  /* 0x000000a509091211 */ /* 0x000fe200030f0c06 */
[----:B------:R-:W-:Y:S01]  /*17c10*/  @!P1 STS.128 [R214+0xd000], RZ ;  /* 0x00d000ffd6009388 */ /* 0x000fe20000000c00 */
[----:B------:R-:W-:-:S02]  /*17c20*/  @P5 LEA R6, P2, R4, c[0x0][0x170], 0x1 ;  /* 0x00005c0004065a11 */ /* 0x000fc400078408ff */
[----:B------:R-:W-:Y:S01]  /*17c30*/  @P4 LEA R28, P0, R136, c[0x0][0x170], 0x1 ;  /* 0x00005c00881c4a11 */ /* 0x000fe200078008ff */
[----:B------:R-:W-:Y:S01]  /*17c40*/  @!PT LDS RZ, [RZ] ;  /* 0x00000000fffff984 */ /* 0x000fe20000000800 */
[----:B------:R-:W-:Y:S01]  /*17c50*/  @!PT LDS RZ, [RZ] ;  /* 0x00000000fffff984 */ /* 0x000fe20000000800 */
[----:B------:R-:W-:Y:S01]  /*17c60*/  @!PT LDS RZ, [RZ] ;  /* 0x00000000fffff984 */ /* 0x000fe20000000800 */
[----:B------:R3:W-:Y:S01]  /*17c70*/  @P5 LDGSTS.E.BYPASS.LTC128B.128 [R214+0xf000], [R14.64+0x80] ;  /* 0x0f0000800ed65fae */ /* 0x0007e2000b901d46 */
[----:B------:R-:W-:Y:S02]  /*17c80*/  @P5 LEA.HI.X R7, R4, c[0x0][0x174], R5, 0x1, P2 ;  /* 0x00005d0004075a11 */ /* 0x000fe400010f0c05 */
[----:B------:R-:W-:Y:S01]  /*17c90*/  @P4 LEA.HI.X R29, R136, c[0x0][0x174], R133, 0x1, P0 ;  /* 0x00005d00881d4a11 */ /* 0x000fe200000f0c85 */
        /* <DEDUP_REMOVED lines=22> */
[----:B----4-:R-:W4:Y:S04]  /*17e00*/  LDSM.16.M88.4 R16, [R205+0x6000] ;  /* 0x00600000cd10783b */ /* 0x010f280000000200 */
[----:B------:R-:W-:Y:S04]  /*17e10*/  LDSM.16.M88.4 R32, [R204] ;  /* 0x00000000cc20783b */ /* 0x000fe80000000200 */
[----:B---3--:R-:W-:Y:S04]  /*17e20*/  LDSM.16.M88.4 R12, [R203] ;  /* 0x00000000cb0c783b */ /* 0x008fe80000000200 */
[----:B------:R-:W3:Y:S04]  /*17e30*/  LDSM.16.M88.4 R140, [R205+0x6800] ;  /* 0x00680000cd8c783b */ /* 0x000ee80000000200 */
[----:B------:R-:W3:Y:S04]  /*17e40*/  LDSM.16.M88.4 R152, [R205+0x7000] ;  /* 0x00700000cd98783b */ /* 0x000ee80000000200 */
[----:B-1----:R-:W1:Y:S04]  /*17e50*/  LDSM.16.M88.4 R24, [R205+0x7800] ;  /* 0x00780000cd18783b */ /* 0x002e680000000200 */
[----:B-----5:R-:W-:Y:S04]  /*17e60*/  LDSM.16.M88.4 R8, [R202] ;  /* 0x00000000ca08783b */ /* 0x020fe80000000200 */
[----:B--2---:R-:W2:Y:S04]  /*17e70*/  LDSM.16.M88.4 R20, [R199+0x6000] ;  /* 0x00600000c714783b */ /* 0x004ea80000000200 */
[----:B------:R-:W5:Y:S04]  /*17e80*/  LDSM.16.M88.4 R148, [R195] ;  /* 0x00000000c394783b */ /* 0x000f680000000200 */
[----:B------:R-:W1:Y:S01]  /*17e90*/  LDSM.16.M88.4 R144, [R194] ;  /* 0x00000000c290783b */ /* 0x000e620000000200 */
[C---:B----4-:R-:W-:Y:S03]  /*17ea0*/  HMMA.16816.F32 R4, R168.reuse, R16, RZ ;  /* 0x00000010a804723c */ /* 0x050fe600000018ff */
[----:B------:R-:W4:Y:S04]  /*17eb0*/  LDSM.16.M88.4 R136, [R193] ;  /* 0x00000000c188783b */ /* 0x000f280000000200 */
        /* <DEDUP_REMOVED lines=13> */
[----:B-1----:R-:W-:Y:S08]  /*17f90*/  HMMA.16816.F32 R172, R168, R24, RZ ;  /* 0x00000018a8ac723c */ /* 0x002ff000000018ff */
[----:B------:R-:W-:Y:S01]  /*17fa0*/  HMMA.16816.F32 R16, R32, R14, R16 ;  /* 0x0000000e2010723c */ /* 0x000fe20000001810 */
[----:B------:R-:W-:Y:S07]  /*17fb0*/  LDSM.16.M88.4 R12, [R192] ;  /* 0x00000000c00c783b */ /* 0x000fee0000000200 */
[----:B------:R-:W-:Y:S01]  /*17fc0*/  HMMA.16816.F32 R168, R168, R26, RZ ;  /* 0x0000001aa8a8723c */ /* 0x000fe200000018ff */
[----:B------:R-:W1:Y:S07]  /*17fd0*/  LDSM.16.M88.4 R24, [R201] ;  /* 0x00000000c918783b */ /* 0x000e6e0000000200 */
[C---:B--2---:R-:W-:Y:S08]  /*17fe0*/  HMMA.16816.F32 R4, R8.reuse, R20, R4 ;  /* 0x000000140804723c */ /* 0x044ff00000001804 */
[----:B------:R-:W-:Y:S01]  /*17ff0*/  HMMA.16816.F32 R16, R8, R22, R16 ;  /* 0x000000160810723c */ /* 0x000fe20000001810 */
[----:B------:R-:W-:Y:S07]  /*18000*/  LDSM.16.M88.4 R20, [R205+0x8000] ;  /* 0x00800000cd14783b */ /* 0x000fee0000000200 */
[C---:B-----5:R-:W-:Y:S08]  /*18010*/  HMMA.16816.F32 R28, R32.reuse, R148, R28 ;  /* 0x00000094201c723c */ /* 0x060ff0000000181c */
[C---:B------:R-:W-:Y:S01]  /*18020*/  HMMA.16816.F32 R140, R32.reuse, R150, R140 ;  /* 0x00000096208c723c */ /* 0x040fe2000000188c */
[----:B------:R-:W-:Y:S07]  /*18030*/  LDSM.16.M88.4 R148, [R192+0x800] ;  /* 0x00080000c094783b */ /* 0x000fee0000000200 */
[C---:B------:R-:W-:Y:S08]  /*18040*/  HMMA.16816.F32 R156, R32.reuse, R144, R156 ;  /* 0x00000090209c723c */ /* 0x040ff0000000189c */
[C---:B------:R-:W-:Y:S01]  /*18050*/  HMMA.16816.F32 R152, R32.reuse, R146, R152 ;  /* 0x000000922098723c */ /* 0x040fe20000001898 */
[----:B------:R-:W-:Y:S07]  /*18060*/  LDSM.16.M88.4 R144, [R192+0x1000] ;  /* 0x00100000c090783b */ /* 0x000fee0000000200 */
[C---:B----4-:R-:W-:Y:S08]  /*18070*/  HMMA.16816.F32 R172, R32.reuse, R136, R172 ;  /* 0x0000008820ac723c */ /* 0x050ff000000018ac */
[----:B------:R-:W-:Y:S01]  /*18080*/  HMMA.16816.F32 R168, R32, R138, R168 ;  /* 0x0000008a20a8723c */ /* 0x000fe200000018a8 */
[----:B------:R-:W2:Y:S04]  /*18090*/  LDSM.16.M88.4 R32, [R206+0x2000] ;  /* 0x00200000ce20783b */ /* 0x000ea80000000200 */
[----:B------:R-:W-:Y:S03]  /*180a0*/  LDSM.16.M88.4 R136, [R192+0x1800] ;  /* 0x00180000c088783b */ /* 0x000fe60000000200 */
[C---:B-1----:R-:W-:Y:S08]  /*180b0*/  HMMA.16816.F32 R4, R24.reuse, R12, R4 ;  /* 0x0000000c1804723c */ /* 0x042ff00000001804 */
[----:B------:R-:W-:Y:S01]  /*180c0*/  HMMA.16816.F32 R16, R24, R14, R16 ;  /* 0x0000000e1810723c */ /* 0x000fe20000001810 */
[----:B------:R-:W-:Y:S07]  /*180d0*/  LDSM.16.M88.4 R12, [R204+0x2000] ;  /* 0x00200000cc0c783b */ /* 0x000fee0000000200 */
[C---:B------:R-:W-:Y:S08]  /*180e0*/  HMMA.16816.F32 R172, R8.reuse, R160, R172 ;  /* 0x000000a008ac723c */ /* 0x040ff000000018ac */
[C---:B------:R-:W-:Y:S01]  /*180f0*/  HMMA.16816.F32 R168, R8.reuse, R162, R168 ;  /* 0x000000a208a8723c */ /* 0x040fe200000018a8 */
[----:B------:R-:W1:Y:S07]  /*18100*/  LDSM.16.M88.4 R160, [R191] ;  /* 0x00000000bfa0783b */ /* 0x000e6e0000000200 */
        /* <DEDUP_REMOVED lines=16> */
[C---:B-1----:R-:W-:Y:S08]  /*18210*/  HMMA.16816.F32 R4, R12.reuse, R160, R4 ;  /* 0x000000a00c04723c */ /* 0x042ff00000001804 */
[----:B------:R-:W-:Y:S01]  /*18220*/  HMMA.16816.F32 R16, R12, R162, R16 ;  /* 0x000000a20c10723c */ /* 0x000fe20000001810 */
[----:B------:R-:W-:Y:S07]  /*18230*/  LDSM.16.M88.4 R160, [R188] ;  /* 0x00000000bca0783b */ /* 0x000fee0000000200 */
[C---:B------:R-:W-:Y:S08]  /*18240*/  HMMA.16816.F32 R172, R24.reuse, R136, R172 ;  /* 0x0000008818ac723c */ /* 0x040ff000000018ac */
[----:B------:R-:W-:Y:S01]  /*18250*/  HMMA.16816.F32 R168, R24, R138, R168 ;  /* 0x0000008a18a8723c */ /* 0x000fe200000018a8 */
[----:B------:R-:W1:Y:S04]  /*18260*/  LDSM.16.M88.4 R136, [R190] ;  /* 0x00000000be88783b */ /* 0x000e680000000200 */
[----:B------:R-:W1:Y:S03]  /*18270*/  LDSM.16.M88.4 R24, [R192+0x2000] ;  /* 0x00200000c018783b */ /* 0x000e660000000200 */
[C---:B---3--:R-:W-:Y:S08]  /*18280*/  HMMA.16816.F32 R28, R32.reuse, R8, R28 ;  /* 0x00000008201c723c */ /* 0x048ff0000000181c */
[----:B------:R-:W-:Y:S01]  /*18290*/  HMMA.16816.F32 R140, R32, R10, R140 ;  /* 0x0000000a208c723c */ /* 0x000fe2000000188c */
[----:B------:R-:W3:Y:S07]  /*182a0*/  LDSM.16.M88.4 R8, [R189] ;  /* 0x00000000bd08783b */ /* 0x000eee0000000200 */
[C---:B--2---:R-:W-:Y:S08]  /*182b0*/  HMMA.16816.F32 R4, R180.reuse, R20, R4 ;  /* 0x00000014b404723c */ /* 0x044ff00000001804 */
[----:B------:R-:W-:Y:S01]  /*182c0*/  HMMA.16816.F32 R16, R180, R22, R16 ;  /* 0x00000016b410723c */ /* 0x000fe20000001810 */
[----:B------:R-:W-:Y:S07]  /*182d0*/  LDSM.16.M88.4 R20, [R199+0x9000] ;  /* 0x00900000c714783b */ /* 0x000fee0000000200 */
        /* <DEDUP_REMOVED lines=10> */
[C---:B------:R-:W-:Y:S08]  /*18380*/  HMMA.16816.F32 R4, R164.reuse, R24, R4 ;  /* 0x00000018a404723c */ /* 0x040ff00000001804 */
[----:B------:R-:W-:Y:S01]  /*18390*/  HMMA.16816.F32 R16, R164, R26, R16 ;  /* 0x0000001aa410723c */ /* 0x000fe20000001810 */
[----:B------:R-:W-:Y:S07]  /*183a0*/  LDSM.16.M88.4 R24, [R202+0x4000] ;  /* 0x00400000ca18783b */ /* 0x000fee0000000200 */
[C---:B---3--:R-:W-:Y:S08]  /*183b0*/  HMMA.16816.F32 R156, R12.reuse, R8, R156 ;  /* 0x000000080c9c723c */ /* 0x048ff0000000189c */
[----:B------:R-:W-:Y:S01]  /*183c0*/  HMMA.16816.F32 R152, R12, R10, R152 ;  /* 0x0000000a0c98723c */ /* 0x000fe20000001898 */
[----:B------:R-:W1:Y:S07]  /*183d0*/  LDSM.16.M88.4 R8, [R192+0x2800] ;  /* 0x00280000c008783b */ /* 0x000e6e0000000200 */
[----:B------:R-:W-:Y:S08]  /*183e0*/  HMMA.16816.F32 R28, R180, R176, R28 ;  /* 0x000000b0b41c723c */ /* 0x000ff0000000181c */
[----:B--2---:R-:W-:Y:S08]  /*183f0*/  HMMA.16816.F32 R4, R148, R32, R4 ;  /* 0x000000209404723c */ /* 0x004ff00000001804 */
[----:B------:R-:W-:Y:S01]  /*18400*/  HMMA.16816.F32 R140, R180, R178, R140 ;  /* 0x000000b2b48c723c */ /* 0x000fe2000000188c */
[----:B------:R-:W-:Y:S07]  /*18410*/  LDSM.16.M88.4 R176, [R199+0x9800] ;  /* 0x00980000c7b0783b */ /* 0x000fee0000000200 */
[C---:B------:R-:W-:Y:S08]  /*18420*/  HMMA.16816.F32 R172, R12.reuse, R160, R172 ;  /* 0x000000a00cac723c */ /* 0x040ff000000018ac */
[----:B------:R-:W-:Y:S01]  /*18430*/  HMMA.16816.F32 R168, R12, R162, R168 ;  /* 0x000000a20ca8723c */ /* 0x000fe200000018a8 */
[----:B------:R-:W2:Y:S04]  /*18440*/  LDSM.16.M88.4 R160, [R192+0x3000] ;  /* 0x00300000c0a0783b */ /* 0x000ea80000000200 */
[----:B------:R-:W-:Y:S03]  /*18450*/  LDSM.16.M88.4 R12, [R201+0x4000] ;  /* 0x00400000c90c783b */ /* 0x000fe60000000200 */
[----:B------:R-:W-:Y:S01]  /*18460*/  HMMA.16816.F32 R16, R148, R34, R16 ;  /* 0x000000229410723c */ /* 0x000fe20000001810 */
[----:B------:R-:W-:Y:S07]  /*18470*/  LDSM.16.M88.4 R32, [R186] ;  /* 0x00000000ba20783b */ /* 0x000fee0000000200 */
[----:B------:R-:W-:Y:S08]  /*18480*/  HMMA.16816.F32 R156, R180, R20, R156 ;  /* 0x00000014b49c723c */ /* 0x000ff0000000189c */
[----:B-1----:R-:W-:Y:S08]  /*18490*/  HMMA.16816.F32 R28, R164, R8, R28 ;  /* 0x00000008a41c723c */ /* 0x002ff0000000181c */
[----:B------:R-:W-:Y:S08]  /*184a0*/  HMMA.16816.F32 R4, R136, R144, R4 ;  /* 0x000000908804723c */ /* 0x000ff00000001804 */
[----:B------:R-:W-:Y:S01]  /*184b0*/  HMMA.16816.F32 R140, R164, R10, R140 ;  /* 0x0000000aa48c723c */ /* 0x000fe2000000188c */
[----:B------:R-:W-:Y:S07]  /*184c0*/  LDSM.16.M88.4 R8, [R192+0x4000] ;  /* 0x00400000c008783b */ /* 0x000fee0000000200 */
[----:B------:R-:W-:Y:S01]  /*184d0*/  HMMA.16816.F32 R16, R136, R146, R16 ;  /* 0x000000928810723c */ /* 0x000fe20000001810 */
[----:B------:R-:W1:Y:S07]  /*184e0*/  LDSM.16.M88.4 R144, [R205+0xb000] ;  /* 0x00b00000cd90783b */ /* 0x000e6e0000000200 */
[----:B--2---:R-:W-:Y:S08]  /*184f0*/  HMMA.16816.F32 R156, R164, R160, R156 ;  /* 0x000000a0a49c723c */ /* 0x004ff0000000189c */
[----:B------:R-:W-:Y:S08]  /*18500*/  HMMA.16816.F32 R28, R148, R228, R28 ;  /* 0x000000e4941c723c */ /* 0x000ff0000000181c */
[----:B------:R-:W-:Y:S08]  /*18510*/  HMMA.16816.F32 R4, R24, R224, R4 ;  /* 0x000000e01804723c */ /* 0x000ff00000001804 */
[----:B------:R-:W-:Y:S08]  /*18520*/  HMMA.16816.F32 R140, R148, R230, R140 ;  /* 0x000000e6948c723c */ /* 0x000ff0000000188c */
[----:B------:R-:W-:Y:S01]  /*18530*/  HMMA.16816.F32 R16, R24, R226, R16 ;  /* 0x000000e21810723c */ /* 0x000fe20000001810 */
[----:B------:R-:W2:Y:S07]  /*18540*/  LDSM.16.M88.4 R224, [R185] ;  /* 0x00000000b9e0783b */ /* 0x000eae0000000200 */
[----:B------:R-:W-:Y:S01]  /*18550*/  HMMA.16816.F32 R152, R180, R22, R152 ;  /* 0x00000016b498723c */ /* 0x000fe20000001898 */
[----:B------:R-:W3:Y:S07]  /*18560*/  LDSM.16.M88.4 R20, [R199+0xa800] ;  /* 0x00a80000c714783b */ /* 0x000eee0000000200 */
[----:B-1----:R-:W-:Y:S08]  /*18570*/  HMMA.16816.F32 R156, R148, R144, R156 ;  /* 0x00000090949c723c */ /* 0x002ff0000000189c */
[----:B------:R-:W-:Y:S08]  /*18580*/  HMMA.16816.F32 R28, R136, R32, R28 ;  /* 0x00000020881c723c */ /* 0x000ff0000000181c */
[----:B------:R-:W-:Y:S08]  /*18590*/  HMMA.16816.F32 R4, R12, R8, R4 ;  /* 0x000000080c04723c */ /* 0x000ff00000001804 */
[----:B------:R-:W-:Y:S01]  /*185a0*/  HMMA.16816.F32 R140, R136, R34, R140 ;  /* 0x00000022888c723c */ /* 0x000fe2000000188c */
[----:B------:R-:W1:Y:S07]  /*185b0*/  LDSM.16.M88.4 R32, [R192+0x3800] ;  /* 0x00380000c020783b */ /* 0x000e6e0000000200 */
[----:B------:R-:W-:Y:S08]  /*185c0*/  HMMA.16816.F32 R172, R180, R176, R172 ;  /* 0x000000b0b4ac723c */ /* 0x000ff000000018ac */
[----:B------:R-:W-:Y:S01]  /*185d0*/  HMMA.16816.F32 R16, R12, R10, R16 ;  /* 0x0000000a0c10723c */ /* 0x000fe20000001810 */
[----:B------:R-:W4:Y:S01]  /*185e0*/  LDSM.16.M88.4 R8, [R199+0xb000] ;  /* 0x00b00000c708783b */ /* 0x000f220000000200 */
[----:B------:R-:W-:-:S02]  /*185f0*/  FMUL.FTZ R133, R4, c[0x0][0x2ec] ;  /* 0x0000bb0004857a20 */ /* 0x000fc40000410000 */
[----:B------:R-:W-:Y:S02]  /*18600*/  FMUL.FTZ R145, R5, c[0x0][0x2ec] ;  /* 0x0000bb0005917a20 */ /* 0x000fe40000410000 */
[----:B------:R-:W-:Y:S02]  /*18610*/  FMUL.FTZ R144, R6, c[0x0][0x2ec] ;  /* 0x0000bb0006907a20 */ /* 0x000fe40000410000 */
[----:B------:R-:W-:Y:S01]  /*18620*/  HMMA.16816.F32 R176, R180, R178, R168 ;  /* 0x000000b2b4b0723c */ /* 0x000fe200000018a8 */
[----:B------:R-:W5:Y:S01]  /*18630*/  LDSM.16.M88.4 R168, [R192+0x4800] ;  /* 0x00480000c0a8783b */ /* 0x000f620000000200 */
[----:B------:R-:W-:Y:S01]  /*18640*/  FMUL.FTZ R160, R7, c[0x0][0x2ec] ;  /* 0x0000bb0007a07a20 */ /* 0x000fe20000410000 */
[----:B------:R-:W-:Y:S02]  /*18650*/  MUFU.TANH R145, R145 ;  /* 0x0000009100917308 */ /* 0x000fe40000002400 */
[----:B------:R-:W4:Y:S03]  /*18660*/  LDSM.16.M88.4 R4, [R205+0xb800] ;  /* 0x00b80000cd04783b */ /* 0x000f260000000200 */
[----:B------:R-:W-:Y:S03]  /*18670*/  HMMA.16816.F32 R152, R164, R162, R152 ;  /* 0x000000a2a498723c */ /* 0x000fe60000001898 */
[----:B------:R-:W-:Y:S05]  /*18680*/  MUFU.TANH R160, R160 ;  /* 0x000000a000a07308 */ /* 0x000fea0000002400 */
[----:B--2---:R-:W-:Y:S01]  /*18690*/  HMMA.16816.F32 R156, R136, R224, R156 ;  /* 0x000000e0889c723c */ /* 0x004fe2000000189c */
[----:B------:R-:W-:-:S02]  /*186a0*/  FMUL.FTZ R161, R16, c[0x0][0x2ec] ;  /* 0x0000bb0010a17a20 */ /* 0x000fc40000410000 */
[----:B------:R-:W-:Y:S05]  /*186b0*/  MUFU.TANH R133, R133 ;  /* 0x0000008500857308 */ /* 0x000fea0000002400 */
[----:B---3--:R-:W-:Y:S03]  /*186c0*/  HMMA.16816.F32 R28, R24, R20, R28 ;  /* 0x00000014181c723c */ /* 0x008fe6000000181c */
[----:B------:R-:W2:Y:S05]  /*186d0*/  MUFU.TANH R161, R161 ;  /* 0x000000a100a17308 */ /* 0x000eaa0000002400 */
[----:B-1----:R-:W-:Y:S03]  /*186e0*/  HMMA.16816.F32 R172, R164, R32, R172 ;  /* 0x00000020a4ac723c */ /* 0x002fe600000018ac */
[----:B------:R-:W-:Y:S04]  /*186f0*/  MUFU.TANH R144, R144 ;  /* 0x0000009000907308 */ /* 0x000fe80000002400 */
[----:B------:R-:W-:Y:S01]  /*18700*/  FMUL.FTZ R32, R18, c[0x0][0x2ec] ;  /* 0x0000bb0012207a20 */ /* 0x000fe20000410000 */
[----:B------:R-:W-:Y:S05]  /*18710*/  HMMA.16816.F32 R152, R148, R146, R152 ;  /* 0x000000929498723c */ /* 0x000fea0000001898 */
[----:B------:R-:W1:Y:S02]  /*18720*/  MUFU.TANH R32, R32 ;  /* 0x0000002000207308 */ /* 0x000e640000002400 */
[----:B------:R-:W-:Y:S01]  /*18730*/  FMUL.FTZ R146, R17, c[0x0][0x2ec] ;  /* 0x0000bb0011927a20 */ /* 0x000fe20000410000 */
[----:B----4-:R-:W-:Y:S05]  /*18740*/  HMMA.16816.F32 R156, R24, R8, R156 ;  /* 0x00000008189c723c */ /* 0x010fea000000189c */
[----:B------:R-:W3:Y:S02]  /*18750*/  MUFU.TANH R146, R146 ;  /* 0x0000009200927308 */ /* 0x000ee40000002400 */
[----:B------:R-:W-:Y:S01]  /*18760*/  FMUL.FTZ R8, R19, c[0x0][0x2ec] ;  /* 0x0000bb0013087a20 */ /* 0x000fe20000410000 */
[----:B-----5:R-:W-:Y:S01]  /*18770*/  HMMA.16816.F32 R28, R12, R168, R28 ;  /* 0x000000a80c1c723c */ /* 0x020fe2000000181c */
[----:B------:R-:W4:Y:S04]  /*18780*/  LDSM.16.M88.4 R16, [R184] ;  /* 0x00000000b810783b */ /* 0x000f280000000200 */
[----:B------:R-:W5:Y:S03]  /*18790*/  MUFU.TANH R8, R8 ;  /* 0x0000000800087308 */ /* 0x000f660000002400 */
[----:B------:R-:W-:Y:S07]  /*187a0*/  HMMA.16816.F32 R176, R164, R34, R176 ;  /* 0x00000022a4b0723c */ /* 0x000fee00000018b0 */
[----:B------:R-:W-:Y:S01]  /*187b0*/  IMAD.MOV.U32 R164, RZ, RZ, R134 ;  /* 0x000000ffffa47224 */ /* 0x000fe200078e0086 */
[----:B------:R-:W-:Y:S01]  /*187c0*/  HMMA.16816.F32 R172, R148, R4, R172 ;  /* 0x0000000494ac723c */ /* 0x000fe200000018ac */
[----:B------:R-:W-:-:S07]  /*187d0*/  IMAD.MOV.U32 R165, RZ, RZ, R135 ;  /* 0x000000ffffa57224 */ /* 0x000fce00078e0087 */
[----:B------:R-:W-:Y:S01]  /*187e0*/  FMUL.FTZ R9, R28, c[0x0][0x2ec] ;  /* 0x0000bb001c097a20 */ /* 0x000fe20000410000 */
[----:B------:R-:W-:Y:S01]  /*187f0*/  HMMA.16816.F32 R152, R136, R226, R152 ;  /* 0x000000e28898723c */ /* 0x000fe20000001898 */
[----:B------:R-:W-:Y:S02]  /*18800*/  FMUL.FTZ R33, R29, c[0x0][0x2ec] ;  /* 0x0000bb001d217a20 */ /* 0x000fe40000410000 */
[----:B------:R-:W-:Y:S02]  /*18810*/  FMUL.FTZ R147, R30, c[0x0][0x2ec] ;  /* 0x0000bb001e937a20 */ /* 0x000fe40000410000 */
[----:B------:R-:W-:Y:S01]  /*18820*/  FMUL.FTZ R34, R31, c[0x0][0x2ec] ;  /* 0x0000bb001f227a20 */ /* 0x000fe20000410000 */
[----:B------:R-:W1:Y:S01]  /*18830*/  MUFU.TANH R9, R9 ;  /* 0x0000000900097308 */ /* 0x000e620000002400 */
[----:B------:R-:W1:Y:S01]  /*18840*/  LDSM.16.M88.4 R28, [R199+0xb800] ;  /* 0x00b80000c71c783b */ /* 0x000e620000000200 */
[----:B------:R-:W-:Y:S03]  /*18850*/  HMMA.16816.F32 R176, R148, R6, R176 ;  /* 0x0000000694b0723c */ /* 0x000fe600000018b0 */
[----:B------:R-:W-:Y:S03]  /*18860*/  LDSM.16.M88.4 R4, [R192+0x5800] ;  /* 0x00580000c004783b */ /* 0x000fe60000000200 */
[----:B------:R-:W1:Y:S02]  /*18870*/  MUFU.TANH R147, R147 ;  /* 0x0000009300937308 */ /* 0x000e640000002400 */
[----:B------:R-:W-:Y:S01]  /*18880*/  HMMA.16816.F32 R140, R24, R22, R140 ;  /* 0x00000016188c723c */ /* 0x000fe2000000188c */
[----:B------:R-:W2:Y:S01]  /*18890*/  LDSM.16.M88.4 R20, [R192+0x5000] ;  /* 0x00500000c014783b */ /* 0x000ea20000000200 */
[----:B------:R-:W-:-:S04]  /*188a0*/  DEPBAR.LE SB0, 0x0 ;  /* 0x000080000000791a */ /* 0x000fc80000000000 */
[----:B------:R-:W1:Y:S02]  /*188b0*/  MUFU.TANH R33, R33 ;  /* 0x0000002100217308 */ /* 0x000e640000002400 */
[C---:B----4-:R-:W-:Y:S01]  /*188c0*/  HMMA.16816.F32 R172, R136.reuse, R16, R172 ;  /* 0x0000001088ac723c */ /* 0x050fe200000018ac */
[----:B------:R-:W4:Y:S05]  /*188d0*/  S2R R17, SR_TID.X ;  /* 0x0000000000117919 */ /* 0x000f2a0000002100 */
[----:B------:R-:W1:Y:S02]  /*188e0*/  MUFU.TANH R34, R34 ;  /* 0x0000002200227308 */ /* 0x000e640000002400 */
[----:B------:R-:W-:Y:S08]  /*188f0*/  HMMA.16816.F32 R176, R136, R18, R176 ;  /* 0x0000001288b0723c */ /* 0x000ff000000018b0 */
[C---:B------:R-:W-:Y:S08]  /*18900*/  HMMA.16816.F32 R152, R24.reuse, R10, R152 ;  /* 0x0000000a1898723c */ /* 0x040ff00000001898 */
[----:B-1----:R-:W-:Y:S01]  /*18910*/  HMMA.16816.F32 R172, R24, R28, R172 ;  /* 0x0000001c18ac723c */ /* 0x002fe200000018ac */
[----:B----4-:R-:W-:-:S05]  /*18920*/  IMAD.SHL.U32 R17, R17, 0x2, RZ ;  /* 0x0000000211117824 */ /* 0x010fca00078e00ff */
[----:B------:R-:W-:Y:S02]  /*18930*/  LOP3.LUT R17, R17, 0x6, RZ, 0xc0, !PT ;  /* 0x0000000611117812 */ /* 0x000fe400078ec0ff */
[----:B------:R-:W-:Y:S03]  /*18940*/  HMMA.16816.F32 R140, R12, R170, R140 ;  /* 0x000000aa0c8c723c */ /* 0x000fe6000000188c */
[----:B------:R-:W-:-:S05]  /*18950*/  IMAD R17, R218, 0x40, R17 ;  /* 0x00000040da117824 */ /* 0x000fca00078e0211 */
[----:B--2---:R-:W-:Y:S01]  /*18960*/  HMMA.16816.F32 R156, R12, R20, R156 ;  /* 0x000000140c9c723c */ /* 0x004fe2000000189c */
[----:B------:R-:W-:-:S04]  /*18970*/  IADD3 R19, R17, 0x8, RZ ;  /* 0x0000000811137810 */ /* 0x000fc80007ffe0ff */
[C---:B------:R-:W-:Y:S02]  /*18980*/  ISETP.GE.AND P2, PT, R19.reuse, R0, PT ;  /* 0x000000001300720c */ /* 0x040fe40003f46270 */
[----:B------:R-:W-:Y:S01]  /*18990*/  ISETP.GE.AND P0, PT, R19, R2, PT ;  /* 0x000000021300720c */ /* 0x000fe20003f06270 */
[----:B------:R-:W-:Y:S01]  /*189a0*/  HMMA.16816.F32 R176, R24, R30, R176 ;  /* 0x0000001e18b0723c */ /* 0x000fe200000018b0 */
[----:B------:R-:W-:Y:S02]  /*189b0*/  IADD3 R19, R17, 0x9, RZ ;  /* 0x0000000911137810 */ /* 0x000fe40007ffe0ff */
[----:B------:R-:W-:-:S04]  /*189c0*/  FSEL R18, R161, -INF , !P2 ;  /* 0xff800000a1127808 */ /* 0x000fc80005000000 */
[----:B------:R-:W-:Y:S01]  /*189d0*/  IADD3 R25, R17, 0x18, RZ ;  /* 0x0000001811197810 */ /* 0x000fe20007ffe0ff */
[C---:B------:R-:W-:Y:S01]  /*189e0*/  HMMA.16816.F32 R152, R12.reuse, R22, R152 ;  /* 0x000000160c98723c */ /* 0x040fe20000001898 */
[----:B------:R-:W-:Y:S02]  /*189f0*/  FMUL.FTZ R20, R140, c[0x0][0x2ec] ;  /* 0x0000bb008c147a20 */ /* 0x000fe40000410000 */
[----:B------:R-:W-:Y:S02]  /*18a00*/  FMUL.FTZ R10, R141, c[0x0][0x2ec] ;  /* 0x0000bb008d0a7a20 */ /* 0x000fe40000410000 */
[----:B------:R-:W-:Y:S02]  /*18a10*/  FMUL.FTZ R11, R142, c[0x0][0x2ec] ;  /* 0x0000bb008e0b7a20 */ /* 0x000fe40000410000 */
[----:B------:R-:W-:Y:S01]  /*18a20*/  IADD3 R23, R17, 0x1, RZ ;  /* 0x0000000111177810 */ /* 0x000fe20007ffe0ff */
[C---:B------:R-:W-:Y:S01]  /*18a30*/  HMMA.16816.F32 R172, R12.reuse, R4, R172 ;  /* 0x000000040cac723c */ /* 0x040fe200000018ac */
[----:B------:R-:W-:Y:S01]  /*18a40*/  FMUL.FTZ R21, R143, c[0x0][0x2ec] ;  /* 0x0000bb008f157a20 */ /* 0x000fe20000410000 */
[----:B------:R-:W1:Y:S01]  /*18a50*/  MUFU.TANH R20, R20 ;  /* 0x0000001400147308 */ /* 0x000e620000002400 */
[C---:B------:R-:W-:Y:S01]  /*18a60*/  ISETP.GE.AND P6, PT, R23.reuse, R0, PT ;  /* 0x000000001700720c */ /* 0x040fe20003fc6270 */
[----:B------:R-:W-:Y:S01]  /*18a70*/  FMUL.FTZ R16, R156, c[0x0][0x2ec] ;  /* 0x0000bb009c107a20 */ /* 0x000fe20000410000 */
[----:B------:R-:W-:Y:S01]  /*18a80*/  ISETP.GE.AND P1, PT, R23, R2, PT ;  /* 0x000000021700720c */ /* 0x000fe20003f26270 */
[----:B------:R-:W-:Y:S01]  /*18a90*/  FMUL.FTZ R157, R157, c[0x0][0x2ec] ;  /* 0x0000bb009d9d7a20 */ /* 0x000fe20000410000 */
[----:B------:R-:W-:Y:S01]  /*18aa0*/  IADD3 R23, R17, 0x10, RZ ;  /* 0x0000001011177810 */ /* 0x000fe20007ffe0ff */
[----:B------:R-:W-:Y:S01]  /*18ab0*/  FMUL.FTZ R158, R158, c[0x0][0x2ec] ;  /* 0x0000bb009e9e7a20 */ /* 0x000fe20000410000 */
[----:B------:R-:W-:Y:S01]  /*18ac0*/  FSEL R4, R145, -INF , !P6 ;  /* 0xff80000091047808 */ /* 0x000fe20007000000 */
[----:B------:R-:W-:Y:S01]  /*18ad0*/  MUFU.TANH R10, R10 ;  /* 0x0000000a000a7308 */ /* 0x000fe20000002400 */
[----:B------:R-:W-:Y:S01]  /*18ae0*/  FSEL R5, R160, -INF , !P1 ;  /* 0xff800000a0057808 */ /* 0x000fe20004800000 */
[----:B------:R-:W-:Y:S01]  /*18af0*/  HMMA.16816.F32 R176, R12, R6, R176 ;  /* 0x000000060cb0723c */ /* 0x000fe200000018b0 */
[----:B------:R-:W-:Y:S01]  /*18b00*/  ISETP.GE.AND P6, PT, R19, R0, PT ;  /* 0x000000001300720c */ /* 0x000fe20003fc6270 */
[----:B------:R-:W-:Y:S01]  /*18b10*/  FMUL.FTZ R159, R159, c[0x0][0x2ec] ;  /* 0x0000bb009f9f7a20 */ /* 0x000fe20000410000 */
[----:B------:R-:W-:Y:S01]  /*18b20*/  ISETP.GE.AND P1, PT, R19, R2, PT ;  /* 0x000000021300720c */ /* 0x000fe20003f26270 */
[----:B------:R-:W-:Y:S01]  /*18b30*/  FMUL.FTZ R152, R152, c[0x0][0x2ec] ;  /* 0x0000bb0098987a20 */ /* 0x000fe20000410000 */
[----:B------:R-:W-:Y:S01]  /*18b40*/  FSEL R19, R32, -INF , !P0 ;  /* 0xff80000020137808 */ /* 0x000fe20004000000 */
[----:B------:R-:W2:Y:S01]  /*18b50*/  MUFU.TANH R11, R11 ;  /* 0x0000000b000b7308 */ /* 0x000ea20000002400 */
[----:B------:R-:W-:Y:S01]  /*18b60*/  ISETP.GE.AND P2, PT, R23, R0, PT ;  /* 0x000000001700720c */ /* 0x000fe20003f46270 */
[----:B------:R-:W-:Y:S01]  /*18b70*/  FMUL.FTZ R153, R153, c[0x0][0x2ec] ;  /* 0x0000bb0099997a20 */ /* 0x000fe20000410000 */
[----:B------:R-:W-:Y:S01]  /*18b80*/  ISETP.GE.AND P0, PT, R23, R2, PT ;  /* 0x000000021700720c */ /* 0x000fe20003f06270 */
[----:B------:R-:W-:Y:S01]  /*18b90*/  FMUL.FTZ R154, R154, c[0x0][0x2ec] ;  /* 0x0000bb009a9a7a20 */ /* 0x000fe20000410000 */
[----:B------:R-:W-:Y:S01]  /*18ba0*/  IADD3 R23, R17, 0x11, RZ ;  /* 0x0000001111177810 */ /* 0x000fe20007ffe0ff */
[----:B------:R-:W-:Y:S01]  /*18bb0*/  FMUL.FTZ R151, R174, c[0x0][0x2ec] ;  /* 0x0000bb00ae977a20 */ /* 0x000fe20000410000 */
[----:B---3--:R-:W-:Y:S01]  /*18bc0*/  FSEL R28, R146, -INF , !P6 ;  /* 0xff800000921c7808 */ /* 0x008fe20007000000 */
[----:B------:R-:W3:Y:S01]  /*18bd0*/  MUFU.TANH R21, R21 ;  /* 0x0000001500157308 */ /* 0x000ee20000002400 */
[----:B-----5:R-:W-:Y:S01]  /*18be0*/  FSEL R29, R8, -INF , !P1 ;  /* 0xff800000081d7808 */ /* 0x020fe20004800000 */
[----:B------:R-:W-:Y:S01]  /*18bf0*/  FMUL.FTZ R155, R155, c[0x0][0x2ec] ;  /* 0x0000bb009b9b7a20 */ /* 0x000fe20000410000 */
[----:B------:R-:W-:Y:S01]  /*18c00*/  ISETP.GE.AND P6, PT, R23, R0, PT ;  /* 0x000000001700720c */ /* 0x000fe20003fc6270 */
[----:B------:R-:W-:Y:S01]  /*18c10*/  FMUL.FTZ R137, R175, c[0x0][0x2ec] ;  /* 0x0000bb00af897a20 */ /* 0x000fe20000410000 */
[----:B------:R-:W-:-:S02]  /*18c20*/  ISETP.GE.AND P1, PT, R23, R2, PT ;  /* 0x000000021700720c */ /* 0x000fc40003f26270 */
[----:B------:R-:W-:Y:S01]  /*18c30*/  IADD3 R23, R17, 0x19, RZ ;  /* 0x0000001911177810 */ /* 0x000fe20007ffe0ff */
[----:B------:R-:W-:Y:S01]  /*18c40*/  MUFU.TANH R16, R16 ;  /* 0x0000001000107308 */ /* 0x000fe20000002400 */
[----:B------:R-:W-:Y:S01]  /*18c50*/  FSEL R26, R9, -INF , !P2 ;  /* 0xff800000091a7808 */ /* 0x000fe20005000000 */
[----:B------:R-:W-:Y:S01]  /*18c60*/  FMUL.FTZ R138, R176, c[0x0][0x2ec] ;  /* 0x0000bb00b08a7a20 */ /* 0x000fe20000410000 */
[----:B------:R-:W-:Y:S01]  /*18c70*/  FSEL R27, R147, -INF , !P0 ;  /* 0xff800000931b7808 */ /* 0x000fe20004000000 */
[----:B------:R-:W-:Y:S01]  /*18c80*/  FMUL.FTZ R139, R178, c[0x0][0x2ec] ;  /* 0x0000bb00b28b7a20 */ /* 0x000fe20000410000 */
[----:B------:R-:W-:Y:S01]  /*18c90*/  ISETP.GE.AND P2, PT, R25, R0, PT ;  /* 0x000000001900720c */ /* 0x000fe20003f46270 */
[----:B------:R-:W-:Y:S01]  /*18ca0*/  FMUL.FTZ R136, R177, c[0x0][0x2ec] ;  /* 0x0000bb00b1887a20 */ /* 0x000fe20000410000 */
[----:B------:R-:W-:Y:S01]  /*18cb0*/  ISETP.GE.AND P0, PT, R25, R2, PT ;  /* 0x000000021900720c */ /* 0x000fe20003f06270 */
[----:B------:R-:W-:Y:S01]  /*18cc0*/  MUFU.TANH R170, R157 ;  /* 0x0000009d00aa7308 */ /* 0x000fe20000002400 */
[----:B------:R-:W-:Y:S01]  /*18cd0*/  FSEL R22, R33, -INF , !P6 ;  /* 0xff80000021167808 */ /* 0x000fe20007000000 */
[----:B------:R-:W-:Y:S01]  /*18ce0*/  FMUL.FTZ R149, R179, c[0x0][0x2ec] ;  /* 0x0000bb00b3957a20 */ /* 0x000fe20000410000 */
[----:B------:R-:W-:-:S02]  /*18cf0*/  FSEL R25, R34, -INF , !P1 ;  /* 0xff80000022197808 */ /* 0x000fc40004800000 */
[C---:B------:R-:W-:Y:S02]  /*18d00*/  ISETP.GE.AND P6, PT, R23.reuse, R0, PT ;  /* 0x000000001700720c */ /* 0x040fe40003fc6270 */
[----:B------:R-:W-:Y:S01]  /*18d10*/  ISETP.GE.AND P1, PT, R23, R2, PT ;  /* 0x000000021700720c */ /* 0x000fe20003f26270 */
[----:B------:R-:W4:Y:S01]  /*18d20*/  MUFU.TANH R171, R158 ;  /* 0x0000009e00ab7308 */ /* 0x000f220000002400 */
[C---:B------:R-:W-:Y:S02]  /*18d30*/  IADD3 R9, R17.reuse, 0x20, RZ ;  /* 0x0000002011097810 */ /* 0x040fe40007ffe0ff */
[----:B------:R-:W-:Y:S02]  /*18d40*/  IADD3 R7, R17, 0x21, RZ ;  /* 0x0000002111077810 */ /* 0x000fe40007ffe0ff */
[----:B-1----:R-:W-:Y:S02]  /*18d50*/  FSEL R24, R20, -INF , !P2 ;  /* 0xff80000014187808 */ /* 0x002fe40005000000 */
[----:B--2---:R-:W-:Y:S01]  /*18d60*/  FSEL R23, R11, -INF , !P0 ;  /* 0xff8000000b177808 */ /* 0x004fe20004000000 */
[----:B------:R1:W-:Y:S01]  /*18d70*/  MUFU.TANH R168, R152 ;  /* 0x0000009800a87308 */ /* 0x0003e20000002400 */
[----:B------:R-:W-:-:S02]  /*18d80*/  FSEL R20, R10, -INF , !P6 ;  /* 0xff8000000a147808 */ /* 0x000fc40007000000 */
[----:B---3--:R-:W-:Y:S02]  /*18d90*/  FSEL R21, R21, -INF , !P1 ;  /* 0xff80000015157808 */ /* 0x008fe40004800000 */
[C---:B------:R-:W-:Y:S02]  /*18da0*/  ISETP.GE.AND P2, PT, R9.reuse, R0, PT ;  /* 0x000000000900720c */ /* 0x040fe40003f46270 */
[----:B------:R-:W-:Y:S01]  /*18db0*/  ISETP.GE.AND P0, PT, R9, R2, PT ;  /* 0x000000020900720c */ /* 0x000fe20003f06270 */
[----:B------:R-:W2:Y:S01]  /*18dc0*/  MUFU.TANH R166, R153 ;  /* 0x0000009900a67308 */ /* 0x000ea20000002400 */
[C---:B------:R-:W-:Y:S02]  /*18dd0*/  ISETP.GE.AND P6, PT, R7.reuse, R0, PT ;  /* 0x000000000700720c */ /* 0x040fe40003fc6270 */
[----:B------:R-:W-:Y:S02]  /*18de0*/  ISETP.GE.AND P1, PT, R7, R2, PT ;  /* 0x000000020700720c */ /* 0x000fe40003f26270 */
[----:B------:R-:W-:-:S02]  /*18df0*/  IADD3 R9, R17, 0x28, RZ ;  /* 0x0000002811097810 */ /* 0x000fc40007ffe0ff */
[----:B------:R-:W-:Y:S01]  /*18e00*/  IADD3 R7, R17, 0x29, RZ ;  /* 0x0000002911077810 */ /* 0x000fe20007ffe0ff */
[----:B-1----:R-:W-:Y:S01]  /*18e10*/  FMUL.FTZ R152, R173, c[0x0][0x2ec] ;  /* 0x0000bb00ad987a20 */ /* 0x002fe20000410000 */
[----:B------:R-:W1:Y:S01]  /*18e20*/  MUFU.TANH R169, R159 ;  /* 0x0000009f00a97308 */ /* 0x000e620000002400 */
[----:B----4-:R-:W-:Y:S02]  /*18e30*/  FSEL R171, R171, -INF , !P0 ;  /* 0xff800000abab7808 */ /* 0x010fe40004000000 */
[----:B------:R-:W-:Y:S02]  /*18e40*/  FSEL R170, R170, -INF , !P6 ;  /* 0xff800000aaaa7808 */ /* 0x000fe40007000000 */
[----:B------:R-:W-:Y:S02]  /*18e50*/  ISETP.GE.AND P0, PT, R9, R2, PT ;  /* 0x000000020900720c */ /* 0x000fe40003f06270 */
[----:B------:R-:W-:Y:S01]  /*18e60*/  ISETP.GE.AND P6, PT, R7, R0, PT ;  /* 0x000000000700720c */ /* 0x000fe20003fc6270 */
[----:B------:R-:W-:Y:S03]  /*18e70*/  MUFU.TANH R152, R152 ;  /* 0x0000009800987308 */ /* 0x000fe60000002400 */
[----:B--2---:R-:W-:-:S05]  /*18e80*/  FSEL R166, R166, -INF , !P6 ;  /* 0xff800000a6a67808 */ /* 0x004fca0007000000 */
[----:B------:R2:W3:Y:S01]  /*18e90*/  MUFU.TANH R167, R154 ;  /* 0x0000009a00a77308 */ /* 0x0004e20000002400 */
[----:B-1----:R-:W-:Y:S02]  /*18ea0*/  FSEL R169, R169, -INF , !P1 ;  /* 0xff800000a9a97808 */ /* 0x002fe40004800000 */
[----:B------:R-:W-:Y:S02]  /*18eb0*/  ISETP.GE.AND P1, PT, R7, R2, PT ;  /* 0x000000020700720c */ /* 0x000fe40003f26270 */
[----:B------:R-:W-:-:S03]  /*18ec0*/  IADD3 R7, R17, 0x30, RZ ;  /* 0x0000003011077810 */ /* 0x000fc60007ffe0ff */
[----:B------:R-:W1:Y:S01]  /*18ed0*/  MUFU.TANH R163, R155 ;  /* 0x0000009b00a37308 */ /* 0x000e620000002400 */
[----:B--2---:R-:W-:Y:S01]  /*18ee0*/  FMUL.FTZ R154, R172, c[0x0][0x2ec] ;  /* 0x0000bb00ac9a7a20 */ /* 0x004fe20000410000 */
[----:B------:R-:W-:-:S06]  /*18ef0*/  FSEL R172, R16, -INF , !P2 ;  /* 0xff80000010ac7808 */ /* 0x000fcc0005000000 */
[----:B------:R-:W-:Y:S01]  /*18f00*/  MUFU.TANH R151, R151 ;  /* 0x0000009700977308 */ /* 0x000fe20000002400 */
[-C--:B------:R-:W-:Y:S02]  /*18f10*/  ISETP.GE.AND P2, PT, R9, R0.reuse, PT ;  /* 0x000000000900720c */ /* 0x080fe40003f46270 */
[----:B------:R-:W-:Y:S02]  /*18f20*/  IADD3 R9, R17, 0x31, RZ ;  /* 0x0000003111097810 */ /* 0x000fe40007ffe0ff */
[----:B------:R-:W-:Y:S02]  /*18f30*/  FSEL R168, R168, -INF , !P2 ;  /* 0xff800000a8a87808 */ /* 0x000fe40005000000 */
[----:B------:R-:W-:Y:S01]  /*18f40*/  ISETP.GE.AND P6, PT, R9, R0, PT ;  /* 0x000000000900720c */ /* 0x000fe20003fc6270 */
[----:B------:R-:W2:Y:S01]  /*18f50*/  MUFU.TANH R154, R154 ;  /* 0x0000009a009a7308 */ /* 0x000ea20000002400 */
[----:B---3--:R-:W-:Y:S02]  /*18f60*/  FSEL R167, R167, -INF , !P0 ;  /* 0xff800000a7a77808 */ /* 0x008fe40004000000 */
[----:B------:R-:W-:-:S02]  /*18f70*/  FSEL R152, R152, -INF , !P6 ;  /* 0xff80000098987808 */ /* 0x000fc40007000000 */
[-C--:B------:R-:W-:Y:S02]  /*18f80*/  ISETP.GE.AND P6, PT, R17, R0.reuse, PT ;  /* 0x000000001100720c */ /* 0x080fe40003fc6270 */
[----:B------:R-:W-:Y:S01]  /*18f90*/  ISETP.GE.AND P2, PT, R7, R0, PT ;  /* 0x000000000700720c */ /* 0x000fe20003f46270 */
[----:B------:R-:W3:Y:S01]  /*18fa0*/  MUFU.TANH R137, R137 ;  /* 0x0000008900897308 */ /* 0x000ee20000002400 */
[----:B------:R-:W-:Y:S02]  /*18fb0*/  FSEL R133, R133, -INF , !P6 ;  /* 0xff80000085857808 */ /* 0x000fe40007000000 */
[----:B------:R-:W-:Y:S01]  /*18fc0*/  ISETP.GT.AND P6, PT, R218, R207, PT ;  /* 0x000000cfda00720c */ /* 0x000fe20003fc4270 */
[----:B------:R-:W-:Y:S01]  /*18fd0*/  BAR.SYNC.DEFER_BLOCKING 0x0 ;  /* 0x0000000000007b1d */ /* 0x000fe20000010000 */
[----:B------:R-:W-:Y:S02]  /*18fe0*/  ISETP.GE.AND P0, PT, R7, R2, PT ;  /* 0x000000020700720c */ /* 0x000fe40003f06270 */
[----:B------:R-:W-:-:S02]  /*18ff0*/  IADD3 R7, R17, 0x38, RZ ;  /* 0x0000003811077810 */ /* 0x000fc40007ffe0ff */
[----:B-1----:R-:W-:Y:S01]  /*19000*/  FSEL R163, R163, -INF , !P1 ;  /* 0xff800000a3a37808 */ /* 0x002fe20004800000 */
[----:B------:R-:W1:Y:S01]  /*19010*/  MUFU.TANH R138, R138 ;  /* 0x0000008a008a7308 */ /* 0x000e620000002400 */
[----:B--2---:R-:W-:Y:S02]  /*19020*/  FSEL R154, R154, -INF , !P2 ;  /* 0xff8000009a9a7808 */ /* 0x004fe40005000000 */
[----:B------:R-:W-:Y:S02]  /*19030*/  FSEL R151, R151, -INF , !P0 ;  /* 0xff80000097977808 */ /* 0x000fe40004000000 */
[----:B------:R-:W-:Y:S02]  /*19040*/  ISETP.GE.AND P1, PT, R9, R2, PT ;  /* 0x000000020900720c */ /* 0x000fe40003f26270 */
[C---:B------:R-:W-:Y:S01]  /*19050*/  ISETP.GE.AND P2, PT, R7.reuse, R0, PT ;  /* 0x000000000700720c */ /* 0x040fe20003f46270 */
[----:B------:R-:W2:Y:S01]  /*19060*/  MUFU.TANH R139, R139 ;  /* 0x0000008b008b7308 */ /* 0x000ea20000002400 */
[----:B------:R-:W-:-:S02]  /*19070*/  ISETP.GE.AND P0, PT, R7, R2, PT ;  /* 0x000000020700720c */ /* 0x000fc40003f06270 */
[----:B------:R-:W-:Y:S02]  /*19080*/  IADD3 R7, R17, 0x39, RZ ;  /* 0x0000003911077810 */ /* 0x000fe40007ffe0ff */
[----:B---3--:R-:W-:Y:S02]  /*19090*/  FSEL R137, R137, -INF , !P1 ;  /* 0xff80000089897808 */ /* 0x008fe40004800000 */
[----:B------:R-:W-:Y:S01]  /*190a0*/  ISETP.GE.AND P1, PT, R17, R2, PT ;  /* 0x000000021100720c */ /* 0x000fe20003f26270 */
[----:B------:R-:W3:Y:S01]  /*190b0*/  MUFU.TANH R136, R136 ;  /* 0x0000008800887308 */ /* 0x000ee20000002400 */
[----:B-1----:R-:W-:Y:S02]  /*190c0*/  FSEL R138, R138, -INF , !P2 ;  /* 0xff8000008a8a7808 */ /* 0x002fe40005000000 */
[----:B------:R-:W-:Y:S02]  /*190d0*/  ISETP.GE.AND P2, PT, R7, R0, PT ;  /* 0x000000000700720c */ /* 0x000fe40003f46270 */
[----:B------:R-:W-:-:S03]  /*190e0*/  FSEL R0, R144, -INF , !P1 ;  /* 0xff80000090007808 */ /* 0x000fc60004800000 */
[----:B------:R-:W1:Y:S01]  /*190f0*/  MUFU.TANH R149, R149 ;  /* 0x0000009500957308 */ /* 0x000e620000002400 */
[----:B--2---:R-:W-:Y:S02]  /*19100*/  FSEL R139, R139, -INF , !P0 ;  /* 0xff8000008b8b7808 */ /* 0x004fe40004000000 */
[----:B------:R-:W-:Y:S02]  /*19110*/  ISETP.GE.AND P0, PT, R7, R2, PT ;  /* 0x000000020700720c */ /* 0x000fe40003f06270 */
[----:B---3--:R-:W-:Y:S02]  /*19120*/  FSEL R136, R136, -INF , !P2 ;  /* 0xff80000088887808 */ /* 0x008fe40005000000 */
[----:B-1----:R-:W-:Y:S01]  /*19130*/  FSEL R149, R149, -INF , !P0 ;  /* 0xff80000095957808 */ /* 0x002fe20004000000 */
        /* <DEDUP_REMOVED lines=55> */
[----:B------:R-:W-:-:S05]  /*194b0*/  SHF.R.S32.HI R6, RZ, 0x1f, R8 ;  /* 0x0000001fff067819 */ /* 0x000fca0000011408 */
[----:B------:R-:W-:-:S04]  /*194c0*/  IMAD R7, R6, c[0x0][0x180], RZ ;  /* 0x0000600006077a24 */ /* 0x000fc800078e02ff */
[C---:B------:R-:W-:Y:S02]  /*194d0*/  IMAD R7, R8.reuse, c[0x0][0x184], R7 ;  /* 0x0000610008077a24 */ /* 0x040fe400078e0207 */
[----:B------:R-:W-:-:S04]  /*194e0*/  IMAD.WIDE.U32 R8, R8, c[0x0][0x180], R10 ;  /* 0x0000600008087a25 */ /* 0x000fc800078e000a */
[----:B------:R-:W-:Y:S01]  /*194f0*/  IMAD.IADD R10, R9, 0x1, R7 ;  /* 0x00000001090a7824 */ /* 0x000fe200078e0207 */
[----:B------:R-:W-:Y:S01]  /*19500*/  MOV R9, R8 ;  /* 0x0000000800097202 */ /* 0x000fe20000000f00 */
[----:B------:R-:W-:Y:S05]  /*19510*/  BRA `(.L_x_2003) ;  /* 0x0000003000007947 */ /* 0x000fea0003800000 */
.L_x_2002:
[----:B------:R-:W-:-:S05]  /*19520*/  IMAD.MOV.U32 R9, RZ, RZ, c[0x0][0x198] ;  /* 0x00006600ff097624 */ /* 0x000fca00078e00ff */
[----:B------:R-:W-:-:S04]  /*19530*/  LEA R9, -R9, RZ, 0x6 ;  /* 0x000000ff09097211 */ /* 0x000fc800078e31ff */
[----:B------:R-:W-:Y:S02]  /*19540*/  SHF.R.S32.HI R10, RZ, 0x1f, R9 ;  /* 0x0000001fff0a7819 */ /* 0x000fe40000011409 */
.L_x_2003:
        /* <DEDUP_REMOVED lines=17> */
[----:B------:R-:W-:Y:S01]  /*19660*/  @P4 IMAD.MOV.U32 R11, RZ, RZ, R17 ;  /* 0x000000ffff0b4224 */ /* 0x000fe200078e0011 */
[C---:B------:R-:W-:Y:S01]  /*19670*/  @P5 LEA R12, P1, R7.reuse, R216, 0x1 ;  /* 0x000000d8070c5211 */ /* 0x040fe200078208ff */
[----:B------:R-:W-:Y:S01]  /*19680*/  @!PT LDS RZ, [RZ] ;  /* 0x00000000fffff984 */ /* 0x000fe20000000800 */
[----:B------:R-:W-:Y:S01]  /*19690*/  @!PT LDS RZ, [RZ] ;  /* 0x00000000fffff984 */ /* 0x000fe20000000800 */
[----:B------:R-:W-:Y:S01]  /*196a0*/  @!PT LDS RZ, [RZ] ;  /* 0x00000000fffff984 */ /* 0x000fe20000000800 */
[----:B------:R1:W-:Y:S01]  /*196b0*/  @P5 LDGSTS.E.BYPASS.LTC128B.128 [R214+0x8000], [R16.64+0x80] ;  /* 0x0800008010d65fae */ /* 0x0003e2000b901d46 */
[C---:B------:R-:W-:Y:S02]  /*196c0*/  @P4 IADD3 R6, P0, R2.reuse, R9, RZ ;  /* 0x0000000902064210 */ /* 0x040fe40007f1e0ff */
[----:B------:R-:W-:Y:S01]  /*196d0*/  @P5 LEA.HI.X R13, R7, R217, R8, 0x1, P1 ;  /* 0x000000d9070d5211 */ /* 0x000fe200008f0c08 */
[----:B------:R1:W-:Y:S02]  /*196e0*/  @!P5 STS.128 [R214+0x8000], RZ ;  /* 0x008000ffd600d388 */ /* 0x0003e40000000c00 */
        /* <DEDUP_REMOVED lines=11> */
[--C-:B------:R-:W-:Y:S02]  /*197a0*/  @P4 LEA.HI.X R7, R9, R217, R10.reuse, 0x1, P0 ;  /* 0x000000d909074211 */ /* 0x100fe400000f0c0a */
        /* <DEDUP_REMOVED lines=61> */
.L_x_2001:
[----:B------:R-:W-:Y:S01]  /*19b80*/  FMNMX.FTZ R2, R3, R0, !PT ;  /* 0x0000000003027209 */ /* 0x000fe20007810000 */
[----:B-1----:R-:W-:Y:S01]  /*19b90*/  LDSM.16.MT88.4 R12, [R198+0xc000] ;  /* 0x00c00000c60c783b */ /* 0x002fe20000004200 */
        /* <DEDUP_REMOVED lines=34> */
[----:B-1----:R-:W-:-:S03]  /*19dc0*/  FMNMX.FTZ R2, R9, R2, !PT ;  /* 0x0000000209027209 */ /* 0x002fc60007810000 */
[----:B------:R-:W-:Y:S01]  /*19dd0*/  LDSM.16.MT88.4 R8, [R197+0xc000] ;  /* 0x00c00000c508783b */ /* 0x000fe20000004200 */
        /* <DEDUP_REMOVED lines=15> */
[----:B------:R-:W-:Y:S02]  /*19ed0*/  FFMA.FTZ R143, R4, c[0x0][0x23c], -R153 ;  /* 0x00008f00048f7a23 */ /* 0x000fe40000010899 */
[----:B------:R-:W-:Y:S01]  /*19ee0*/  FADD.FTZ R4, R132, -R5 ;  /* 0x8000000584047221 */ /* 0x000fe20000010000 */
[----:B------:R-:W-:Y:S01]  /*19ef0*/  MUFU.EX2 R2, R2 ;  /* 0x0000000200027308 */ /* 0x000fe20000000800 */
[--C-:B------:R-:W-:Y:S02]  /*19f00*/  FFMA.FTZ R140, R0, c[0x0][0x23c], -R150.reuse ;  /* 0x00008f00008c7a23 */ /* 0x100fe40000010896 */
[--C-:B------:R-:W-:Y:S02]  /*19f10*/  FFMA.FTZ R144, R133, c[0x0][0x23c], -R153.reuse ;  /* 0x00008f0085907a23 */ /* 0x100fe40000010899 */
[--C-:B------:R-:W-:Y:S01]  /*19f20*/  FFMA.FTZ R142, R18, c[0x0][0x23c], -R153.reuse ;  /* 0x00008f00128e7a23 */ /* 0x100fe20000010899 */
[----:B------:R-:W-:Y:S01]  /*19f30*/  LDSM.16.MT88.4 R132, [R198+0xc800] ;  /* 0x00c80000c684783b */ /* 0x000fe20000004200 */
[----:B------:R-:W-:Y:S01]  /*19f40*/  FFMA.FTZ R141, R28, c[0x0][0x23c], -R153 ;  /* 0x00008f001c8d7a23 */ /* 0x000fe20000010899 */
[----:B------:R-:W-:Y:S01]  /*19f50*/  MUFU.EX2 R143, R143 ;  /* 0x0000008f008f7308 */ /* 0x000fe20000000800 */
[----:B------:R-:W-:-:S02]  /*19f60*/  FFMA.FTZ R0, R19, c[0x0][0x23c], -R150 ;  /* 0x00008f0013007a23 */ /* 0x000fc40000010896 */
[----:B------:R-:W-:Y:S01]  /*19f70*/  FFMA.FTZ R147, R29, c[0x0][0x23c], -R150 ;  /* 0x00008f001d937a23 */ /* 0x000fe20000010896 */
[----:B------:R-:W1:Y:S01]  /*19f80*/  LDSM.16.MT88.4 R16, [R200+0xc000] ;  /* 0x00c00000c810783b */ /* 0x000e620000004200 */
[----:B------:R-:W-:Y:S02]  /*19f90*/  FMUL.FTZ R148, R4, c[0x0][0x23c] ;  /* 0x00008f0004947a20 */ /* 0x000fe40000410000 */
[----:B------:R-:W-:Y:S01]  /*19fa0*/  FMUL.FTZ R3, R6, c[0x0][0x23c] ;  /* 0x00008f0006037a20 */ /* 0x000fe20000410000 */
[----:B------:R-:W2:Y:S01]  /*19fb0*/  MUFU.EX2 R144, R144 ;  /* 0x0000009000907308 */ /* 0x000ea20000000800 */
[--C-:B------:R-:W-:Y:S01]  /*19fc0*/  FFMA.FTZ R155, R26, c[0x0][0x23c], -R153.reuse ;  /* 0x00008f001a9b7a23 */ /* 0x100fe20000010899 */
[----:B------:R-:W-:Y:S01]  /*19fd0*/  LDSM.16.MT88.4 R28, [R196+0xc800] ;  /* 0x00c80000c41c783b */ /* 0x000fe20000004200 */
[--C-:B------:R-:W-:Y:S02]  /*19fe0*/  FFMA.FTZ R156, R22, c[0x0][0x23c], -R153.reuse ;  /* 0x00008f00169c7a23 */ /* 0x100fe40000010899 */
[----:B------:R-:W-:-:S02]  /*19ff0*/  FFMA.FTZ R157, R24, c[0x0][0x23c], -R153 ;  /* 0x00008f00189d7a23 */ /* 0x000fc40000010899 */
[--C-:B------:R-:W-:Y:S01]  /*1a000*/  FFMA.FTZ R158, R20, c[0x0][0x23c], -R153.reuse ;  /* 0x00008f00149e7a23 */ /* 0x100fe20000010899 */
[----:B------:R-:W-:Y:S01]  /*1a010*/  MUFU.EX2 R142, R142 ;  /* 0x0000008e008e7308 */ /* 0x000fe20000000800 */
[--C-:B------:R-:W-:Y:S02]  /*1a020*/  FFMA.FTZ R159, R27, c[0x0][0x23c], -R150.reuse ;  /* 0x00008f001b9f7a23 */ /* 0x100fe40000010896 */
[--C-:B------:R-:W-:Y:S02]  /*1a030*/  FFMA.FTZ R162, R25, c[0x0][0x23c], -R150.reuse ;  /* 0x00008f0019a27a23 */ /* 0x100fe40000010896 */
[--C-:B------:R-:W-:Y:S01]  /*1a040*/  FFMA.FTZ R160, R23, c[0x0][0x23c], -R150.reuse ;  /* 0x00008f0017a07a23 */ /* 0x100fe20000010896 */
[----:B------:R-:W-:Y:S01]  /*1a050*/  LDSM.16.MT88.4 R24, [R200+0xe800] ;  /* 0x00e80000c818783b */ /* 0x000fe20000004200 */
[----:B------:R-:W-:Y:S01]  /*1a060*/  FFMA.FTZ R161, R21, c[0x0][0x23c], -R150 ;  /* 0x00008f0015a17a23 */ /* 0x000fe20000010896 */
[----:B------:R-:W3:Y:S01]  /*1a070*/  MUFU.EX2 R141, R141 ;  /* 0x0000008d008d7308 */ /* 0x000ee20000000800 */
[----:B--2---:R-:W-:Y:S01]  /*1a080*/  F2FP.PACK_AB R4, R143, R144 ;  /* 0x000000908f04723e */ /* 0x004fe200000000ff */
[----:B------:R-:W-:Y:S01]  /*1a090*/  LDSM.16.MT88.4 R20, [R198+0xe800] ;  /* 0x00e80000c614783b */ /* 0x000fe20000004200 */
[----:B------:R-:W-:-:S02]  /*1a0a0*/  FFMA.FTZ R173, R170, c[0x0][0x23c], -R153 ;  /* 0x00008f00aaad7a23 */ /* 0x000fc40000010899 */
[--C-:B------:R-:W-:Y:S02]  /*1a0b0*/  FFMA.FTZ R175, R166, c[0x0][0x23c], -R153.reuse ;  /* 0x00008f00a6af7a23 */ /* 0x100fe40000010899 */
[--C-:B------:R-:W-:Y:S01]  /*1a0c0*/  FFMA.FTZ R172, R172, c[0x0][0x23c], -R153.reuse ;  /* 0x00008f00acac7a23 */ /* 0x100fe20000010899 */
[----:B------:R-:W2:Y:S01]  /*1a0d0*/  MUFU.EX2 R140, R140 ;  /* 0x0000008c008c7308 */ /* 0x000ea20000000800 */
[----:B------:R-:W-:Y:S02]  /*1a0e0*/  FFMA.FTZ R168, R168, c[0x0][0x23c], -R153 ;  /* 0x00008f00a8a87a23 */ /* 0x000fe40000010899 */
[--C-:B------:R-:W-:Y:S02]  /*1a0f0*/  FFMA.FTZ R166, R171, c[0x0][0x23c], -R150.reuse ;  /* 0x00008f00aba67a23 */ /* 0x100fe40000010896 */
[--C-:B------:R-:W-:Y:S02]  /*1a100*/  FFMA.FTZ R169, R169, c[0x0][0x23c], -R150.reuse ;  /* 0x00008f00a9a97a23 */ /* 0x100fe40000010896 */
[--C-:B------:R-:W-:Y:S01]  /*1a110*/  FFMA.FTZ R167, R167, c[0x0][0x23c], -R150.reuse ;  /* 0x00008f00a7a77a23 */ /* 0x100fe20000010896 */
[----:B------:R-:W-:Y:S01]  /*1a120*/  MUFU.EX2 R0, R0 ;  /* 0x0000000000007308 */ /* 0x000fe20000000800 */
[----:B---3--:R-:W-:Y:S01]  /*1a130*/  F2FP.PACK_AB R6, R141, R142 ;  /* 0x0000008e8d06723e */ /* 0x008fe200000000ff */
[----:B------:R-:W-:-:S02]  /*1a140*/  FFMA.FTZ R170, R163, c[0x0][0x23c], -R150 ;  /* 0x00008f00a3aa7a23 */ /* 0x000fc40000010896 */
[--C-:B------:R-:W-:Y:S02]  /*1a150*/  FFMA.FTZ R163, R152, c[0x0][0x23c], -R153.reuse ;  /* 0x00008f0098a37a23 */ /* 0x100fe40000010899 */
[--C-:B------:R-:W-:Y:S02]  /*1a160*/  FFMA.FTZ R154, R154, c[0x0][0x23c], -R153.reuse ;  /* 0x00008f009a9a7a23 */ /* 0x100fe40000010899 */
[----:B------:R-:W3:Y:S01]  /*1a170*/  MUFU.EX2 R147, R147 ;  /* 0x0000009300937308 */ /* 0x000ee20000000800 */
[----:B--2---:R-:W-:Y:S01]  /*1a180*/  F2FP.PACK_AB R5, R2, R140 ;  /* 0x0000008c0205723e */ /* 0x004fe200000000ff */
[----:B------:R-:W-:Y:S02]  /*1a190*/  FFMA.FTZ R152, R138, c[0x0][0x23c], -R153 ;  /* 0x00008f008a987a23 */ /* 0x000fe40000010899 */
[--C-:B------:R-:W-:Y:S02]  /*1a1a0*/  FFMA.FTZ R151, R151, c[0x0][0x23c], -R150.reuse ;  /* 0x00008f0097977a23 */ /* 0x100fe40000010896 */
[----:B------:R-:W-:-:S02]  /*1a1b0*/  FFMA.FTZ R174, R137, c[0x0][0x23c], -R150 ;  /* 0x00008f0089ae7a23 */ /* 0x000fc40000010896 */
[----:B------:R-:W2:Y:S01]  /*1a1c0*/  MUFU.EX2 R148, R148 ;  /* 0x0000009400947308 */ /* 0x000ea20000000800 */
[--C-:B------:R-:W-:Y:S02]  /*1a1d0*/  FFMA.FTZ R171, R139, c[0x0][0x23c], -R150.reuse ;  /* 0x00008f008bab7a23 */ /* 0x100fe40000010896 */
[----:B------:R-:W-:Y:S02]  /*1a1e0*/  FFMA.FTZ R153, R136, c[0x0][0x23c], -R153 ;  /* 0x00008f0088997a23 */ /* 0x000fe40000010899 */
[----:B------:R-:W-:Y:S01]  /*1a1f0*/  FFMA.FTZ R150, R149, c[0x0][0x23c], -R150 ;  /* 0x00008f0095967a23 */ /* 0x000fe20000010896 */
[----:B------:R-:W-:Y:S02]  /*1a200*/  LDSM.16.MT88.4 R136, [R198+0xd800] ;  /* 0x00d80000c688783b */ /* 0x000fe40000004200 */
        /* <DEDUP_REMOVED lines=33> */
[----:B------:R-:W-:Y:S01]  /*1a420*/  FMUL.FTZ R109, R109, R148 ;  /* 0x000000946d6d7220 */ /* 0x000fe20000410000 */
[----:B------:R-:W1:Y:S01]  /*1a430*/  LDSM.16.MT88.4 R16, [R196+0xc000] ;  /* 0x00c00000c410783b */ /* 0x000e620000004200 */
        /* <DEDUP_REMOVED lines=30> */
[----:B-1----:R-:W-:Y:S01]  /*1a620*/  HMMA.16816.F32 R104, R4, R16, R104 ;  /* 0x000000100468723c */ /* 0x002fe20000001868 */
[----:B------:R-:W-:Y:S02]  /*1a630*/  FMUL.FTZ R45, R45, R148 ;  /* 0x000000942d2d7220 */ /* 0x000fe40000410000 */
[-C--:B------:R-:W-:Y:S01]  /*1a640*/  FMUL.FTZ R46, R46, R3.reuse ;  /* 0x000000032e2e7220 */ /* 0x080fe20000410000 */
[----:B------:R-:W-:Y:S01]  /*1a650*/  MUFU.EX2 R168, R168 ;  /* 0x000000a800a87308 */ /* 0x000fe20000000800 */
[----:B------:R-:W-:-:S02]  /*1a660*/  FMUL.FTZ R47, R47, R3 ;  /* 0x000000032f2f7220 */ /* 0x000fc40000410000 */
[-C--:B------:R-:W-:Y:S01]  /*1a670*/  FMUL.FTZ R48, R48, R148.reuse ;  /* 0x0000009430307220 */ /* 0x080fe20000410000 */
[C---:B------:R-:W-:Y:S01]  /*1a680*/  HMMA.16816.F32 R100, R4.reuse, R18, R100 ;  /* 0x000000120464723c */ /* 0x040fe20000001864 */
[-C--:B------:R-:W-:Y:S01]  /*1a690*/  FMUL.FTZ R49, R49, R148.reuse ;  /* 0x0000009431317220 */ /* 0x080fe20000410000 */
[----:B------:R-:W1:Y:S01]  /*1a6a0*/  LDSM.16.MT88.4 R16, [R197+0xe000] ;  /* 0x00e00000c510783b */ /* 0x000e620000004200 */
[-C--:B------:R-:W-:Y:S01]  /*1a6b0*/  FMUL.FTZ R50, R50, R3.reuse ;  /* 0x0000000332327220 */ /* 0x080fe20000410000 */
[----:B------:R-:W-:Y:S01]  /*1a6c0*/  MUFU.EX2 R175, R175 ;  /* 0x000000af00af7308 */ /* 0x000fe20000000800 */
[----:B------:R-:W-:Y:S02]  /*1a6d0*/  FMUL.FTZ R51, R51, R3 ;  /* 0x0000000333337220 */ /* 0x000fe40000410000 */
[-C--:B------:R-:W-:Y:S01]  /*1a6e0*/  FMUL.FTZ R60, R60, R148.reuse ;  /* 0x000000943c3c7220 */ /* 0x080fe20000410000 */
[----:B-----5:R-:W-:Y:S01]  /*1a6f0*/  HMMA.16816.F32 R44, R4, R8, R44 ;  /* 0x00000008042c723c */ /* 0x020fe2000000182c */
[----:B------:R-:W-:-:S02]  /*1a700*/  FMUL.FTZ R61, R61, R148 ;  /* 0x000000943d3d7220 */ /* 0x000fc40000410000 */
[-C--:B------:R-:W-:Y:S01]  /*1a710*/  FMUL.FTZ R62, R62, R3.reuse ;  /* 0x000000033e3e7220 */ /* 0x080fe20000410000 */
[----:B------:R-:W5:Y:S01]  /*1a720*/  MUFU.EX2 R166, R166 ;  /* 0x000000a600a67308 */ /* 0x000f620000000800 */
[-C--:B------:R-:W-:Y:S02]  /*1a730*/  FMUL.FTZ R63, R63, R3.reuse ;  /* 0x000000033f3f7220 */ /* 0x080fe40000410000 */
[-C--:B------:R-:W-:Y:S01]  /*1a740*/  FMUL.FTZ R64, R64, R148.reuse ;  /* 0x0000009440407220 */ /* 0x080fe20000410000 */
[----:B------:R-:W-:Y:S01]  /*1a750*/  HMMA.16816.F32 R48, R4, R10, R48 ;  /* 0x0000000a0430723c */ /* 0x000fe20000001830 */
[----:B------:R-:W2:Y:S01]  /*1a760*/  LDSM.16.MT88.4 R8, [R200+0x10000] ;  /* 0x01000000c808783b */ /* 0x000ea20000004200 */
        /* <DEDUP_REMOVED lines=15> */
[----:B------:R-:W2:Y:S01]  /*1a860*/  MUFU.EX2 R170, R170 ;  /* 0x000000aa00aa7308 */ /* 0x000ea20000000800 */
        /* <DEDUP_REMOVED lines=12> */
[----:B------:R-:W1:Y:S01]  /*1a930*/  MUFU.EX2 R163, R163 ;  /* 0x000000a300a37308 */ /* 0x000e620000000800 */
[----:B------:R-:W-:Y:S02]  /*1a940*/  FMUL.FTZ R75, R75, R3 ;  /* 0x000000034b4b7220 */ /* 0x000fe40000410000 */
[-C--:B------:R-:W-:Y:S01]  /*1a950*/  FMUL.FTZ R84, R84, R148.reuse ;  /* 0x0000009454547220 */ /* 0x080fe20000410000 */
[----:B--2---:R-:W-:Y:S01]  /*1a960*/  HMMA.16816.F32 R68, R4, R8, R68 ;  /* 0x000000080444723c */ /* 0x004fe20000001844 */
[----:B------:R-:W-:-:S02]  /*1a970*/  FMUL.FTZ R85, R85, R148 ;  /* 0x0000009455557220 */ /* 0x000fc40000410000 */
[-C--:B------:R-:W-:Y:S01]  /*1a980*/  FMUL.FTZ R86, R86, R3.reuse ;  /* 0x0000000356567220 */ /* 0x080fe20000410000 */
[----:B------:R-:W-:Y:S01]  /*1a990*/  MUFU.EX2 R152, R152 ;  /* 0x0000009800987308 */ /* 0x000fe20000000800 */
[-C--:B------:R-:W-:Y:S02]  /*1a9a0*/  FMUL.FTZ R87, R87, R3.reuse ;  /* 0x0000000357577220 */ /* 0x080fe40000410000 */
[-C--:B------:R-:W-:Y:S01]  /*1a9b0*/  FMUL.FTZ R88, R88, R148.reuse ;  /* 0x0000009458587220 */ /* 0x080fe20000410000 */
[----:B------:R-:W-:Y:S01]  /*1a9c0*/  HMMA.16816.F32 R72, R4, R10, R72 ;  /* 0x0000000a0448723c */ /* 0x000fe20000001848 */
[----:B------:R-:W2:Y:S01]  /*1a9d0*/  LDSM.16.MT88.4 R8, [R196+0x10000] ;  /* 0x01000000c408783b */ /* 0x000ea20000004200 */
        /* <DEDUP_REMOVED lines=29> */
[-C--:B------:R-:W-:Y:S02]  /*1abb0*/  FMUL.FTZ R99, R99, R3.reuse ;  /* 0x0000000363637220 */ /* 0x080fe40000410000 */
[----:B------:R-:W-:Y:S01]  /*1abc0*/  FFMA.FTZ R144, R221, R148, R144 ;  /* 0x00000094dd907223 */ /* 0x000fe20000010090 */
[----:B--2---:R-:W-:Y:S01]  /*1abd0*/  HMMA.16816.F32 R92, R4, R8, R92 ;  /* 0x00000008045c723c */ /* 0x004fe2000000185c */
        /* <DEDUP_REMOVED lines=22> */
[----:B-----5:R-:W-:Y:S01]  /*1ad40*/  FADD.FTZ R0, R166, R161 ;  /* 0x000000a1a6007221 */ /* 0x020fe20000010000 */
[----:B------:R-:W-:Y:S01]  /*1ad50*/  HMMA.16816.F32 R124, R4, R14, R124 ;  /* 0x0000000e047c723c */ /* 0x000fe2000000187c */
[----:B------:R-:W2:Y:S02]  /*1ad60*/  LDSM.16.MT88.4 R12, [R200+0x10800] ;  /* 0x01080000c80c783b */ /* 0x000ea40000004200 */
[----:B------:R-:W-:-:S05]  /*1ad70*/  FADD.FTZ R0, R169, R0 ;  /* 0x00000000a9007221 */ /* 0x000fca0000010000 */
        /* <DEDUP_REMOVED lines=30> */
[C---:B-1----:R-:W-:Y:S08]  /*1af60*/  HMMA.16816.F32 R92, R4.reuse, R16, R92 ;  /* 0x00000010045c723c */ /* 0x042ff0000000185c */
[----:B------:R-:W-:Y:S01]  /*1af70*/  HMMA.16816.F32 R96, R4, R18, R96 ;  /* 0x000000120460723c */ /* 0x000fe20000001860 */
[----:B------:R-:W1:Y:S06]  /*1af80*/  LDSM.16.MT88.4 R16, [R197+0xf000] ;  /* 0x00f00000c510783b */ /* 0x000e6c0000004200 */
        /* <DEDUP_REMOVED lines=10> */
[----:B--2---:R-:W-:Y:S01]  /*1b030*/  HMMA.16816.F32 R128, R4, R12, R128 ;  /* 0x0000000c0480723c */ /* 0x004fe20000001880 */
[----:B------:R-:W-:-:S07]  /*1b040*/  FADD.FTZ R175, R175, R168 ;  /* 0x000000a8afaf7221 */ /* 0x000fce0000010000 */
[C---:B------:R-:W-:Y:S01]  /*1b050*/  HMMA.16816.F32 R124, R4.reuse, R14, R124 ;  /* 0x0000000e047c723c */ /* 0x040fe2000000187c */
[----:B------:R-:W2:Y:S07]  /*1b060*/  LDSM.16.MT88.4 R12, [R196+0xf000] ;  /* 0x00f00000c40c783b */ /* 0x000eae0000004200 */
[C---:B-----5:R-:W-:Y:S08]  /*1b070*/  HMMA.16816.F32 R120, R4.reuse, R8, R120 ;  /* 0x000000080478723c */ /* 0x060ff00000001878 */
[C---:B------:R-:W-:Y:S01]  /*1b080*/  HMMA.16816.F32 R116, R4.reuse, R10, R116 ;  /* 0x0000000a0474723c */ /* 0x040fe20000001874 */
[----:B------:R-:W4:Y:S07]  /*1b090*/  LDSM.16.MT88.4 R8, [R200+0x11000] ;  /* 0x01100000c808783b */ /* 0x000f2e0000004200 */
[C---:B---3--:R-:W-:Y:S08]  /*1b0a0*/  HMMA.16816.F32 R36, R4.reuse, R24, R36 ;  /* 0x000000180424723c */ /* 0x048ff00000001824 */
[C---:B------:R-:W-:Y:S01]  /*1b0b0*/  HMMA.16816.F32 R40, R4.reuse, R26, R40 ;  /* 0x0000001a0428723c */ /* 0x040fe20000001828 */
[----:B------:R-:W3:Y:S07]  /*1b0c0*/  LDSM.16.MT88.4 R24, [R198+0x11000] ;  /* 0x01100000c618783b */ /* 0x000eee0000004200 */
[C---:B-1----:R-:W-:Y:S08]  /*1b0d0*/  HMMA.16816.F32 R52, R4.reuse, R16, R52 ;  /* 0x000000100434723c */ /* 0x042ff00000001834 */
[C---:B--2---:R-:W-:Y:S08]  /*1b0e0*/  HMMA.16816.F32 R60, R4.reuse, R12, R60 ;  /* 0x0000000c043c723c */ /* 0x044ff0000000183c */
        /* <DEDUP_REMOVED lines=66> */
.L_x_1998:
        /* <DEDUP_REMOVED lines=13> */
.L_x_2008:
        /* <DEDUP_REMOVED lines=65> */
.L_x_2005:
[C---:B------:R-:W-:Y:S02]  /*1b9f0*/  LOP3.LUT P5, RZ, R215.reuse, 0x1, RZ, 0xc0, !PT ;  /* 0x00000001d7ff7812 */ /* 0x040fe400078ac0ff */
[CC--:B------:R-:W-:Y:S02]  /*1ba00*/  LEA R2, P1, R4.reuse, R164.reuse, 0x1 ;  /* 0x000000a404027211 */ /* 0x0c0fe400078208ff */
[----:B------:R-:W-:Y:S02]  /*1ba10*/  IADD3 R7, P0, R4, UR7, RZ ;  /* 0x0000000704077c10 */ /* 0x000fe4000ff1e0ff */
[C---:B------:R-:W-:Y:S02]  /*1ba20*/  LOP3.LUT P4, RZ, R215.reuse, 0x2, RZ, 0xc0, !PT ;  /* 0x00000002d7ff7812 */ /* 0x040fe4000788c0ff */
[----:B------:R-:W-:Y:S02]  /*1ba30*/  IADD3.X R6, R208, R3, RZ, P0, !PT ;  /* 0x00000003d0067210 */ /* 0x000fe400007fe4ff */
[-C--:B------:R-:W-:Y:S02]  /*1ba40*/  LEA.HI.X R3, R4, R165.reuse, R3, 0x1, P1 ;  /* 0x000000a504037211 */ /* 0x080fe400008f0c03 */
[----:B------:R-:W-:Y:S02]  /*1ba50*/  LOP3.LUT P2, RZ, R215, 0x4, RZ, 0xc0, !PT ;  /* 0x00000004d7ff7812 */ /* 0x000fe4000784c0ff */
[CC--:B------:R-:W-:Y:S01]  /*1ba60*/  @P5 LEA R14, P6, R7.reuse, R164.reuse, 0x1 ;  /* 0x000000a4070e5211 */ /* 0x0c0fe200078c08ff */
[----:B------:R-:W-:Y:S01]  /*1ba70*/  @!PT LDS RZ, [RZ] ;  /* 0x00000000fffff984 */ /* 0x000fe20000000800 */
[----:B------:R-:W-:Y:S01]  /*1ba80*/  @!PT LDS RZ, [RZ] ;  /* 0x00000000fffff984 */ /* 0x000fe20000000800 */
[----:B------:R-:W-:Y:S01]  /*1ba90*/  @!PT LDS RZ, [RZ] ;  /* 0x00000000fffff984 */ /* 0x000fe20000000800 */
[----:B------:R1:W-:Y:S01]  /*1baa0*/  @P5 LDGSTS.E.BYPASS.LTC128B.128 [R214+0xc000], [R2.64] ;  /* 0x0c00000002d65fae */ /* 0x0003e2000b901d48 */
[C---:B------:R-:W-:Y:S02]  /*1bab0*/  IADD3 R5, P0, R7.reuse, UR7, RZ ;  /* 0x0000000707057c10 */ /* 0x040fe4000ff1e0ff */
[CCC-:B------:R-:W-:Y:S02]  /*1bac0*/  @P5 LEA.HI.X R15, R7.reuse, R165.reuse, R6.reuse, 0x1, P6 ;  /* 0x000000a5070f5211 */ /* 0x1c0fe400030f0c06 */
[C---:B------:R-:W-:Y:S01]  /*1bad0*/  @P4 LEA R10, P1, R7.reuse, R164, 0x1 ;  /* 0x000000a4070a4211 */ /* 0x040fe200078208ff */
[----:B------:R-:W-:Y:S01]  /*1bae0*/  @!P5 STS.128 [R214+0xc000], RZ ;  /* 0x00c000ffd600d388 */ /* 0x000fe20000000c00 */
[C---:B------:R-:W-:Y:S02]  /*1baf0*/  IADD3.X R4, R208.reuse, R6, RZ, P0, !PT ;  /* 0x00000006d0047210 */ /* 0x040fe400007fe4ff */
[CCC-:B------:R-:W-:Y:S02]  /*1bb00*/  @P4 LEA.HI.X R11, R7.reuse, R165.reuse, R6.reuse, 0x1, P1 ;  /* 0x000000a5070b4211 */ /* 0x1c0fe400008f0c06 */
[-C--:B------:R-:W-:Y:S01]  /*1bb10*/  @P2 LEA R8, P0, R7, R164.reuse, 0x1 ;  /* 0x000000a407082211 */ /* 0x080fe200078008ff */
[----:B------:R-:W-:Y:S01]  /*1bb20*/  @!PT LDS RZ, [RZ] ;  /* 0x00000000fffff984 */ /* 0x000fe20000000800 */
[----:B------:R-:W-:Y:S01]  /*1bb30*/  @!PT LDS RZ, [RZ] ;  /* 0x00000000fffff984 */ /* 0x000fe20000000800 */
[----:B------:R-:W-:Y:S01]  /*1bb40*/  @!PT LDS RZ, [RZ] ;  /* 0x00000000fffff984 */ /* 0x000fe20000000800 */
[----:B------:R1:W-:Y:S01]  /*1bb50*/  @P4 LDGSTS.E.BYPASS.LTC128B.128 [R214+0xe000], [R2.64+0x80] ;  /* 0x0e00008002d64fae */ /* 0x0003e2000b901d48 */
[-C--:B------:R-:W-:Y:S02]  /*1bb60*/  @P5 LEA R12, P6, R5, R164.reuse, 0x1 ;  /* 0x000000a4050c5211 */ /* 0x080fe400078c08ff */
[-C--:B------:R-:W-:Y:S02]  /*1bb70*/  @P2 LEA.HI.X R9, R7, R165.reuse, R6, 0x1, P0 ;  /* 0x000000a507092211 */ /* 0x080fe400000f0c06 */
[CCC-:B------:R-:W-:Y:S01]  /*1bb80*/  @P5 LEA.HI.X R13, R5.reuse, R165.reuse, R4.reuse, 0x1, P6 ;  /* 0x000000a5050d5211 */ /* 0x1c0fe200030f0c04 */
[----:B------:R-:W-:Y:S01]  /*1bb90*/  @!P4 STS.128 [R214+0xe000], RZ ;  /* 0x00e000ffd600c388 */ /* 0x000fe20000000c00 */
[CC--:B------:R-:W-:Y:S02]  /*1bba0*/  @P4 LEA R16, P1, R5.reuse, R164.reuse, 0x1 ;  /* 0x000000a405104211 */ /* 0x0c0fe400078208ff */
[C---:B------:R-:W-:Y:S02]  /*1bbb0*/  @P2 LEA R20, P0, R5.reuse, R164, 0x1 ;  /* 0x000000a405142211 */ /* 0x040fe400078008ff */
[CCC-:B------:R-:W-:Y:S01]  /*1bbc0*/  @P4 LEA.HI.X R17, R5.reuse, R165.reuse, R4.reuse, 0x1, P1 ;  /* 0x000000a505114211 */ /* 0x1c0fe200008f0c04 */
[----:B------:R-:W-:Y:S01]  /*1bbd0*/  @!PT LDS RZ, [RZ] ;  /* 0x00000000fffff984 */ /* 0x000fe20000000800 */
[----:B------:R-:W-:Y:S01]  /*1bbe0*/  @!PT LDS RZ, [RZ] ;  /* 0x00000000fffff984 */ /* 0x000fe20000000800 */
[----:B------:R-:W-:Y:S01]  /*1bbf0*/  @!PT LDS RZ, [RZ] ;  /* 0x00000000fffff984 */ /* 0x000fe20000000800 */
[----:B------:R1:W-:Y:S01]  /*1bc00*/  @P2 LDGSTS.E.BYPASS.LTC128B.128 [R214+0x10000], [R2.64+0x100] ;  /* 0x1000010002d62fae */ /* 0x0003e2000b901d48 */
[CC--:B------:R-:W-:Y:S02]  /*1bc10*/  @P2 LEA.HI.X R21, R5.reuse, R165.reuse, R4, 0x1, P0 ;  /* 0x000000a505152211 */ /* 0x0c0fe400000f0c04 */
[----:B------:R-:W-:Y:S03]  /*1bc20*/  IADD3 R6, P6, R5, UR7, RZ ;  /* 0x0000000705067c10 */ /* 0x000fe6000ffde0ff */
        /* <DEDUP_REMOVED lines=13> */
[----:B------:R-:W-:Y:S01]  /*1bd00*/  ISETP.GT.AND P0, PT, R218, R207, PT ;  /* 0x000000cfda00720c */ /* 0x000fe20003f04270 */
        /* <DEDUP_REMOVED lines=178> */
[C---:B------:R-:W-:Y:S07]  /*1c830*/  HMMA.16816.F32 R4, R160.reuse, R164, R4 ;  /* 0x000000a4a004723c */ /* 0x040fee0000001804 */
[----:B------:R-:W-:Y:S01]  /*1c840*/  MOV R164, R2 ;  /* 0x0000000200a47202 */ /* 0x000fe20000000f00 */
[C---:B------:R-:W-:Y:S04]  /*1c850*/  HMMA.16816.F32 R8, R160.reuse, R166, R8 ;  /* 0x000000a6a008723c */ /* 0x040fe80000001808 */
[----:B------:R-:W-:Y:S04]  /*1c860*/  MOV R165, R3 ;  /* 0x0000000300a57202 */ /* 0x000fe80000000f00 */
        /* <DEDUP_REMOVED lines=53> */
[----:B------:R-:W-:Y:S08]  /*1cbc0*/  HMMA.16816.F32 R32, R168, R10, R32 ;  /* 0x0000000aa820723c */ /* 0x000ff00000001820 */
[----:B------:R3:W1:Y:S08]  /*1cbd0*/  MUFU.TANH R234, R15 ;  /* 0x0000000f00ea7308 */ /* 0x0006700000002400 */
        /* <DEDUP_REMOVED lines=75> */
[-C--:B-1----:R-:W-:Y:S02]  /*1d090*/  LEA.HI.X.SX32 R13, R7, R213.reuse, 0x2, P1 ;  /* 0x000000d5070d7211 */ /* 0x082fe400008f16ff */
        /* <DEDUP_REMOVED lines=18> */
.L_x_2007:
[CC--:B---3--:R-:W-:Y:S02]  /*1d1c0*/  LEA R14, P1, R6.reuse, R216.reuse, 0x1 ;  /* 0x000000d8060e7211 */ /* 0x0c8fe400078208ff */
        /* <DEDUP_REMOVED lines=88> */
.L_x_2006:
        /* <DEDUP_REMOVED lines=59> */
[----:B------:R-:W-:Y:S01]  /*1db00*/  ISETP.GT.AND P0, PT, R218, R207, PT ;  /* 0x000000cfda00720c */ /* 0x000fe20003f04270 */
        /* <DEDUP_REMOVED lines=44> */
[C---:B------:R-:W-:Y:S02]  /*1ddd0*/  FMUL.FTZ R36, R2.reuse, R36 ;  /* 0x0000002402247220 */ /* 0x040fe40000410000 */
[----:B------:R-:W-:Y:S02]  /*1dde0*/  FMUL.FTZ R37, R2, R37 ;  /* 0x0000002502257220 */ /* 0x000fe40000410000 */
[----:B------:R-:W-:Y:S01]  /*1ddf0*/  MUFU.EX2 R167, R167 ;  /* 0x000000a700a77308 */ /* 0x000fe20000000800 */
[C---:B------:R-:W-:Y:S02]  /*1de00*/  FMUL.FTZ R38, R0.reuse, R38 ;  /* 0x0000002600267220 */ /* 0x040fe40000410000 */
[----:B------:R-:W-:Y:S02]  /*1de10*/  FMUL.FTZ R39, R0, R39 ;  /* 0x0000002700277220 */ /* 0x000fe40000410000 */
        /* <DEDUP_REMOVED lines=37> */
[C---:B------:R-:W-:Y:S03]  /*1e070*/  HMMA.16816.F32 R12, R128.reuse, R20, R12 ;  /* 0x00000014800c723c */ /* 0x040fe6000000180c */
[C---:B------:R-:W-:Y:S02]  /*1e080*/  FMUL.FTZ R62, R0.reuse, R62 ;  /* 0x0000003e003e7220 */ /* 0x040fe40000410000 */
        /* <DEDUP_REMOVED lines=36> */
[--C-:B------:R-:W-:Y:S02]  /*1e2d0*/  FFMA.FTZ R174, R174, c[0x0][0x23c], -R147.reuse ;  /* 0x00008f00aeae7a23 */ /* 0x100fe40000010893 */
[----:B------:R-:W-:Y:S01]  /*1e2e0*/  FFMA.FTZ R175, R236, c[0x0][0x23c], -R147 ;  /* 0x00008f00ecaf7a23 */ /* 0x000fe20000010893 */
[C---:B---3--:R-:W-:Y:S03]  /*1e2f0*/  HMMA.16816.F32 R44, R128.reuse, R104, R44 ;  /* 0x00000068802c723c */ /* 0x048fe6000000182c */
[----:B------:R-:W-:Y:S01]  /*1e300*/  MUFU.EX2 R174, R174 ;  /* 0x000000ae00ae7308 */ /* 0x000fe20000000800 */
[--C-:B------:R-:W-:Y:S02]  /*1e310*/  FFMA.FTZ R176, R176, c[0x0][0x23c], -R145.reuse ;  /* 0x00008f00b0b07a23 */ /* 0x100fe40000010891 */
[----:B------:R-:W-:Y:S02]  /*1e320*/  FFMA.FTZ R177, R234, c[0x0][0x23c], -R145 ;  /* 0x00008f00eab17a23 */ /* 0x000fe40000010891 */
[----:B------:R-:W-:Y:S01]  /*1e330*/  FFMA.FTZ R179, R232, c[0x0][0x23c], -R147 ;  /* 0x00008f00e8b37a23 */ /* 0x000fe20000010893 */
[C---:B------:R-:W-:Y:S01]  /*1e340*/  HMMA.16816.F32 R48, R128.reuse, R106, R48 ;  /* 0x0000006a8030723c */ /* 0x040fe20000001830 */
[----:B------:R-:W1:Y:S03]  /*1e350*/  LDSM.16.MT88.4 R104, [R200+0x10000] ;  /* 0x01000000c868783b */ /* 0x000e660000004200 */
[----:B------:R-:W2:Y:S01]  /*1e360*/  MUFU.EX2 R175, R175 ;  /* 0x000000af00af7308 */ /* 0x000ea20000000800 */
[----:B------:R-:W-:Y:S02]  /*1e370*/  FFMA.FTZ R232, R148, c[0x0][0x23c], -R145 ;  /* 0x00008f0094e87a23 */ /* 0x000fe40000010891 */
[----:B------:R-:W-:Y:S01]  /*1e380*/  FFMA.FTZ R178, R178, c[0x0][0x23c], -R147 ;  /* 0x00008f00b2b27a23 */ /* 0x000fe20000010893 */
[C---:B------:R-:W-:Y:S01]  /*1e390*/  HMMA.16816.F32 R52, R128.reuse, R100, R52 ;  /* 0x000000648034723c */ /* 0x040fe20000001834 */
[----:B------:R-:W-:Y:S03]  /*1e3a0*/  LDSM.16.MT88.4 R148, [R198+0xf800] ;  /* 0x00f80000c694783b */ /* 0x000fe60000004200 */
[--C-:B------:R-:W-:Y:S02]  /*1e3b0*/  FFMA.FTZ R180, R180, c[0x0][0x23c], -R145.reuse ;  /* 0x00008f00b4b47a23 */ /* 0x100fe40000010891 */
[----:B------:R-:W-:Y:S01]  /*1e3c0*/  MUFU.EX2 R176, R176 ;  /* 0x000000b000b07308 */ /* 0x000fe20000000800 */
[----:B------:R-:W-:Y:S01]  /*1e3d0*/  FFMA.FTZ R181, R230, c[0x0][0x23c], -R145 ;  /* 0x00008f00e6b57a23 */ /* 0x000fe20000010891 */
[C---:B------:R-:W-:Y:S01]  /*1e3e0*/  HMMA.16816.F32 R56, R128.reuse, R102, R56 ;  /* 0x000000668038723c */ /* 0x040fe20000001838 */
[----:B------:R-:W3:Y:S03]  /*1e3f0*/  LDSM.16.MT88.4 R100, [R198+0x10000] ;  /* 0x01000000c664783b */ /* 0x000ee60000004200 */
[--C-:B------:R-:W-:Y:S02]  /*1e400*/  FFMA.FTZ R230, R154, c[0x0][0x23c], -R147.reuse ;  /* 0x00008f009ae67a23 */ /* 0x100fe40000010893 */
[C---:B------:R-:W-:Y:S02]  /*1e410*/  FMUL.FTZ R88, R2.reuse, R88 ;  /* 0x0000005802587220 */ /* 0x040fe40000410000 */
[----:B------:R-:W4:Y:S01]  /*1e420*/  MUFU.EX2 R177, R177 ;  /* 0x000000b100b17308 */ /* 0x000f220000000800 */
[C---:B------:R-:W-:Y:S01]  /*1e430*/  HMMA.16816.F32 R60, R128.reuse, R108, R60 ;  /* 0x0000006c803c723c */ /* 0x040fe2000000183c */
[----:B------:R-:W-:Y:S02]  /*1e440*/  LDSM.16.MT88.4 R152, [R197+0xf800] ;  /* 0x00f80000c598783b */ /* 0x000fe40000004200 */
[----:B------:R-:W-:Y:S02]  /*1e450*/  FMUL.FTZ R89, R2, R89 ;  /* 0x0000005902597220 */ /* 0x000fe40000410000 */
[C---:B------:R-:W-:Y:S03]  /*1e460*/  FMUL.FTZ R90, R0.reuse, R90 ;  /* 0x0000005a005a7220 */ /* 0x040fe60000410000 */
[C---:B------:R-:W-:Y:S01]  /*1e470*/  HMMA.16816.F32 R64, R128.reuse, R110, R64 ;  /* 0x0000006e8040723c */ /* 0x040fe20000001840 */
[----:B------:R-:W5:Y:S01]  /*1e480*/  LDSM.16.MT88.4 R108, [R197+0x10000] ;  /* 0x01000000c56c783b */ /* 0x000f620000004200 */
[----:B------:R-:W-:Y:S02]  /*1e490*/  MUFU.EX2 R179, R179 ;  /* 0x000000b300b37308 */ /* 0x000fe40000000800 */
[----:B------:R-:W-:Y:S02]  /*1e4a0*/  FMUL.FTZ R91, R0, R91 ;  /* 0x0000005b005b7220 */ /* 0x000fe40000410000 */
[C---:B------:R-:W-:Y:S02]  /*1e4b0*/  FMUL.FTZ R92, R2.reuse, R92 ;  /* 0x0000005c025c7220 */ /* 0x040fe40000410000 */
[----:B------:R-:W-:Y:S01]  /*1e4c0*/  FMUL.FTZ R93, R2, R93 ;  /* 0x0000005d025d7220 */ /* 0x000fe20000410000 */
[C---:B-1----:R-:W-:Y:S03]  /*1e4d0*/  HMMA.16816.F32 R68, R128.reuse, R104, R68 ;  /* 0x000000688044723c */ /* 0x042fe60000001844 */
[C---:B------:R-:W-:Y:S01]  /*1e4e0*/  FMUL.FTZ R94, R0.reuse, R94 ;  /* 0x0000005e005e7220 */ /* 0x040fe20000410000 */
[----:B------:R-:W1:Y:S01]  /*1e4f0*/  MUFU.EX2 R178, R178 ;  /* 0x000000b200b27308 */ /* 0x000e620000000800 */
[----:B------:R-:W-:Y:S02]  /*1e500*/  FMUL.FTZ R95, R0, R95 ;  /* 0x0000005f005f7220 */ /* 0x000fe40000410000 */
[C---:B------:R-:W-:Y:S01]  /*1e510*/  FMUL.FTZ R96, R2.reuse, R96 ;  /* 0x0000006002607220 */ /* 0x040fe20000410000 */
[C---:B------:R-:W-:Y:S01]  /*1e520*/  HMMA.16816.F32 R72, R128.reuse, R106, R72 ;  /* 0x0000006a8048723c */ /* 0x040fe20000001848 */
[----:B------:R-:W1:Y:S03]  /*1e530*/  LDSM.16.MT88.4 R104, [R196+0x10000] ;  /* 0x01000000c468783b */ /* 0x000e660000004200 */
[C---:B------:R-:W-:Y:S02]  /*1e540*/  FMUL.FTZ R76, R2.reuse, R76 ;  /* 0x0000004c024c7220 */ /* 0x040fe40000410000 */
[----:B------:R-:W-:Y:S01]  /*1e550*/  FMUL.FTZ R77, R2, R77 ;  /* 0x0000004d024d7220 */ /* 0x000fe20000410000 */
[----:B------:R-:W-:Y:S01]  /*1e560*/  MUFU.EX2 R180, R180 ;  /* 0x000000b400b47308 */ /* 0x000fe20000000800 */
[C---:B------:R-:W-:Y:S04]  /*1e570*/  FMUL.FTZ R78, R0.reuse, R78 ;  /* 0x0000004e004e7220 */ /* 0x040fe80000410000 */
[----:B------:R-:W-:Y:S02]  /*1e580*/  FMUL.FTZ R79, R0, R79 ;  /* 0x0000004f004f7220 */ /* 0x000fe40000410000 */
[----:B------:R-:W-:Y:S02]  /*1e590*/  FMUL.FTZ R97, R2, R97 ;  /* 0x0000006102617220 */ /* 0x000fe40000410000 */
[C---:B------:R-:W-:Y:S01]  /*1e5a0*/  FMUL.FTZ R98, R0.reuse, R98 ;  /* 0x0000006200627220 */ /* 0x040fe20000410000 */
[----:B------:R-:W1:Y:S01]  /*1e5b0*/  MUFU.EX2 R181, R181 ;  /* 0x000000b500b57308 */ /* 0x000e620000000800 */
[----:B------:R-:W-:Y:S01]  /*1e5c0*/  FMUL.FTZ R99, R0, R99 ;  /* 0x0000006300637220 */ /* 0x000fe20000410000 */
[C---:B---3--:R-:W-:Y:S03]  /*1e5d0*/  HMMA.16816.F32 R76, R128.reuse, R100, R76 ;  /* 0x00000064804c723c */ /* 0x048fe6000000184c */
[C---:B------:R-:W-:Y:S02]  /*1e5e0*/  FMUL.FTZ R80, R2.reuse, R80 ;  /* 0x0000005002507220 */ /* 0x040fe40000410000 */
[----:B------:R-:W-:Y:S02]  /*1e5f0*/  FMUL.FTZ R81, R2, R81 ;  /* 0x0000005102517220 */ /* 0x000fe40000410000 */
[C---:B------:R-:W-:Y:S01]  /*1e600*/  FMUL.FTZ R82, R0.reuse, R82 ;  /* 0x0000005200527220 */ /* 0x040fe20000410000 */
[----:B--2---:R-:W-:Y:S01]  /*1e610*/  F2FP.PACK_AB R100, R175, R174 ;  /* 0x000000aeaf64723e */ /* 0x004fe200000000ff */
[----:B------:R-:W-:Y:S01]  /*1e620*/  FMUL.FTZ R83, R0, R83 ;  /* 0x0000005300537220 */ /* 0x000fe20000410000 */
[----:B------:R-:W2:Y:S02]  /*1e630*/  MUFU.EX2 R230, R230 ;  /* 0x000000e600e67308 */ /* 0x000ea40000000800 */
[----:B----4-:R-:W-:Y:S01]  /*1e640*/  F2FP.PACK_AB R101, R177, R176 ;  /* 0x000000b0b165723e */ /* 0x010fe200000000ff */
[--C-:B------:R-:W-:Y:S02]  /*1e650*/  FFMA.FTZ R183, R226, c[0x0][0x23c], -R147.reuse ;  /* 0x00008f00e2b77a23 */ /* 0x100fe40000010893 */
[----:B------:R-:W-:Y:S01]  /*1e660*/  FFMA.FTZ R226, R228, c[0x0][0x23c], -R147 ;  /* 0x00008f00e4e27a23 */ /* 0x000fe20000010893 */
[C---:B------:R-:W-:Y:S03]  /*1e670*/  HMMA.16816.F32 R80, R128.reuse, R102, R80 ;  /* 0x000000668050723c */ /* 0x040fe60000001850 */
[--C-:B------:R-:W-:Y:S01]  /*1e680*/  FFMA.FTZ R228, R156, c[0x0][0x23c], -R145.reuse ;  /* 0x00008f009ce47a23 */ /* 0x100fe20000010891 */
[----:B------:R-:W-:Y:S01]  /*1e690*/  MUFU.EX2 R183, R183 ;  /* 0x000000b700b77308 */ /* 0x000fe20000000800 */
[----:B------:R-:W-:Y:S01]  /*1e6a0*/  LDSM.16.MT88.4 R156, [R196+0xf800] ;  /* 0x00f80000c49c783b */ /* 0x000fe20000004200 */
[----:B------:R-:W-:Y:S01]  /*1e6b0*/  FFMA.FTZ R223, R224, c[0x0][0x23c], -R145 ;  /* 0x00008f00e0df7a23 */ /* 0x000fe20000010891 */
[----:B-1----:R-:W-:Y:S01]  /*1e6c0*/  F2FP.PACK_AB R102, R178, R179 ;  /* 0x000000b3b266723e */ /* 0x002fe200000000ff */
[C---:B-----5:R-:W-:Y:S04]  /*1e6d0*/  HMMA.16816.F32 R84, R128.reuse, R108, R84 ;  /* 0x0000006c8054723c */ /* 0x060fe80000001854 */
[--C-:B------:R-:W-:Y:S01]  /*1e6e0*/  FFMA.FTZ R224, R162, c[0x0][0x23c], -R147.reuse ;  /* 0x00008f00a2e07a23 */ /* 0x100fe20000010893 */
[----:B------:R-:W-:Y:S01]  /*1e6f0*/  F2FP.PACK_AB R103, R181, R180 ;  /* 0x000000b4b567723e */ /* 0x000fe200000000ff */
[----:B------:R-:W-:Y:S01]  /*1e700*/  LDSM.16.MT88.4 R160, [R200+0x11800] ;  /* 0x01180000c8a0783b */ /* 0x000fe20000004200 */
[----:B------:R-:W-:Y:S01]  /*1e710*/  FFMA.FTZ R147, R144, c[0x0][0x23c], -R147 ;  /* 0x00008f0090937a23 */ /* 0x000fe20000010893 */
[C---:B------:R-:W-:Y:S01]  /*1e720*/  HMMA.16816.F32 R88, R128.reuse, R110, R88 ;  /* 0x0000006e8058723c */ /* 0x040fe20000001858 */
[----:B------:R-:W-:Y:S03]  /*1e730*/  MUFU.EX2 R226, R226 ;  /* 0x000000e200e27308 */ /* 0x000fe60000000800 */
[--C-:B------:R-:W-:Y:S02]  /*1e740*/  FFMA.FTZ R182, R182, c[0x0][0x23c], -R145.reuse ;  /* 0x00008f00b6b67a23 */ /* 0x100fe40000010891 */
[----:B------:R-:W1:Y:S01]  /*1e750*/  LDSM.16.MT88.4 R108, [R198+0xc800] ;  /* 0x00c80000c66c783b */ /* 0x000e620000004200 */
[--C-:B------:R-:W-:Y:S01]  /*1e760*/  FFMA.FTZ R134, R134, c[0x0][0x23c], -R145.reuse ;  /* 0x00008f0086867a23 */ /* 0x100fe20000010891 */
[C---:B------:R-:W-:Y:S03]  /*1e770*/  HMMA.16816.F32 R92, R128.reuse, R104, R92 ;  /* 0x00000068805c723c */ /* 0x040fe6000000185c */
[----:B------:R-:W-:Y:S01]  /*1e780*/  MUFU.EX2 R234, R147 ;  /* 0x0000009300ea7308 */ /* 0x000fe20000000800 */
[----:B------:R-:W-:Y:S02]  /*1e790*/  FFMA.FTZ R145, R133, c[0x0][0x23c], -R145 ;  /* 0x00008f0085917a23 */ /* 0x000fe40000010891 */
[----:B------:R-:W-:Y:S02]  /*1e7a0*/  FFMA.FTZ R173, R2, R221, R173 ;  /* 0x000000dd02ad7223 */ /* 0x000fe400000100ad */
[----:B------:R-:W-:Y:S01]  /*1e7b0*/  HMMA.16816.F32 R96, R128, R106, R96 ;  /* 0x0000006a8060723c */ /* 0x000fe20000001860 */
[----:B------:R-:W3:Y:S03]  /*1e7c0*/  LDSM.16.MT88.4 R104, [R196+0xe800] ;  /* 0x00e80000c468783b */ /* 0x000ee60000004200 */
[----:B------:R-:W-:Y:S01]  /*1e7d0*/  FFMA.FTZ R169, R0, R219, R169 ;  /* 0x000000db00a97223 */ /* 0x000fe200000100a9 */
[----:B------:R4:W-:Y:S01]  /*1e7e0*/  MUFU.EX2 R133, R145 ;  /* 0x0000009100857308 */ /* 0x0009e20000000800 */
[----:B------:R-:W-:Y:S02]  /*1e7f0*/  FADD.FTZ R172, R172, R173 ;  /* 0x000000adacac7221 */ /* 0x000fe40000010000 */
[C---:B------:R-:W-:Y:S05]  /*1e800*/  HMMA.16816.F32 R4, R100.reuse, R112, R4 ;  /* 0x000000706404723c */ /* 0x040fea0000001804 */
[----:B------:R-:W-:Y:S02]  /*1e810*/  FADD.FTZ R168, R168, R169 ;  /* 0x000000a9a8a87221 */ /* 0x000fe40000010000 */
[----:B------:R-:W-:Y:S01]  /*1e820*/  MUFU.EX2 R223, R223 ;  /* 0x000000df00df7308 */ /* 0x000fe20000000800 */
[C---:B------:R-:W-:Y:S01]  /*1e830*/  HMMA.16816.F32 R8, R100.reuse, R114, R8 ;  /* 0x000000726408723c */ /* 0x040fe20000001808 */
[----:B------:R-:W-:Y:S08]  /*1e840*/  LDSM.16.MT88.4 R112, [R198+0x10800] ;  /* 0x01080000c670783b */ /* 0x000ff00000004200 */
[----:B------:R-:W-:Y:S01]  /*1e850*/  MUFU.EX2 R182, R182 ;  /* 0x000000b600b67308 */ /* 0x000fe20000000800 */
[----:B----4-:R-:W-:Y:S01]  /*1e860*/  LDSM.16.MT88.4 R144, [R200+0xf800] ;  /* 0x00f80000c890783b */ /* 0x010fe20000004200 */
[C---:B-1----:R-:W-:Y:S08]  /*1e870*/  HMMA.16816.F32 R12, R100.reuse, R108, R12 ;  /* 0x0000006c640c723c */ /* 0x042ff0000000180c */
[----:B------:R-:W-:Y:S01]  /*1e880*/  MUFU.EX2 R224, R224 ;  /* 0x000000e000e07308 */ /* 0x000fe20000000800 */
[C---:B------:R-:W-:Y:S01]  /*1e890*/  HMMA.16816.F32 R16, R100.reuse, R110, R16 ;  /* 0x0000006e6410723c */ /* 0x040fe20000001810 */
[----:B------:R-:W1:Y:S08]  /*1e8a0*/  LDSM.16.MT88.4 R108, [R200+0x10800] ;  /* 0x01080000c86c783b */ /* 0x000e700000004200 */
[----:B------:R-:W-:Y:S01]  /*1e8b0*/  MUFU.EX2 R228, R228 ;  /* 0x000000e400e47308 */ /* 0x000fe20000000800 */
[C---:B------:R-:W-:Y:S08]  /*1e8c0*/  HMMA.16816.F32 R20, R100.reuse, R116, R20 ;  /* 0x000000746414723c */ /* 0x040ff00000001814 */
[C---:B------:R-:W-:Y:S01]  /*1e8d0*/  HMMA.16816.F32 R24, R100.reuse, R118, R24 ;  /* 0x000000766418723c */ /* 0x040fe20000001818 */
[----:B------:R-:W-:Y:S01]  /*1e8e0*/  LDSM.16.MT88.4 R116, [R196+0x10800] ;  /* 0x01080000c474783b */ /* 0x000fe20000004200 */
[----:B------:R-:W4:Y:S06]  /*1e8f0*/  MUFU.EX2 R232, R232 ;  /* 0x000000e800e87308 */ /* 0x000f2c0000000800 */
[C---:B------:R-:W-:Y:S04]  /*1e900*/  HMMA.16816.F32 R28, R100.reuse, R120, R28 ;  /* 0x00000078641c723c */ /* 0x040fe8000000181c */
[----:B------:R-:W5:Y:S04]  /*1e910*/  MUFU.EX2 R134, R134 ;  /* 0x0000008600867308 */ /* 0x000f680000000800 */
[C---:B------:R-:W-:Y:S01]  /*1e920*/  HMMA.16816.F32 R32, R100.reuse, R122, R32 ;  /* 0x0000007a6420723c */ /* 0x040fe20000001820 */
[----:B------:R-:W-:Y:S07]  /*1e930*/  LDSM.16.MT88.4 R120, [R198+0xd000] ;  /* 0x00d00000c678783b */ /* 0x000fee0000004200 */
[C---:B------:R-:W-:Y:S08]  /*1e940*/  HMMA.16816.F32 R36, R100.reuse, R124, R36 ;  /* 0x0000007c6424723c */ /* 0x040ff00000001824 */
[C---:B------:R-:W-:Y:S01]  /*1e950*/  HMMA.16816.F32 R40, R100.reuse, R126, R40 ;  /* 0x0000007e6428723c */ /* 0x040fe20000001828 */
[----:B------:R-:W-:Y:S07]  /*1e960*/  LDSM.16.MT88.4 R124, [R196+0xd000] ;  /* 0x00d00000c47c783b */ /* 0x000fee0000004200 */
[C---:B------:R-:W-:Y:S07]  /*1e970*/  HMMA.16816.F32 R44, R100.reuse, R136, R44 ;  /* 0x00000088642c723c */ /* 0x040fee000000182c */
[----:B--2---:R-:W-:Y:S01]  /*1e980*/  F2FP.PACK_AB R136, R230, R229 ;  /* 0x000000e5e688723e */ /* 0x004fe200000000ff */
[C---:B------:R-:W-:Y:S04]  /*1e990*/  HMMA.16816.F32 R48, R100.reuse, R138, R48 ;  /* 0x0000008a6430723c */ /* 0x040fe80000001830 */
[----:B----4-:R-:W-:Y:S03]  /*1e9a0*/  F2FP.PACK_AB R137, R232, R231 ;  /* 0x000000e7e889723e */ /* 0x010fe600000000ff */
[----:B------:R-:W-:Y:S01]  /*1e9b0*/  F2FP.PACK_AB R138, R234, R233 ;  /* 0x000000e9ea8a723e */ /* 0x000fe200000000ff */
[C---:B------:R-:W-:Y:S04]  /*1e9c0*/  HMMA.16816.F32 R52, R100.reuse, R140, R52 ;  /* 0x0000008c6434723c */ /* 0x040fe80000001834 */
[----:B-----5:R-:W-:Y:S04]  /*1e9d0*/  F2FP.PACK_AB R139, R133, R134 ;  /* 0x00000086858b723e */ /* 0x020fe800000000ff */
[C---:B------:R-:W-:Y:S01]  /*1e9e0*/  HMMA.16816.F32 R56, R100.reuse, R142, R56 ;  /* 0x0000008e6438723c */ /* 0x040fe20000001838 */
[----:B------:R-:W-:Y:S07]  /*1e9f0*/  LDSM.16.MT88.4 R140, [R196+0xd800] ;  /* 0x00d80000c48c783b */ /* 0x000fee0000004200 */
[C---:B---3--:R-:W-:Y:S08]  /*1ea00*/  HMMA.16816.F32 R60, R100.reuse, R104, R60 ;  /* 0x00000068643c723c */ /* 0x048ff0000000183c */
[C---:B------:R-:W-:Y:S01]  /*1ea10*/  HMMA.16816.F32 R64, R100.reuse, R106, R64 ;  /* 0x0000006a6440723c */ /* 0x040fe20000001840 */
[----:B------:R-:W2:Y:S07]  /*1ea20*/  LDSM.16.MT88.4 R104, [R197+0x10800] ;  /* 0x01080000c568783b */ /* 0x000eae0000004200 */
[C---:B-1----:R-:W-:Y:S08]  /*1ea30*/  HMMA.16816.F32 R68, R100.reuse, R108, R68 ;  /* 0x0000006c6444723c */ /* 0x042ff00000001844 */
[C---:B------:R-:W-:Y:S01]  /*1ea40*/  HMMA.16816.F32 R72, R100.reuse, R110, R72 ;  /* 0x0000006e6448723c */ /* 0x040fe20000001848 */
[----:B------:R-:W1:Y:S07]  /*1ea50*/  LDSM.16.MT88.4 R108, [R200+0xd000] ;  /* 0x00d00000c86c783b */ /* 0x000e6e0000004200 */
[C---:B------:R-:W-:Y:S08]  /*1ea60*/  HMMA.16816.F32 R76, R100.reuse, R112, R76 ;  /* 0x00000070644c723c */ /* 0x040ff0000000184c */
[C---:B------:R-:W-:Y:S01]  /*1ea70*/  HMMA.16816.F32 R80, R100.reuse, R114, R80 ;  /* 0x000000726450723c */ /* 0x040fe20000001850 */
[----:B------:R-:W3:Y:S07]  /*1ea80*/  LDSM.16.MT88.4 R112, [R197+0xd000] ;  /* 0x00d00000c570783b */ /* 0x000eee0000004200 */
[C---:B--2---:R-:W-:Y:S08]  /*1ea90*/  HMMA.16816.F32 R84, R100.reuse, R104, R84 ;  /* 0x000000686454723c */ /* 0x044ff00000001854 */
[C---:B------:R-:W-:Y:S01]  /*1eaa0*/  HMMA.16816.F32 R88, R100.reuse, R106, R88 ;  /* 0x0000006a6458723c */ /* 0x040fe20000001858 */
[----:B------:R-:W2:Y:S07]  /*1eab0*/  LDSM.16.MT88.4 R104, [R200+0xf000] ;  /* 0x00f00000c868783b */ /* 0x000eae0000004200 */
[C---:B------:R-:W-:Y:S08]  /*1eac0*/  HMMA.16816.F32 R92, R100.reuse, R116, R92 ;  /* 0x00000074645c723c */ /* 0x040ff0000000185c */
[----:B------:R-:W-:Y:S01]  /*1ead0*/  HMMA.16816.F32 R96, R100, R118, R96 ;  /* 0x000000766460723c */ /* 0x000fe20000001860 */
[----:B------:R-:W4:Y:S06]  /*1eae0*/  LDSM.16.MT88.4 R116, [R198+0xf000] ;  /* 0x00f00000c674783b */ /* 0x000f2c0000004200 */
[----:B------:R-:W-:Y:S02]  /*1eaf0*/  F2FP.PACK_AB R100, R226, R183 ;  /* 0x000000b7e264723e */ /* 0x000fe400000000ff */
[----:B------:R-:W-:Y:S03]  /*1eb00*/  F2FP.PACK_AB R101, R182, R223 ;  /* 0x000000dfb665723e */ /* 0x000fe600000000ff */
[----:B------:R-:W-:Y:S02]  /*1eb10*/  F2FP.PACK_AB R102, R225, R224 ;  /* 0x000000e0e166723e */ /* 0x000fe400000000ff */
[----:B------:R-:W-:Y:S07]  /*1eb20*/  F2FP.PACK_AB R103, R228, R227 ;  /* 0x000000e3e467723e */ /* 0x000fee00000000ff */
[C---:B-1----:R-:W-:Y:S08]  /*1eb30*/  HMMA.16816.F32 R4, R100.reuse, R108, R4 ;  /* 0x0000006c6404723c */ /* 0x042ff00000001804 */
[C---:B------:R-:W-:Y:S01]  /*1eb40*/  HMMA.16816.F32 R8, R100.reuse, R110, R8 ;  /* 0x0000006e6408723c */ /* 0x040fe20000001808 */
[----:B------:R-:W1:Y:S07]  /*1eb50*/  LDSM.16.MT88.4 R108, [R197+0xf000] ;  /* 0x00f00000c56c783b */ /* 0x000e6e0000004200 */
        /* <DEDUP_REMOVED lines=8> */
[C---:B--2---:R-:W-:Y:S08]  /*1ebe0*/  HMMA.16816.F32 R36, R100.reuse, R104, R36 ;  /* 0x000000686424723c */ /* 0x044ff00000001824 */
[C---:B------:R-:W-:Y:S01]  /*1ebf0*/  HMMA.16816.F32 R40, R100.reuse, R106, R40 ;  /* 0x0000006a6428723c */ /* 0x040fe20000001828 */
[----:B------:R-:W2:Y:S07]  /*1ec00*/  LDSM.16.MT88.4 R104, [R200+0x11000] ;  /* 0x01100000c868783b */ /* 0x000eae0000004200 */
[C---:B----4-:R-:W-:Y:S08]  /*1ec10*/  HMMA.16816.F32 R44, R100.reuse, R116, R44 ;  /* 0x00000074642c723c */ /* 0x050ff0000000182c */
[C---:B------:R-:W-:Y:S01]  /*1ec20*/  HMMA.16816.F32 R48, R100.reuse, R118, R48 ;  /* 0x000000766430723c */ /* 0x040fe20000001830 */
[----:B------:R-:W4:Y:S07]  /*1ec30*/  LDSM.16.MT88.4 R116, [R198+0x11000] ;  /* 0x01100000c674783b */ /* 0x000f2e0000004200 */
        /* <DEDUP_REMOVED lines=8> */
[----:B------:R-:W-:Y:S07]  /*1ecc0*/  LDSM.16.MT88.4 R104, [R197+0xd800] ;  /* 0x00d80000c568783b */ /* 0x000fee0000004200 */
[C---:B----4-:R-:W-:Y:S08]  /*1ecd0*/  HMMA.16816.F32 R76, R100.reuse, R116, R76 ;  /* 0x00000074644c723c */ /* 0x050ff0000000184c */
[C---:B------:R-:W-:Y:S01]  /*1ece0*/  HMMA.16816.F32 R80, R100.reuse, R118, R80 ;  /* 0x000000766450723c */ /* 0x040fe20000001850 */
[----:B------:R-:W2:Y:S07]  /*1ecf0*/  LDSM.16.MT88.4 R116, [R198+0xd800] ;  /* 0x00d80000c674783b */ /* 0x000eae0000004200 */
[C---:B-1----:R-:W-:Y:S08]  /*1ed00*/  HMMA.16816.F32 R84, R100.reuse, R108, R84 ;  /* 0x0000006c6454723c */ /* 0x042ff00000001854 */
[C---:B------:R-:W-:Y:S08]  /*1ed10*/  HMMA.16816.F32 R88, R100.reuse, R110, R88 ;  /* 0x0000006e6458723c */ /* 0x040ff00000001858 */
[C---:B---3--:R-:W-:Y:S08]  /*1ed20*/  HMMA.16816.F32 R92, R100.reuse, R112, R92 ;  /* 0x00000070645c723c */ /* 0x048ff0000000185c */
[----:B------:R-:W-:Y:S08]  /*1ed30*/  HMMA.16816.F32 R96, R100, R114, R96 ;  /* 0x000000726460723c */ /* 0x000ff00000001860 */
[C---:B------:R-:W-:Y:S01]  /*1ed40*/  HMMA.16816.F32 R128, R136.reuse, R124, R4 ;  /* 0x0000007c8880723c */ /* 0x040fe20000001804 */
[----:B------:R-:W1:Y:S07]  /*1ed50*/  LDSM.16.MT88.4 R4, [R198+0x11800] ;  /* 0x01180000c604783b */ /* 0x000e6e0000004200 */
[C---:B------:R-:W-:Y:S01]  /*1ed60*/  HMMA.16816.F32 R124, R136.reuse, R126, R8 ;  /* 0x0000007e887c723c */ /* 0x040fe20000001808 */
[----:B------:R-:W3:Y:S07]  /*1ed70*/  LDSM.16.MT88.4 R8, [R197+0x11800] ;  /* 0x01180000c508783b */ /* 0x000eee0000004200 */
[C---:B--2---:R-:W-:Y:S01]  /*1ed80*/  HMMA.16816.F32 R120, R136.reuse, R116, R12 ;  /* 0x000000748878723c */ /* 0x044fe2000000180c */
[----:B------:R-:W2:Y:S07]  /*1ed90*/  LDSM.16.MT88.4 R12, [R196+0x11800] ;  /* 0x01180000c40c783b */ /* 0x000eae0000004200 */
        /* <DEDUP_REMOVED lines=31> */
[C---:B--2---:R-:W-:Y:S03]  /*1ef90*/  HMMA.16816.F32 R92, R136.reuse, R12, R92 ;  /* 0x0000000c885c723c */ /* 0x044fe6000000185c */
[----:B------:R-:W-:Y:S02]  /*1efa0*/  FADD.FTZ R5, R183, R178 ;  /* 0x000000b2b7057221 */ /* 0x000fe40000010000 */
[----:B------:R-:W-:Y:S02]  /*1efb0*/  FADD.FTZ R223, R223, R0 ;  /* 0x00000000dfdf7221 */ /* 0x000fe40000010000 */
[----:B------:R-:W-:Y:S01]  /*1efc0*/  FADD.FTZ R5, R226, R5 ;  /* 0x00000005e2057221 */ /* 0x000fe20000010000 */
[----:B------:R-:W-:Y:S04]  /*1efd0*/  HMMA.16816.F32 R96, R136, R14, R96 ;  /* 0x0000000e8860723c */ /* 0x000fe80000001860 */
[----:B------:R-:W-:Y:S02]  /*1efe0*/  FADD.FTZ R182, R182, R223 ;  /* 0x000000dfb6b67221 */ /* 0x000fe40000010000 */
[----:B------:R-:W-:Y:S02]  /*1eff0*/  FADD.FTZ R0, R224, R5 ;  /* 0x00000005e0007221 */ /* 0x000fe40000010000 */
[----:B------:R-:W-:Y:S04]  /*1f000*/  FADD.FTZ R227, R227, R182 ;  /* 0x000000b6e3e37221 */ /* 0x000fe80000010000 */
[----:B------:R-:W-:Y:S02]  /*1f010*/  FADD.FTZ R0, R225, R0 ;  /* 0x00000000e1007221 */ /* 0x000fe40000010000 */
[----:B------:R-:W-:Y:S02]  /*1f020*/  FADD.FTZ R228, R228, R227 ;  /* 0x000000e3e4e47221 */ /* 0x000fe40000010000 */
[----:B------:R-:W-:Y:S01]  /*1f030*/  FADD.FTZ R229, R229, R0 ;  /* 0x00000000e5e57221 */ /* 0x000fe20000010000 */
[----:B------:R-:W-:Y:S01]  /*1f040*/  MOV R0, R3 ;  /* 0x0000000300007202 */ /* 0x000fe20000000f00 */
[----:B------:R-:W-:Y:S02]  /*1f050*/  FADD.FTZ R231, R231, R228 ;  /* 0x000000e4e7e77221 */ /* 0x000fe40000010000 */
[----:B------:R-:W-:Y:S02]  /*1f060*/  FADD.FTZ R230, R230, R229 ;  /* 0x000000e5e6e67221 */ /* 0x000fe40000010000 */
[----:B------:R-:W-:Y:S02]  /*1f070*/  FADD.FTZ R231, R232, R231 ;  /* 0x000000e7e8e77221 */ /* 0x000fe40000010000 */
[----:B------:R-:W-:Y:S02]  /*1f080*/  FADD.FTZ R221, R233, R230 ;  /* 0x000000e6e9dd7221 */ /* 0x000fe40000010000 */
[----:B------:R-:W-:Y:S02]  /*1f090*/  FADD.FTZ R134, R134, R231 ;  /* 0x000000e786867221 */ /* 0x000fe40000010000 */
[----:B------:R-:W-:Y:S02]  /*1f0a0*/  FADD.FTZ R221, R234, R221 ;  /* 0x000000ddeadd7221 */ /* 0x000fe40000010000 */
[----:B------:R-:W-:Y:S01]  /*1f0b0*/  FADD.FTZ R219, R133, R134 ;  /* 0x0000008685db7221 */ /* 0x000fe20000010000 */
[----:B------:R-:W-:-:S05]  /*1f0c0*/  @P0 BRA `(.L_x_2008) ;  /* 0xffffc51000000947 */ /* 0x000fca000383ffff */
.L_x_2004:
        /* <DEDUP_REMOVED lines=281> */
.L_x_2010:
[----:B--23--:R-:W-:Y:S05]  /*20260*/  BSYNC B0 ;  /* 0x0000000000007941 */ /* 0x00cfea0003800000 */
.L_x_2009:
        /* <DEDUP_REMOVED lines=19> */
.L_x_2012:
[----:B------:R-:W-:Y:S05]  /*203a0*/  BSYNC B0 ;  /* 0x0000000000007941 */ /* 0x000fea0003800000 */
.L_x_2011:
        /* <DEDUP_REMOVED lines=11> */
.L_x_2014:
[----:B------:R-:W-:Y:S05]  /*20460*/  BSYNC B0 ;  /* 0x0000000000007941 */ /* 0x000fea0003800000 */
.L_x_2013:
        /* <DEDUP_REMOVED lines=11> */
.L_x_2016:
[----:B------:R-:W-:Y:S05]  /*20520*/  BSYNC B0 ;  /* 0x0000000000007941 */ /* 0x000fea0003800000 */
.L_x_2015:
        /* <DEDUP_REMOVED lines=11> */
.L_x_2018:
[----:B------:R-:W-:Y:S05]  /*205e0*/  BSYNC B0 ;  /* 0x0000000000007941 */ /* 0x000fea0003800000 */
.L_x_2017:
        /* <DEDUP_REMOVED lines=11> */
.L_x_2020:
[----:B------:R-:W-:Y:S05]  /*206a0*/  BSYNC B0 ;  /* 0x0000000000007941 */ /* 0x000fea0003800000 */
.L_x_2019:
        /* <DEDUP_REMOVED lines=11> */
.L_x_2022:
[----:B------:R-:W-:Y:S05]  /*20760*/  BSYNC B0 ;  /* 0x0000000000007941 */ /* 0x000fea0003800000 */
.L_x_2021:
        /* <DEDUP_REMOVED lines=11> */
.L_x_2024:
[----:B------:R-:W-:Y:S05]  /*20820*/  BSYNC B0 ;  /* 0x0000000000007941 */ /* 0x000fea0003800000 */
.L_x_2023:
        /* <DEDUP_REMOVED lines=12> */
.L_x_2025:
        /* <DEDUP_REMOVED lines=9> */
.L_x_4105:


//--------------------- .text._ZN5flash24flash_fwd_splitkv_kernelI23Flash_fwd_kernel_traitsILi192ELi64ELi64ELi4ELb0ELb0EN7cutlass6half_tE19Flash_kernel_traitsILi192ELi64ELi64ELi4ES3_EELb1ELb0ELb0ELb0ELb1ELb0ELb0ELb0EEEvNS_16Flash_fwd_paramsE --------------------------
	.section	.text._ZN5flash24flash_fwd_splitkv_kernelI23Flash_fwd_kernel_traitsILi192ELi64ELi64ELi4ELb0ELb0EN7cutlass6half_tE19Flash_kernel_traitsILi192ELi64ELi64ELi4ES3_EELb1ELb0ELb0ELb0ELb1ELb0ELb0ELb0EEEvNS_16Flash_fwd_paramsE,"ax",@progbits
	.sectioninfo	@"SHI_REGISTERS=226"
	.align	128
        .global         _ZN5flash24flash_fwd_splitkv_kernelI23Flash_fwd_kernel_traitsILi192ELi64ELi64ELi4ELb0ELb0EN7cutlass6half_tE19Flash_kernel_traitsILi192ELi64ELi64ELi4ES3_EELb1ELb0ELb0ELb0ELb1ELb0ELb0ELb0EEEvNS_16Flash_fwd_paramsE
        .type           _ZN5flash24flash_fwd_splitkv_kernelI23Flash_fwd_kernel_traitsILi192ELi64ELi64ELi4ELb0ELb0EN7cutlass6half_tE19Flash_kernel_traitsILi192ELi64ELi64ELi4ES3_EELb1ELb0ELb0ELb0ELb1ELb0ELb0ELb0EEEvNS_16Flash_fwd_paramsE,@function
        .size           _ZN5flash24flash_fwd_splitkv_kernelI23Flash_fwd_kernel_traitsILi192ELi64ELi64ELi4ELb0ELb0EN7cutlass6half_tE19Flash_kernel_traitsILi192ELi64ELi64ELi4ES3_EELb1ELb0ELb0ELb0ELb1ELb0ELb0ELb0EEEvNS_16Flash_fwd_paramsE,(.L_x_4106 - _ZN5flash24flash_fwd_splitkv_kernelI23Flash_fwd_kernel_traitsILi192ELi64ELi64ELi4ELb0ELb0EN7cutlass6half_tE19Flash_kernel_traitsILi192ELi64ELi64ELi4ES3_EELb1ELb0ELb0ELb0ELb1ELb0ELb0ELb0EEEvNS_16Flash_fwd_paramsE)
        .other          _ZN5flash24flash_fwd_splitkv_kernelI23Flash_fwd_kernel_traitsILi192ELi64ELi64ELi4ELb0ELb0EN7cutlass6half_tE19Flash_kernel_traitsILi192ELi64ELi64ELi4ES3_EELb1ELb0ELb0ELb0ELb1ELb0ELb0ELb0EEEvNS_16Flash_fwd_paramsE,@"STO_CUDA_ENTRY STV_DEFAULT"
_ZN5flash24flash_fwd_splitkv_kernelI23Flash_fwd_kernel_traitsILi192ELi64ELi64ELi4ELb0ELb0EN7cutlass6half_tE19Flash_kernel_traitsILi192ELi64ELi64ELi4ES3_EELb1ELb0ELb0ELb0ELb1ELb0ELb0ELb0EEEvNS_16Flash_fwd_paramsE:
.text._ZN5flash24flash_fwd_splitkv_kernelI23Flash_fwd_kernel_traitsILi192ELi64ELi64ELi4ELb0ELb0EN7cutlass6half_tE19Flash_kernel_traitsILi192ELi64ELi64ELi4ES3_EELb1ELb0ELb0ELb0ELb1ELb0ELb0ELb0EEEvNS_16Flash_fwd_paramsE:
        /* <DEDUP_REMOVED lines=24> */
[----:B------:R-:W4:Y:S04]  /*0180*/  S2R R28, SR_CTAID.Z ;  /* 0x00000000001c7919 */ /* 0x000f280000002700 */
[----:B------:R-:W1:Y:S01]  /*0190*/  S2R R86, SR_TID.X ;  /* 0x0000000000567919 */ /* 0x000e620000002100 */
[----:B------:R-:W-:Y:S01]  /*01a0*/  ISETP.NE.AND.EX P0, PT, RZ, c[0x0][0x24c], PT, P0 ;  /* 0x00009300ff007a0c */ /* 0x000fe20003f05300 */
[----:B--2---:R-:W-:-:S02]  /*01b0*/  @P2 IMAD.IADD R90, R3, 0x1, -R202 ;  /* 0x00000001035a2824 */ /* 0x004fc400078e0aca */
[----:B------:R-:W-:-:S10]  /*01c0*/  @!P2 IMAD.MOV.U32 R90, RZ, RZ, c[0x0][0x214] ;  /* 0x00008500ff5aa624 */ /* 0x000fd400078e00ff */
[----:B------:R-:W-:Y:S05]  /*01d0*/  @!P0 BRA `(.L_x_2026) ;  /* 0x0000004000008947 */ /* 0x000fea0003800000 */
[----:B-1-34-:R-:W2:Y:S02]  /*01e0*/  @P3 LDG.E R0, [R6.64+0x4] ;  /* 0x0000040606003981 */ /* 0x01aea4000c1e1900 */
[----:B--2--5:R-:W-:-:S06]  /*01f0*/  @P3 IADD3 R0, R0, -R9, RZ ;  /* 0x8000000900003210 */ /* 0x024fcc0007ffe0ff */
[----:B------:R1:W5:Y:S01]  /*0200*/  @!P3 LDG.E R0, [R6.64] ;  /* 0x000000060600b981 */ /* 0x000362000c1e1900 */
[----:B------:R-:W-:Y:S05]  /*0210*/  BRA `(.L_x_2027) ;  /* 0x0000001000007947 */ /* 0x000fea0003800000 */
.L_x_2026:
[----:B-1-34-:R-:W-:Y:S02]  /*0220*/  MOV R0, c[0x0][0x218] ;  /* 0x0000860000007a02 */ /* 0x01afe40000000f00 */
.L_x_2027:
[----:B------:R-:W-:-:S04]  /*0230*/  ISETP.NE.U32.AND P2, PT, RZ, c[0x0][0x258], PT ;  /* 0x00009600ff007a0c */ /* 0x000fc80003f45070 */
[----:B------:R-:W-:-:S13]  /*0240*/  ISETP.NE.AND.EX P2, PT, RZ, c[0x0][0x25c], PT, P2 ;  /* 0x00009700ff007a0c */ /* 0x000fda0003f45320 */
[----:B-1----:R-:W-:-:S05]  /*0250*/  @P2 IMAD.WIDE R6, R13, R4, c[0x0][0x258] ;  /* 0x000096000d062625 */ /* 0x002fca00078e0204 */
        /* <DEDUP_REMOVED lines=9> */
[----:B------:R-:W-:Y:S01]  /*02f0*/  ULDC UR5, c[0x0][0x218] ;  /* 0x0000860000057ab9 */ /* 0x000fe20000000800 */
[----:B------:R-:W-:Y:S01]  /*0300*/  IADD3 R3, -R90, 0x7f, R89 ;  /* 0x0000007f5a037810 */ /* 0x000fe20007ffe159 */
[----:B------:R-:W-:Y:S01]  /*0310*/  UIADD3 UR5, UR5, 0x3f, URZ ;  /* 0x0000003f05057890 */ /* 0x000fe2000fffe03f */
[----:B------:R-:W-:Y:S02]  /*0320*/  IADD3 R6, R84, 0x3f, RZ ;  /* 0x0000003f54067810 */ /* 0x000fe40007ffe0ff */
[----:B------:R-:W-:Y:S01]  /*0330*/  IADD3 R3, R3, c[0x0][0x2e8], R84 ;  /* 0x0000ba0003037a10 */ /* 0x000fe20007ffe054 */
[----:B------:R-:W-:Y:S01]  /*0340*/  USHF.R.S32.HI UR4, URZ, 0x1f, UR5 ;  /* 0x0000001f3f047899 */ /* 0x000fe20008011405 */
[----:B------:R-:W-:Y:S02]  /*0350*/  SHF.R.S32.HI R5, RZ, 0x1f, R6 ;  /* 0x0000001fff057819 */ /* 0x000fe40000011406 */
[----:B------:R-:W-:Y:S01]  /*0360*/  SHF.R.S32.HI R0, RZ, 0x1f, R3 ;  /* 0x0000001fff007819 */ /* 0x000fe20000011403 */
[----:B------:R-:W-:Y:S01]  /*0370*/  ULEA.HI UR4, UR4, UR5, URZ, 0x6 ;  /* 0x0000000504047291 */ /* 0x000fe2000f8f303f */
[----:B------:R-:W-:-:S02]  /*0380*/  LEA.HI R5, R5, R6, RZ, 0x6 ;  /* 0x0000000605057211 */ /* 0x000fc400078f30ff */
[----:B------:R-:W-:Y:S01]  /*0390*/  LEA.HI R0, R0, R3, RZ, 0x6 ;  /* 0x0000000300007211 */ /* 0x000fe200078f30ff */
[----:B------:R-:W-:Y:S01]  /*03a0*/  USHF.R.S32.HI UR4, URZ, 0x6, UR4 ;  /* 0x000000063f047899 */ /* 0x000fe20008011404 */
[----:B------:R-:W-:Y:S02]  /*03b0*/  SHF.R.S32.HI R5, RZ, 0x6, R5 ;  /* 0x00000006ff057819 */ /* 0x000fe40000011405 */
[----:B------:R-:W-:-:S03]  /*03c0*/  SHF.R.S32.HI R0, RZ, 0x6, R0 ;  /* 0x00000006ff007819 */ /* 0x000fc60000011400 */
[----:B------:R-:W-:-:S04]  /*03d0*/  IMNMX R5, R5, UR4, PT ;  /* 0x0000000405057c17 */ /* 0x000fc8000b800200 */
[----:B------:R-:W-:-:S04]  /*03e0*/  IMNMX R133, R5, R0, PT ;  /* 0x0000000005857217 */ /* 0x000fc80003800200 */
[----:B------:R-:W-:-:S13]  /*03f0*/  ISETP.GT.AND P0, PT, R133, RZ, PT ;  /* 0x000000ff8500720c */ /* 0x000fda0003f04270 */
[----:B------:R-:W-:Y:S05]  /*0400*/  @P0 BRA `(.L_x_2028) ;  /* 0x0000075000000947 */ /* 0x000fea0003800000 */
[----:B------:R-:W-:Y:S01]  /*0410*/  ISETP.NE.AND P0, PT, R202, -0x1, PT ;  /* 0xffffffffca00780c */ /* 0x000fe20003f05270 */
[----:B------:R-:W-:Y:S01]  /*0420*/  BSSY B0, `(.L_x_2029) ;  /* 0x000002b000007945 */ /* 0x000fe20003800000 */
[----:B------:R-:W-:Y:S02]  /*0430*/  SHF.R.S32.HI R3, RZ, 0x1f, R86 ;  /* 0x0000001fff037819 */ /* 0x000fe40000011456 */
[----:B------:R-:W-:Y:S02]  /*0440*/  SHF.R.S32.HI R0, RZ, 0x1f, R89 ;  /* 0x0000001fff007819 */ /* 0x000fe40000011459 */
[----:B------:R-:W-:Y:S02]  /*0450*/  LEA.HI R2, R3, R86, RZ, 0x3 ;  /* 0x0000005603027211 */ /* 0x000fe400078f18ff */
[----:B------:R-:W-:Y:S01]  /*0460*/  IADD3 R90, -R89, R90, RZ ;  /* 0x0000005a595a7210 */ /* 0x000fe20007ffe1ff */
[----:B------:R-:W-:Y:S01]  /*0470*/  IMAD R0, R0, c[0x0][0x1e8], RZ ;  /* 0x00007a0000007a24 */ /* 0x000fe200078e02ff */
[----:B------:R-:W-:-:S03]  /*0480*/  LOP3.LUT R3, R2, 0x1ffffff8, RZ, 0xc0, !PT ;  /* 0x1ffffff802037812 */ /* 0x000fc600078ec0ff */
[----:B------:R-:W-:Y:S01]  /*0490*/  @!P0 SHF.R.S32.HI R8, RZ, 0x1f, R13 ;  /* 0x0000001fff088819 */ /* 0x000fe2000001140d */
[----:B------:R-:W-:-:S04]  /*04a0*/  @P0 IMAD.WIDE.U32 R6, R202, c[0x0][0x1e8], RZ ;  /* 0x00007a00ca060a25 */ /* 0x000fc800078e00ff */
[----:B------:R-:W-:Y:S02]  /*04b0*/  IMAD.IADD R4, R86, 0x1, -R3 ;  /* 0x0000000156047824 */ /* 0x000fe400078e0a03 */
[----:B------:R-:W-:Y:S02]  /*04c0*/  @!P0 IMAD R8, R8, c[0x0][0x1e0], RZ ;  /* 0x0000780008088a24 */ /* 0x000fe400078e02ff */
[----:B------:R-:W-:Y:S02]  /*04d0*/  IMAD.SHL.U32 R4, R4, 0x8, RZ ;  /* 0x0000000804047824 */ /* 0x000fe400078e00ff */
[----:B------:R-:W-:-:S03]  /*04e0*/  @!P0 IMAD.WIDE.U32 R10, R13, c[0x0][0x1e0], RZ ;  /* 0x000078000d0a8a25 */ /* 0x000fc600078e00ff */
[----:B------:R-:W-:Y:S01]  /*04f0*/  SHF.R.S32.HI R5, RZ, 0x1f, R4 ;  /* 0x0000001fff057819 */ /* 0x000fe20000011404 */
[----:B------:R-:W-:Y:S01]  /*0500*/  @!P0 IMAD R3, R13, c[0x0][0x1e4], R8 ;  /* 0x000079000d038a24 */ /* 0x000fe200078e0208 */
[----:B------:R-:W-:Y:S01]  /*0510*/  @!P0 MOV R6, R10 ;  /* 0x0000000a00068202 */ /* 0x000fe20000000f00 */
[----:B------:R-:W-:Y:S02]  /*0520*/  @P0 IMAD R202, R202, c[0x0][0x1ec], R7 ;  /* 0x00007b00caca0a24 */ /* 0x000fe400078e0207 */
[----:B------:R-:W-:Y:S01]  /*0530*/  @!P0 IMAD.IADD R202, R11, 0x1, R3 ;  /* 0x000000010bca8824 */ /* 0x000fe200078e0203 */
[----:B------:R-:W-:Y:S01]  /*0540*/  SHF.R.S32.HI R3, RZ, 0x1f, R28 ;  /* 0x0000001fff037819 */ /* 0x000fe2000001141c */
[----:B------:R-:W-:-:S04]  /*0550*/  IMAD.WIDE.U32 R4, R89, c[0x0][0x1e8], R4 ;  /* 0x00007a0059047a25 */ /* 0x000fc800078e0004 */
[----:B------:R-:W-:Y:S01]  /*0560*/  IMAD R7, R89, c[0x0][0x1ec], R0 ;  /* 0x00007b0059077a24 */ /* 0x000fe200078e0200 */
[----:B------:R-:W-:Y:S01]  /*0570*/  IADD3 R6, P0, R6, R4, RZ ;  /* 0x0000000406067210 */ /* 0x000fe20007f1e0ff */
[----:B------:R-:W-:Y:S01]  /*0580*/  IMAD R9, R3, c[0x0][0x1f0], RZ ;  /* 0x00007c0003097a24 */ /* 0x000fe200078e02ff */
[----:B------:R-:W-:Y:S01]  /*0590*/  SHF.R.S32.HI R3, RZ, 0x3, R2 ;  /* 0x00000003ff037819 */ /* 0x000fe20000011402 */
[----:B------:R-:W-:Y:S01]  /*05a0*/  IMAD R0, R13, c[0x0][0x1c0], R28 ;  /* 0x000070000d007a24 */ /* 0x000fe200078e021c */
[----:B------:R-:W-:Y:S01]  /*05b0*/  IADD3.X R7, R202, R5, R7, P0, !PT ;  /* 0x00000005ca077210 */ /* 0x000fe200007fe407 */
[----:B------:R-:W-:Y:S01]  /*05c0*/  IMAD R9, R28, c[0x0][0x1f4], R9 ;  /* 0x00007d001c097a24 */ /* 0x000fe200078e0209 */
[----:B------:R-:W-:Y:S01]  /*05d0*/  ISETP.GE.AND P0, PT, R3, R90, PT ;  /* 0x0000005a0300720c */ /* 0x000fe20003f06270 */
[----:B------:R-:W-:Y:S01]  /*05e0*/  IMAD R89, R0, c[0x0][0x214], R89 ;  /* 0x0000850000597a24 */ /* 0x000fe200078e0259 */
[----:B------:R-:W-:Y:S01]  /*05f0*/  SHF.R.S32.HI R2, RZ, 0x1f, R3 ;  /* 0x0000001fff027819 */ /* 0x000fe20000011403 */
[----:B------:R-:W-:-:S05]  /*0600*/  IMAD.WIDE.U32 R28, R28, c[0x0][0x1f0], R6 ;  /* 0x00007c001c1c7a25 */ /* 0x000fca00078e0006 */
[----:B------:R-:W-:-:S05]  /*0610*/  IADD3 R13, R29, R9, RZ ;  /* 0x000000091d0d7210 */ /* 0x000fca0007ffe0ff */
[----:B------:R-:W-:Y:S05]  /*0620*/  @P0 BRA `(.L_x_2030) ;  /* 0x000000a000000947 */ /* 0x000fea0003800000 */
[----:B------:R-:W-:Y:S01]  /*0630*/  MOV R12, R28 ;  /* 0x0000001c000c7202 */ /* 0x000fe20000000f00 */
[----:B------:R-:W-:-:S04]  /*0640*/  IMAD R0, R2, c[0x0][0x1e8], RZ ;  /* 0x00007a0002007a24 */ /* 0x000fc800078e02ff */
[----:B------:R-:W-:-:S04]  /*0650*/  IMAD.WIDE.U32 R4, R3, c[0x0][0x1e8], R12 ;  /* 0x00007a0003047a25 */ /* 0x000fc800078e000c */
[----:B------:R-:W-:Y:S01]  /*0660*/  IMAD R0, R3, c[0x0][0x1ec], R0 ;  /* 0x00007b0003007a24 */ /* 0x000fe200078e0200 */
[----:B------:R-:W-:-:S04]  /*0670*/  LEA R6, P0, R4, c[0x0][0x1d0], 0x1 ;  /* 0x0000740004067a11 */ /* 0x000fc800078008ff */
[----:B------:R-:W-:-:S04]  /*0680*/  IADD3 R0, R5, R0, RZ ;  /* 0x0000000005007210 */ /* 0x000fc80007ffe0ff */
[----:B------:R-:W-:-:S05]  /*0690*/  LEA.HI.X R7, R4, c[0x0][0x1d4], R0, 0x1, P0 ;  /* 0x0000750004077a11 */ /* 0x000fca00000f0c00 */
[----:B------:R1:W-:Y:S04]  /*06a0*/  STG.E.128 [R6.64], RZ ;  /* 0x000000ff06007986 */ /* 0x0003e8000c101d06 */
[----:B------:R1:W-:Y:S04]  /*06b0*/  STG.E.128 [R6.64+0x80], RZ ;  /* 0x000080ff06007986 */ /* 0x0003e8000c101d06 */
[----:B------:R1:W-:Y:S02]  /*06c0*/  STG.E.128 [R6.64+0x100], RZ ;  /* 0x000100ff06007986 */ /* 0x0003e4000c101d06 */
.L_x_2030:
[----:B------:R-:W-:Y:S05]  /*06d0*/  BSYNC B0 ;  /* 0x0000000000007941 */ /* 0x000fea0003800000 */
.L_x_2029:
[----:B------:R-:W-:Y:S01]  /*06e0*/  IADD3 R9, R3, 0x10, RZ ;  /* 0x0000001003097810 */ /* 0x000fe20007ffe0ff */
[----:B------:R-:W-:Y:S03]  /*06f0*/  BSSY B0, `(.L_x_2031) ;  /* 0x0000010000007945 */ /* 0x000fe60003800000 */
[----:B------:R-:W-:-:S13]  /*0700*/  ISETP.GE.AND P0, PT, R9, R90, PT ;  /* 0x0000005a0900720c */ /* 0x000fda0003f06270 */
[----:B------:R-:W-:Y:S05]  /*0710*/  @P0 BRA `(.L_x_2032) ;  /* 0x000000d000000947 */ /* 0x000fea0003800000 */
[----:B------:R-:W-:Y:S01]  /*0720*/  IADD3 R5, P0, R3, 0x10, RZ ;  /* 0x0000001003057810 */ /* 0x000fe20007f1e0ff */
[----:B-1----:R-:W-:Y:S01]  /*0730*/  IMAD.MOV.U32 R6, RZ, RZ, R28 ;  /* 0x000000ffff067224 */ /* 0x002fe200078e001c */
[----:B------:R-:W-:-:S03]  /*0740*/  MOV R7, R13 ;  /* 0x0000000d00077202 */ /* 0x000fc60000000f00 */
[----:B------:R-:W-:Y:S02]  /*0750*/  IMAD.X R0, RZ, RZ, R2, P0 ;  /* 0x000000ffff007224 */ /* 0x000fe400000e0602 */
[----:B------:R-:W-:-:S04]  /*0760*/  IMAD.WIDE.U32 R6, R5, c[0x0][0x1e8], R6 ;  /* 0x00007a0005067a25 */ /* 0x000fc800078e0006 */
[----:B------:R-:W-:Y:S01]  /*0770*/  IMAD R0, R0, c[0x0][0x1e8], RZ ;  /* 0x00007a0000007a24 */ /* 0x000fe200078e02ff */
[----:B------:R-:W-:-:S03]  /*0780*/  LEA R4, P0, R6, c[0x0][0x1d0], 0x1 ;  /* 0x0000740006047a11 */ /* 0x000fc600078008ff */
[----:B------:R-:W-:-:S05]  /*0790*/  IMAD R0, R5, c[0x0][0x1ec], R0 ;  /* 0x00007b0005007a24 */ /* 0x000fca00078e0200 */
[----:B------:R-:W-:-:S04]  /*07a0*/  IADD3 R5, R7, R0, RZ ;  /* 0x0000000007057210 */ /* 0x000fc80007ffe0ff */
[----:B------:R-:W-:-:S05]  /*07b0*/  LEA.HI.X R5, R6, c[0x0][0x1d4], R5, 0x1, P0 ;  /* 0x0000750006057a11 */ /* 0x000fca00000f0c05 */
[----:B------:R1:W-:Y:S04]  /*07c0*/  STG.E.128 [R4.64], RZ ;  /* 0x000000ff04007986 */ /* 0x0003e8000c101d06 */
[----:B------:R1:W-:Y:S04]  /*07d0*/  STG.E.128 [R4.64+0x80], RZ ;  /* 0x000080ff04007986 */ /* 0x0003e8000c101d06 */
[----:B------:R1:W-:Y:S02]  /*07e0*/  STG.E.128 [R4.64+0x100], RZ ;  /* 0x000100ff04007986 */ /* 0x0003e4000c101d06 */
.L_x_2032:
[----:B------:R-:W-:Y:S05]  /*07f0*/  BSYNC B0 ;  /* 0x0000000000007941 */ /* 0x000fea0003800000 */
.L_x_2031:
[----:B-1----:R-:W-:Y:S01]  /*0800*/  IADD3 R7, R3, 0x20, RZ ;  /* 0x0000002003077810 */ /* 0x002fe20007ffe0ff */
[----:B------:R-:W-:Y:S03]  /*0810*/  BSSY B0, `(.L_x_2033) ;  /* 0x0000010000007945 */ /* 0x000fe60003800000 */
[----:B------:R-:W-:-:S13]  /*0820*/  ISETP.GE.AND P0, PT, R7, R90, PT ;  /* 0x0000005a0700720c */ /* 0x000fda0003f06270 */
[----:B------:R-:W-:Y:S05]  /*0830*/  @P0 BRA `(.L_x_2034) ;  /* 0x000000d000000947 */ /* 0x000fea0003800000 */
[----:B------:R-:W-:Y:S01]  /*0840*/  IADD3 R5, P0, R3, 0x20, RZ ;  /* 0x0000002003057810 */ /* 0x000fe20007f1e0ff */
[----:B------:R-:W-:Y:S01]  /*0850*/  IMAD.MOV.U32 R10, RZ, RZ, R28 ;  /* 0x000000ffff0a7224 */ /* 0x000fe200078e001c */
        /* <DEDUP_REMOVED lines=11> */
.L_x_2034:
[----:B------:R-:W-:Y:S05]  /*0910*/  BSYNC B0 ;  /* 0x0000000000007941 */ /* 0x000fea0003800000 */
.L_x_2033:
[----:B------:R-:W-:Y:S01]  /*0920*/  IADD3 R11, R3, 0x30, RZ ;  /* 0x00000030030b7810 */ /* 0x000fe20007ffe0ff */
[----:B------:R-:W-:Y:S03]  /*0930*/  BSSY B0, `(.L_x_2035) ;  /* 0x000000f000007945 */ /* 0x000fe60003800000 */
[----:B------:R-:W-:-:S13]  /*0940*/  ISETP.GE.AND P0, PT, R11, R90, PT ;  /* 0x0000005a0b00720c */ /* 0x000fda0003f06270 */
[----:B------:R-:W-:Y:S05]  /*0950*/  @P0 BRA `(.L_x_2036) ;  /* 0x000000c000000947 */ /* 0x000fea0003800000 */
[----:B-1----:R-:W-:Y:S02]  /*0960*/  IADD3 R5, P0, R3, 0x30, RZ ;  /* 0x0000003003057810 */ /* 0x002fe40007f1e0ff */
[----:B------:R-:W-:Y:S02]  /*0970*/  MOV R12, R28 ;  /* 0x0000001c000c7202 */ /* 0x000fe40000000f00 */
[----:B------:R-:W-:-:S03]  /*0980*/  IADD3.X R0, RZ, R2, RZ, P0, !PT ;  /* 0x00000002ff007210 */ /* 0x000fc600007fe4ff */
        /* <DEDUP_REMOVED lines=9> */
.L_x_2036:
[----:B------:R-:W-:Y:S05]  /*0a20*/  BSYNC B0 ;  /* 0x0000000000007941 */ /* 0x000fea0003800000 */
.L_x_2035:
[----:B------:R-:W-:-:S04]  /*0a30*/  LOP3.LUT P4, RZ, R86, 0x7, RZ, 0xc0, !PT ;  /* 0x0000000756ff7812 */ /* 0x000fc8000788c0ff */
[-C--:B------:R-:W-:Y:S02]  /*0a40*/  ISETP.GE.OR P3, PT, R3, R90.reuse, P4 ;  /* 0x0000005a0300720c */ /* 0x080fe40002766670 */
[-C--:B------:R-:W-:Y:S02]  /*0a50*/  ISETP.GE.OR P2, PT, R9, R90.reuse, P4 ;  /* 0x0000005a0900720c */ /* 0x080fe40002746670 */
[-C--:B------:R-:W-:Y:S02]  /*0a60*/  ISETP.GE.OR P1, PT, R7, R90.reuse, P4 ;  /* 0x0000005a0700720c */ /* 0x080fe40002726670 */
[----:B------:R-:W-:Y:S02]  /*0a70*/  IADD3 R3, P0, R89, R3, RZ ;  /* 0x0000000359037210 */ /* 0x000fe40007f1e0ff */
[----:B------:R-:W-:Y:S02]  /*0a80*/  ISETP.GE.OR P4, PT, R11, R90, P4 ;  /* 0x0000005a0b00720c */ /* 0x000fe40002786670 */
[----:B------:R-:W-:-:S02]  /*0a90*/  LEA.HI.X.SX32 R2, R89, R2, 0x1, P0 ;  /* 0x0000000259027211 */ /* 0x000fc400000f0eff */
[----:B-1----:R-:W-:-:S04]  /*0aa0*/  LEA R4, P0, R3, c[0x0][0x200], 0x2 ;  /* 0x0000800003047a11 */ /* 0x002fc800078010ff */
[----:B------:R-:W-:Y:S01]  /*0ab0*/  LEA.HI.X R5, R3, c[0x0][0x204], R2, 0x2, P0 ;  /* 0x0000810003057a11 */ /* 0x000fe200000f1402 */
[----:B------:R-:W-:Y:S02]  /*0ac0*/  @!P3 IMAD.MOV.U32 R3, RZ, RZ, 0x7f800000 ;  /* 0x7f800000ff03b424 */ /* 0x000fe400078e00ff */
[----:B------:R-:W-:Y:S02]  /*0ad0*/  @!P2 IMAD.MOV.U32 R2, RZ, RZ, 0x7f800000 ;  /* 0x7f800000ff02a424 */ /* 0x000fe400078e00ff */
[----:B------:R-:W-:Y:S01]  /*0ae0*/  @!P1 IMAD.MOV.U32 R0, RZ, RZ, 0x7f800000 ;  /* 0x7f800000ff009424 */ /* 0x000fe200078e00ff */
[----:B------:R1:W-:Y:S04]  /*0af0*/  @!P3 STG.E [R4.64], R3 ;  /* 0x000000030400b986 */ /* 0x0003e8000c101906 */
[----:B------:R1:W-:Y:S04]  /*0b00*/  @!P2 STG.E [R4.64+0x40], R2 ;  /* 0x000040020400a986 */ /* 0x0003e8000c101906 */
[----:B------:R1:W-:Y:S01]  /*0b10*/  @!P1 STG.E [R4.64+0x80], R0 ;  /* 0x0000800004009986 */ /* 0x0003e2000c101906 */
[----:B------:R-:W-:Y:S05]  /*0b20*/  @P4 EXIT ;  /* 0x000000000000494d */ /* 0x000fea0003800000 */
[----:B-1----:R-:W-:-:S05]  /*0b30*/  MOV R3, 0x7f800000 ;  /* 0x7f80000000037802 */ /* 0x002fca0000000f00 */
[----:B------:R-:W-:Y:S01]  /*0b40*/  STG.E [R4.64+0xc0], R3 ;  /* 0x0000c00304007986 */ /* 0x000fe2000c101906 */
[----:B------:R-:W-:Y:S05]  /*0b50*/  EXIT ;  /* 0x000000000000794d */ /* 0x000fea0003800000 */
.L_x_2028:
[----:B------:R-:W-:Y:S01]  /*0b60*/  ISETP.NE.U32.AND P2, PT, RZ, c[0x0][0x2c0], PT ;  /* 0x0000b000ff007a0c */ /* 0x000fe20003f45070 */
[----:B------:R-:W-:Y:S01]  /*0b70*/  IMAD.MOV.U32 R0, RZ, RZ, R13 ;  /* 0x000000ffff007224 */ /* 0x000fe200078e000d */
[----:B------:R-:W-:Y:S02]  /*0b80*/  ISETP.NE.U32.AND P0, PT, RZ, c[0x0][0x2b8], PT ;  /* 0x0000ae00ff007a0c */ /* 0x000fe40003f05070 */
[----:B------:R-:W-:Y:S02]  /*0b90*/  ISETP.NE.AND.EX P2, PT, RZ, c[0x0][0x2c4], PT, P2 ;  /* 0x0000b100ff007a0c */ /* 0x000fe40003f45320 */
[----:B------:R-:W-:-:S11]  /*0ba0*/  ISETP.NE.AND.EX P0, PT, RZ, c[0x0][0x2bc], PT, P0 ;  /* 0x0000af00ff007a0c */ /* 0x000fd60003f05300 */
[----:B------:R-:W-:Y:S02]  /*0bb0*/  @P2 SHF.R.S32.HI R6, RZ, 0x1f, R13 ;  /* 0x0000001fff062819 */ /* 0x000fe4000001140d */
        /* <DEDUP_REMOVED lines=9> */
[----:B------:R-:W-:Y:S02]  /*0c50*/  @P2 SHF.L.U64.HI R3, R4, 0x2, R3 ;  /* 0x0000000204032819 */ /* 0x000fe40000010203 */
[----:B------:R-:W-:Y:S02]  /*0c60*/  IABS R4, c[0x0][0x2d0] ;  /* 0x0000b40000047a13 */ /* 0x000fe40000000000 */
[----:B------:R-:W-:Y:S02]  /*0c70*/  @P2 IADD3.X R207, R3, c[0x0][0x2c4], RZ, P1, !PT ;  /* 0x0000b10003cf2a10 */ /* 0x000fe40000ffe4ff */
[----:B------:R-:W-:-:S04]  /*0c80*/  @P2 ISETP.NE.U32.AND P1, PT, R206, RZ, PT ;  /* 0x000000ffce00220c */ /* 0x000fc80003f25070 */
[----:B------:R-:W-:-:S13]  /*0c90*/  @P2 ISETP.NE.AND.EX P0, PT, R207, RZ, PT, P1 ;  /* 0x000000ffcf00220c */ /* 0x000fda0003f05310 */
[----:B------:R-:W-:Y:S05]  /*0ca0*/  @!P0 BRA `(.L_x_2037) ;  /* 0x0000047000008947 */ /* 0x000fea0003800000 */
[----:B-1----:R-:W1:Y:S01]  /*0cb0*/  I2F.RP R5, R4 ;  /* 0x0000000400057306 */ /* 0x002e620000209400 */
        /* <DEDUP_REMOVED lines=70> */
.L_x_2037:
        /* <DEDUP_REMOVED lines=17> */
.L_x_2039:
[----:B------:R-:W-:Y:S02]  /*1230*/  IABS R7, c[0x0][0x1c8] ;  /* 0x0000720000077a13 */ /* 0x000fe40000000000 */
[----:B------:R-:W-:Y:S02]  /*1240*/  MOV R15, R3 ;  /* 0x00000003000f7202 */ /* 0x000fe40000000f00 */
[----:B------:R-:W1:Y:S08]  /*1250*/  I2F.RP R14, R7 ;  /* 0x00000007000e7306 */ /* 0x000e700000209400 */
[----:B-1----:R-:W1:Y:S02]  /*1260*/  MUFU.RCP R10, R14 ;  /* 0x0000000e000a7308 */ /* 0x002e640000001000 */
[----:B-1----:R-:W-:Y:S01]  /*1270*/  IADD3 R10, R10, 0xffffffe, RZ ;  /* 0x0ffffffe0a0a7810 */ /* 0x002fe20007ffe0ff */
[----:B------:R-:W-:-:S02]  /*1280*/  IMAD.MOV.U32 R14, RZ, RZ, R8 ;  /* 0x000000ffff0e7224 */ /* 0x000fc400078e0008 */
[----:B------:R-:W-:-:S03]  /*1290*/  @P4 IMAD.IADD R8, R2, 0x1, R9 ;  /* 0x0000000102084824 */ /* 0x000fc600078e0209 */
[----:B------:R-:W1:Y:S01]  /*12a0*/  F2I.FTZ.U32.TRUNC.NTZ R11, R10 ;  /* 0x0000000a000b7305 */ /* 0x000e62000021f000 */
[----:B------:R-:W-:-:S04]  /*12b0*/  @P4 IMAD.WIDE.U32 R16, R8, c[0x0][0x1a0], RZ ;  /* 0x0000680008104a25 */ /* 0x000fc800078e00ff */
[----:B------:R-:W-:Y:S02]  /*12c0*/  @P4 IMAD R8, R8, c[0x0][0x1a4], R17 ;  /* 0x0000690008084a24 */ /* 0x000fe400078e0211 */
[----:B-1----:R-:W-:Y:S02]  /*12d0*/  IMAD.MOV R5, RZ, RZ, -R11 ;  /* 0x000000ffff057224 */ /* 0x002fe400078e0a0b */
        /* <DEDUP_REMOVED lines=39> */
.L_x_2038:
[----:B------:R-:W-:Y:S01]  /*1550*/  ISETP.NE.AND P1, PT, R202, -0x1, PT ;  /* 0xffffffffca00780c */ /* 0x000fe20003f25270 */
[----:B------:R-:W-:Y:S01]  /*1560*/  IMAD.IADD R199, R90, 0x1, -R89 ;  /* 0x000000015ac77824 */ /* 0x000fe200078e0a59 */
[----:B------:R-:W-:Y:S01]  /*1570*/  SHF.R.S32.HI R87, RZ, 0x1f, R86 ;  /* 0x0000001fff577819 */ /* 0x000fe20000011456 */
[----:B------:R-:W-:Y:S01]  /*1580*/  IMAD R11, R11, c[0x0][0x1b8], RZ ;  /* 0x00006e000b0b7a24 */ /* 0x000fe200078e02ff */
[----:B------:R-:W-:Y:S01]  /*1590*/  IADD3 R203, R133, -0x1, RZ ;  /* 0xffffffff85cb7810 */ /* 0x000fe20007ffe0ff */
[----:B------:R-:W-:Y:S01]  /*15a0*/  IMAD.SHL.U32 R216, R86, 0x2, RZ ;  /* 0x0000000256d87824 */ /* 0x000fe200078e00ff */
[----:B------:R-:W-:Y:S01]  /*15b0*/  LEA.HI R14, R87, R86, RZ, 0x3 ;  /* 0x00000056570e7211 */ /* 0x000fe200078f18ff */
[----:B------:R-:W-:-:S03]  /*15c0*/  IMAD R11, R12, c[0x0][0x1bc], R11 ;  /* 0x00006f000c0b7a24 */ /* 0x000fc600078e020b */
[----:B------:R-:W-:Y:S02]  /*15d0*/  LOP3.LUT R3, R14, 0xfffffff8, RZ, 0xc0, !PT ;  /* 0xfffffff80e037812 */ /* 0x000fe400078ec0ff */
[----:B------:R-:W-:Y:S01]  /*15e0*/  SHF.R.S32.HI R14, RZ, 0x3, R14 ;  /* 0x00000003ff0e7819 */ /* 0x000fe2000001140e */
[----:B------:R-:W-:Y:S01]  /*15f0*/  @!P1 IMAD.WIDE.U32 R22, R13, c[0x0][0x178], RZ ;  /* 0x00005e000d169a25 */ /* 0x000fe200078e00ff */
[----:B------:R-:W-:Y:S02]  /*1600*/  @!P1 SHF.R.S32.HI R2, RZ, 0x1f, R13 ;  /* 0x0000001fff029819 */ /* 0x000fe4000001140d */
[----:B------:R-:W-:Y:S01]  /*1610*/  SHF.R.S32.HI R15, RZ, 0x1f, R14 ;  /* 0x0000001fff0f7819 */ /* 0x000fe2000001140e */
[----:B-----5:R-:W-:Y:S01]  /*1620*/  IMAD.IADD R0, R86, 0x1, -R3 ;  /* 0x0000000156007824 */ /* 0x020fe200078e0a03 */
[----:B------:R-:W-:Y:S01]  /*1630*/  SHF.R.S32.HI R3, RZ, 0x1f, R28 ;  /* 0x0000001fff037819 */ /* 0x000fe2000001141c */
[----:B------:R-:W-:Y:S01]  /*1640*/  @!P1 IMAD R2, R2, c[0x0][0x178], RZ ;  /* 0x00005e0002029a24 */ /* 0x000fe200078e02ff */
[----:B------:R-:W-:Y:S01]  /*1650*/  LOP3.LUT R216, R216, 0x6, RZ, 0xc0, !PT ;  /* 0x00000006d8d87812 */ /* 0x000fe200078ec0ff */
[----:B------:R-:W-:-:S02]  /*1660*/  IMAD.SHL.U32 R10, R14, 0x40, RZ ;  /* 0x000000400e0a7824 */ /* 0x000fc400078e00ff */
[----:B------:R-:W-:-:S03]  /*1670*/  @P1 IMAD.WIDE.U32 R18, R202, c[0x0][0x190], RZ ;  /* 0x00006400ca121a25 */ /* 0x000fc600078e00ff */
[----:B------:R-:W-:Y:S01]  /*1680*/  LOP3.LUT R10, R10, 0x1c0, RZ, 0xc0, !PT ;  /* 0x000001c00a0a7812 */ /* 0x000fe200078ec0ff */
[----:B------:R-:W-:Y:S02]  /*1690*/  @!P1 IMAD R2, R13, c[0x0][0x17c], R2 ;  /* 0x00005f000d029a24 */ /* 0x000fe400078e0202 */
[----:B------:R-:W-:Y:S01]  /*16a0*/  @!P1 IMAD.MOV.U32 R18, RZ, RZ, R22 ;  /* 0x000000ffff129224 */ /* 0x000fe200078e0016 */
[----:B------:R-:W-:Y:S01]  /*16b0*/  SHF.R.U32.HI R205, RZ, 0x3, R10 ;  /* 0x00000003ffcd7819 */ /* 0x000fe2000001160a */
[----:B------:R-:W-:Y:S02]  /*16c0*/  IMAD.SHL.U32 R13, R0, 0x8, RZ ;  /* 0x00000008000d7824 */ /* 0x000fe400078e00ff */
[----:B------:R-:W-:Y:S02]  /*16d0*/  @P1 IMAD R9, R202, c[0x0][0x194], R19 ;  /* 0x00006500ca091a24 */ /* 0x000fe400078e0213 */
[----:B------:R-:W-:Y:S01]  /*16e0*/  @!P1 IMAD.IADD R9, R23, 0x1, R2 ;  /* 0x0000000117099824 */ /* 0x000fe200078e0202 */
[----:B------:R-:W-:Y:S01]  /*16f0*/  IADD3 R16, P2, R13, R16, RZ ;  /* 0x000000100d107210 */ /* 0x000fe20007f5e0ff */
[----:B------:R-:W-:Y:S01]  /*1700*/  IMAD R3, R3, c[0x0][0x1a8], RZ ;  /* 0x00006a0003037a24 */ /* 0x000fe200078e02ff */
[----:B------:R-:W-:Y:S01]  /*1710*/  LOP3.LUT R2, R10, 0x38, R13, 0xf8, !PT ;  /* 0x000000380a027812 */ /* 0x000fe200078ef80d */
[----:B------:R-:W-:Y:S01]  /*1720*/  IMAD.WIDE R32, R33, 0x40, R14 ;  /* 0x0000004021207825 */ /* 0x000fe200078e020e */
[----:B------:R-:W-:-:S02]  /*1730*/  IADD3 R20, P3, R13, R20, RZ ;  /* 0x000000140d147210 */ /* 0x000fc40007f7e0ff */
[----:B------:R-:W-:Y:S01]  /*1740*/  IADD3 R18, P1, R13, R18, RZ ;  /* 0x000000120d127210 */ /* 0x000fe20007f3e0ff */
[----:B------:R-:W-:Y:S01]  /*1750*/  IMAD R26, R28, c[0x0][0x1ac], R3 ;  /* 0x00006b001c1a7a24 */ /* 0x000fe200078e0203 */
[----:B------:R-:W-:Y:S01]  /*1760*/  SHF.R.S32.HI R13, RZ, 0x1f, R13 ;  /* 0x0000001fff0d7819 */ /* 0x000fe2000001140d */
[----:B------:R-:W-:Y:S01]  /*1770*/  IMAD R135, R15, c[0x0][0x198], RZ ;  /* 0x000066000f877a24 */ /* 0x000fe200078e02ff */
[----:B------:R-:W-:Y:S02]  /*1780*/  IADD3 R10, R14, 0x10, RZ ;  /* 0x000000100e0a7810 */ /* 0x000fe40007ffe0ff */
[----:B------:R-:W-:Y:S01]  /*1790*/  LOP3.LUT R205, R2, R205, RZ, 0x3c, !PT ;  /* 0x000000cd02cd7212 */ /* 0x000fe200078e3cff */
[C---:B------:R-:W-:Y:S01]  /*17a0*/  IMAD.X R17, R13.reuse, 0x1, R8, P2 ;  /* 0x000000010d117824 */ /* 0x040fe200010e0608 */
[C---:B------:R-:W-:Y:S01]  /*17b0*/  IADD3 R8, R14.reuse, 0x20, RZ ;  /* 0x000000200e087810 */ /* 0x040fe20007ffe0ff */
[C---:B------:R-:W-:Y:S01]  /*17c0*/  IMAD.X R19, R13.reuse, 0x1, R9, P1 ;  /* 0x000000010d137824 */ /* 0x040fe200008e0609 */
[----:B------:R-:W-:Y:S01]  /*17d0*/  IADD3 R146, P1, R14, R7, RZ ;  /* 0x000000070e927210 */ /* 0x000fe20007f3e0ff */
[----:B------:R-:W-:Y:S01]  /*17e0*/  IMAD.X R21, R13, 0x1, R6, P3 ;  /* 0x000000010d157824 */ /* 0x000fe200018e0606 */
[-C--:B------:R-:W-:Y:S01]  /*17f0*/  ISETP.GE.AND P5, PT, R8, R199.reuse, PT ;  /* 0x000000c70800720c */ /* 0x080fe20003fa6270 */
[----:B------:R-:W-:Y:S01]  /*1800*/  IMAD.WIDE.U32 R28, R28, c[0x0][0x1a8], R18 ;  /* 0x00006a001c1c7a25 */ /* 0x000fe200078e0012 */
[----:B------:R-:W-:-:S02]  /*1810*/  ISETP.GE.AND P2, PT, R10, R199, PT ;  /* 0x000000c70a00720c */ /* 0x000fc40003f46270 */
[C---:B------:R-:W-:Y:S01]  /*1820*/  IADD3 R6, R14.reuse, 0x30, RZ ;  /* 0x000000300e067810 */ /* 0x040fe20007ffe0ff */
[----:B------:R-:W-:Y:S01]  /*1830*/  IMAD.X R5, R15, 0x1, R5, P1 ;  /* 0x000000010f057824 */ /* 0x000fe200008e0605 */
[CC--:B------:R-:W-:Y:S01]  /*1840*/  ISETP.GE.AND P1, PT, R14.reuse, R199.reuse, PT ;  /* 0x000000c70e00720c */ /* 0x0c0fe20003f26270 */
[----:B------:R-:W-:Y:S01]  /*1850*/  IMAD.WIDE.U32 R20, R14, c[0x0][0x198], R20 ;  /* 0x000066000e147a25 */ /* 0x000fe200078e0014 */
[----:B------:R-:W-:Y:S02]  /*1860*/  ISETP.GE.AND P4, PT, R6, R199, PT ;  /* 0x000000c70600720c */ /* 0x000fe40003f86270 */
[----:B------:R-:W-:Y:S01]  /*1870*/  LEA.HI R2, R87, R86, RZ, 0x6 ;  /* 0x0000005657027211 */ /* 0x000fe200078f30ff */
[----:B------:R-:W-:Y:S02]  /*1880*/  IMAD.MOV.U32 R134, RZ, RZ, R20 ;  /* 0x000000ffff867224 */ /* 0x000fe400078e0014 */
[C---:B------:R-:W-:Y:S01]  /*1890*/  @!P5 IADD3 R18, P6, R32.reuse, 0x20, RZ ;  /* 0x000000202012d810 */ /* 0x040fe20007fde0ff */
[----:B------:R-:W-:Y:S01]  /*18a0*/  IMAD.IADD R27, R29, 0x1, R26 ;  /* 0x000000011d1b7824 */ /* 0x000fe200078e021a */
[----:B------:R-:W-:Y:S01]  /*18b0*/  @!P2 IADD3 R20, P3, R32, 0x10, RZ ;  /* 0x000000102014a810 */ /* 0x000fe20007f7e0ff */
[----:B------:R-:W-:-:S02]  /*18c0*/  @!P5 IMAD.MOV.U32 R24, RZ, RZ, R28 ;  /* 0x000000ffff18d224 */ /* 0x000fc400078e001c */
[--C-:B------:R-:W-:Y:S02]  /*18d0*/  @!P5 IMAD.X R13, RZ, RZ, R33.reuse, P6 ;  /* 0x000000ffff0dd224 */ /* 0x100fe400030e0621 */
[----:B------:R-:W-:Y:S02]  /*18e0*/  @!P1 IMAD R3, R33, c[0x0][0x190], RZ ;  /* 0x0000640021039a24 */ /* 0x000fe400078e02ff */
[----:B------:R-:W-:Y:S02]  /*18f0*/  @!P1 IMAD.MOV.U32 R26, RZ, RZ, R28 ;  /* 0x000000ffff1a9224 */ /* 0x000fe400078e001c */
[----:B------:R-:W-:Y:S01]  /*1900*/  @!P2 IMAD.X R9, RZ, RZ, R33, P3 ;  /* 0x000000ffff09a224 */ /* 0x000fe200018e0621 */
[----:B------:R-:W-:Y:S01]  /*1910*/  @!P4 IADD3 R7, P3, R32, 0x30, RZ ;  /* 0x000000302007c810 */ /* 0x000fe20007f7e0ff */
[--C-:B------:R-:W-:Y:S02]  /*1920*/  @!P2 IMAD.MOV.U32 R31, RZ, RZ, R27.reuse ;  /* 0x000000ffff1fa224 */ /* 0x100fe400078e001b */
[----:B------:R-:W-:-:S02]  /*1930*/  @!P5 IMAD.MOV.U32 R25, RZ, RZ, R27 ;  /* 0x000000ffff19d224 */ /* 0x000fc400078e001b */
[----:B------:R-:W-:Y:S02]  /*1940*/  @!P4 IMAD.MOV.U32 R29, RZ, RZ, R27 ;  /* 0x000000ffff1dc224 */ /* 0x000fe400078e001b */
[----:B------:R-:W-:Y:S02]  /*1950*/  @!P5 IMAD R13, R13, c[0x0][0x190], RZ ;  /* 0x000064000d0dda24 */ /* 0x000fe400078e02ff */
[C---:B------:R-:W-:Y:S02]  /*1960*/  @!P1 IMAD R3, R32.reuse, c[0x0][0x194], R3 ;  /* 0x0000650020039a24 */ /* 0x040fe400078e0203 */
[----:B------:R-:W-:-:S04]  /*1970*/  @!P1 IMAD.WIDE.U32 R26, R32, c[0x0][0x190], R26 ;  /* 0x00006400201a9a25 */ /* 0x000fc800078e001a */
[C---:B------:R-:W-:Y:S02]  /*1980*/  @!P5 IMAD R13, R18.reuse, c[0x0][0x194], R13 ;  /* 0x00006500120dda24 */ /* 0x040fe400078e020d */
[----:B------:R-:W-:Y:S02]  /*1990*/  @!P4 IMAD.X R22, RZ, RZ, R33, P3 ;  /* 0x000000ffff16c224 */ /* 0x000fe400018e0621 */
[----:B------:R-:W-:Y:S01]  /*19a0*/  @!P5 IMAD.WIDE.U32 R18, R18, c[0x0][0x190], R24 ;  /* 0x000064001212da25 */ /* 0x000fe200078e0018 */
[----:B------:R-:W-:-:S03]  /*19b0*/  @!P1 LEA R24, P3, R26, c[0x0][0x160], 0x1 ;  /* 0x000058001a189a11 */ /* 0x000fc600078608ff */
[----:B------:R-:W-:Y:S02]  /*19c0*/  @!P1 IMAD.IADD R3, R27, 0x1, R3 ;  /* 0x000000011b039824 */ /* 0x000fe400078e0203 */
[----:B------:R-:W-:Y:S02]  /*19d0*/  IMAD.SHL.U32 R2, R2, 0x8, RZ ;  /* 0x0000000802027824 */ /* 0x000fe400078e00ff */
[----:B------:R-:W-:Y:S01]  /*19e0*/  IMAD R135, R14, c[0x0][0x19c], R135 ;  /* 0x000067000e877a24 */ /* 0x000fe200078e0287 */
[----:B------:R-:W-:Y:S01]  /*19f0*/  @!P1 LEA.HI.X R25, R26, c[0x0][0x164], R3, 0x1, P3 ;  /* 0x000059001a199a11 */ /* 0x000fe200018f0c03 */
[----:B------:R-:W-:Y:S01]  /*1a00*/  @!P2 IMAD R9, R9, c[0x0][0x190], RZ ;  /* 0x000064000909aa24 */ /* 0x000fe200078e02ff */
[----:B------:R-:W-:Y:S01]  /*1a10*/  LOP3.LUT R205, R205, 0xfffffe00, R2, 0xf8, !PT ;  /* 0xfffffe00cdcd7812 */ /* 0x000fe200078ef802 */
[----:B------:R-:W-:Y:S01]  /*1a20*/  @!P2 IMAD.MOV.U32 R30, RZ, RZ, R28 ;  /* 0x000000ffff1ea224 */ /* 0x000fe200078e001c */
[----:B------:R-:W-:Y:S01]  /*1a30*/  @!P5 LEA R26, P3, R18, c[0x0][0x160], 0x1 ;  /* 0x00005800121ada11 */ /* 0x000fe200078608ff */
[----:B------:R-:W-:-:S02]  /*1a40*/  @!P4 IMAD R22, R22, c[0x0][0x190], RZ ;  /* 0x000064001616ca24 */ /* 0x000fc400078e02ff */
[----:B------:R-:W-:Y:S02]  /*1a50*/  IMAD.SHL.U32 R3, R203, 0x40, RZ ;  /* 0x00000040cb037824 */ /* 0x000fe400078e00ff */
[----:B------:R-:W-:Y:S02]  /*1a60*/  IMAD.IADD R135, R21, 0x1, R135 ;  /* 0x0000000115877824 */ /* 0x000fe400078e0287 */
[C---:B------:R-:W-:Y:S02]  /*1a70*/  @!P2 IMAD R2, R20.reuse, c[0x0][0x194], R9 ;  /* 0x000065001402aa24 */ /* 0x040fe400078e0209 */
[----:B------:R-:W-:-:S04]  /*1a80*/  @!P2 IMAD.WIDE.U32 R20, R20, c[0x0][0x190], R30 ;  /* 0x000064001414aa25 */ /* 0x000fc800078e001e */
[C---:B------:R-:W-:Y:S02]  /*1a90*/  @!P4 IMAD R9, R7.reuse, c[0x0][0x194], R22 ;  /* 0x000065000709ca24 */ /* 0x040fe400078e0216 */
[----:B------:R-:W-:Y:S01]  /*1aa0*/  @!P4 IMAD.WIDE.U32 R22, R7, c[0x0][0x190], R28 ;  /* 0x000064000716ca25 */ /* 0x000fe200078e001c */
[----:B------:R-:W-:-:S03]  /*1ab0*/  @!P2 LEA R28, P6, R20, c[0x0][0x160], 0x1 ;  /* 0x00005800141caa11 */ /* 0x000fc600078c08ff */
[----:B------:R-:W-:Y:S02]  /*1ac0*/  @!P5 IMAD.IADD R13, R19, 0x1, R13 ;  /* 0x00000001130dd824 */ /* 0x000fe400078e020d */
[----:B------:R-:W-:Y:S02]  /*1ad0*/  IMAD.IADD R7, R84, 0x1, -R3 ;  /* 0x0000000154077824 */ /* 0x000fe400078e0a03 */
[----:B------:R-:W-:Y:S01]  /*1ae0*/  @!P2 IMAD.IADD R2, R21, 0x1, R2 ;  /* 0x000000011502a824 */ /* 0x000fe200078e0202 */
[----:B------:R-:W-:Y:S01]  /*1af0*/  @!P5 LEA.HI.X R27, R18, c[0x0][0x164], R13, 0x1, P3 ;  /* 0x00005900121bda11 */ /* 0x000fe200018f0c0d */
[----:B------:R-:W-:Y:S01]  /*1b00*/  IMAD.SHL.U32 R205, R205, 0x2, RZ ;  /* 0x00000002cdcd7824 */ /* 0x000fe200078e00ff */
[----:B------:R-:W-:Y:S01]  /*1b10*/  ISETP.GE.AND P3, PT, R10, R7, PT ;  /* 0x000000070a00720c */ /* 0x000fe20003f66270 */
[----:B------:R-:W-:Y:S01]  /*1b20*/  @!P4 IMAD.IADD R9, R23, 0x1, R9 ;  /* 0x000000011709c824 */ /* 0x000fe200078e0209 */
[----:B------:R-:W-:Y:S01]  /*1b30*/  @!P2 LEA.HI.X R29, R20, c[0x0][0x164], R2, 0x1, P6 ;  /* 0x00005900141daa11 */ /* 0x000fe200030f0c02 */
[----:B------:R-:W-:Y:S01]  /*1b40*/  IMAD.MOV.U32 R2, RZ, RZ, c[0x0][0x198] ;  /* 0x00006600ff027624 */ /* 0x000fe200078e00ff */
[----:B------:R-:W-:Y:S01]  /*1b50*/  @!P4 LEA R20, P6, R22, c[0x0][0x160], 0x1 ;  /* 0x000058001614ca11 */ /* 0x000fe200078c08ff */
[----:B------:R-:W-:Y:S01]  /*1b60*/  @!PT LDS RZ, [RZ] ;  /* 0x00000000fffff984 */ /* 0x000fe20000000800 */
[----:B------:R-:W-:Y:S01]  /*1b70*/  @!PT LDS RZ, [RZ] ;  /* 0x00000000fffff984 */ /* 0x000fe20000000800 */
[----:B------:R-:W-:Y:S01]  /*1b80*/  @!PT LDS RZ, [RZ] ;  /* 0x00000000fffff984 */ /* 0x000fe20000000800 */
[----:B------:R1:W-:Y:S01]  /*1b90*/  @!P1 LDGSTS.E.BYPASS.LTC128B.128 [R205], [R24.64] ;  /* 0x0000000018cd9fae */ /* 0x0003e2000b901d46 */
[----:B------:R-:W-:-:S02]  /*1ba0*/  IMAD.MOV.U32 R13, RZ, RZ, c[0x0][0x19c] ;  /* 0x00006700ff0d7624 */ /* 0x000fc400078e00ff */
[----:B------:R-:W-:Y:S01]  /*1bb0*/  @!P4 LEA.HI.X R21, R22, c[0x0][0x164], R9, 0x1, P6 ;  /* 0x000059001615ca11 */ /* 0x000fe200030f0c09 */
[----:B------:R1:W-:Y:S01]  /*1bc0*/  @!P1 LDGSTS.E.BYPASS.LTC128B.128 [R205+0x2000], [R24.64+0x80] ;  /* 0x0200008018cd9fae */ /* 0x0003e2000b901d46 */
[-C--:B------:R-:W-:Y:S01]  /*1bd0*/  ISETP.GE.AND P6, PT, R14, R7.reuse, PT ;  /* 0x000000070e00720c */ /* 0x080fe20003fc6270 */
[----:B------:R-:W-:Y:S02]  /*1be0*/  IMAD.WIDE.U32 R16, R12, c[0x0][0x1b8], R16 ;  /* 0x00006e000c107a25 */ /* 0x000fe400078e0010 */
[----:B------:R1:W-:Y:S01]  /*1bf0*/  @!P1 LDGSTS.E.BYPASS.LTC128B.128 [R205+0x4000], [R24.64+0x100] ;  /* 0x0400010018cd9fae */ /* 0x0003e2000b901d46 */
[----:B------:R-:W-:Y:S01]  /*1c00*/  ISETP.GE.AND P1, PT, R8, R7, PT ;  /* 0x000000070800720c */ /* 0x000fe20003f26270 */
[----:B------:R-:W-:Y:S02]  /*1c10*/  IMAD.IADD R17, R17, 0x1, R11 ;  /* 0x0000000111117824 */ /* 0x000fe400078e020b */
[----:B------:R2:W-:Y:S01]  /*1c20*/  @!P2 LDGSTS.E.BYPASS.LTC128B.128 [R205+0x800], [R28.64] ;  /* 0x008000001ccdafae */ /* 0x0005e2000b901d46 */
[----:B------:R-:W-:-:S03]  /*1c30*/  IMAD R5, R5, c[0x0][0x1a0], RZ ;  /* 0x0000680005057a24 */ /* 0x000fc600078e02ff */
[----:B------:R2:W-:Y:S04]  /*1c40*/  @!P2 LDGSTS.E.BYPASS.LTC128B.128 [R205+0x2800], [R28.64+0x80] ;  /* 0x028000801ccdafae */ /* 0x0005e8000b901d46 */
[----:B------:R2:W-:Y:S01]  /*1c50*/  @!P2 LDGSTS.E.BYPASS.LTC128B.128 [R205+0x4800], [R28.64+0x100] ;  /* 0x048001001ccdafae */ /* 0x0005e2000b901d46 */
[----:B------:R-:W-:-:S03]  /*1c60*/  @!P3 LEA R15, P2, R2, R134, 0x4 ;  /* 0x00000086020fb211 */ /* 0x000fc600078420ff */
[----:B------:R3:W-:Y:S01]  /*1c70*/  @!P5 LDGSTS.E.BYPASS.LTC128B.128 [R205+0x1000], [R26.64] ;  /* 0x010000001acddfae */ /* 0x0007e2000b901d46 */
[C---:B------:R-:W-:Y:S02]  /*1c80*/  @!P3 LEA.HI.X R18, R2.reuse, R135, R13, 0x4, P2 ;  /* 0x000000870212b211 */ /* 0x040fe400010f240d */
[C---:B------:R-:W-:Y:S01]  /*1c90*/  @!P3 LEA R22, P2, R15.reuse, c[0x0][0x168], 0x1 ;  /* 0x00005a000f16ba11 */ /* 0x040fe200078408ff */
[----:B------:R3:W-:Y:S03]  /*1ca0*/  @!P5 LDGSTS.E.BYPASS.LTC128B.128 [R205+0x3000], [R26.64+0x80] ;  /* 0x030000801acddfae */ /* 0x0007e6000b901d46 */
[----:B------:R-:W-:Y:S01]  /*1cb0*/  @!P3 LEA.HI.X R23, R15, c[0x0][0x16c], R18, 0x1, P2 ;  /* 0x00005b000f17ba11 */ /* 0x000fe200010f0c12 */
[----:B------:R3:W-:Y:S01]  /*1cc0*/  @!P5 LDGSTS.E.BYPASS.LTC128B.128 [R205+0x5000], [R26.64+0x100] ;  /* 0x050001001acddfae */ /* 0x0007e2000b901d46 */
[----:B------:R-:W-:Y:S01]  /*1cd0*/  IMAD.SHL.U32 R18, R13, 0x20, RZ ;  /* 0x000000200d127824 */ /* 0x000fe200078e00ff */
[CC--:B------:R-:W-:Y:S01]  /*1ce0*/  LEA.HI R15, R87.reuse, R86.reuse, RZ, 0x4 ;  /* 0x00000056570f7211 */ /* 0x0c0fe200078f20ff */
[----:B-1----:R-:W-:Y:S01]  /*1cf0*/  IMAD.WIDE.U32 R24, R2, 0x20, RZ ;  /* 0x0000002002187825 */ /* 0x002fe200078e00ff */
[----:B------:R1:W-:Y:S01]  /*1d00*/  @!P4 LDGSTS.E.BYPASS.LTC128B.128 [R205+0x1800], [R20.64] ;  /* 0x0180000014cdcfae */ /* 0x0003e2000b901d46 */
[----:B------:R-:W-:-:S03]  /*1d10*/  LEA.HI R87, R87, R86, RZ, 0x5 ;  /* 0x0000005657577211 */ /* 0x000fc600078f28ff */
[C---:B------:R-:W-:Y:S01]  /*1d20*/  @!P1 IADD3 R9, P2, R134.reuse, R24, RZ ;  /* 0x0000001886099210 */ /* 0x040fe20007f5e0ff */
[----:B------:R1:W-:Y:S01]  /*1d30*/  @!P4 LDGSTS.E.BYPASS.LTC128B.128 [R205+0x3800], [R20.64+0x80] ;  /* 0x0380008014cdcfae */ /* 0x0003e2000b901d46 */
[----:B------:R-:W-:Y:S02]  /*1d40*/  SHF.R.S32.HI R88, RZ, 0x5, R87 ;  /* 0x00000005ff587819 */ /* 0x000fe40000011457 */
[----:B------:R-:W-:Y:S01]  /*1d50*/  @!P1 IADD3.X R18, R135, R25, R18, P2, !PT ;  /* 0x0000001987129210 */ /* 0x000fe200017fe412 */
[----:B------:R1:W-:Y:S01]  /*1d60*/  @!P4 LDGSTS.E.BYPASS.LTC128B.128 [R205+0x5800], [R20.64+0x100] ;  /* 0x0580010014cdcfae */ /* 0x0003e2000b901d46 */
[----:B------:R-:W-:Y:S02]  /*1d70*/  @!P1 LEA R24, P2, R9, c[0x0][0x168], 0x1 ;  /* 0x00005a0009189a11 */ /* 0x000fe400078408ff */
[----:B--2---:R-:W-:Y:S02]  /*1d80*/  @!P6 LEA R28, P5, R134, c[0x0][0x168], 0x1 ;  /* 0x00005a00861cea11 */ /* 0x004fe400078a08ff */
[----:B------:R-:W-:-:S02]  /*1d90*/  ISETP.GE.AND P4, PT, R8, R7, PT ;  /* 0x000000070800720c */ /* 0x000fc40003f86270 */
[----:B------:R-:W-:Y:S02]  /*1da0*/  @!P6 LEA.HI.X R29, R134, c[0x0][0x16c], R135, 0x1, P5 ;  /* 0x00005b00861dea11 */ /* 0x000fe400028f0c87 */
[----:B------:R-:W-:Y:S02]  /*1db0*/  ISETP.GE.AND P5, PT, R10, R7, PT ;  /* 0x000000070a00720c */ /* 0x000fe40003fa6270 */
[----:B------:R-:W-:Y:S01]  /*1dc0*/  SHF.R.S32.HI R10, RZ, 0x4, R15 ;  /* 0x00000004ff0a7819 */ /* 0x000fe2000001140f */
[----:B------:R2:W-:Y:S01]  /*1dd0*/  @!P6 LDGSTS.E.BYPASS.LTC128B.128 [R205+0x6000], [R28.64] ;  /* 0x060000001ccdefae */ /* 0x0005e2000b901d46 */
[----:B------:R-:W-:Y:S02]  /*1de0*/  @!P1 LEA.HI.X R25, R9, c[0x0][0x16c], R18, 0x1, P2 ;  /* 0x00005b0009199a11 */ /* 0x000fe400010f0c12 */
[C---:B------:R-:W-:Y:S01]  /*1df0*/  LEA.HI R8, R15.reuse, R10, RZ, 0x1 ;  /* 0x0000000a0f087211 */ /* 0x040fe200078f08ff */
[----:B------:R2:W-:Y:S01]  /*1e00*/  @!P6 LDGSTS.E.BYPASS.LTC128B.128 [R205+0x8000], [R28.64+0x80] ;  /* 0x080000801ccdefae */ /* 0x0005e2000b901d46 */
[----:B------:R-:W-:-:S02]  /*1e10*/  LOP3.LUT R15, R15, 0xfffffff0, RZ, 0xc0, !PT ;  /* 0xfffffff00f0f7812 */ /* 0x000fc400078ec0ff */
[-C--:B------:R-:W-:Y:S01]  /*1e20*/  ISETP.GE.AND P2, PT, R6, R7.reuse, PT ;  /* 0x000000070600720c */ /* 0x080fe20003f46270 */
[----:B------:R2:W-:Y:S01]  /*1e30*/  @!P6 LDGSTS.E.BYPASS.LTC128B.128 [R205+0xa000], [R28.64+0x100] ;  /* 0x0a0001001ccdefae */ /* 0x0005e2000b901d46 */
[----:B------:R-:W-:Y:S01]  /*1e40*/  LOP3.LUT R9, R8, 0xfffffffe, RZ, 0xc0, !PT ;  /* 0xfffffffe08097812 */ /* 0x000fe200078ec0ff */
[----:B------:R-:W-:Y:S01]  /*1e50*/  IMAD.IADD R15, R86, 0x1, -R15 ;  /* 0x00000001560f7824 */ /* 0x000fe200078e0a0f */
[----:B------:R-:W-:Y:S01]  /*1e60*/  ISETP.GE.AND P6, PT, R14, R7, PT ;  /* 0x000000070e00720c */ /* 0x000fe20003fc6270 */
[----:B------:R1:W-:Y:S01]  /*1e70*/  @!P3 LDGSTS.E.BYPASS.LTC128B.128 [R205+0x6800], [R22.64] ;  /* 0x0680000016cdbfae */ /* 0x0003e2000b901d46 */
[----:B------:R-:W-:Y:S01]  /*1e80*/  LOP3.LUT R87, R87, 0xffffffe0, RZ, 0xc0, !PT ;  /* 0xffffffe057577812 */ /* 0x000fe200078ec0ff */
[----:B------:R-:W-:Y:S01]  /*1e90*/  IMAD.IADD R10, R10, 0x1, -R9 ;  /* 0x000000010a0a7824 */ /* 0x000fe200078e0a09 */
[----:B------:R-:W-:Y:S01]  /*1ea0*/  SHF.R.S32.HI R8, RZ, 0x1f, R15 ;  /* 0x0000001fff087819 */ /* 0x000fe2000001140f */
[----:B------:R1:W-:Y:S01]  /*1eb0*/  @!P3 LDGSTS.E.BYPASS.LTC128B.128 [R205+0x8800], [R22.64+0x80] ;  /* 0x0880008016cdbfae */ /* 0x0003e2000b901d46 */
[----:B------:R-:W-:-:S02]  /*1ec0*/  IMAD.SHL.U32 R9, R14, 0x8, RZ ;  /* 0x000000080e097824 */ /* 0x000fc400078e00ff */
[----:B------:R-:W-:Y:S01]  /*1ed0*/  LEA.HI R8, R8, R15, RZ, 0x3 ;  /* 0x0000000f08087211 */ /* 0x000fe200078f18ff */
[----:B------:R-:W-:Y:S01]  /*1ee0*/  @!P2 IMAD R13, R13, 0x30, RZ ;  /* 0x000000300d0da824 */ /* 0x000fe200078e02ff */
[----:B------:R1:W-:Y:S01]  /*1ef0*/  @!P3 LDGSTS.E.BYPASS.LTC128B.128 [R205+0xa800], [R22.64+0x100] ;  /* 0x0a80010016cdbfae */ /* 0x0003e2000b901d46 */
[----:B------:R-:W-:Y:S01]  /*1f00*/  @!P2 IMAD.WIDE.U32 R18, R2, 0x30, R134 ;  /* 0x000000300212a825 */ /* 0x000fe200078e0086 */
[----:B------:R-:W-:Y:S02]  /*1f10*/  LOP3.LUT R12, R8, 0xfffffff8, RZ, 0xc0, !PT ;  /* 0xfffffff8080c7812 */ /* 0x000fe400078ec0ff */
[----:B------:R3:W-:Y:S01]  /*1f20*/  @!P1 LDGSTS.E.BYPASS.LTC128B.128 [R205+0x7000], [R24.64] ;  /* 0x0700000018cd9fae */ /* 0x0007e2000b901d46 */
[----:B------:R-:W-:Y:S01]  /*1f30*/  @!P2 IMAD.IADD R11, R19, 0x1, R13 ;  /* 0x00000001130ba824 */ /* 0x000fe200078e020d */
[----:B------:R-:W-:Y:S01]  /*1f40*/  ISETP.GE.AND P3, PT, R6, R7, PT ;  /* 0x000000070600720c */ /* 0x000fe20003f66270 */
[----:B------:R-:W-:Y:S01]  /*1f50*/  IMAD.IADD R7, R15, 0x1, -R12 ;  /* 0x000000010f077824 */ /* 0x000fe200078e0a0c */
[----:B------:R3:W-:Y:S01]  /*1f60*/  @!P1 LDGSTS.E.BYPASS.LTC128B.128 [R205+0x9000], [R24.64+0x80] ;  /* 0x0900008018cd9fae */ /* 0x0007e2000b901d46 */
[----:B------:R-:W-:-:S02]  /*1f70*/  IMAD.SHL.U32 R6, R0, 0x40, RZ ;  /* 0x0000004000067824 */ /* 0x000fc400078e00ff */
[----:B------:R-:W-:Y:S01]  /*1f80*/  IMAD.SHL.U32 R85, R8, 0x40, RZ ;  /* 0x0000004008557824 */ /* 0x000fe200078e00ff */
[----:B------:R3:W-:Y:S01]  /*1f90*/  @!P1 LDGSTS.E.BYPASS.LTC128B.128 [R205+0xb000], [R24.64+0x100] ;  /* 0x0b00010018cd9fae */ /* 0x0007e2000b901d46 */
[----:B------:R-:W-:Y:S02]  /*1fa0*/  @!P2 LEA R14, P1, R18, c[0x0][0x168], 0x1 ;  /* 0x00005a00120eaa11 */ /* 0x000fe400078208ff */
[----:B------:R-:W-:Y:S02]  /*1fb0*/  LOP3.LUT R6, R6, 0x1c0, RZ, 0xc0, !PT ;  /* 0x000001c006067812 */ /* 0x000fe400078ec0ff */
[----:B------:R-:W-:Y:S01]  /*1fc0*/  @!P2 LEA.HI.X R15, R18, c[0x0][0x16c], R11, 0x1, P1 ;  /* 0x00005b00120faa11 */ /* 0x000fe200008f0c0b */
[----:B------:R-:W-:Y:S01]  /*1fd0*/  IMAD R11, R146, c[0x0][0x1a4], R5 ;  /* 0x00006900920b7a24 */ /* 0x000fe200078e0205 */
[----:B------:R-:W-:Y:S01]  /*1fe0*/  LOP3.LUT R9, R6, 0x8, R9, 0xf8, !PT ;  /* 0x0000000806097812 */ /* 0x000fe200078ef809 */
[----:B------:R-:W-:Y:S01]  /*1ff0*/  IMAD.WIDE.U32 R146, R146, c[0x0][0x1a0], R16 ;  /* 0x0000680092927a25 */ /* 0x000fe200078e0010 */
[----:B------:R-:W-:Y:S01]  /*2000*/  SHF.R.U32.HI R6, RZ, 0x3, R6 ;  /* 0x00000003ff067819 */ /* 0x000fe20000011606 */
[----:B------:R4:W-:Y:S01]  /*2010*/  @!P2 LDGSTS.E.BYPASS.LTC128B.128 [R205+0x7800], [R14.64] ;  /* 0x078000000ecdafae */ /* 0x0009e2000b901d46 */
[----:B------:R-:W-:Y:S01]  /*2020*/  LOP3.LUT R85, R85, 0xfffffe00, RZ, 0xc0, !PT ;  /* 0xfffffe0055557812 */ /* 0x000fe200078ec0ff */
[----:B------:R-:W-:Y:S01]  /*2030*/  IMAD.MOV.U32 R5, RZ, RZ, 0x20 ;  /* 0x00000020ff057424 */ /* 0x000fe200078e00ff */
[----:B------:R-:W-:Y:S01]  /*2040*/  LOP3.LUT R9, R9, R6, RZ, 0x3c, !PT ;  /* 0x0000000609097212 */ /* 0x000fe200078e3cff */
[----:B------:R4:W-:Y:S01]  /*2050*/  @!P2 LDGSTS.E.BYPASS.LTC128B.128 [R205+0x9800], [R14.64+0x80] ;  /* 0x098000800ecdafae */ /* 0x0009e2000b901d46 */
[----:B------:R-:W-:Y:S01]  /*2060*/  IMAD.SHL.U32 R6, R7, 0x40, RZ ;  /* 0x0000004007067824 */ /* 0x000fe200078e00ff */
[----:B------:R-:W-:Y:S01]  /*2070*/  LEA R200, P1, R146, c[0x0][0x170], 0x1 ;  /* 0x00005c0092c87a11 */ /* 0x000fe200078208ff */
[----:B------:R-:W-:Y:S01]  /*2080*/  IMAD.IADD R144, R147, 0x1, R11 ;  /* 0x0000000193907824 */ /* 0x000fe200078e020b */
[----:B------:R4:W-:Y:S01]  /*2090*/  @!P2 LDGSTS.E.BYPASS.LTC128B.128 [R205+0xb800], [R14.64+0x100] ;  /* 0x0b8001000ecdafae */ /* 0x0009e2000b901d46 */
[----:B------:R-:W-:Y:S01]  /*20a0*/  IMAD R197, R10, 0x200, R9 ;  /* 0x000002000ac57824 */ /* 0x000fe200078e0209 */
[----:B------:R-:W-:Y:S01]  /*20b0*/  LOP3.LUT R6, R6, 0x1c0, RZ, 0xc0, !PT ;  /* 0x000001c006067812 */ /* 0x000fe200078ec0ff */
[----:B------:R-:W-:Y:S01]  /*20c0*/  IMAD.SHL.U32 R9, R10, 0x8, RZ ;  /* 0x000000080a097824 */ /* 0x000fe200078e00ff */
[----:B------:R-:W0:Y:S01]  /*20d0*/  LDGDEPBAR ;  /* 0x00000000000079af */ /* 0x000e220000000000 */
[----:B------:R-:W-:Y:S01]  /*20e0*/  @!P4 IMAD.MOV.U32 R11, RZ, RZ, c[0x0][0x1a0] ;  /* 0x00006800ff0bc624 */ /* 0x000fe200078e00ff */
[----:B------:R-:W-:Y:S01]  /*20f0*/  LEA.HI.X R201, R146, c[0x0][0x174], R144, 0x1, P1 ;  /* 0x00005d0092c97a11 */ /* 0x000fe200008f0c90 */
[----:B------:R-:W-:Y:S01]  /*2100*/  IMAD R12, R5, c[0x0][0x1a4], RZ ;  /* 0x00006900050c7a24 */ /* 0x000fe200078e02ff */
[----:B------:R-:W-:Y:S01]  /*2110*/  LOP3.LUT R9, R6, 0x8, R9, 0xf8, !PT ;  /* 0x0000000806097812 */ /* 0x000fe200078ef809 */
[----:B------:R-:W-:Y:S01]  /*2120*/  @!P4 IMAD.MOV.U32 R10, RZ, RZ, c[0x0][0x1a4] ;  /* 0x00006900ff0ac624 */ /* 0x000fe200078e00ff */
[----:B------:R-:W-:Y:S01]  /*2130*/  SHF.R.U32.HI R6, RZ, 0x3, R6 ;  /* 0x00000003ff067819 */ /* 0x000fe20000011606 */
[----:B------:R-:W-:-:S02]  /*2140*/  @!P3 IMAD.MOV.U32 R18, RZ, RZ, c[0x0][0x1a0] ;  /* 0x00006800ff12b624 */ /* 0x000fc400078e00ff */
[----:B------:R-:W-:Y:S01]  /*2150*/  IMAD.SHL.U32 R197, R197, 0x2, RZ ;  /* 0x00000002c5c57824 */ /* 0x000fe200078e00ff */
[----:B------:R-:W-:Y:S01]  /*2160*/  LOP3.LUT R6, R9, R6, RZ, 0x3c, !PT ;  /* 0x0000000609067212 */ /* 0x000fe200078e3cff */
[----:B------:R-:W-:Y:S02]  /*2170*/  @!P3 IMAD.MOV.U32 R9, RZ, RZ, c[0x0][0x1a4] ;  /* 0x00006900ff09b624 */ /* 0x000fe400078e00ff */
[----:B------:R-:W-:Y:S01]  /*2180*/  @!P3 IMAD.WIDE.U32 R18, R18, 0x60, R200 ;  /* 0x000000601212b825 */ /* 0x000fe200078e00c8 */
[----:B------:R-:W-:-:S03]  /*2190*/  IADD3 R195, R197, 0x6020, RZ ;  /* 0x00006020c5c37810 */ /* 0x000fc60007ffe0ff */
[----:B------:R-:W-:Y:S02]  /*21a0*/  @!P3 IMAD R9, R9, 0x60, RZ ;  /* 0x000000600909b824 */ /* 0x000fe400078e02ff */
[----:B------:R-:W-:Y:S02]  /*21b0*/  @!P3 IMAD.MOV.U32 R8, RZ, RZ, R18 ;  /* 0x000000ffff08b224 */ /* 0x000fe400078e0012 */
[----:B------:R-:W-:Y:S02]  /*21c0*/  @!P3 IMAD.IADD R9, R19, 0x1, R9 ;  /* 0x000000011309b824 */ /* 0x000fe400078e0209 */
[----:B----4-:R-:W-:Y:S01]  /*21d0*/  IMAD.WIDE.U32 R14, R5, c[0x0][0x1a0], RZ ;  /* 0x00006800050e7a25 */ /* 0x010fe200078e00ff */
[----:B------:R-:W-:-:S04]  /*21e0*/  DEPBAR.LE SB0, 0x0 ;  /* 0x000080000000791a */ /* 0x000fc80000000000 */
[----:B------:R-:W-:Y:S01]  /*21f0*/  BAR.SYNC.DEFER_BLOCKING 0x0 ;  /* 0x0000000000007b1d */ /* 0x000fe20000010000 */
[----:B------:R-:W-:Y:S02]  /*2200*/  @!P5 IADD3 R16, P2, R200, R14, RZ ;  /* 0x0000000ec810d210 */ /* 0x000fe40007f5e0ff */
[----:B------:R-:W-:Y:S02]  /*2210*/  @!P4 LEA R14, P1, R11, R200, 0x6 ;  /* 0x000000c80b0ec211 */ /* 0x000fe400078230ff */
[----:B------:R-:W-:Y:S02]  /*2220*/  @!P5 IADD3.X R17, R201, R15, R12, P2, !PT ;  /* 0x0000000fc911d210 */ /* 0x000fe400017fe40c */
[----:B------:R-:W-:Y:S01]  /*2230*/  @!P4 LEA.HI.X R15, R11, R201, R10, 0x6, P1 ;  /* 0x000000c90b0fc211 */ /* 0x000fe200008f340a */
[----:B------:R-:W-:-:S04]  /*2240*/  IMAD R11, R88, 0x400, R85 ;  /* 0x00000400580b7824 */ /* 0x000fc800078e0255 */
[----:B------:R-:W-:-:S04]  /*2250*/  IMAD.IADD R198, R6, 0x1, R11 ;  /* 0x0000000106c67824 */ /* 0x000fc800078e020b */
[----:B------:R-:W-:Y:S01]  /*2260*/  IMAD.SHL.U32 R198, R198, 0x2, RZ ;  /* 0x00000002c6c67824 */ /* 0x000fe200078e00ff */
[----:B------:R-:W-:Y:S01]  /*2270*/  R2P PR, R7, 0x6 ;  /* 0x0000000607007804 */ /* 0x000fe20000000000 */
[----:B------:R-:W-:-:S04]  /*2280*/  IMAD.MOV.U32 R7, RZ, RZ, 0x10 ;  /* 0x00000010ff077424 */ /* 0x000fc800078e00ff */
[----:B------:R-:W-:Y:S01]  /*2290*/  SEL R5, R5, 0xffffffe0, !P2 ;  /* 0xffffffe005057807 */ /* 0x000fe20005000000 */
[----:B------:R-:W-:Y:S01]  /*22a0*/  @P6 STS.128 [R205+0xc000], RZ ;  /* 0x00c000ffcd006388 */ /* 0x000fe20000000c00 */
[----:B------:R-:W-:Y:S02]  /*22b0*/  SEL R7, R7, 0xfffffff0, !P1 ;  /* 0xfffffff007077807 */ /* 0x000fe40004800000 */
[----:B------:R-:W-:Y:S01]  /*22c0*/  R2P PR, R0, 0x6 ;  /* 0x0000000600007804 */ /* 0x000fe20000000000 */
[----:B------:R-:W-:Y:S01]  /*22d0*/  @P6 STS.128 [R205+0xe000], RZ ;  /* 0x00e000ffcd006388 */ /* 0x000fe20000000c00 */
[----:B------:R-:W-:Y:S01]  /*22e0*/  IADD3 R0, R197, 0x6000, RZ ;  /* 0x00006000c5007810 */ /* 0x000fe20007ffe0ff */
[--C-:B------:R-:W-:Y:S02]  /*22f0*/  IMAD R196, R7, 0x2, R198.reuse ;  /* 0x0000000207c47824 */ /* 0x100fe400078e02c6 */
[----:B------:R-:W-:Y:S01]  /*2300*/  @P6 STS.128 [R205+0x10000], RZ ;  /* 0x010000ffcd006388 */ /* 0x000fe20000000c00 */
[----:B------:R-:W-:-:S02]  /*2310*/  IMAD R194, R5, 0x2, R198 ;  /* 0x0000000205c27824 */ /* 0x000fc400078e02c6 */
[----:B------:R-:W-:Y:S01]  /*2320*/  IMAD R193, R5, 0x2, R196 ;  /* 0x0000000205c17824 */ /* 0x000fe200078e02c4 */
[----:B------:R-:W-:Y:S01]  /*2330*/  @!PT LDS RZ, [RZ] ;  /* 0x00000000fffff984 */ /* 0x000fe20000000800 */
[----:B------:R-:W-:Y:S01]  /*2340*/  @!PT LDS RZ, [RZ] ;  /* 0x00000000fffff984 */ /* 0x000fe20000000800 */
[----:B------:R-:W-:Y:S01]  /*2350*/  @!PT LDS RZ, [RZ] ;  /* 0x00000000fffff984 */ /* 0x000fe20000000800 */
[----:B------:R4:W-:Y:S04]  /*2360*/  @!P6 LDGSTS.E.BYPASS.LTC128B.128 [R205+0xc000], [R200.64] ;  /* 0x0c000000c8cdefae */ /* 0x0009e8000b901d46 */
[----:B------:R4:W-:Y:S01]  /*2370*/  @!P6 LDGSTS.E.BYPASS.LTC128B.128 [R205+0xe000], [R200.64+0x80] ;  /* 0x0e000080c8cdefae */ /* 0x0009e2000b901d46 */
[----:B------:R-:W-:Y:S01]  /*2380*/  @P1 IADD3 R195, R0, -0x20, RZ ;  /* 0xffffffe000c31810 */ /* 0x000fe20007ffe0ff */
[----:B------:R-:W-:Y:S02]  /*2390*/  IMAD.MOV.U32 R0, RZ, RZ, 0x40 ;  /* 0x00000040ff007424 */ /* 0x000fe400078e00ff */
[----:B------:R4:W-:Y:S01]  /*23a0*/  @!P6 LDGSTS.E.BYPASS.LTC128B.128 [R205+0x10000], [R200.64+0x100] ;  /* 0x10000100c8cdefae */ /* 0x0009e2000b901d46 */
[----:B------:R-:W-:-:S02]  /*23b0*/  IADD3 R187, R195, 0x800, RZ ;  /* 0x00000800c3bb7810 */ /* 0x000fc40007ffe0ff */
[----:B------:R-:W-:Y:S01]  /*23c0*/  SEL R0, R0, 0xffffffc0, !P2 ;  /* 0xffffffc000007807 */ /* 0x000fe20005000000 */
[----:B------:R-:W-:Y:S01]  /*23d0*/  @P5 STS.128 [R205+0xc800], RZ ;  /* 0x00c800ffcd005388 */ /* 0x000fe20000000c00 */
[C---:B------:R-:W-:Y:S02]  /*23e0*/  IADD3 R186, R195.reuse, 0x1000, RZ ;  /* 0x00001000c3ba7810 */ /* 0x040fe40007ffe0ff */
[----:B------:R-:W-:Y:S01]  /*23f0*/  IADD3 R185, R195, 0x1800, RZ ;  /* 0x00001800c3b97810 */ /* 0x000fe20007ffe0ff */
[----:B------:R-:W-:Y:S01]  /*2400*/  @P5 STS.128 [R205+0xe800], RZ ;  /* 0x00e800ffcd005388 */ /* 0x000fe20000000c00 */
[----:B------:R-:W-:Y:S01]  /*2410*/  IMAD.IADD R191, R197, 0x1, R0 ;  /* 0x00000001c5bf7824 */ /* 0x000fe200078e0200 */
[C---:B------:R-:W-:Y:S01]  /*2420*/  IADD3 R183, R195.reuse, 0x2000, RZ ;  /* 0x00002000c3b77810 */ /* 0x040fe20007ffe0ff */
[----:B------:R-:W-:Y:S01]  /*2430*/  IMAD.IADD R184, R0, 0x1, R195 ;  /* 0x0000000100b87824 */ /* 0x000fe200078e02c3 */
[----:B------:R-:W-:Y:S01]  /*2440*/  @P5 STS.128 [R205+0x10800], RZ ;  /* 0x010800ffcd005388 */ /* 0x000fe20000000c00 */
[----:B------:R-:W-:Y:S01]  /*2450*/  IMAD.IADD R0, R86, 0x1, -R87 ;  /* 0x0000000156007824 */ /* 0x000fe200078e0a57 */
[----:B------:R-:W-:-:S02]  /*2460*/  IADD3 R182, R195, 0x2800, RZ ;  /* 0x00002800c3b67810 */ /* 0x000fc40007ffe0ff */
[----:B------:R-:W-:Y:S01]  /*2470*/  @!PT LDS RZ, [RZ] ;  /* 0x00000000fffff984 */ /* 0x000fe20000000800 */
[----:B------:R-:W-:Y:S01]  /*2480*/  @!PT LDS RZ, [RZ] ;  /* 0x00000000fffff984 */ /* 0x000fe20000000800 */
[----:B------:R-:W-:Y:S01]  /*2490*/  @!PT LDS RZ, [RZ] ;  /* 0x00000000fffff984 */ /* 0x000fe20000000800 */
[----:B------:R1:W-:Y:S01]  /*24a0*/  @!P5 LDGSTS.E.BYPASS.LTC128B.128 [R205+0xc800], [R16.64] ;  /* 0x0c80000010cddfae */ /* 0x0003e2000b901d46 */
[C---:B------:R-:W-:Y:S02]  /*24b0*/  IADD3 R181, R195.reuse, 0x3000, RZ ;  /* 0x00003000c3b57810 */ /* 0x040fe40007ffe0ff */
[C---:B------:R-:W-:Y:S01]  /*24c0*/  IADD3 R180, R195.reuse, 0x3800, RZ ;  /* 0x00003800c3b47810 */ /* 0x040fe20007ffe0ff */
[----:B------:R1:W-:Y:S01]  /*24d0*/  @!P5 LDGSTS.E.BYPASS.LTC128B.128 [R205+0xe800], [R16.64+0x80] ;  /* 0x0e80008010cddfae */ /* 0x0003e2000b901d46 */
[C---:B------:R-:W-:Y:S02]  /*24e0*/  IADD3 R179, R195.reuse, 0x4000, RZ ;  /* 0x00004000c3b37810 */ /* 0x040fe40007ffe0ff */
[C---:B------:R-:W-:Y:S01]  /*24f0*/  IADD3 R178, R195.reuse, 0x4800, RZ ;  /* 0x00004800c3b27810 */ /* 0x040fe20007ffe0ff */
[----:B------:R1:W-:Y:S01]  /*2500*/  @!P5 LDGSTS.E.BYPASS.LTC128B.128 [R205+0x10800], [R16.64+0x100] ;  /* 0x1080010010cddfae */ /* 0x0003e2000b901d46 */
[C---:B------:R-:W-:Y:S02]  /*2510*/  IADD3 R177, R195.reuse, 0x5000, RZ ;  /* 0x00005000c3b17810 */ /* 0x040fe40007ffe0ff */
[----:B------:R-:W-:Y:S01]  /*2520*/  IADD3 R176, R195, 0x5800, RZ ;  /* 0x00005800c3b07810 */ /* 0x000fe20007ffe0ff */
[----:B------:R-:W-:Y:S04]  /*2530*/  @P4 STS.128 [R205+0xd000], RZ ;  /* 0x00d000ffcd004388 */ /* 0x000fe80000000c00 */
[----:B------:R-:W-:Y:S04]  /*2540*/  @P4 STS.128 [R205+0xf000], RZ ;  /* 0x00f000ffcd004388 */ /* 0x000fe80000000c00 */
[----:B------:R-:W-:Y:S04]  /*2550*/  @P4 STS.128 [R205+0x11000], RZ ;  /* 0x011000ffcd004388 */ /* 0x000fe80000000c00 */
[----:B------:R-:W-:Y:S01]  /*2560*/  @!PT LDS RZ, [RZ] ;  /* 0x00000000fffff984 */ /* 0x000fe20000000800 */
[----:B------:R-:W-:Y:S01]  /*2570*/  @!PT LDS RZ, [RZ] ;  /* 0x00000000fffff984 */ /* 0x000fe20000000800 */
[----:B------:R-:W-:Y:S01]  /*2580*/  @!PT LDS RZ, [RZ] ;  /* 0x00000000fffff984 */ /* 0x000fe20000000800 */
[----:B------:R1:W-:Y:S04]  /*2590*/  @!P4 LDGSTS.E.BYPASS.LTC128B.128 [R205+0xd000], [R14.64] ;  /* 0x0d0000000ecdcfae */ /* 0x0003e8000b901d46 */
[----:B------:R1:W-:Y:S04]  /*25a0*/  @!P4 LDGSTS.E.BYPASS.LTC128B.128 [R205+0xf000], [R14.64+0x80] ;  /* 0x0f0000800ecdcfae */ /* 0x0003e8000b901d46 */
[----:B------:R1:W-:Y:S04]  /*25b0*/  @!P4 LDGSTS.E.BYPASS.LTC128B.128 [R205+0x11000], [R14.64+0x100] ;  /* 0x110001000ecdcfae */ /* 0x0003e8000b901d46 */
        /* <DEDUP_REMOVED lines=9> */
[----:B---3--:R-:W-:Y:S04]  /*2650*/  LDSM.16.M88.4 R24, [R198] ;  /* 0x00000000c618783b */ /* 0x008fe80000000200 */
[----:B------:R-:W3:Y:S04]  /*2660*/  LDSM.16.M88.4 R60, [R197+0x6800] ;  /* 0x00680000c53c783b */ /* 0x000ee80000000200 */
[----:B-1----:R-:W1:Y:S04]  /*2670*/  LDSM.16.M88.4 R16, [R197+0x6000] ;  /* 0x00600000c510783b */ /* 0x002e680000000200 */
[----:B------:R-:W1:Y:S04]  /*2680*/  LDSM.16.M88.4 R52, [R197+0x7000] ;  /* 0x00700000c534783b */ /* 0x000e680000000200 */
[----:B------:R-:W-:Y:S04]  /*2690*/  LDSM.16.M88.4 R40, [R196] ;  /* 0x00000000c428783b */ /* 0x000fe80000000200 */
[----:B------:R-:W-:Y:S04]  /*26a0*/  LDSM.16.M88.4 R32, [R197+0x7800] ;  /* 0x00780000c520783b */ /* 0x000fe80000000200 */
[----:B--2---:R-:W2:Y:S04]  /*26b0*/  LDSM.16.M88.4 R8, [R195+0x800] ;  /* 0x00080000c308783b */ /* 0x004ea80000000200 */
[----:B------:R-:W2:Y:S04]  /*26c0*/  LDSM.16.M88.4 R28, [R195] ;  /* 0x00000000c31c783b */ /* 0x000ea80000000200 */
[----:B------:R-:W2:Y:S04]  /*26d0*/  LDSM.16.M88.4 R12, [R195+0x1000] ;  /* 0x00100000c30c783b */ /* 0x000ea80000000200 */
[----:B------:R-:W2:Y:S04]  /*26e0*/  LDSM.16.M88.4 R72, [R195+0x1800] ;  /* 0x00180000c348783b */ /* 0x000ea80000000200 */
[----:B------:R-:W-:Y:S01]  /*26f0*/  LDSM.16.M88.4 R44, [R194] ;  /* 0x00000000c22c783b */ /* 0x000fe20000000200 */
[C---:B---3--:R-:W-:Y:S03]  /*2700*/  HMMA.16816.F32 R64, R24.reuse, R60, RZ ;  /* 0x0000003c1840723c */ /* 0x048fe600000018ff */
[----:B------:R-:W3:Y:S04]  /*2710*/  LDSM.16.M88.4 R36, [R191+0x6000] ;  /* 0x00600000bf24783b */ /* 0x000ee80000000200 */
[----:B------:R-:W-:Y:S01]  /*2720*/  LDSM.16.M88.4 R68, [R193] ;  /* 0x00000000c144783b */ /* 0x000fe20000000200 */
[C---:B------:R-:W-:Y:S03]  /*2730*/  HMMA.16816.F32 R60, R24.reuse, R62, RZ ;  /* 0x0000003e183c723c */ /* 0x040fe600000018ff */
[----:B------:R-:W-:Y:S04]  /*2740*/  LDSM.16.M88.4 R76, [R195+0x2800] ;  /* 0x00280000c34c783b */ /* 0x000fe80000000200 */
[----:B------:R-:W-:Y:S01]  /*2750*/  LDSM.16.M88.4 R80, [R193+0x2000] ;  /* 0x00200000c150783b */ /* 0x000fe20000000200 */
[C---:B-1----:R-:W-:Y:S03]  /*2760*/  HMMA.16816.F32 R20, R24.reuse, R16, RZ ;  /* 0x000000101814723c */ /* 0x042fe600000018ff */
[----:B------:R-:W0:Y:S05]  /*2770*/  LDGDEPBAR ;  /* 0x00000000000079af */ /* 0x000e2a0000000000 */
[C---:B------:R-:W-:Y:S08]  /*2780*/  HMMA.16816.F32 R16, R24.reuse, R18, RZ ;  /* 0x000000121810723c */ /* 0x040ff000000018ff */
[C---:B------:R-:W-:Y:S08]  /*2790*/  HMMA.16816.F32 R56, R24.reuse, R52, RZ ;  /* 0x000000341838723c */ /* 0x040ff000000018ff */
[----:B------:R-:W-:Y:S08]  /*27a0*/  HMMA.16816.F32 R52, R24, R54, RZ ;  /* 0x000000361834723c */ /* 0x000ff000000018ff */
[C---:B--2---:R-:W-:Y:S08]  /*27b0*/  HMMA.16816.F32 R64, R40.reuse, R8, R64 ;  /* 0x000000082840723c */ /* 0x044ff00000001840 */
[----:B------:R-:W-:Y:S01]  /*27c0*/  HMMA.16816.F32 R60, R40, R10, R60 ;  /* 0x0000000a283c723c */ /* 0x000fe2000000183c */
[----:B------:R-:W1:Y:S07]  /*27d0*/  LDSM.16.M88.4 R8, [R191+0x7000] ;  /* 0x00700000bf08783b */ /* 0x000e6e0000000200 */
[C---:B------:R-:W-:Y:S08]  /*27e0*/  HMMA.16816.F32 R48, R24.reuse, R32, RZ ;  /* 0x000000201830723c */ /* 0x040ff000000018ff */
[----:B------:R-:W-:Y:S01]  /*27f0*/  HMMA.16816.F32 R24, R24, R34, RZ ;  /* 0x000000221818723c */ /* 0x000fe200000018ff */
[----:B------:R-:W2:Y:S07]  /*2800*/  LDSM.16.M88.4 R32, [R191+0x6800] ;  /* 0x00680000bf20783b */ /* 0x000eae0000000200 */
[C---:B------:R-:W-:Y:S08]  /*2810*/  HMMA.16816.F32 R20, R40.reuse, R28, R20 ;  /* 0x0000001c2814723c */ /* 0x040ff00000001814 */
[C---:B------:R-:W-:Y:S01]  /*2820*/  HMMA.16816.F32 R16, R40.reuse, R30, R16 ;  /* 0x0000001e2810723c */ /* 0x040fe20000001810 */
[----:B------:R-:W1:Y:S07]  /*2830*/  LDSM.16.M88.4 R28, [R191+0x7800] ;  /* 0x00780000bf1c783b */ /* 0x000e6e0000000200 */
[C---:B------:R-:W-:Y:S08]  /*2840*/  HMMA.16816.F32 R56, R40.reuse, R12, R56 ;  /* 0x0000000c2838723c */ /* 0x040ff00000001838 */
[C---:B------:R-:W-:Y:S01]  /*2850*/  HMMA.16816.F32 R52, R40.reuse, R14, R52 ;  /* 0x0000000e2834723c */ /* 0x040fe20000001834 */
[----:B------:R-:W2:Y:S07]  /*2860*/  LDSM.16.M88.4 R12, [R184] ;  /* 0x00000000b80c783b */ /* 0x000eae0000000200 */
[C---:B------:R-:W-:Y:S08]  /*2870*/  HMMA.16816.F32 R48, R40.reuse, R72, R48 ;  /* 0x000000482830723c */ /* 0x040ff00000001830 */
[----:B------:R-:W-:Y:S01]  /*2880*/  HMMA.16816.F32 R24, R40, R74, R24 ;  /* 0x0000004a2818723c */ /* 0x000fe20000001818 */
[----:B------:R-:W4:Y:S04]  /*2890*/  LDSM.16.M88.4 R40, [R184+0x800] ;  /* 0x00080000b828783b */ /* 0x000f280000000200 */
[----:B------:R-:W-:Y:S03]  /*28a0*/  LDSM.16.M88.4 R72, [R184+0x1800] ;  /* 0x00180000b848783b */ /* 0x000fe60000000200 */
[C---:B---3--:R-:W-:Y:S08]  /*28b0*/  HMMA.16816.F32 R20, R44.reuse, R36, R20 ;  /* 0x000000242c14723c */ /* 0x048ff00000001814 */
[C---:B------:R-:W-:Y:S01]  /*28c0*/  HMMA.16816.F32 R16, R44.reuse, R38, R16 ;  /* 0x000000262c10723c */ /* 0x040fe20000001810 */
[----:B------:R-:W-:Y:S07]  /*28d0*/  LDSM.16.M88.4 R36, [R197+0x8000] ;  /* 0x00800000c524783b */ /* 0x000fee0000000200 */
[C---:B-1----:R-:W-:Y:S08]  /*28e0*/  HMMA.16816.F32 R56, R44.reuse, R8, R56 ;  /* 0x000000082c38723c */ /* 0x042ff00000001838 */
[C---:B------:R-:W-:Y:S01]  /*28f0*/  HMMA.16816.F32 R52, R44.reuse, R10, R52 ;  /* 0x0000000a2c34723c */ /* 0x040fe20000001834 */
[----:B------:R-:W1:Y:S07]  /*2900*/  LDSM.16.M88.4 R8, [R184+0x1000] ;  /* 0x00100000b808783b */ /* 0x000e6e0000000200 */
[C---:B--2---:R-:W-:Y:S08]  /*2910*/  HMMA.16816.F32 R64, R44.reuse, R32, R64 ;  /* 0x000000202c40723c */ /* 0x044ff00000001840 */
[C---:B------:R-:W-:Y:S01]  /*2920*/  HMMA.16816.F32 R60, R44.reuse, R34, R60 ;  /* 0x000000222c3c723c */ /* 0x040fe2000000183c */
[----:B------:R-:W-:Y:S07]  /*2930*/  LDSM.16.M88.4 R32, [R197+0x8800] ;  /* 0x00880000c520783b */ /* 0x000fee0000000200 */
[C---:B------:R-:W-:Y:S08]  /*2940*/  HMMA.16816.F32 R48, R44.reuse, R28, R48 ;  /* 0x0000001c2c30723c */ /* 0x040ff00000001830 */
[----:B------:R-:W-:Y:S01]  /*2950*/  HMMA.16816.F32 R44, R44, R30, R24 ;  /* 0x0000001e2c2c723c */ /* 0x000fe20000001818 */
[----:B------:R-:W2:Y:S04]  /*2960*/  LDSM.16.M88.4 R24, [R198+0x2000] ;  /* 0x00200000c618783b */ /* 0x000ea80000000200 */
[----:B------:R-:W-:Y:S03]  /*2970*/  LDSM.16.M88.4 R28, [R197+0x9800] ;  /* 0x00980000c51c783b */ /* 0x000fe60000000200 */
[C---:B------:R-:W-:Y:S08]  /*2980*/  HMMA.16816.F32 R20, R68.reuse, R12, R20 ;  /* 0x0000000c4414723c */ /* 0x040ff00000001814 */
[C---:B------:R-:W-:Y:S01]  /*2990*/  HMMA.16816.F32 R16, R68.reuse, R14, R16 ;  /* 0x0000000e4410723c */ /* 0x040fe20000001810 */
[----:B------:R-:W3:Y:S07]  /*29a0*/  LDSM.16.M88.4 R12, [R197+0x9000] ;  /* 0x00900000c50c783b */ /* 0x000eee0000000200 */
[C---:B----4-:R-:W-:Y:S08]  /*29b0*/  HMMA.16816.F32 R64, R68.reuse, R40, R64 ;  /* 0x000000284440723c */ /* 0x050ff00000001840 */
[C---:B------:R-:W-:Y:S01]  /*29c0*/  HMMA.16816.F32 R60, R68.reuse, R42, R60 ;  /* 0x0000002a443c723c */ /* 0x040fe2000000183c */
[----:B------:R-:W-:Y:S07]  /*29d0*/  LDSM.16.M88.4 R40, [R196+0x2000] ;  /* 0x00200000c428783b */ /* 0x000fee0000000200 */
[C---:B-1----:R-:W-:Y:S08]  /*29e0*/  HMMA.16816.F32 R56, R68.reuse, R8, R56 ;  /* 0x000000084438723c */ /* 0x042ff00000001838 */
[C---:B------:R-:W-:Y:S01]  /*29f0*/  HMMA.16816.F32 R52, R68.reuse, R10, R52 ;  /* 0x0000000a4434723c */ /* 0x040fe20000001834 */
[----:B------:R-:W1:Y:S07]  /*2a00*/  LDSM.16.M88.4 R8, [R195+0x2000] ;  /* 0x00200000c308783b */ /* 0x000e6e0000000200 */
[C---:B------:R-:W-:Y:S08]  /*2a10*/  HMMA.16816.F32 R48, R68.reuse, R72, R48 ;  /* 0x000000484430723c */ /* 0x040ff00000001830 */
[----:B------:R-:W-:Y:S01]  /*2a20*/  HMMA.16816.F32 R44, R68, R74, R44 ;  /* 0x0000004a442c723c */ /* 0x000fe2000000182c */
[----:B------:R-:W4:Y:S04]  /*2a30*/  LDSM.16.M88.4 R68, [R195+0x3800] ;  /* 0x00380000c344783b */ /* 0x000f280000000200 */
[----:B------:R-:W1:Y:S03]  /*2a40*/  LDSM.16.M88.4 R72, [R195+0x3000] ;  /* 0x00300000c348783b */ /* 0x000e660000000200 */
[C---:B--2---:R-:W-:Y:S08]  /*2a50*/  HMMA.16816.F32 R20, R24.reuse, R36, R20 ;  /* 0x000000241814723c */ /* 0x044ff00000001814 */
[C---:B------:R-:W-:Y:S01]  /*2a60*/  HMMA.16816.F32 R16, R24.reuse, R38, R16 ;  /* 0x000000261810723c */ /* 0x040fe20000001810 */
[----:B------:R-:W-:Y:S07]  /*2a70*/  LDSM.16.M88.4 R36, [R191+0x8000] ;  /* 0x00800000bf24783b */ /* 0x000fee0000000200 */
[C---:B---3--:R-:W-:Y:S08]  /*2a80*/  HMMA.16816.F32 R56, R24.reuse, R12, R56 ;  /* 0x0000000c1838723c */ /* 0x048ff00000001838 */
[C---:B------:R-:W-:Y:S01]  /*2a90*/  HMMA.16816.F32 R52, R24.reuse, R14, R52 ;  /* 0x0000000e1834723c */ /* 0x040fe20000001834 */
[----:B------:R-:W2:Y:S07]  /*2aa0*/  LDSM.16.M88.4 R12, [R194+0x2000] ;  /* 0x00200000c20c783b */ /* 0x000eae0000000200 */
[C---:B------:R-:W-:Y:S08]  /*2ab0*/  HMMA.16816.F32 R48, R24.reuse, R28, R48 ;  /* 0x0000001c1830723c */ /* 0x040ff00000001830 */
[C---:B------:R-:W-:Y:S08]  /*2ac0*/  HMMA.16816.F32 R64, R24.reuse, R32, R64 ;  /* 0x000000201840723c */ /* 0x040ff00000001840 */
[C---:B------:R-:W-:Y:S01]  /*2ad0*/  HMMA.16816.F32 R60, R24.reuse, R34, R60 ;  /* 0x00000022183c723c */ /* 0x040fe2000000183c */
[----:B------:R-:W-:Y:S07]  /*2ae0*/  LDSM.16.M88.4 R32, [R191+0x8800] ;  /* 0x00880000bf20783b */ /* 0x000fee0000000200 */
[----:B------:R-:W-:Y:S01]  /*2af0*/  HMMA.16816.F32 R44, R24, R30, R44 ;  /* 0x0000001e182c723c */ /* 0x000fe2000000182c */
[----:B------:R-:W3:Y:S04]  /*2b00*/  LDSM.16.M88.4 R24, [R191+0x9800] ;  /* 0x00980000bf18783b */ /* 0x000ee80000000200 */
[----:B------:R-:W2:Y:S03]  /*2b10*/  LDSM.16.M88.4 R28, [R191+0x9000] ;  /* 0x00900000bf1c783b */ /* 0x000ea60000000200 */
[C---:B-1----:R-:W-:Y:S08]  /*2b20*/  HMMA.16816.F32 R20, R40.reuse, R8, R20 ;  /* 0x000000082814723c */ /* 0x042ff00000001814 */
[C---:B------:R-:W-:Y:S01]  /*2b30*/  HMMA.16816.F32 R16, R40.reuse, R10, R16 ;  /* 0x0000000a2810723c */ /* 0x040fe20000001810 */
[----:B------:R-:W1:Y:S07]  /*2b40*/  LDSM.16.M88.4 R8, [R184+0x2000] ;  /* 0x00200000b808783b */ /* 0x000e6e0000000200 */
[C---:B----4-:R-:W-:Y:S08]  /*2b50*/  HMMA.16816.F32 R48, R40.reuse, R68, R48 ;  /* 0x000000442830723c */ /* 0x050ff00000001830 */
[C---:B------:R-:W-:Y:S08]  /*2b60*/  HMMA.16816.F32 R64, R40.reuse, R76, R64 ;  /* 0x0000004c2840723c */ /* 0x040ff00000001840 */
[C---:B------:R-:W-:Y:S01]  /*2b70*/  HMMA.16816.F32 R60, R40.reuse, R78, R60 ;  /* 0x0000004e283c723c */ /* 0x040fe2000000183c */
[----:B------:R-:W-:Y:S07]  /*2b80*/  LDSM.16.M88.4 R76, [R184+0x2800] ;  /* 0x00280000b84c783b */ /* 0x000fee0000000200 */
[C---:B------:R-:W-:Y:S01]  /*2b90*/  HMMA.16816.F32 R44, R40.reuse, R70, R44 ;  /* 0x00000046282c723c */ /* 0x040fe2000000182c */
[----:B------:R-:W4:Y:S07]  /*2ba0*/  LDSM.16.M88.4 R68, [R184+0x3800] ;  /* 0x00380000b844783b */ /* 0x000f2e0000000200 */
        /* <DEDUP_REMOVED lines=8> */
[C---:B------:R-:W-:Y:S08]  /*2c30*/  HMMA.16816.F32 R64, R12.reuse, R32, R64 ;  /* 0x000000200c40723c */ /* 0x040ff00000001840 */
[C---:B------:R-:W-:Y:S01]  /*2c40*/  HMMA.16816.F32 R60, R12.reuse, R34, R60 ;  /* 0x000000220c3c723c */ /* 0x040fe2000000183c */
[----:B------:R-:W3:Y:S07]  /*2c50*/  LDSM.16.M88.4 R32, [R197+0xa800] ;  /* 0x00a80000c520783b */ /* 0x000eee0000000200 */
[C---:B------:R-:W-:Y:S01]  /*2c60*/  HMMA.16816.F32 R44, R12.reuse, R26, R44 ;  /* 0x0000001a0c2c723c */ /* 0x040fe2000000182c */
[----:B------:R-:W2:Y:S07]  /*2c70*/  LDSM.16.M88.4 R24, [R197+0xb800] ;  /* 0x00b80000c518783b */ /* 0x000eae0000000200 */
[C---:B------:R-:W-:Y:S08]  /*2c80*/  HMMA.16816.F32 R56, R12.reuse, R28, R56 ;  /* 0x0000001c0c38723c */ /* 0x040ff00000001838 */
[----:B------:R-:W-:Y:S01]  /*2c90*/  HMMA.16816.F32 R52, R12, R30, R52 ;  /* 0x0000001e0c34723c */ /* 0x000fe20000001834 */
[----:B------:R-:W2:Y:S04]  /*2ca0*/  LDSM.16.M88.4 R28, [R197+0xb000] ;  /* 0x00b00000c51c783b */ /* 0x000ea80000000200 */
[----:B------:R-:W-:Y:S03]  /*2cb0*/  LDSM.16.M88.4 R12, [R196+0x4000] ;  /* 0x00400000c40c783b */ /* 0x000fe60000000200 */
[C---:B-1----:R-:W-:Y:S08]  /*2cc0*/  HMMA.16816.F32 R20, R80.reuse, R8, R20 ;  /* 0x000000085014723c */ /* 0x042ff00000001814 */
[C---:B------:R-:W-:Y:S01]  /*2cd0*/  HMMA.16816.F32 R16, R80.reuse, R10, R16 ;  /* 0x0000000a5010723c */ /* 0x040fe20000001810 */
[----:B------:R-:W1:Y:S07]  /*2ce0*/  LDSM.16.M88.4 R8, [R195+0x4000] ;  /* 0x00400000c308783b */ /* 0x000e6e0000000200 */
[C---:B----4-:R-:W-:Y:S08]  /*2cf0*/  HMMA.16816.F32 R48, R80.reuse, R68, R48 ;  /* 0x000000445030723c */ /* 0x050ff00000001830 */
[C---:B------:R-:W-:Y:S08]  /*2d00*/  HMMA.16816.F32 R64, R80.reuse, R76, R64 ;  /* 0x0000004c5040723c */ /* 0x040ff00000001840 */
[C---:B------:R-:W-:Y:S08]  /*2d10*/  HMMA.16816.F32 R60, R80.reuse, R78, R60 ;  /* 0x0000004e503c723c */ /* 0x040ff0000000183c */
[C---:B------:R-:W-:Y:S01]  /*2d20*/  HMMA.16816.F32 R68, R80.reuse, R70, R44 ;  /* 0x000000465044723c */ /* 0x040fe2000000182c */
[----:B------:R-:W4:Y:S07]  /*2d30*/  LDSM.16.M88.4 R44, [R195+0x4800] ;  /* 0x00480000c32c783b */ /* 0x000f2e0000000200 */
[C---:B------:R-:W-:Y:S08]  /*2d40*/  HMMA.16816.F32 R56, R80.reuse, R72, R56 ;  /* 0x000000485038723c */ /* 0x040ff00000001838 */
[----:B------:R-:W-:Y:S08]  /*2d50*/  HMMA.16816.F32 R52, R80, R74, R52 ;  /* 0x0000004a5034723c */ /* 0x000ff00000001834 */
[C---:B--2---:R-:W-:Y:S08]  /*2d60*/  HMMA.16816.F32 R20, R40.reuse, R36, R20 ;  /* 0x000000242814723c */ /* 0x044ff00000001814 */
[C---:B------:R-:W-:Y:S01]  /*2d70*/  HMMA.16816.F32 R16, R40.reuse, R38, R16 ;  /* 0x000000262810723c */ /* 0x040fe20000001810 */
[----:B------:R-:W2:Y:S07]  /*2d80*/  LDSM.16.M88.4 R36, [R195+0x5000] ;  /* 0x00500000c324783b */ /* 0x000eae0000000200 */
[C---:B---3--:R-:W-:Y:S08]  /*2d90*/  HMMA.16816.F32 R64, R40.reuse, R32, R64 ;  /* 0x000000202840723c */ /* 0x048ff00000001840 */
[C---:B------:R-:W-:Y:S01]  /*2da0*/  HMMA.16816.F32 R60, R40.reuse, R34, R60 ;  /* 0x00000022283c723c */ /* 0x040fe2000000183c */
[----:B------:R-:W-:Y:S07]  /*2db0*/  LDSM.16.M88.4 R32, [R191+0xa000] ;  /* 0x00a00000bf20783b */ /* 0x000fee0000000200 */
[C---:B------:R-:W-:Y:S08]  /*2dc0*/  HMMA.16816.F32 R48, R40.reuse, R24, R48 ;  /* 0x000000182830723c */ /* 0x040ff00000001830 */
[C---:B------:R-:W-:Y:S01]  /*2dd0*/  HMMA.16816.F32 R68, R40.reuse, R26, R68 ;  /* 0x0000001a2844723c */ /* 0x040fe20000001844 */
[----:B------:R-:W3:Y:S07]  /*2de0*/  LDSM.16.M88.4 R24, [R195+0x5800] ;  /* 0x00580000c318783b */ /* 0x000eee0000000200 */
[C---:B------:R-:W-:Y:S08]  /*2df0*/  HMMA.16816.F32 R56, R40.reuse, R28, R56 ;  /* 0x0000001c2838723c */ /* 0x040ff00000001838 */
[----:B------:R-:W-:Y:S01]  /*2e00*/  HMMA.16816.F32 R52, R40, R30, R52 ;  /* 0x0000001e2834723c */ /* 0x000fe20000001834 */
[----:B------:R-:W-:Y:S04]  /*2e10*/  LDSM.16.M88.4 R28, [R191+0xa800] ;  /* 0x00a80000bf1c783b */ /* 0x000fe80000000200 */
[----:B------:R-:W-:Y:S03]  /*2e20*/  LDSM.16.M88.4 R40, [R191+0xb000] ;  /* 0x00b00000bf28783b */ /* 0x000fe60000000200 */
[C---:B-1----:R-:W-:Y:S08]  /*2e30*/  HMMA.16816.F32 R20, R12.reuse, R8, R20 ;  /* 0x000000080c14723c */ /* 0x042ff00000001814 */
[C---:B------:R-:W-:Y:S01]  /*2e40*/  HMMA.16816.F32 R16, R12.reuse, R10, R16 ;  /* 0x0000000a0c10723c */ /* 0x040fe20000001810 */
[----:B------:R-:W1:Y:S07]  /*2e50*/  LDSM.16.M88.4 R8, [R194+0x4000] ;  /* 0x00400000c208783b */ /* 0x000e6e0000000200 */
[C---:B----4-:R-:W-:Y:S08]  /*2e60*/  HMMA.16816.F32 R64, R12.reuse, R44, R64 ;  /* 0x0000002c0c40723c */ /* 0x050ff00000001840 */
[C---:B------:R-:W-:Y:S01]  /*2e70*/  HMMA.16816.F32 R60, R12.reuse, R46, R60 ;  /* 0x0000002e0c3c723c */ /* 0x040fe2000000183c */
[----:B------:R-:W4:Y:S07]  /*2e80*/  LDSM.16.M88.4 R44, [R191+0xb800] ;  /* 0x00b80000bf2c783b */ /* 0x000f2e0000000200 */
[C---:B--2---:R-:W-:Y:S08]  /*2e90*/  HMMA.16816.F32 R56, R12.reuse, R36, R56 ;  /* 0x000000240c38723c */ /* 0x044ff00000001838 */
[C---:B------:R-:W-:Y:S01]  /*2ea0*/  HMMA.16816.F32 R72, R12.reuse, R38, R52 ;  /* 0x000000260c48723c */ /* 0x040fe20000001834 */
[----:B------:R-:W-:Y:S04]  /*2eb0*/  LDSM.16.M88.4 R36, [R193+0x4000] ;  /* 0x00400000c124783b */ /* 0x000fe80000000200 */
[----:B------:R-:W2:Y:S03]  /*2ec0*/  LDSM.16.M88.4 R52, [R184+0x4000] ;  /* 0x00400000b834783b */ /* 0x000ea60000000200 */
[C---:B---3--:R-:W-:Y:S07]  /*2ed0*/  HMMA.16816.F32 R48, R12.reuse, R24, R48 ;  /* 0x000000180c30723c */ /* 0x048fee0000001830 */
[----:B------:R-:W-:Y:S01]  /*2ee0*/  SHF.R.S32.HI R25, RZ, 0x1f, R0 ;  /* 0x0000001fff197819 */ /* 0x000fe20000011400 */
[----:B------:R-:W-:Y:S01]  /*2ef0*/  HMMA.16816.F32 R68, R12, R26, R68 ;  /* 0x0000001a0c44723c */ /* 0x000fe20000001844 */
[----:B------:R-:W3:Y:S02]  /*2f00*/  LDSM.16.M88.4 R12, [R184+0x4800] ;  /* 0x00480000b80c783b */ /* 0x000ee40000000200 */
[----:B------:R-:W-:-:S02]  /*2f10*/  LEA.HI R0, R25, R0, RZ, 0x2 ;  /* 0x0000000019007211 */ /* 0x000fc400078f10ff */
[----:B------:R-:W2:Y:S02]  /*2f20*/  LDSM.16.M88.4 R24, [R184+0x5000] ;  /* 0x00500000b818783b */ /* 0x000ea40000000200 */
[----:B------:R-:W-:Y:S01]  /*2f30*/  SHF.R.S32.HI R0, RZ, 0x2, R0 ;  /* 0x00000002ff007819 */ /* 0x000fe20000011400 */
[C---:B-1----:R-:W-:Y:S07]  /*2f40*/  HMMA.16816.F32 R64, R8.reuse, R28, R64 ;  /* 0x0000001c0840723c */ /* 0x042fee0000001840 */
[----:B------:R-:W-:Y:S01]  /*2f50*/  IMAD R29, R88, 0x10, R89 ;  /* 0x00000010581d7824 */ /* 0x000fe200078e0259 */
[----:B------:R-:W-:Y:S04]  /*2f60*/  HMMA.16816.F32 R20, R8, R32, R20 ;  /* 0x000000200814723c */ /* 0x000fe80000001814 */
[----:B------:R-:W-:Y:S01]  /*2f70*/  IADD3 R29, R29, 0x1, R0 ;  /* 0x000000011d1d7810 */ /* 0x000fe20007ffe000 */
[----:B------:R-:W-:-:S02]  /*2f80*/  IMAD.IADD R0, R85, 0x1, R6 ;  /* 0x0000000155007824 */ /* 0x000fc400078e0206 */
[----:B------:R-:W-:Y:S01]  /*2f90*/  IMAD.IADD R33, R3, 0x1, R216 ;  /* 0x0000000103217824 */ /* 0x000fe200078e02d8 */
[----:B------:R-:W-:Y:S01]  /*2fa0*/  IADD3 R29, R84, R29, -R90 ;  /* 0x0000001d541d7210 */ /* 0x000fe20007ffe85a */
[----:B------:R-:W-:Y:S03]  /*2fb0*/  HMMA.16816.F32 R16, R8, R34, R16 ;  /* 0x000000220810723c */ /* 0x000fe60000001810 */
[----:B------:R-:W-:-:S04]  /*2fc0*/  IADD3 R29, R29, c[0x0][0x2e8], RZ ;  /* 0x0000ba001d1d7a10 */ /* 0x000fc80007ffe0ff */
[----:B------:R-:W-:Y:S01]  /*2fd0*/  IMNMX R210, R29, R84, PT ;  /* 0x000000541dd27217 */ /* 0x000fe20003800200 */
[C---:B------:R-:W-:Y:S07]  /*2fe0*/  HMMA.16816.F32 R60, R8.reuse, R30, R60 ;  /* 0x0000001e083c723c */ /* 0x040fee000000183c */
[----:B------:R-:W-:Y:S01]  /*2ff0*/  IADD3 R31, R33, 0x8, RZ ;  /* 0x00000008211f7810 */ /* 0x000fe20007ffe0ff */
[----:B------:R-:W-:Y:S03]  /*3000*/  HMMA.16816.F32 R56, R8, R40, R56 ;  /* 0x000000280838723c */ /* 0x000fe60000001838 */
[----:B------:R-:W-:-:S05]  /*3010*/  ISETP.GE.AND P1, PT, R31, R210, PT ;  /* 0x000000d21f00720c */ /* 0x000fca0003f26270 */
[C---:B------:R-:W-:Y:S08]  /*3020*/  HMMA.16816.F32 R72, R8.reuse, R42, R72 ;  /* 0x0000002a0848723c */ /* 0x040ff00000001848 */
[C---:B----4-:R-:W-:Y:S08]  /*3030*/  HMMA.16816.F32 R48, R8.reuse, R44, R48 ;  /* 0x0000002c0830723c */ /* 0x050ff00000001830 */
[----:B------:R-:W-:Y:S07]  /*3040*/  HMMA.16816.F32 R68, R8, R46, R68 ;  /* 0x0000002e0844723c */ /* 0x000fee0000001844 */
[----:B------:R-:W-:Y:S01]  /*3050*/  IADD3 R9, R29, 0x8, RZ ;  /* 0x000000081d097810 */ /* 0x000fe20007ffe0ff */
[----:B--2---:R-:W-:Y:S01]  /*3060*/  HMMA.16816.F32 R20, R36, R52, R20 ;  /* 0x000000342414723c */ /* 0x004fe20000001814 */
[----:B------:R-:W-:-:S02]  /*3070*/  IADD3 R29, R33, 0x1, RZ ;  /* 0x00000001211d7810 */ /* 0x000fc40007ffe0ff */
[----:B------:R-:W-:Y:S02]  /*3080*/  IMNMX R204, R9, R84, PT ;  /* 0x0000005409cc7217 */ /* 0x000fe40003800200 */
[----:B------:R-:W1:Y:S01]  /*3090*/  LDSM.16.M88.4 R8, [R184+0x5800] ;  /* 0x00580000b808783b */ /* 0x000e620000000200 */
[----:B------:R-:W-:Y:S01]  /*30a0*/  ISETP.GE.AND P3, PT, R29, R210, PT ;  /* 0x000000d21d00720c */ /* 0x000fe20003f66270 */
[----:B------:R-:W-:-:S04]  /*30b0*/  DEPBAR.LE SB0, 0x0 ;  /* 0x000080000000791a */ /* 0x000fc80000000000 */
[----:B------:R-:W-:Y:S01]  /*30c0*/  HMMA.16816.F32 R16, R36, R54, R16 ;  /* 0x000000362410723c */ /* 0x000fe20000001810 */
[-C--:B------:R-:W-:Y:S02]  /*30d0*/  ISETP.GE.AND P2, PT, R31, R204.reuse, PT ;  /* 0x000000cc1f00720c */ /* 0x080fe40003f46270 */
[----:B------:R-:W-:-:S05]  /*30e0*/  ISETP.GE.AND P6, PT, R29, R204, PT ;  /* 0x000000cc1d00720c */ /* 0x000fca0003fc6270 */
[C---:B---3--:R-:W-:Y:S05]  /*30f0*/  HMMA.16816.F32 R64, R36.reuse, R12, R64 ;  /* 0x0000000c2440723c */ /* 0x048fea0000001840 */
[----:B------:R-:W-:Y:S02]  /*3100*/  FSEL R31, R21, -INF , !P3 ;  /* 0xff800000151f7808 */ /* 0x000fe40005800000 */
[----:B------:R-:W-:Y:S01]  /*3110*/  IADD3 R13, R33, 0x9, RZ ;  /* 0x00000009210d7810 */ /* 0x000fe20007ffe0ff */
[----:B------:R-:W-:Y:S03]  /*3120*/  HMMA.16816.F32 R60, R36, R14, R60 ;  /* 0x0000000e243c723c */ /* 0x000fe6000000183c */
[----:B------:R-:W-:-:S02]  /*3130*/  ISETP.GE.AND P4, PT, R13, R210, PT ;  /* 0x000000d20d00720c */ /* 0x000fc40003f86270 */
[----:B------:R-:W-:Y:S02]  /*3140*/  ISETP.GE.AND P5, PT, R13, R204, PT ;  /* 0x000000cc0d00720c */ /* 0x000fe40003fa6270 */
[C---:B------:R-:W-:Y:S01]  /*3150*/  IADD3 R13, R33.reuse, 0x10, RZ ;  /* 0x00000010210d7810 */ /* 0x040fe20007ffe0ff */
[C---:B------:R-:W-:Y:S01]  /*3160*/  HMMA.16816.F32 R56, R36.reuse, R24, R56 ;  /* 0x000000182438723c */ /* 0x040fe20000001838 */
[----:B------:R-:W-:Y:S02]  /*3170*/  IADD3 R15, R33, 0x11, RZ ;  /* 0x00000011210f7810 */ /* 0x000fe40007ffe0ff */
[----:B------:R-:W-:Y:S02]  /*3180*/  FSEL R29, R16, -INF , !P1 ;  /* 0xff800000101d7808 */ /* 0x000fe40004800000 */
[C---:B------:R-:W-:Y:S02]  /*3190*/  ISETP.GE.AND P3, PT, R13.reuse, R210, PT ;  /* 0x000000d20d00720c */ /* 0x040fe40003f66270 */
[----:B------:R-:W-:Y:S01]  /*31a0*/  ISETP.GE.AND P1, PT, R13, R204, PT ;  /* 0x000000cc0d00720c */ /* 0x000fe20003f26270 */
[----:B------:R-:W-:Y:S01]  /*31b0*/  HMMA.16816.F32 R72, R36, R26, R72 ;  /* 0x0000001a2448723c */ /* 0x000fe20000001848 */
[----:B------:R-:W-:-:S02]  /*31c0*/  FSEL R18, R18, -INF , !P2 ;  /* 0xff80000012127808 */ /* 0x000fc40005000000 */
[----:B------:R-:W-:Y:S02]  /*31d0*/  FSEL R21, R17, -INF , !P4 ;  /* 0xff80000011157808 */ /* 0x000fe40006000000 */
[----:B------:R-:W-:Y:S02]  /*31e0*/  IADD3 R13, R33, 0x18, RZ ;  /* 0x00000018210d7810 */ /* 0x000fe40007ffe0ff */
[C---:B------:R-:W-:Y:S01]  /*31f0*/  ISETP.GE.AND P2, PT, R15.reuse, R210, PT ;  /* 0x000000d20f00720c */ /* 0x040fe20003f46270 */
[----:B-1----:R-:W-:Y:S01]  /*3200*/  HMMA.16816.F32 R48, R36, R8, R48 ;  /* 0x000000082430723c */ /* 0x002fe20000001830 */
[----:B------:R-:W-:Y:S02]  /*3210*/  ISETP.GE.AND P4, PT, R15, R204, PT ;  /* 0x000000cc0f00720c */ /* 0x000fe40003f86270 */
[----:B------:R-:W-:Y:S02]  /*3220*/  FSEL R6, R19, -INF , !P5 ;  /* 0xff80000013067808 */ /* 0x000fe40006800000 */
[----:B------:R-:W-:-:S02]  /*3230*/  IADD3 R15, R33, 0x19, RZ ;  /* 0x00000019210f7810 */ /* 0x000fc40007ffe0ff */
[----:B------:R-:W-:Y:S01]  /*3240*/  FSEL R19, R64, -INF , !P3 ;  /* 0xff80000040137808 */ /* 0x000fe20005800000 */
[----:B------:R-:W-:Y:S01]  /*3250*/  HMMA.16816.F32 R68, R36, R10, R68 ;  /* 0x0000000a2444723c */ /* 0x000fe20000001844 */
[C---:B------:R-:W-:Y:S02]  /*3260*/  ISETP.GE.AND P5, PT, R13.reuse, R210, PT ;  /* 0x000000d20d00720c */ /* 0x040fe40003fa6270 */
[----:B------:R-:W-:Y:S02]  /*3270*/  ISETP.GE.AND P3, PT, R13, R204, PT ;  /* 0x000000cc0d00720c */ /* 0x000fe40003f66270 */
[----:B------:R-:W-:Y:S02]  /*3280*/  FSEL R14, R66, -INF , !P1 ;  /* 0xff800000420e7808 */ /* 0x000fe40004800000 */
[----:B------:R-:W-:Y:S02]  /*3290*/  IADD3 R13, R33, 0x20, RZ ;  /* 0x00000020210d7810 */ /* 0x000fe40007ffe0ff */
[----:B------:R-:W-:-:S02]  /*32a0*/  ISETP.GE.AND P1, PT, R15, R210, PT ;  /* 0x000000d20f00720c */ /* 0x000fc40003f26270 */
[----:B------:R-:W-:Y:S02]  /*32b0*/  FSEL R17, R65, -INF , !P2 ;  /* 0xff80000041117808 */ /* 0x000fe40005000000 */
[----:B------:R-:W-:Y:S02]  /*32c0*/  ISETP.GE.AND P2, PT, R15, R204, PT ;  /* 0x000000cc0f00720c */ /* 0x000fe40003f46270 */
[----:B------:R-:W-:Y:S02]  /*32d0*/  IADD3 R25, R33, 0x21, RZ ;  /* 0x0000002121197810 */ /* 0x000fe40007ffe0ff */
[----:B------:R-:W-:Y:S02]  /*32e0*/  FSEL R16, R67, -INF , !P4 ;  /* 0xff80000043107808 */ /* 0x000fe40006000000 */
[----:B------:R-:W-:Y:S02]  /*32f0*/  FSEL R15, R60, -INF , !P5 ;  /* 0xff8000003c0f7808 */ /* 0x000fe40006800000 */
[----:B------:R-:W-:-:S02]  /*3300*/  ISETP.GE.AND P4, PT, R13, R210, PT ;  /* 0x000000d20d00720c */ /* 0x000fc40003f86270 */
[-C--:B------:R-:W-:Y:S02]  /*3310*/  ISETP.GE.AND P5, PT, R13, R204.reuse, PT ;  /* 0x000000cc0d00720c */ /* 0x080fe40003fa6270 */
[----:B------:R-:W-:Y:S02]  /*3320*/  FSEL R13, R61, -INF , !P1 ;  /* 0xff8000003d0d7808 */ /* 0x000fe40004800000 */
[----:B------:R-:W-:Y:S02]  /*3330*/  ISETP.GE.AND P1, PT, R25, R204, PT ;  /* 0x000000cc1900720c */ /* 0x000fe40003f26270 */
[----:B------:R-:W-:Y:S02]  /*3340*/  IADD3 R9, R33, 0x30, RZ ;  /* 0x0000003021097810 */ /* 0x000fe40007ffe0ff */
[----:B------:R-:W-:Y:S02]  /*3350*/  FSEL R12, R62, -INF , !P3 ;  /* 0xff8000003e0c7808 */ /* 0x000fe40005800000 */
[----:B------:R-:W-:-:S02]  /*3360*/  ISETP.GE.AND P3, PT, R25, R210, PT ;  /* 0x000000d21900720c */ /* 0x000fc40003f66270 */
[----:B------:R-:W-:Y:S02]  /*3370*/  IADD3 R25, R33, 0x28, RZ ;  /* 0x0000002821197810 */ /* 0x000fe40007ffe0ff */
[----:B------:R-:W-:Y:S02]  /*3380*/  FSEL R214, R59, -INF , !P1 ;  /* 0xff8000003bd67808 */ /* 0x000fe40004800000 */
[-C--:B------:R-:W-:Y:S02]  /*3390*/  ISETP.GE.AND P1, PT, R9, R210.reuse, PT ;  /* 0x000000d20900720c */ /* 0x080fe40003f26270 */
[----:B------:R-:W-:Y:S02]  /*33a0*/  FSEL R8, R63, -INF , !P2 ;  /* 0xff8000003f087808 */ /* 0x000fe40005000000 */
[----:B------:R-:W-:Y:S02]  /*33b0*/  FSEL R171, R56, -INF , !P4 ;  /* 0xff80000038ab7808 */ /* 0x000fe40006000000 */
[----:B------:R-:W-:-:S02]  /*33c0*/  ISETP.GE.AND P2, PT, R25, R210, PT ;  /* 0x000000d21900720c */ /* 0x000fc40003f46270 */
[----:B------:R-:W-:Y:S02]  /*33d0*/  ISETP.GE.AND P4, PT, R25, R204, PT ;  /* 0x000000cc1900720c */ /* 0x000fe40003f86270 */
[C---:B------:R-:W-:Y:S02]  /*33e0*/  IADD3 R27, R33.reuse, 0x29, RZ ;  /* 0x00000029211b7810 */ /* 0x040fe40007ffe0ff */
[----:B------:R-:W-:Y:S02]  /*33f0*/  IADD3 R11, R33, 0x31, RZ ;  /* 0x00000031210b7810 */ /* 0x000fe40007ffe0ff */
[----:B------:R-:W-:Y:S01]  /*3400*/  FSEL R175, R48, -INF , !P1 ;  /* 0xff80000030af7808 */ /* 0x000fe20004800000 */
[----:B------:R-:W-:Y:S01]  /*3410*/  BAR.SYNC.DEFER_BLOCKING 0x0 ;  /* 0x0000000000007b1d */ /* 0x000fe20000010000 */
[----:B------:R-:W-:Y:S02]  /*3420*/  ISETP.GT.AND P1, PT, R133, 0x1, PT ;  /* 0x000000018500780c */ /* 0x000fe40003f24270 */
[----:B------:R-:W-:-:S02]  /*3430*/  FSEL R168, R58, -INF , !P5 ;  /* 0xff8000003aa87808 */ /* 0x000fc40006800000 */
[----:B------:R-:W-:Y:S02]  /*3440*/  FSEL R165, R57, -INF , !P3 ;  /* 0xff80000039a57808 */ /* 0x000fe40005800000 */
[----:B------:R-:W-:Y:S02]  /*3450*/  FSEL R163, R72, -INF , !P2 ;  /* 0xff80000048a37808 */ /* 0x000fe40005000000 */
[----:B------:R-:W-:Y:S02]  /*3460*/  FSEL R170, R74, -INF , !P4 ;  /* 0xff8000004aaa7808 */ /* 0x000fe40006000000 */
[C---:B------:R-:W-:Y:S02]  /*3470*/  ISETP.GE.AND P5, PT, R27.reuse, R210, PT ;  /* 0x000000d21b00720c */ /* 0x040fe40003fa6270 */
[-C--:B------:R-:W-:Y:S02]  /*3480*/  ISETP.GE.AND P3, PT, R27, R204.reuse, PT ;  /* 0x000000cc1b00720c */ /* 0x080fe40003f66270 */
[----:B------:R-:W-:-:S02]  /*3490*/  ISETP.GE.AND P2, PT, R9, R204, PT ;  /* 0x000000cc0900720c */ /* 0x000fc40003f46270 */
[----:B------:R-:W-:Y:S02]  /*34a0*/  ISETP.GE.AND P4, PT, R11, R210, PT ;  /* 0x000000d20b00720c */ /* 0x000fe40003f86270 */
[----:B------:R-:W-:Y:S02]  /*34b0*/  IADD3 R9, R33, 0x38, RZ ;  /* 0x0000003821097810 */ /* 0x000fe40007ffe0ff */
[----:B------:R-:W-:Y:S02]  /*34c0*/  FSEL R169, R73, -INF , !P5 ;  /* 0xff80000049a97808 */ /* 0x000fe40006800000 */
[----:B------:R-:W-:Y:S02]  /*34d0*/  FSEL R212, R75, -INF , !P3 ;  /* 0xff8000004bd47808 */ /* 0x000fe40005800000 */
[----:B------:R-:W-:Y:S02]  /*34e0*/  FSEL R10, R23, -INF , !P6 ;  /* 0xff800000170a7808 */ /* 0x000fe40007000000 */
[----:B------:R-:W-:-:S02]  /*34f0*/  FSEL R172, R50, -INF , !P2 ;  /* 0xff80000032ac7808 */ /* 0x000fc40005000000 */
[----:B------:R-:W-:Y:S02]  /*3500*/  FSEL R173, R49, -INF , !P4 ;  /* 0xff80000031ad7808 */ /* 0x000fe40006000000 */
[----:B------:R-:W-:Y:S02]  /*3510*/  ISETP.GE.AND P5, PT, R11, R204, PT ;  /* 0x000000cc0b00720c */ /* 0x000fe40003fa6270 */
[C---:B------:R-:W-:Y:S02]  /*3520*/  ISETP.GE.AND P6, PT, R9.reuse, R210, PT ;  /* 0x000000d20900720c */ /* 0x040fe40003fc6270 */
[----:B------:R-:W-:Y:S02]  /*3530*/  ISETP.GE.AND P3, PT, R9, R204, PT ;  /* 0x000000cc0900720c */ /* 0x000fe40003f66270 */
[C---:B------:R-:W-:Y:S02]  /*3540*/  ISETP.GE.AND P2, PT, R33.reuse, R210, PT ;  /* 0x000000d22100720c */ /* 0x040fe40003f46270 */
[----:B------:R-:W-:-:S02]  /*3550*/  ISETP.GE.AND P4, PT, R33, R204, PT ;  /* 0x000000cc2100720c */ /* 0x000fc40003f86270 */
[----:B------:R-:W-:Y:S02]  /*3560*/  IADD3 R9, R33, 0x39, RZ ;  /* 0x0000003921097810 */ /* 0x000fe40007ffe0ff */
[----:B------:R-:W-:Y:S02]  /*3570*/  FSEL R142, R51, -INF , !P5 ;  /* 0xff800000338e7808 */ /* 0x000fe40006800000 */
[----:B------:R-:W-:Y:S02]  /*3580*/  FSEL R20, R20, -INF , !P2 ;  /* 0xff80000014147808 */ /* 0x000fe40005000000 */
[----:B------:R-:W-:Y:S02]  /*3590*/  FSEL R22, R22, -INF , !P4 ;  /* 0xff80000016167808 */ /* 0x000fe40006000000 */
[C---:B------:R-:W-:Y:S02]  /*35a0*/  ISETP.GE.AND P5, PT, R9.reuse, R210, PT ;  /* 0x000000d20900720c */ /* 0x040fe40003fa6270 */
[----:B------:R-:W-:-:S02]  /*35b0*/  ISETP.GE.AND P2, PT, R9, R204, PT ;  /* 0x000000cc0900720c */ /* 0x000fc40003f46270 */
[----:B------:R-:W-:Y:S02]  /*35c0*/  @!P1 LEA R208, P4, R134, c[0x0][0x168], 0x1 ;  /* 0x00005a0086d09a11 */ /* 0x000fe400078808ff */
[----:B------:R-:W-:Y:S02]  /*35d0*/  FSEL R143, R68, -INF , !P6 ;  /* 0xff800000448f7808 */ /* 0x000fe40007000000 */
[----:B------:R-:W-:Y:S02]  /*35e0*/  FSEL R140, R70, -INF , !P3 ;  /* 0xff800000468c7808 */ /* 0x000fe40005800000 */
[----:B------:R-:W-:Y:S02]  /*35f0*/  FSEL R141, R69, -INF , !P5 ;  /* 0xff800000458d7808 */ /* 0x000fe40006800000 */
[----:B------:R-:W-:Y:S02]  /*3600*/  FSEL R166, R71, -INF , !P2 ;  /* 0xff80000047a67808 */ /* 0x000fe40005000000 */
[----:B------:R-:W-:Y:S01]  /*3610*/  @!P1 LEA.HI.X R209, R134, c[0x0][0x16c], R135, 0x1, P4 ;  /* 0x00005b0086d19a11 */ /* 0x000fe200020f0c87 */
[----:B------:R-:W-:Y:S05]  /*3620*/  @!P1 BRA `(.L_x_2040) ;  /* 0x0000059000009947 */ /* 0x000fea0003800000 */
[----:B------:R-:W-:Y:S05]  /*3630*/  @!P0 BRA `(.L_x_2041) ;  /* 0x0000039000008947 */ /* 0x000fea0003800000 */
[----:B------:R-:W1:Y:S01]  /*3640*/  I2F.RP R9, R4 ;  /* 0x0000000400097306 */ /* 0x000e620000209400 */
[----:B------:R-:W-:-:S02]  /*3650*/  IADD3 R26, R3, -0x40, RZ ;  /* 0xffffffc0031a7810 */ /* 0x000fc40007ffe0ff */
[----:B------:R-:W-:Y:S02]  /*3660*/  IABS R24, R3 ;  /* 0x0000000300187213 */ /* 0x000fe40000000000 */
[----:B------:R-:W-:Y:S02]  /*3670*/  IABS R11, R26 ;  /* 0x0000001a000b7213 */ /* 0x000fe40000000000 */
[----:B------:R-:W-:Y:S02]  /*3680*/  LOP3.LUT R3, R3, c[0x0][0x2d0], RZ, 0x3c, !PT ;  /* 0x0000b40003037a12 */ /* 0x000fe400078e3cff */
[----:B------:R-:W-:Y:S02]  /*3690*/  LOP3.LUT R26, R26, c[0x0][0x2d0], RZ, 0x3c, !PT ;  /* 0x0000b4001a1a7a12 */ /* 0x000fe400078e3cff */
        /* <DEDUP_REMOVED lines=15> */
[----:B------:R-:W-:Y:S02]  /*3790*/  LOP3.LUT R11, RZ, c[0x0][0x2d0], RZ, 0x33, !PT ;  /* 0x0000b400ff0b7a12 */ /* 0x000fe400078e33ff */
        /* <DEDUP_REMOVED lines=29> */
[----:B------:R-:W-:-:S04]  /*3970*/  SHF.R.S32.HI R4, RZ, 0x1f, R9 ;  /* 0x0000001fff047819 */ /* 0x000fc80000011409 */
[----:B------:R-:W-:Y:S01]  /*3980*/  MOV R3, R26 ;  /* 0x0000001a00037202 */ /* 0x000fe20000000f00 */
[----:B------:R-:W-:-:S04]  /*3990*/  IMAD R4, R4, c[0x0][0x180], RZ ;  /* 0x0000600004047a24 */ /* 0x000fc800078e02ff */
[----:B------:R-:W-:-:S04]  /*39a0*/  IMAD R4, R9, c[0x0][0x184], R4 ;  /* 0x0000610009047a24 */ /* 0x000fc800078e0204 */
[----:B------:R-:W-:Y:S01]  /*39b0*/  IMAD.IADD R4, R27, 0x1, R4 ;  /* 0x000000011b047824 */ /* 0x000fe200078e0204 */
[----:B------:R-:W-:Y:S05]  /*39c0*/  BRA `(.L_x_2042) ;  /* 0x0000002000007947 */ /* 0x000fea0003800000 */
.L_x_2041:
[----:B------:R-:W-:-:S04]  /*39d0*/  LEA R3, -R2, RZ, 0x6 ;  /* 0x000000ff02037211 */ /* 0x000fc800078e31ff */
[----:B------:R-:W-:Y:S02]  /*39e0*/  SHF.R.S32.HI R4, RZ, 0x1f, R3 ;  /* 0x0000001fff047819 */ /* 0x000fe40000011403 */
.L_x_2042:
[----:B------:R-:W-:Y:S01]  /*39f0*/  IADD3 R134, P1, R3, R134, RZ ;  /* 0x0000008603867210 */ /* 0x000fe20007f3e0ff */
[----:B------:R-:W-:Y:S02]  /*3a00*/  IMAD.MOV.U32 R3, RZ, RZ, 0x5 ;  /* 0x00000005ff037424 */ /* 0x000fe400078e00ff */
[----:B------:R-:W-:Y:S01]  /*3a10*/  IMAD.SHL.U32 R9, R2, 0x20, RZ ;  /* 0x0000002002097824 */ /* 0x000fe200078e00ff */
[----:B------:R-:W-:Y:S01]  /*3a20*/  LEA R208, P2, R134, c[0x0][0x168], 0x1 ;  /* 0x00005a0086d07a11 */ /* 0x000fe200078408ff */
[----:B------:R-:W-:Y:S01]  /*3a30*/  IMAD.X R135, R4, 0x1, R135, P1 ;  /* 0x0000000104877824 */ /* 0x000fe200008e0687 */
[----:B------:R-:W-:Y:S02]  /*3a40*/  SHF.L.U64.HI R3, R2, R3, c[0x0][0x19c] ;  /* 0x0000670002037619 */ /* 0x000fe40000010203 */
[----:B------:R-:W-:Y:S02]  /*3a50*/  IADD3 R26, P1, R9, R208, RZ ;  /* 0x000000d0091a7210 */ /* 0x000fe40007f3e0ff */
[----:B------:R-:W-:-:S02]  /*3a60*/  LEA.HI.X R209, R134, c[0x0][0x16c], R135, 0x1, P2 ;  /* 0x00005b0086d17a11 */ /* 0x000fc400010f0c87 */
[----:B------:R-:W-:-:S03]  /*3a70*/  IADD3 R24, P2, R9, R26, RZ ;  /* 0x0000001a09187210 */ /* 0x000fc60007f5e0ff */
[----:B------:R-:W-:Y:S01]  /*3a80*/  IMAD.X R27, R3, 0x1, R209, P1 ;  /* 0x00000001031b7824 */ /* 0x000fe200008e06d1 */
[----:B------:R-:W-:Y:S01]  /*3a90*/  IADD3 R32, P1, R9, R24, RZ ;  /* 0x0000001809207210 */ /* 0x000fe20007f3e0ff */
[----:B------:R-:W-:Y:S01]  /*3aa0*/  @!PT LDS RZ, [RZ] ;  /* 0x00000000fffff984 */ /* 0x000fe20000000800 */
[----:B------:R-:W-:Y:S01]  /*3ab0*/  @!PT LDS RZ, [RZ] ;  /* 0x00000000fffff984 */ /* 0x000fe20000000800 */
[----:B------:R-:W-:Y:S01]  /*3ac0*/  @!PT LDS RZ, [RZ] ;  /* 0x00000000fffff984 */ /* 0x000fe20000000800 */
[----:B------:R1:W-:Y:S02]  /*3ad0*/  LDGSTS.E.BYPASS.LTC128B.128 [R205+0x6000], [R208.64] ;  /* 0x06000000d0cd7fae */ /* 0x0003e4000b901d46 */
[C---:B------:R-:W-:Y:S02]  /*3ae0*/  IMAD.X R25, R3.reuse, 0x1, R27, P2 ;  /* 0x0000000103197824 */ /* 0x040fe400010e061b */
[----:B------:R1:W-:Y:S02]  /*3af0*/  LDGSTS.E.BYPASS.LTC128B.128 [R205+0x8000], [R208.64+0x80] ;  /* 0x08000080d0cd7fae */ /* 0x0003e4000b901d46 */
[----:B------:R-:W-:Y:S02]  /*3b00*/  IMAD.X R33, R3, 0x1, R25, P1 ;  /* 0x0000000103217824 */ /* 0x000fe400008e0619 */
[----:B------:R1:W-:Y:S04]  /*3b10*/  LDGSTS.E.BYPASS.LTC128B.128 [R205+0xa000], [R208.64+0x100] ;  /* 0x0a000100d0cd7fae */ /* 0x0003e8000b901d46 */
[----:B------:R1:W-:Y:S04]  /*3b20*/  LDGSTS.E.BYPASS.LTC128B.128 [R205+0x6800], [R26.64] ;  /* 0x068000001acd7fae */ /* 0x0003e8000b901d46 */
[----:B------:R1:W-:Y:S04]  /*3b30*/  LDGSTS.E.BYPASS.LTC128B.128 [R205+0x8800], [R26.64+0x80] ;  /* 0x088000801acd7fae */ /* 0x0003e8000b901d46 */
[----:B------:R1:W-:Y:S04]  /*3b40*/  LDGSTS.E.BYPASS.LTC128B.128 [R205+0xa800], [R26.64+0x100] ;  /* 0x0a8001001acd7fae */ /* 0x0003e8000b901d46 */
[----:B------:R1:W-:Y:S04]  /*3b50*/  LDGSTS.E.BYPASS.LTC128B.128 [R205+0x7000], [R24.64] ;  /* 0x0700000018cd7fae */ /* 0x0003e8000b901d46 */
[----:B------:R1:W-:Y:S04]  /*3b60*/  LDGSTS.E.BYPASS.LTC128B.128 [R205+0x9000], [R24.64+0x80] ;  /* 0x0900008018cd7fae */ /* 0x0003e8000b901d46 */
[----:B------:R1:W-:Y:S04]  /*3b70*/  LDGSTS.E.BYPASS.LTC128B.128 [R205+0xb000], [R24.64+0x100] ;  /* 0x0b00010018cd7fae */ /* 0x0003e8000b901d46 */
[----:B------:R1:W-:Y:S04]  /*3b80*/  LDGSTS.E.BYPASS.LTC128B.128 [R205+0x7800], [R32.64] ;  /* 0x0780000020cd7fae */ /* 0x0003e8000b901d46 */
[----:B------:R1:W-:Y:S04]  /*3b90*/  LDGSTS.E.BYPASS.LTC128B.128 [R205+0x9800], [R32.64+0x80] ;  /* 0x0980008020cd7fae */ /* 0x0003e8000b901d46 */
[----:B------:R1:W-:Y:S04]  /*3ba0*/  LDGSTS.E.BYPASS.LTC128B.128 [R205+0xb800], [R32.64+0x100] ;  /* 0x0b80010020cd7fae */ /* 0x0003e8000b901d46 */
[----:B------:R-:W0:Y:S02]  /*3bb0*/  LDGDEPBAR ;  /* 0x00000000000079af */ /* 0x000e240000000000 */
.L_x_2040:
[----:B-1----:R-:W-:Y:S02]  /*3bc0*/  FMNMX.FTZ R24, R20, R31, !PT ;  /* 0x0000001f14187209 */ /* 0x002fe40007810000 */
        /* <DEDUP_REMOVED lines=29> */
[----:B------:R-:W-:Y:S01]  /*3da0*/  SHF.L.U32 R192, R0, 0x1, RZ ;  /* 0x0000000100c07819 */ /* 0x000fe200000006ff */
[----:B------:R-:W1:Y:S03]  /*3db0*/  SHFL.BFLY PT, R9, R24, 0x2, 0x1f ;  /* 0x0c401f0018097f89 */ /* 0x000e6600000e0000 */
[-C--:B------:R-:W-:Y:S01]  /*3dc0*/  LEA R189, R5, R192.reuse, 0x1 ;  /* 0x000000c005bd7211 */ /* 0x080fe200078e08ff */
[----:B------:R-:W2:Y:S01]  /*3dd0*/  SHFL.BFLY PT, R4, R11, 0x2, 0x1f ;  /* 0x0c401f000b047f89 */ /* 0x000ea200000e0000 */
[----:B------:R-:W-:-:S03]  /*3de0*/  LEA R190, R7, R192, 0x1 ;  /* 0x000000c007be7211 */ /* 0x000fc600078e08ff */
[----:B------:R-:W-:Y:S01]  /*3df0*/  LDSM.16.MT88.4 R68, [R192+0xe000] ;  /* 0x00e00000c044783b */ /* 0x000fe20000004200 */
[----:B------:R-:W-:-:S03]  /*3e00*/  LEA R188, R5, R190, 0x1 ;  /* 0x000000be05bc7211 */ /* 0x000fc600078e08ff */
[----:B------:R-:W-:Y:S04]  /*3e10*/  LDSM.16.MT88.4 R84, [R189+0xe000] ;  /* 0x00e00000bd54783b */ /* 0x000fe80000004200 */
[----:B------:R-:W-:Y:S04]  /*3e20*/  LDSM.16.MT88.4 R36, [R192+0xc000] ;  /* 0x00c00000c024783b */ /* 0x000fe80000004200 */
[----:B------:R-:W-:Y:S01]  /*3e30*/  LDSM.16.MT88.4 R44, [R190+0xc000] ;  /* 0x00c00000be2c783b */ /* 0x000fe20000004200 */
[----:B-1----:R-:W-:-:S03]  /*3e40*/  FMNMX.FTZ R9, R24, R9, !PT ;  /* 0x0000000918097209 */ /* 0x002fc60007810000 */
[----:B------:R-:W-:Y:S01]  /*3e50*/  LDSM.16.MT88.4 R52, [R189+0xc000] ;  /* 0x00c00000bd34783b */ /* 0x000fe20000004200 */
[----:B--2---:R-:W-:-:S03]  /*3e60*/  FMNMX.FTZ R4, R11, R4, !PT ;  /* 0x000000040b047209 */ /* 0x004fc60007810000 */
[----:B------:R-:W1:Y:S04]  /*3e70*/  SHFL.BFLY PT, R132, R9, 0x1, 0x1f ;  /* 0x0c201f0009847f89 */ /* 0x000e6800000e0000 */
[----:B------:R-:W2:Y:S04]  /*3e80*/  SHFL.BFLY PT, R3, R4, 0x1, 0x1f ;  /* 0x0c201f0004037f89 */ /* 0x000ea800000e0000 */
[----:B------:R-:W3:Y:S04]  /*3e90*/  LDSM.16.MT88.4 R60, [R188+0xc000] ;  /* 0x00c00000bc3c783b */ /* 0x000ee80000004200 */
[----:B------:R-:W4:Y:S04]  /*3ea0*/  LDSM.16.MT88.4 R76, [R190+0xe000] ;  /* 0x00e00000be4c783b */ /* 0x000f280000004200 */
[----:B------:R-:W5:Y:S04]  /*3eb0*/  LDSM.16.MT88.4 R92, [R188+0xe000] ;  /* 0x00e00000bc5c783b */ /* 0x000f680000004200 */
[----:B------:R-:W3:Y:S01]  /*3ec0*/  LDSM.16.MT88.4 R100, [R192+0x10000] ;  /* 0x01000000c064783b */ /* 0x000ee20000004200 */
[----:B-1----:R-:W-:-:S03]  /*3ed0*/  FMNMX.FTZ R132, R9, R132, !PT ;  /* 0x0000008409847209 */ /* 0x002fc60007810000 */
[----:B------:R-:W1:Y:S01]  /*3ee0*/  LDSM.16.MT88.4 R124, [R190+0x10000] ;  /* 0x01000000be7c783b */ /* 0x000e620000004200 */
[----:B--2---:R-:W-:Y:S01]  /*3ef0*/  FMNMX.FTZ R3, R4, R3, !PT ;  /* 0x0000000304037209 */ /* 0x004fe20007810000 */
[C---:B------:R-:W-:Y:S01]  /*3f00*/  FMUL.FTZ R174, R132.reuse, c[0x0][0x23c] ;  /* 0x00008f0084ae7a20 */ /* 0x040fe20000410000 */
[----:B------:R-:W-:Y:S01]  /*3f10*/  FSETP.NEU.FTZ.AND P1, PT, R132, -INF , PT ;  /* 0xff8000008400780b */ /* 0x000fe20003f3d000 */
[----:B------:R-:W2:Y:S02]  /*3f20*/  LDSM.16.MT88.4 R112, [R189+0x10000] ;  /* 0x01000000bd70783b */ /* 0x000ea40000004200 */
[C---:B------:R-:W-:Y:S01]  /*3f30*/  FMUL.FTZ R167, R3.reuse, c[0x0][0x23c] ;  /* 0x00008f0003a77a20 */ /* 0x040fe20000410000 */
[----:B------:R-:W-:Y:S01]  /*3f40*/  FSEL R174, R174, RZ, P1 ;  /* 0x000000ffaeae7208 */ /* 0x000fe20000800000 */
[----:B------:R-:W-:Y:S01]  /*3f50*/  LDSM.16.MT88.4 R136, [R190+0xc800] ;  /* 0x00c80000be88783b */ /* 0x000fe20000004200 */
[----:B------:R-:W-:-:S03]  /*3f60*/  FSETP.NEU.FTZ.AND P1, PT, R3, -INF , PT ;  /* 0xff8000000300780b */ /* 0x000fc60003f3d000 */
[--C-:B------:R-:W-:Y:S01]  /*3f70*/  FFMA.FTZ R158, R20, c[0x0][0x23c], -R174.reuse ;  /* 0x00008f00149e7a23 */ /* 0x100fe200000108ae */
[----:B------:R-:W-:Y:S01]  /*3f80*/  FSEL R167, R167, RZ, P1 ;  /* 0x000000ffa7a77208 */ /* 0x000fe20000800000 */
[--C-:B------:R-:W-:Y:S01]  /*3f90*/  FFMA.FTZ R157, R31, c[0x0][0x23c], -R174.reuse ;  /* 0x00008f001f9d7a23 */ /* 0x100fe200000108ae */
[----:B------:R-:W-:Y:S01]  /*3fa0*/  LDSM.16.MT88.4 R32, [R189+0xc800] ;  /* 0x00c80000bd20783b */ /* 0x000fe20000004200 */
[--C-:B------:R-:W-:Y:S01]  /*3fb0*/  FFMA.FTZ R156, R29, c[0x0][0x23c], -R174.reuse ;  /* 0x00008f001d9c7a23 */ /* 0x100fe200000108ae */
[----:B------:R-:W-:Y:S01]  /*3fc0*/  ISETP.GE.AND P1, PT, R133, 0x2, PT ;  /* 0x000000028500780c */ /* 0x000fe20003f26270 */
[----:B------:R-:W-:Y:S01]  /*3fd0*/  FFMA.FTZ R151, R21, c[0x0][0x23c], -R174 ;  /* 0x00008f0015977a23 */ /* 0x000fe200000108ae */
[----:B------:R-:W-:Y:S01]  /*3fe0*/  MUFU.EX2 R158, R158 ;  /* 0x0000009e009e7308 */ /* 0x000fe20000000800 */
[--C-:B------:R-:W-:Y:S01]  /*3ff0*/  FFMA.FTZ R159, R22, c[0x0][0x23c], -R167.reuse ;  /* 0x00008f00169f7a23 */ /* 0x100fe200000108a7 */
[----:B------:R-:W-:Y:S01]  /*4000*/  LDSM.16.MT88.4 R28, [R188+0xc800] ;  /* 0x00c80000bc1c783b */ /* 0x000fe20000004200 */
[----:B------:R-:W-:-:S02]  /*4010*/  FFMA.FTZ R160, R10, c[0x0][0x23c], -R167 ;  /* 0x00008f000aa07a23 */ /* 0x000fc400000108a7 */
[--C-:B------:R-:W-:Y:S01]  /*4020*/  FFMA.FTZ R161, R18, c[0x0][0x23c], -R167.reuse ;  /* 0x00008f0012a17a23 */ /* 0x100fe200000108a7 */
[----:B------:R-:W-:Y:S01]  /*4030*/  LDSM.16.MT88.4 R20, [R192+0xc800] ;  /* 0x00c80000c014783b */ /* 0x000fe20000004200 */
[--C-:B------:R-:W-:Y:S01]  /*4040*/  FFMA.FTZ R152, R6, c[0x0][0x23c], -R167.reuse ;  /* 0x00008f0006987a23 */ /* 0x100fe200000108a7 */
[----:B------:R-:W1:Y:S01]  /*4050*/  MUFU.EX2 R157, R157 ;  /* 0x0000009d009d7308 */ /* 0x000e620000000800 */
[--C-:B------:R-:W-:Y:S01]  /*4060*/  FFMA.FTZ R154, R19, c[0x0][0x23c], -R174.reuse ;  /* 0x00008f00139a7a23 */ /* 0x100fe200000108ae */
[----:B------:R-:W2:Y:S01]  /*4070*/  LDSM.16.MT88.4 R4, [R188+0x10000] ;  /* 0x01000000bc04783b */ /* 0x000ea20000004200 */
[--C-:B------:R-:W-:Y:S02]  /*4080*/  FFMA.FTZ R149, R17, c[0x0][0x23c], -R174.reuse ;  /* 0x00008f0011957a23 */ /* 0x100fe400000108ae */
[--C-:B------:R-:W-:Y:S01]  /*4090*/  FFMA.FTZ R148, R16, c[0x0][0x23c], -R167.reuse ;  /* 0x00008f0010947a23 */ /* 0x100fe200000108a7 */
[----:B------:R-:W-:Y:S01]  /*40a0*/  LDSM.16.MT88.4 R24, [R190+0xe800] ;  /* 0x00e80000be18783b */ /* 0x000fe20000004200 */
[----:B------:R-:W-:Y:S01]  /*40b0*/  FFMA.FTZ R0, R8, c[0x0][0x23c], -R167 ;  /* 0x00008f0008007a23 */ /* 0x000fe200000108a7 */
[----:B------:R-:W-:Y:S01]  /*40c0*/  MUFU.EX2 R156, R156 ;  /* 0x0000009c009c7308 */ /* 0x000fe20000000800 */
[--C-:B------:R-:W-:Y:S01]  /*40d0*/  FFMA.FTZ R150, R15, c[0x0][0x23c], -R174.reuse ;  /* 0x00008f000f967a23 */ /* 0x100fe200000108ae */
[----:B------:R-:W2:Y:S01]  /*40e0*/  LDSM.16.MT88.4 R8, [R192+0xe800] ;  /* 0x00e80000c008783b */ /* 0x000ea20000004200 */
[----:B------:R-:W-:-:S02]  /*40f0*/  FFMA.FTZ R145, R13, c[0x0][0x23c], -R174 ;  /* 0x00008f000d917a23 */ /* 0x000fc400000108ae */
[--C-:B------:R-:W-:Y:S01]  /*4100*/  FFMA.FTZ R155, R14, c[0x0][0x23c], -R167.reuse ;  /* 0x00008f000e9b7a23 */ /* 0x100fe200000108a7 */
[----:B------:R-:W2:Y:S01]  /*4110*/  LDSM.16.MT88.4 R16, [R189+0xe800] ;  /* 0x00e80000bd10783b */ /* 0x000ea20000004200 */
[----:B------:R-:W-:Y:S01]  /*4120*/  FFMA.FTZ R153, R12, c[0x0][0x23c], -R167 ;  /* 0x00008f000c997a23 */ /* 0x000fe200000108a7 */
[----:B------:R-:W3:Y:S01]  /*4130*/  MUFU.EX2 R151, R151 ;  /* 0x0000009700977308 */ /* 0x000ee20000000800 */
[----:B-1----:R-:W-:Y:S01]  /*4140*/  F2FP.PACK_AB R116, R157, R158 ;  /* 0x0000009e9d74723e */ /* 0x002fe200000000ff */
[----:B------:R-:W1:Y:S01]  /*4150*/  LDSM.16.MT88.4 R12, [R188+0xe800] ;  /* 0x00e80000bc0c783b */ /* 0x000e620000004200 */
        /* <DEDUP_REMOVED lines=13> */
[----:B------:R-:W-:Y:S01]  /*4230*/  MUFU.EX2 R161, R161 ;  /* 0x000000a100a17308 */ /* 0x000fe20000000800 */
[--C-:B------:R-:W-:Y:S02]  /*4240*/  FFMA.FTZ R173, R143, c[0x0][0x23c], -R174.reuse ;  /* 0x00008f008fad7a23 */ /* 0x100fe400000108ae */
[----:B------:R-:W-:Y:S02]  /*4250*/  FFMA.FTZ R174, R141, c[0x0][0x23c], -R174 ;  /* 0x00008f008dae7a23 */ /* 0x000fe400000108ae */
[--C-:B------:R-:W-:Y:S02]  /*4260*/  FFMA.FTZ R172, R172, c[0x0][0x23c], -R167.reuse ;  /* 0x00008f00acac7a23 */ /* 0x100fe400000108a7 */
[--C-:B------:R-:W-:Y:S01]  /*4270*/  FFMA.FTZ R211, R142, c[0x0][0x23c], -R167.reuse ;  /* 0x00008f008ed37a23 */ /* 0x100fe200000108a7 */
[----:B------:R-:W3:Y:S01]  /*4280*/  MUFU.EX2 R152, R152 ;  /* 0x0000009800987308 */ /* 0x000ee20000000800 */
[----:B----4-:R-:W-:Y:S01]  /*4290*/  F2FP.PACK_AB R117, R160, R159 ;  /* 0x0000009fa075723e */ /* 0x010fe200000000ff */
        /* <DEDUP_REMOVED lines=8> */
[----:B---3--:R-:W-:Y:S01]  /*4320*/  F2FP.PACK_AB R119, R152, R161 ;  /* 0x000000a19877723e */ /* 0x008fe200000000ff */
[----:B------:R-:W3:Y:S01]  /*4330*/  MUFU.EX2 R149, R149 ;  /* 0x0000009500957308 */ /* 0x000ee20000000800 */
        /* <DEDUP_REMOVED lines=20> */
[C---:B-----5:R-:W-:Y:S02]  /*4480*/  HMMA.16816.F32 R88, R116.reuse, R92, RZ ;  /* 0x0000005c7458723c */ /* 0x060fe400000018ff */
[----:B------:R-:W-:Y:S06]  /*4490*/  MUFU.EX2 R164, R164 ;  /* 0x000000a400a47308 */ /* 0x000fec0000000800 */
[C---:B------:R-:W-:Y:S02]  /*44a0*/  HMMA.16816.F32 R96, R116.reuse, R100, RZ ;  /* 0x000000647460723c */ /* 0x040fe400000018ff */
[----:B------:R-:W-:Y:S06]  /*44b0*/  MUFU.EX2 R168, R168 ;  /* 0x000000a800a87308 */ /* 0x000fec0000000800 */
[C---:B------:R-:W-:Y:S02]  /*44c0*/  HMMA.16816.F32 R104, R116.reuse, R124, RZ ;  /* 0x0000007c7468723c */ /* 0x040fe400000018ff */
[----:B------:R-:W5:Y:S06]  /*44d0*/  MUFU.EX2 R169, R169 ;  /* 0x000000a900a97308 */ /* 0x000f6c0000000800 */
[C---:B--2---:R-:W-:Y:S02]  /*44e0*/  HMMA.16816.F32 R108, R116.reuse, R112, RZ ;  /* 0x00000070746c723c */ /* 0x044fe400000018ff */
[----:B------:R-:W-:Y:S06]  /*44f0*/  MUFU.EX2 R170, R170 ;  /* 0x000000aa00aa7308 */ /* 0x000fec0000000800 */
[C---:B------:R-:W-:Y:S02]  /*4500*/  HMMA.16816.F32 R36, R116.reuse, R38, RZ ;  /* 0x000000267424723c */ /* 0x040fe400000018ff */
[----:B------:R-:W2:Y:S06]  /*4510*/  MUFU.EX2 R171, R171 ;  /* 0x000000ab00ab7308 */ /* 0x000eac0000000800 */
[C---:B------:R-:W-:Y:S02]  /*4520*/  HMMA.16816.F32 R44, R116.reuse, R46, RZ ;  /* 0x0000002e742c723c */ /* 0x040fe400000018ff */
[----:B------:R-:W-:Y:S06]  /*4530*/  MUFU.EX2 R175, R175 ;  /* 0x000000af00af7308 */ /* 0x000fec0000000800 */
[C---:B------:R-:W-:Y:S02]  /*4540*/  HMMA.16816.F32 R52, R116.reuse, R54, RZ ;  /* 0x000000367434723c */ /* 0x040fe400000018ff */
[----:B------:R-:W1:Y:S06]  /*4550*/  MUFU.EX2 R212, R212 ;  /* 0x000000d400d47308 */ /* 0x000e6c0000000800 */
[C---:B------:R-:W-:Y:S02]  /*4560*/  HMMA.16816.F32 R60, R116.reuse, R62, RZ ;  /* 0x0000003e743c723c */ /* 0x040fe400000018ff */
[----:B------:R-:W-:Y:S06]  /*4570*/  MUFU.EX2 R173, R173 ;  /* 0x000000ad00ad7308 */ /* 0x000fec0000000800 */
[C---:B------:R-:W-:Y:S02]  /*4580*/  HMMA.16816.F32 R76, R116.reuse, R78, RZ ;  /* 0x0000004e744c723c */ /* 0x040fe400000018ff */
[----:B------:R-:W-:Y:S06]  /*4590*/  MUFU.EX2 R174, R174 ;  /* 0x000000ae00ae7308 */ /* 0x000fec0000000800 */
        /* <DEDUP_REMOVED lines=9> */
[----:B---3--:R-:W-:Y:S01]  /*4630*/  F2FP.PACK_AB R4, R149, R154 ;  /* 0x0000009a9504723e */ /* 0x008fe200000000ff */
[----:B------:R-:W-:Y:S01]  /*4640*/  HMMA.16816.F32 R116, R116, R6, RZ ;  /* 0x000000067474723c */ /* 0x000fe200000018ff */
[----:B----4-:R-:W-:Y:S01]  /*4650*/  F2FP.PACK_AB R5, R148, R155 ;  /* 0x0000009b9405723e */ /* 0x010fe200000000ff */
[----:B------:R-:W-:-:S02]  /*4660*/  FADD.FTZ R154, R154, R151 ;  /* 0x000000979a9a7221 */ /* 0x000fc40000010000 */
[----:B------:R-:W-:Y:S02]  /*4670*/  FADD.FTZ R155, R155, R152 ;  /* 0x000000989b9b7221 */ /* 0x000fe40000010000 */
[----:B------:R-:W-:Y:S01]  /*4680*/  FADD.FTZ R149, R149, R154 ;  /* 0x0000009a95957221 */ /* 0x000fe20000010000 */
[----:B------:R-:W-:Y:S01]  /*4690*/  F2FP.PACK_AB R6, R145, R150 ;  /* 0x000000969106723e */ /* 0x000fe200000000ff */
[----:B------:R-:W-:Y:S01]  /*46a0*/  FADD.FTZ R148, R148, R155 ;  /* 0x0000009b94947221 */ /* 0x000fe20000010000 */
[----:B-1----:R-:W-:Y:S01]  /*46b0*/  F2FP.PACK_AB R7, R0, R153 ;  /* 0x000000990007723e */ /* 0x002fe200000000ff */
        /* <DEDUP_REMOVED lines=13> */
[C---:B------:R-:W-:Y:S08]  /*4790*/  HMMA.16816.F32 R88, R4.reuse, R12, R88 ;  /* 0x0000000c0458723c */ /* 0x040ff00000001858 */
        /* <DEDUP_REMOVED lines=76> */
[C---:B------:R-:W-:Y:S01]  /*4c60*/  F2FP.PACK_AB R5, R211.reuse, R172 ;  /* 0x000000acd305723e */ /* 0x040fe200000000ff */
        /* <DEDUP_REMOVED lines=100> */
.L_x_2044:
[----:B------:R-:W-:-:S05]  /*52b0*/  IMAD.MOV.U32 R9, RZ, RZ, c[0x0][0x1a0] ;  /* 0x00006800ff097624 */ /* 0x000fca00078e00ff */
[----:B------:R-:W-:-:S04]  /*52c0*/  LEA R9, -R9, RZ, 0x6 ;  /* 0x000000ff09097211 */ /* 0x000fc800078e31ff */
[----:B------:R-:W-:Y:S02]  /*52d0*/  SHF.R.S32.HI R8, RZ, 0x1f, R9 ;  /* 0x0000001fff087819 */ /* 0x000fe40000011409 */
.L_x_2045:
[C---:B------:R-:W-:Y:S01]  /*52e0*/  LEA R200, P2, R9.reuse, R200, 0x1 ;  /* 0x000000c809c87211 */ /* 0x040fe200078408ff */
[----:B------:R-:W-:Y:S01]  /*52f0*/  IMAD.MOV.U32 R4, RZ, RZ, c[0x0][0x1a0] ;  /* 0x00006800ff047624 */ /* 0x000fe200078e00ff */
[CC--:B------:R-:W-:Y:S01]  /*5300*/  IADD3 R6, P1, R9.reuse, R146.reuse, RZ ;  /* 0x0000009209067210 */ /* 0x0c0fe20007f3e0ff */
[----:B------:R-:W-:Y:S01]  /*5310*/  IMAD.MOV.U32 R7, RZ, RZ, c[0x0][0x1a4] ;  /* 0x00006900ff077624 */ /* 0x000fe200078e00ff */
[----:B------:R-:W-:Y:S01]  /*5320*/  LEA.HI.X R201, R9, R201, R8, 0x1, P2 ;  /* 0x000000c909c97211 */ /* 0x000fe200010f0c08 */
[----:B------:R-:W-:Y:S01]  /*5330*/  IMAD.MOV.U32 R211, RZ, RZ, 0x5 ;  /* 0x00000005ffd37424 */ /* 0x000fe200078e00ff */
[----:B------:R-:W-:Y:S01]  /*5340*/  LEA R9, P2, R4, R9, 0x4 ;  /* 0x0000000904097211 */ /* 0x000fe200078420ff */
[----:B------:R-:W-:Y:S01]  /*5350*/  IMAD.X R5, R8, 0x1, R144, P1 ;  /* 0x0000000108057824 */ /* 0x000fe200008e0690 */
[----:B------:R-:W-:Y:S01]  /*5360*/  LEA R10, P3, R6, c[0x0][0x170], 0x1 ;  /* 0x00005c00060a7a11 */ /* 0x000fe200078608ff */
[----:B------:R-:W-:Y:S01]  /*5370*/  @!PT LDS RZ, [RZ] ;  /* 0x00000000fffff984 */ /* 0x000fe20000000800 */
[----:B------:R-:W-:Y:S01]  /*5380*/  @!PT LDS RZ, [RZ] ;  /* 0x00000000fffff984 */ /* 0x000fe20000000800 */
[----:B------:R-:W-:Y:S01]  /*5390*/  @!PT LDS RZ, [RZ] ;  /* 0x00000000fffff984 */ /* 0x000fe20000000800 */
[----:B------:R1:W-:Y:S01]  /*53a0*/  LDGSTS.E.BYPASS.LTC128B.128 [R205+0xc000], [R200.64] ;  /* 0x0c000000c8cd7fae */ /* 0x0003e2000b901d46 */
[----:B------:R-:W-:-:S02]  /*53b0*/  IADD3 R9, P1, R9, R146, RZ ;  /* 0x0000009209097210 */ /* 0x000fc40007f3e0ff */
[----:B------:R-:W-:Y:S02]  /*53c0*/  LEA.HI.X R7, R4, R8, R7, 0x4, P2 ;  /* 0x0000000804077211 */ /* 0x000fe400010f2407 */
[----:B------:R-:W-:Y:S01]  /*53d0*/  LEA.HI.X R11, R6, c[0x0][0x174], R5, 0x1, P3 ;  /* 0x00005d00060b7a11 */ /* 0x000fe200018f0c05 */
[C---:B------:R-:W-:Y:S01]  /*53e0*/  IMAD.SHL.U32 R5, R4.reuse, 0x20, RZ ;  /* 0x0000002004057824 */ /* 0x040fe200078e00ff */
[----:B------:R-:W-:Y:S01]  /*53f0*/  SHF.L.U64.HI R4, R4, R211, c[0x0][0x1a4] ;  /* 0x0000690004047619 */ /* 0x000fe200000102d3 */
[----:B------:R-:W-:Y:S01]  /*5400*/  IMAD.X R144, R7, 0x1, R144, P1 ;  /* 0x0000000107907824 */ /* 0x000fe200008e0690 */
[----:B------:R-:W-:Y:S01]  /*5410*/  LEA R6, P1, R9, c[0x0][0x170], 0x1 ;  /* 0x00005c0009067a11 */ /* 0x000fe200078208ff */
[----:B------:R2:W-:Y:S01]  /*5420*/  LDGSTS.E.BYPASS.LTC128B.128 [R205+0xe000], [R10.64+0x80] ;  /* 0x0e0000800acd7fae */ /* 0x0005e2000b901d46 */
[----:B------:R-:W-:Y:S02]  /*5430*/  IADD3 R8, P2, R5, R200, RZ ;  /* 0x000000c805087210 */ /* 0x000fe40007f5e0ff */
[----:B------:R-:W-:Y:S01]  /*5440*/  LEA.HI.X R7, R9, c[0x0][0x174], R144, 0x1, P1 ;  /* 0x00005d0009077a11 */ /* 0x000fe200008f0c90 */
[----:B------:R2:W-:Y:S01]  /*5450*/  LDGSTS.E.BYPASS.LTC128B.128 [R205+0x10000], [R10.64+0x100] ;  /* 0x100001000acd7fae */ /* 0x0005e2000b901d46 */
[-C--:B------:R-:W-:Y:S01]  /*5460*/  IADD3 R12, P1, R8, R5.reuse, RZ ;  /* 0x00000005080c7210 */ /* 0x080fe20007f3e0ff */
[----:B------:R-:W-:Y:S01]  /*5470*/  IMAD.X R9, R4, 0x1, R201, P2 ;  /* 0x0000000104097824 */ /* 0x000fe200010e06c9 */
[----:B------:R-:W-:-:S02]  /*5480*/  IADD3 R18, P3, R6, R5, RZ ;  /* 0x0000000506127210 */ /* 0x000fc40007f7e0ff */
[-C--:B------:R-:W-:Y:S01]  /*5490*/  IADD3 R16, P2, R12, R5.reuse, RZ ;  /* 0x000000050c107210 */ /* 0x080fe20007f5e0ff */
[--C-:B------:R-:W-:Y:S01]  /*54a0*/  IMAD.X R13, R9, 0x1, R4.reuse, P1 ;  /* 0x00000001090d7824 */ /* 0x100fe200008e0604 */
[----:B------:R-:W-:Y:S01]  /*54b0*/  IADD3 R20, P1, R18, R5, RZ ;  /* 0x0000000512147210 */ /* 0x000fe20007f3e0ff */
[--C-:B------:R-:W-:Y:S01]  /*54c0*/  IMAD.X R19, R7, 0x1, R4.reuse, P3 ;  /* 0x0000000107137824 */ /* 0x100fe200018e0604 */
[----:B------:R2:W-:Y:S01]  /*54d0*/  LDGSTS.E.BYPASS.LTC128B.128 [R205+0xc800], [R8.64] ;  /* 0x0c80000008cd7fae */ /* 0x0005e2000b901d46 */
[--C-:B------:R-:W-:Y:S02]  /*54e0*/  IMAD.X R17, R13, 0x1, R4.reuse, P2 ;  /* 0x000000010d117824 */ /* 0x100fe400010e0604 */
[----:B------:R-:W-:Y:S01]  /*54f0*/  IMAD.X R21, R19, 0x1, R4, P1 ;  /* 0x0000000113157824 */ /* 0x000fe200008e0604 */
[----:B------:R3:W-:Y:S01]  /*5500*/  LDGSTS.E.BYPASS.LTC128B.128 [R205+0xe800], [R6.64+0x80] ;  /* 0x0e80008006cd7fae */ /* 0x0007e2000b901d46 */
[----:B------:R-:W-:-:S03]  /*5510*/  ISETP.GE.AND P1, PT, R133, 0x3, PT ;  /* 0x000000038500780c */ /* 0x000fc60003f26270 */
[----:B------:R3:W-:Y:S04]  /*5520*/  LDGSTS.E.BYPASS.LTC128B.128 [R205+0x10800], [R6.64+0x100] ;  /* 0x1080010006cd7fae */ /* 0x0007e8000b901d46 */
[----:B------:R4:W-:Y:S04]  /*5530*/  LDGSTS.E.BYPASS.LTC128B.128 [R205+0xd000], [R12.64] ;  /* 0x0d0000000ccd7fae */ /* 0x0009e8000b901d46 */
[----:B------:R5:W-:Y:S04]  /*5540*/  LDGSTS.E.BYPASS.LTC128B.128 [R205+0xf000], [R18.64+0x80] ;  /* 0x0f00008012cd7fae */ /* 0x000be8000b901d46 */
[----:B------:R5:W-:Y:S04]  /*5550*/  LDGSTS.E.BYPASS.LTC128B.128 [R205+0x11000], [R18.64+0x100] ;  /* 0x1100010012cd7fae */ /* 0x000be8000b901d46 */
[----:B------:R5:W-:Y:S04]  /*5560*/  LDGSTS.E.BYPASS.LTC128B.128 [R205+0xd800], [R16.64] ;  /* 0x0d80000010cd7fae */ /* 0x000be8000b901d46 */
[----:B------:R1:W-:Y:S04]  /*5570*/  LDGSTS.E.BYPASS.LTC128B.128 [R205+0xf800], [R20.64+0x80] ;  /* 0x0f80008014cd7fae */ /* 0x0003e8000b901d46 */
[----:B------:R1:W-:Y:S04]  /*5580*/  LDGSTS.E.BYPASS.LTC128B.128 [R205+0x11800], [R20.64+0x100] ;  /* 0x1180010014cd7fae */ /* 0x0003e8000b901d46 */
[----:B------:R-:W-:Y:S04]  /*5590*/  LDSM.16.M88.4 R172, [R198] ;  /* 0x00000000c6ac783b */ /* 0x000fe80000000200 */
[----:B------:R-:W1:Y:S04]  /*55a0*/  LDSM.16.M88.4 R28, [R197+0x7000] ;  /* 0x00700000c51c783b */ /* 0x000e680000000200 */
[----:B------:R-:W1:Y:S04]  /*55b0*/  LDSM.16.M88.4 R144, [R197+0x6000] ;  /* 0x00600000c590783b */ /* 0x000e680000000200 */
[----:B------:R-:W1:Y:S04]  /*55c0*/  LDSM.16.M88.4 R136, [R197+0x6800] ;  /* 0x00680000c588783b */ /* 0x000e680000000200 */
[----:B------:R-:W-:Y:S04]  /*55d0*/  LDSM.16.M88.4 R212, [R196] ;  /* 0x00000000c4d4783b */ /* 0x000fe80000000200 */
[----:B---3--:R-:W3:Y:S04]  /*55e0*/  LDSM.16.M88.4 R4, [R186] ;  /* 0x00000000ba04783b */ /* 0x008ee80000000200 */
[----:B------:R-:W3:Y:S04]  /*55f0*/  LDSM.16.M88.4 R156, [R197+0x7800] ;  /* 0x00780000c59c783b */ /* 0x000ee80000000200 */
[----:B----4-:R-:W4:Y:S04]  /*5600*/  LDSM.16.M88.4 R12, [R195] ;  /* 0x00000000c30c783b */ /* 0x010f280000000200 */
[----:B--2---:R-:W2:Y:S04]  /*5610*/  LDSM.16.M88.4 R8, [R187] ;  /* 0x00000000bb08783b */ /* 0x004ea80000000200 */
[----:B------:R-:W-:Y:S04]  /*5620*/  LDSM.16.M88.4 R164, [R194] ;  /* 0x00000000c2a4783b */ /* 0x000fe80000000200 */
[----:B-----5:R-:W5:Y:S01]  /*5630*/  LDSM.16.M88.4 R16, [R191+0x7000] ;  /* 0x00700000bf10783b */ /* 0x020f620000000200 */
[C---:B-1----:R-:W-:Y:S03]  /*5640*/  HMMA.16816.F32 R32, R172.reuse, R28, RZ ;  /* 0x0000001cac20723c */ /* 0x042fe600000018ff */
[----:B------:R-:W1:Y:S04]  /*5650*/  LDSM.16.M88.4 R220, [R185] ;  /* 0x00000000b9dc783b */ /* 0x000e680000000200 */
[----:B------:R-:W1:Y:S01]  /*5660*/  LDSM.16.M88.4 R152, [R191+0x6000] ;  /* 0x00600000bf98783b */ /* 0x000e620000000200 */
[C---:B------:R-:W-:Y:S03]  /*5670*/  HMMA.16816.F32 R28, R172.reuse, R30, RZ ;  /* 0x0000001eac1c723c */ /* 0x040fe600000018ff */
[----:B------:R-:W1:Y:S04]  /*5680*/  LDSM.16.M88.4 R20, [R191+0x6800] ;  /* 0x00680000bf14783b */ /* 0x000e680000000200 */
[----:B------:R-:W-:Y:S01]  /*5690*/  LDSM.16.M88.4 R168, [R191+0x7800] ;  /* 0x00780000bfa8783b */ /* 0x000fe20000000200 */
[C---:B------:R-:W-:Y:S03]  /*56a0*/  HMMA.16816.F32 R148, R172.reuse, R144, RZ ;  /* 0x00000090ac94723c */ /* 0x040fe600000018ff */
[----:B------:R-:W-:Y:S04]  /*56b0*/  LDSM.16.M88.4 R160, [R184+0x1800] ;  /* 0x00180000b8a0783b */ /* 0x000fe80000000200 */
[----:B------:R-:W0:Y:S01]  /*56c0*/  LDGDEPBAR ;  /* 0x00000000000079af */ /* 0x000e220000000000 */
[C---:B------:R-:W-:Y:S08]  /*56d0*/  HMMA.16816.F32 R140, R172.reuse, R136, RZ ;  /* 0x00000088ac8c723c */ /* 0x040ff000000018ff */
[C---:B------:R-:W-:Y:S08]  /*56e0*/  HMMA.16816.F32 R144, R172.reuse, R146, RZ ;  /* 0x00000092ac90723c */ /* 0x040ff000000018ff */
[----:B------:R-:W-:Y:S08]  /*56f0*/  HMMA.16816.F32 R136, R172, R138, RZ ;  /* 0x0000008aac88723c */ /* 0x000ff000000018ff */
[C---:B---3--:R-:W-:Y:S08]  /*5700*/  HMMA.16816.F32 R32, R212.reuse, R4, R32 ;  /* 0x00000004d420723c */ /* 0x048ff00000001820 */
[----:B------:R-:W-:Y:S01]  /*5710*/  HMMA.16816.F32 R28, R212, R6, R28 ;  /* 0x00000006d41c723c */ /* 0x000fe2000000181c */
[----:B------:R-:W-:Y:S07]  /*5720*/  LDSM.16.M88.4 R4, [R184+0x1000] ;  /* 0x00100000b804783b */ /* 0x000fee0000000200 */
[C---:B------:R-:W-:Y:S08]  /*5730*/  HMMA.16816.F32 R24, R172.reuse, R156, RZ ;  /* 0x0000009cac18723c */ /* 0x040ff000000018ff */
[----:B------:R-:W-:Y:S01]  /*5740*/  HMMA.16816.F32 R172, R172, R158, RZ ;  /* 0x0000009eacac723c */ /* 0x000fe200000018ff */
[----:B------:R-:W3:Y:S07]  /*5750*/  LDSM.16.M88.4 R156, [R193] ;  /* 0x00000000c19c783b */ /* 0x000eee0000000200 */
[C---:B----4-:R-:W-:Y:S08]  /*5760*/  HMMA.16816.F32 R148, R212.reuse, R12, R148 ;  /* 0x0000000cd494723c */ /* 0x050ff00000001894 */
[C---:B------:R-:W-:Y:S01]  /*5770*/  HMMA.16816.F32 R144, R212.reuse, R14, R144 ;  /* 0x0000000ed490723c */ /* 0x040fe20000001890 */
[----:B------:R-:W4:Y:S07]  /*5780*/  LDSM.16.M88.4 R12, [R184] ;  /* 0x00000000b80c783b */ /* 0x000f2e0000000200 */
[C---:B--2---:R-:W-:Y:S08]  /*5790*/  HMMA.16816.F32 R140, R212.reuse, R8, R140 ;  /* 0x00000008d48c723c */ /* 0x044ff0000000188c */
[----:B------:R-:W-:Y:S01]  /*57a0*/  HMMA.16816.F32 R136, R212, R10, R136 ;  /* 0x0000000ad488723c */ /* 0x000fe20000001888 */
[----:B------:R-:W2:Y:S07]  /*57b0*/  LDSM.16.M88.4 R8, [R184+0x800] ;  /* 0x00080000b808783b */ /* 0x000eae0000000200 */
[C---:B-----5:R-:W-:Y:S08]  /*57c0*/  HMMA.16816.F32 R32, R164.reuse, R16, R32 ;  /* 0x00000010a420723c */ /* 0x060ff00000001820 */
[----:B------:R-:W-:Y:S01]  /*57d0*/  HMMA.16816.F32 R28, R164, R18, R28 ;  /* 0x00000012a41c723c */ /* 0x000fe2000000181c */
[----:B------:R-:W-:Y:S07]  /*57e0*/  LDSM.16.M88.4 R16, [R197+0x9000] ;  /* 0x00900000c510783b */ /* 0x000fee0000000200 */
[C---:B-1----:R-:W-:Y:S08]  /*57f0*/  HMMA.16816.F32 R24, R212.reuse, R220, R24 ;  /* 0x000000dcd418723c */ /* 0x042ff00000001818 */
[----:B------:R-:W-:Y:S01]  /*5800*/  HMMA.16816.F32 R172, R212, R222, R172 ;  /* 0x000000ded4ac723c */ /* 0x000fe200000018ac */
[----:B------:R-:W1:Y:S04]  /*5810*/  LDSM.16.M88.4 R212, [R198+0x2000] ;  /* 0x00200000c6d4783b */ /* 0x000e680000000200 */
[----:B------:R-:W-:Y:S03]  /*5820*/  LDSM.16.M88.4 R220, [R197+0x9800] ;  /* 0x00980000c5dc783b */ /* 0x000fe60000000200 */
[C---:B------:R-:W-:Y:S08]  /*5830*/  HMMA.16816.F32 R148, R164.reuse, R152, R148 ;  /* 0x00000098a494723c */ /* 0x040ff00000001894 */
[C---:B------:R-:W-:Y:S01]  /*5840*/  HMMA.16816.F32 R144, R164.reuse, R154, R144 ;  /* 0x0000009aa490723c */ /* 0x040fe20000001890 */
[----:B------:R-:W5:Y:S07]  /*5850*/  LDSM.16.M88.4 R152, [R197+0x8000] ;  /* 0x00800000c598783b */ /* 0x000f6e0000000200 */
[C---:B------:R-:W-:Y:S08]  /*5860*/  HMMA.16816.F32 R140, R164.reuse, R20, R140 ;  /* 0x00000014a48c723c */ /* 0x040ff0000000188c */
[----:B------:R-:W-:Y:S01]  /*5870*/  HMMA.16816.F32 R136, R164, R22, R136 ;  /* 0x00000016a488723c */ /* 0x000fe20000001888 */
[----:B------:R-:W1:Y:S07]  /*5880*/  LDSM.16.M88.4 R20, [R197+0x8800] ;  /* 0x00880000c514783b */ /* 0x000e6e0000000200 */
[C---:B---3--:R-:W-:Y:S08]  /*5890*/  HMMA.16816.F32 R32, R156.reuse, R4, R32 ;  /* 0x000000049c20723c */ /* 0x048ff00000001820 */
[----:B------:R-:W-:Y:S01]  /*58a0*/  HMMA.16816.F32 R28, R156, R6, R28 ;  /* 0x000000069c1c723c */ /* 0x000fe2000000181c */
[----:B------:R-:W-:Y:S07]  /*58b0*/  LDSM.16.M88.4 R4, [R181] ;  /* 0x00000000b504783b */ /* 0x000fee0000000200 */
[C---:B------:R-:W-:Y:S08]  /*58c0*/  HMMA.16816.F32 R24, R164.reuse, R168, R24 ;  /* 0x000000a8a418723c */ /* 0x040ff00000001818 */
[----:B------:R-:W-:Y:S01]  /*58d0*/  HMMA.16816.F32 R172, R164, R170, R172 ;  /* 0x000000aaa4ac723c */ /* 0x000fe200000018ac */
[----:B------:R-:W3:Y:S04]  /*58e0*/  LDSM.16.M88.4 R164, [R196+0x2000] ;  /* 0x00200000c4a4783b */ /* 0x000ee80000000200 */
[----:B------:R-:W-:Y:S03]  /*58f0*/  LDSM.16.M88.4 R168, [R180] ;  /* 0x00000000b4a8783b */ /* 0x000fe60000000200 */
[C---:B----4-:R-:W-:Y:S08]  /*5900*/  HMMA.16816.F32 R148, R156.reuse, R12, R148 ;  /* 0x0000000c9c94723c */ /* 0x050ff00000001894 */
[C---:B------:R-:W-:Y:S01]  /*5910*/  HMMA.16816.F32 R144, R156.reuse, R14, R144 ;  /* 0x0000000e9c90723c */ /* 0x040fe20000001890 */
[----:B------:R-:W-:Y:S07]  /*5920*/  LDSM.16.M88.4 R12, [R183] ;  /* 0x00000000b70c783b */ /* 0x000fee0000000200 */
[C---:B--2---:R-:W-:Y:S08]  /*5930*/  HMMA.16816.F32 R140, R156.reuse, R8, R140 ;  /* 0x000000089c8c723c */ /* 0x044ff0000000188c */
[----:B------:R-:W-:Y:S01]  /*5940*/  HMMA.16816.F32 R136, R156, R10, R136 ;  /* 0x0000000a9c88723c */ /* 0x000fe20000001888 */
[----:B------:R-:W2:Y:S07]  /*5950*/  LDSM.16.M88.4 R8, [R182] ;  /* 0x00000000b608783b */ /* 0x000eae0000000200 */
[C---:B-1----:R-:W-:Y:S08]  /*5960*/  HMMA.16816.F32 R32, R212.reuse, R16, R32 ;  /* 0x00000010d420723c */ /* 0x042ff00000001820 */
[----:B------:R-:W-:Y:S01]  /*5970*/  HMMA.16816.F32 R28, R212, R18, R28 ;  /* 0x00000012d41c723c */ /* 0x000fe2000000181c */
[----:B------:R-:W-:Y:S07]  /*5980*/  LDSM.16.M88.4 R16, [R194+0x2000] ;  /* 0x00200000c210783b */ /* 0x000fee0000000200 */
[C---:B------:R-:W-:Y:S08]  /*5990*/  HMMA.16816.F32 R24, R156.reuse, R160, R24 ;  /* 0x000000a09c18723c */ /* 0x040ff00000001818 */
[----:B------:R-:W-:Y:S01]  /*59a0*/  HMMA.16816.F32 R172, R156, R162, R172 ;  /* 0x000000a29cac723c */ /* 0x000fe200000018ac */
[----:B------:R-:W-:Y:S04]  /*59b0*/  LDSM.16.M88.4 R156, [R191+0x8800] ;  /* 0x00880000bf9c783b */ /* 0x000fe80000000200 */
[----:B------:R-:W-:Y:S03]  /*59c0*/  LDSM.16.M88.4 R160, [R191+0x8000] ;  /* 0x00800000bfa0783b */ /* 0x000fe60000000200 */
[C---:B-----5:R-:W-:Y:S08]  /*59d0*/  HMMA.16816.F32 R148, R212.reuse, R152, R148 ;  /* 0x00000098d494723c */ /* 0x060ff00000001894 */
[C---:B------:R-:W-:Y:S01]  /*59e0*/  HMMA.16816.F32 R144, R212.reuse, R154, R144 ;  /* 0x0000009ad490723c */ /* 0x040fe20000001890 */
[----:B------:R-:W1:Y:S07]  /*59f0*/  LDSM.16.M88.4 R152, [R191+0x9000] ;  /* 0x00900000bf98783b */ /* 0x000e6e0000000200 */
[C---:B------:R-:W-:Y:S08]  /*5a00*/  HMMA.16816.F32 R140, R212.reuse, R20, R140 ;  /* 0x00000014d48c723c */ /* 0x040ff0000000188c */
[----:B------:R-:W-:Y:S01]  /*5a10*/  HMMA.16816.F32 R136, R212, R22, R136 ;  /* 0x00000016d488723c */ /* 0x000fe20000001888 */
[----:B------:R-:W-:Y:S07]  /*5a20*/  LDSM.16.M88.4 R20, [R191+0x9800] ;  /* 0x00980000bf14783b */ /* 0x000fee0000000200 */
[C---:B---3--:R-:W-:Y:S08]  /*5a30*/  HMMA.16816.F32 R32, R164.reuse, R4, R32 ;  /* 0x00000004a420723c */ /* 0x048ff00000001820 */
[----:B------:R-:W-:Y:S01]  /*5a40*/  HMMA.16816.F32 R28, R164, R6, R28 ;  /* 0x00000006a41c723c */ /* 0x000fe2000000181c */
[----:B------:R-:W-:Y:S07]  /*5a50*/  LDSM.16.M88.4 R4, [R184+0x3000] ;  /* 0x00300000b804783b */ /* 0x000fee0000000200 */
[C---:B------:R-:W-:Y:S08]  /*5a60*/  HMMA.16816.F32 R24, R212.reuse, R220, R24 ;  /* 0x000000dcd418723c */ /* 0x040ff00000001818 */
[----:B------:R-:W-:Y:S01]  /*5a70*/  HMMA.16816.F32 R172, R212, R222, R172 ;  /* 0x000000ded4ac723c */ /* 0x000fe200000018ac */
[----:B------:R-:W3:Y:S04]  /*5a80*/  LDSM.16.M88.4 R212, [R193+0x2000] ;  /* 0x00200000c1d4783b */ /* 0x000ee80000000200 */
[----:B------:R-:W-:Y:S03]  /*5a90*/  LDSM.16.M88.4 R220, [R184+0x3800] ;  /* 0x00380000b8dc783b */ /* 0x000fe60000000200 */
[C---:B--2---:R-:W-:Y:S08]  /*5aa0*/  HMMA.16816.F32 R140, R164.reuse, R8, R140 ;  /* 0x00000008a48c723c */ /* 0x044ff0000000188c */
[C---:B------:R-:W-:Y:S01]  /*5ab0*/  HMMA.16816.F32 R136, R164.reuse, R10, R136 ;  /* 0x0000000aa488723c */ /* 0x040fe20000001888 */
[----:B------:R-:W2:Y:S07]  /*5ac0*/  LDSM.16.M88.4 R8, [R184+0x2800] ;  /* 0x00280000b808783b */ /* 0x000eae0000000200 */
[C---:B------:R-:W-:Y:S08]  /*5ad0*/  HMMA.16816.F32 R144, R164.reuse, R14, R144 ;  /* 0x0000000ea490723c */ /* 0x040ff00000001890 */
[----:B------:R-:W-:Y:S01]  /*5ae0*/  HMMA.16816.F32 R148, R164, R12, R148 ;  /* 0x0000000ca494723c */ /* 0x000fe20000001894 */
[----:B------:R-:W4:Y:S07]  /*5af0*/  LDSM.16.M88.4 R12, [R184+0x2000] ;  /* 0x00200000b80c783b */ /* 0x000f2e0000000200 */
[C---:B-1----:R-:W-:Y:S08]  /*5b00*/  HMMA.16816.F32 R32, R16.reuse, R152, R32 ;  /* 0x000000981020723c */ /* 0x042ff00000001820 */
[----:B------:R-:W-:Y:S01]  /*5b10*/  HMMA.16816.F32 R28, R16, R154, R28 ;  /* 0x0000009a101c723c */ /* 0x000fe2000000181c */
[----:B------:R-:W-:Y:S07]  /*5b20*/  LDSM.16.M88.4 R152, [R197+0xb800] ;  /* 0x00b80000c598783b */ /* 0x000fee0000000200 */
[C---:B------:R-:W-:Y:S08]  /*5b30*/  HMMA.16816.F32 R24, R164.reuse, R168, R24 ;  /* 0x000000a8a418723c */ /* 0x040ff00000001818 */
[----:B------:R-:W-:Y:S01]  /*5b40*/  HMMA.16816.F32 R172, R164, R170, R172 ;  /* 0x000000aaa4ac723c */ /* 0x000fe200000018ac */
[----:B------:R-:W-:Y:S04]  /*5b50*/  LDSM.16.M88.4 R168, [R198+0x4000] ;  /* 0x00400000c6a8783b */ /* 0x000fe80000000200 */
[----:B------:R-:W-:Y:S03]  /*5b60*/  LDSM.16.M88.4 R164, [R197+0xa000] ;  /* 0x00a00000c5a4783b */ /* 0x000fe60000000200 */
[C---:B------:R-:W-:Y:S08]  /*5b70*/  HMMA.16816.F32 R140, R16.reuse, R156, R140 ;  /* 0x0000009c108c723c */ /* 0x040ff0000000188c */
[C---:B------:R-:W-:Y:S01]  /*5b80*/  HMMA.16816.F32 R136, R16.reuse, R158, R136 ;  /* 0x0000009e1088723c */ /* 0x040fe20000001888 */
[----:B------:R-:W1:Y:S07]  /*5b90*/  LDSM.16.M88.4 R156, [R197+0xb000] ;  /* 0x00b00000c59c783b */ /* 0x000e6e0000000200 */
[C---:B------:R-:W-:Y:S08]  /*5ba0*/  HMMA.16816.F32 R144, R16.reuse, R162, R144 ;  /* 0x000000a21090723c */ /* 0x040ff00000001890 */
[----:B------:R-:W-:Y:S01]  /*5bb0*/  HMMA.16816.F32 R148, R16, R160, R148 ;  /* 0x000000a01094723c */ /* 0x000fe20000001894 */
[----:B------:R-:W5:Y:S07]  /*5bc0*/  LDSM.16.M88.4 R160, [R197+0xa800] ;  /* 0x00a80000c5a0783b */ /* 0x000f6e0000000200 */
[C---:B---3--:R-:W-:Y:S08]  /*5bd0*/  HMMA.16816.F32 R32, R212.reuse, R4, R32 ;  /* 0x00000004d420723c */ /* 0x048ff00000001820 */
[----:B------:R-:W-:Y:S01]  /*5be0*/  HMMA.16816.F32 R28, R212, R6, R28 ;  /* 0x00000006d41c723c */ /* 0x000fe2000000181c */
[----:B------:R-:W-:Y:S07]  /*5bf0*/  LDSM.16.M88.4 R4, [R176] ;  /* 0x00000000b004783b */ /* 0x000fee0000000200 */
[C---:B------:R-:W-:Y:S08]  /*5c00*/  HMMA.16816.F32 R24, R16.reuse, R20, R24 ;  /* 0x000000141018723c */ /* 0x040ff00000001818 */
[----:B------:R-:W-:Y:S01]  /*5c10*/  HMMA.16816.F32 R172, R16, R22, R172 ;  /* 0x0000001610ac723c */ /* 0x000fe200000018ac */
[----:B------:R-:W-:Y:S04]  /*5c20*/  LDSM.16.M88.4 R20, [R196+0x4000] ;  /* 0x00400000c414783b */ /* 0x000fe80000000200 */
[----:B------:R-:W-:Y:S03]  /*5c30*/  LDSM.16.M88.4 R16, [R179] ;  /* 0x00000000b310783b */ /* 0x000fe60000000200 */
[C---:B--2---:R-:W-:Y:S08]  /*5c40*/  HMMA.16816.F32 R140, R212.reuse, R8, R140 ;  /* 0x00000008d48c723c */ /* 0x044ff0000000188c */
[C---:B------:R-:W-:Y:S01]  /*5c50*/  HMMA.16816.F32 R136, R212.reuse, R10, R136 ;  /* 0x0000000ad488723c */ /* 0x040fe20000001888 */
[----:B------:R-:W2:Y:S07]  /*5c60*/  LDSM.16.M88.4 R8, [R177] ;  /* 0x00000000b108783b */ /* 0x000eae0000000200 */
[C---:B----4-:R-:W-:Y:S08]  /*5c70*/  HMMA.16816.F32 R144, R212.reuse, R14, R144 ;  /* 0x0000000ed490723c */ /* 0x050ff00000001890 */
[----:B------:R-:W-:Y:S01]  /*5c80*/  HMMA.16816.F32 R148, R212, R12, R148 ;  /* 0x0000000cd494723c */ /* 0x000fe20000001894 */
[----:B------:R-:W3:Y:S07]  /*5c90*/  LDSM.16.M88.4 R12, [R178] ;  /* 0x00000000b20c783b */ /* 0x000eee0000000200 */
[C---:B-1----:R-:W-:Y:S08]  /*5ca0*/  HMMA.16816.F32 R32, R168.reuse, R156, R32 ;  /* 0x0000009ca820723c */ /* 0x042ff00000001820 */
[----:B------:R-:W-:Y:S01]  /*5cb0*/  HMMA.16816.F32 R28, R168, R158, R28 ;  /* 0x0000009ea81c723c */ /* 0x000fe2000000181c */
[----:B------:R-:W-:Y:S07]  /*5cc0*/  LDSM.16.M88.4 R156, [R191+0xa000] ;  /* 0x00a00000bf9c783b */ /* 0x000fee0000000200 */
[C---:B------:R-:W-:Y:S08]  /*5cd0*/  HMMA.16816.F32 R24, R212.reuse, R220, R24 ;  /* 0x000000dcd418723c */ /* 0x040ff00000001818 */
[----:B------:R-:W-:Y:S08]  /*5ce0*/  HMMA.16816.F32 R172, R212, R222, R172 ;  /* 0x000000ded4ac723c */ /* 0x000ff000000018ac */
[C---:B------:R-:W-:Y:S08]  /*5cf0*/  HMMA.16816.F32 R144, R168.reuse, R166, R144 ;  /* 0x000000a6a890723c */ /* 0x040ff00000001890 */
[C---:B------:R-:W-:Y:S08]  /*5d00*/  HMMA.16816.F32 R148, R168.reuse, R164, R148 ;  /* 0x000000a4a894723c */ /* 0x040ff00000001894 */
[C---:B-----5:R-:W-:Y:S08]  /*5d10*/  HMMA.16816.F32 R140, R168.reuse, R160, R140 ;  /* 0x000000a0a88c723c */ /* 0x060ff0000000188c */
[----:B------:R-:W-:Y:S01]  /*5d20*/  HMMA.16816.F32 R136, R168, R162, R136 ;  /* 0x000000a2a888723c */ /* 0x000fe20000001888 */
[----:B------:R-:W1:Y:S07]  /*5d30*/  LDSM.16.M88.4 R160, [R194+0x4000] ;  /* 0x00400000c2a0783b */ /* 0x000e6e0000000200 */
[C---:B--2---:R-:W-:Y:S08]  /*5d40*/  HMMA.16816.F32 R32, R20.reuse, R8, R32 ;  /* 0x000000081420723c */ /* 0x044ff00000001820 */
[----:B------:R-:W-:Y:S01]  /*5d50*/  HMMA.16816.F32 R28, R20, R10, R28 ;  /* 0x0000000a141c723c */ /* 0x000fe2000000181c */
[----:B------:R-:W2:Y:S07]  /*5d60*/  LDSM.16.M88.4 R8, [R191+0xb000] ;  /* 0x00b00000bf08783b */ /* 0x000eae0000000200 */
[C---:B------:R-:W-:Y:S01]  /*5d70*/  HMMA.16816.F32 R164, R168.reuse, R152, R24 ;  /* 0x00000098a8a4723c */ /* 0x040fe20000001818 */
[----:B------:R-:W4:Y:S07]  /*5d80*/  LDSM.16.M88.4 R24, [R191+0xa800] ;  /* 0x00a80000bf18783b */ /* 0x000f2e0000000200 */
[----:B------:R-:W-:Y:S01]  /*5d90*/  HMMA.16816.F32 R172, R168, R154, R172 ;  /* 0x0000009aa8ac723c */ /* 0x000fe200000018ac */
[----:B------:R-:W5:Y:S07]  /*5da0*/  LDSM.16.M88.4 R152, [R191+0xb800] ;  /* 0x00b80000bf98783b */ /* 0x000f6e0000000200 */
[C---:B------:R-:W-:Y:S08]  /*5db0*/  HMMA.16816.F32 R144, R20.reuse, R18, R144 ;  /* 0x000000121490723c */ /* 0x040ff00000001890 */
[C---:B------:R-:W-:Y:S01]  /*5dc0*/  HMMA.16816.F32 R148, R20.reuse, R16, R148 ;  /* 0x000000101494723c */ /* 0x040fe20000001894 */
[----:B------:R-:W-:Y:S07]  /*5dd0*/  LDSM.16.M88.4 R16, [R193+0x4000] ;  /* 0x00400000c110783b */ /* 0x000fee0000000200 */
[C---:B---3--:R-:W-:Y:S08]  /*5de0*/  HMMA.16816.F32 R140, R20.reuse, R12, R140 ;  /* 0x0000000c148c723c */ /* 0x048ff0000000188c */
[C---:B------:R-:W-:Y:S01]  /*5df0*/  HMMA.16816.F32 R136, R20.reuse, R14, R136 ;  /* 0x0000000e1488723c */ /* 0x040fe20000001888 */
[----:B------:R-:W3:Y:S07]  /*5e00*/  LDSM.16.M88.4 R12, [R184+0x4000] ;  /* 0x00400000b80c783b */ /* 0x000eee0000000200 */
[C---:B------:R-:W-:Y:S08]  /*5e10*/  HMMA.16816.F32 R164, R20.reuse, R4, R164 ;  /* 0x0000000414a4723c */ /* 0x040ff000000018a4 */
[----:B------:R-:W-:Y:S01]  /*5e20*/  HMMA.16816.F32 R172, R20, R6, R172 ;  /* 0x0000000614ac723c */ /* 0x000fe200000018ac */
[----:B------:R-:W3:Y:S04]  /*5e30*/  LDSM.16.M88.4 R4, [R184+0x4800] ;  /* 0x00480000b804783b */ /* 0x000ee80000000200 */
[----:B------:R-:W3:Y:S03]  /*5e40*/  LDSM.16.M88.4 R20, [R184+0x5000] ;  /* 0x00500000b814783b */ /* 0x000ee60000000200 */
[C---:B-1----:R-:W-:Y:S08]  /*5e50*/  HMMA.16816.F32 R144, R160.reuse, R158, R144 ;  /* 0x0000009ea090723c */ /* 0x042ff00000001890 */
[C---:B--2---:R-:W-:Y:S08]  /*5e60*/  HMMA.16816.F32 R32, R160.reuse, R8, R32 ;  /* 0x00000008a020723c */ /* 0x044ff00000001820 */
[----:B------:R-:W-:Y:S01]  /*5e70*/  HMMA.16816.F32 R28, R160, R10, R28 ;  /* 0x0000000aa01c723c */ /* 0x000fe2000000181c */
[----:B------:R-:W1:Y:S01]  /*5e80*/  LDSM.16.M88.4 R8, [R184+0x5800] ;  /* 0x00580000b808783b */ /* 0x000e620000000200 */
[----:B------:R-:W-:-:S06]  /*5e90*/  DEPBAR.LE SB0, 0x0 ;  /* 0x000080000000791a */ /* 0x000fcc0000000000 */
[C---:B------:R-:W-:Y:S08]  /*5ea0*/  HMMA.16816.F32 R148, R160.reuse, R156, R148 ;  /* 0x0000009ca094723c */ /* 0x040ff00000001894 */
[C---:B----4-:R-:W-:Y:S08]  /*5eb0*/  HMMA.16816.F32 R140, R160.reuse, R24, R140 ;  /* 0x00000018a08c723c */ /* 0x050ff0000000188c */
[C---:B------:R-:W-:Y:S08]  /*5ec0*/  HMMA.16816.F32 R136, R160.reuse, R26, R136 ;  /* 0x0000001aa088723c */ /* 0x040ff00000001888 */
[----:B-----5:R-:W-:Y:S08]  /*5ed0*/  HMMA.16816.F32 R164, R160, R152, R164 ;  /* 0x00000098a0a4723c */ /* 0x020ff000000018a4 */
[C---:B---3--:R-:W-:Y:S08]  /*5ee0*/  HMMA.16816.F32 R144, R16.reuse, R14, R144 ;  /* 0x0000000e1090723c */ /* 0x048ff00000001890 */
[C---:B------:R-:W-:Y:S07]  /*5ef0*/  HMMA.16816.F32 R148, R16.reuse, R12, R148 ;  /* 0x0000000c1094723c */ /* 0x040fee0000001894 */
[----:B------:R-:W-:Y:S01]  /*5f00*/  IMAD R13, R203, 0x40, R216 ;  /* 0x00000040cb0d7824 */ /* 0x000fe200078e02d8 */
[----:B------:R-:W-:Y:S04]  /*5f10*/  HMMA.16816.F32 R140, R16, R4, R140 ;  /* 0x00000004108c723c */ /* 0x000fe8000000188c */
[----:B------:R-:W-:-:S02]  /*5f20*/  ISETP.GE.AND P5, PT, R13, R210, PT ;  /* 0x000000d20d00720c */ /* 0x000fc40003fa6270 */
[C---:B------:R-:W-:Y:S02]  /*5f30*/  IADD3 R15, R13.reuse, 0x11, RZ ;  /* 0x000000110d0f7810 */ /* 0x040fe40007ffe0ff */
[C---:B------:R-:W-:Y:S01]  /*5f40*/  IADD3 R5, R13.reuse, 0x1, RZ ;  /* 0x000000010d057810 */ /* 0x040fe20007ffe0ff */
[----:B------:R-:W-:Y:S01]  /*5f50*/  HMMA.16816.F32 R32, R16, R20, R32 ;  /* 0x000000141020723c */ /* 0x000fe20000001820 */
[----:B------:R-:W-:Y:S02]  /*5f60*/  IADD3 R25, R13, 0x20, RZ ;  /* 0x000000200d197810 */ /* 0x000fe40007ffe0ff */
[C---:B------:R-:W-:Y:S02]  /*5f70*/  ISETP.GE.AND P6, PT, R5.reuse, R210, PT ;  /* 0x000000d20500720c */ /* 0x040fe40003fc6270 */
[----:B------:R-:W-:Y:S02]  /*5f80*/  ISETP.GE.AND P4, PT, R5, R204, PT ;  /* 0x000000cc0500720c */ /* 0x000fe40003f86270 */
[----:B------:R-:W-:Y:S01]  /*5f90*/  IADD3 R5, R13, 0x8, RZ ;  /* 0x000000080d057810 */ /* 0x000fe20007ffe0ff */
[----:B------:R-:W-:Y:S01]  /*5fa0*/  HMMA.16816.F32 R172, R160, R154, R172 ;  /* 0x0000009aa0ac723c */ /* 0x000fe200000018ac */
[----:B------:R-:W-:-:S02]  /*5fb0*/  FSEL R148, R148, -INF , !P5 ;  /* 0xff80000094947808 */ /* 0x000fc40006800000 */
[C---:B------:R-:W-:Y:S02]  /*5fc0*/  ISETP.GE.AND P2, PT, R5.reuse, R210, PT ;  /* 0x000000d20500720c */ /* 0x040fe40003f46270 */
[-C--:B------:R-:W-:Y:S02]  /*5fd0*/  ISETP.GE.AND P3, PT, R5, R204.reuse, PT ;  /* 0x000000cc0500720c */ /* 0x080fe40003f66270 */
[----:B------:R-:W-:Y:S01]  /*5fe0*/  FSEL R12, R144, -INF , !P2 ;  /* 0xff800000900c7808 */ /* 0x000fe20005000000 */
[----:B------:R-:W-:Y:S01]  /*5ff0*/  HMMA.16816.F32 R136, R16, R6, R136 ;  /* 0x000000061088723c */ /* 0x000fe20000001888 */
[C---:B------:R-:W-:Y:S02]  /*6000*/  ISETP.GE.AND P2, PT, R13.reuse, R204, PT ;  /* 0x000000cc0d00720c */ /* 0x040fe40003f46270 */
[----:B------:R-:W-:Y:S02]  /*6010*/  IADD3 R5, R13, 0x10, RZ ;  /* 0x000000100d057810 */ /* 0x000fe40007ffe0ff */
[----:B------:R-:W-:-:S02]  /*6020*/  FSEL R4, R149, -INF , !P6 ;  /* 0xff80000095047808 */ /* 0x000fc40007000000 */
[----:B------:R-:W-:Y:S01]  /*6030*/  IADD3 R7, R13, 0x9, RZ ;  /* 0x000000090d077810 */ /* 0x000fe20007ffe0ff */
[C---:B-1----:R-:W-:Y:S01]  /*6040*/  HMMA.16816.F32 R164, R16.reuse, R8, R164 ;  /* 0x0000000810a4723c */ /* 0x042fe200000018a4 */
[----:B------:R-:W-:Y:S02]  /*6050*/  FSEL R150, R150, -INF , !P2 ;  /* 0xff80000096967808 */ /* 0x000fe40005000000 */
[C---:B------:R-:W-:Y:S02]  /*6060*/  ISETP.GE.AND P5, PT, R7.reuse, R210, PT ;  /* 0x000000d20700720c */ /* 0x040fe40003fa6270 */
[-C--:B------:R-:W-:Y:S02]  /*6070*/  ISETP.GE.AND P6, PT, R7, R204.reuse, PT ;  /* 0x000000cc0700720c */ /* 0x080fe40003fc6270 */
[----:B------:R-:W-:Y:S01]  /*6080*/  ISETP.GE.AND P2, PT, R5, R204, PT ;  /* 0x000000cc0500720c */ /* 0x000fe20003f46270 */
[----:B------:R-:W-:Y:S01]  /*6090*/  HMMA.16816.F32 R28, R16, R22, R28 ;  /* 0x00000016101c723c */ /* 0x000fe2000000181c */
[----:B------:R-:W-:-:S02]  /*60a0*/  FSEL R7, R151, -INF , !P4 ;  /* 0xff80000097077808 */ /* 0x000fc40006000000 */
[-C--:B------:R-:W-:Y:S02]  /*60b0*/  ISETP.GE.AND P4, PT, R15, R210.reuse, PT ;  /* 0x000000d20f00720c */ /* 0x080fe40003f86270 */
[----:B------:R-:W-:Y:S02]  /*60c0*/  IADD3 R21, R13, 0x21, RZ ;  /* 0x000000210d157810 */ /* 0x000fe40007ffe0ff */
[----:B------:R-:W-:Y:S01]  /*60d0*/  FSEL R23, R142, -INF , !P2 ;  /* 0xff8000008e177808 */ /* 0x000fe20005000000 */
[----:B------:R-:W-:Y:S01]  /*60e0*/  HMMA.16816.F32 R172, R16, R10, R172 ;  /* 0x0000000a10ac723c */ /* 0x000fe200000018ac */
[----:B------:R-:W-:Y:S02]  /*60f0*/  FSEL R6, R145, -INF , !P5 ;  /* 0xff80000091067808 */ /* 0x000fe40006800000 */
[----:B------:R-:W-:Y:S02]  /*6100*/  ISETP.GE.AND P2, PT, R25, R210, PT ;  /* 0x000000d21900720c */ /* 0x000fe40003f46270 */
[----:B------:R-:W-:-:S02]  /*6110*/  FSEL R24, R141, -INF , !P4 ;  /* 0xff8000008d187808 */ /* 0x000fc40006000000 */
[C---:B------:R-:W-:Y:S02]  /*6120*/  IADD3 R151, R13.reuse, 0x18, RZ ;  /* 0x000000180d977810 */ /* 0x040fe40007ffe0ff */
[----:B------:R-:W-:Y:S01]  /*6130*/  IADD3 R145, R13, 0x30, RZ ;  /* 0x000000300d917810 */ /* 0x000fe20007ffe0ff */
[----:B------:R-:W-:Y:S01]  /*6140*/  BAR.SYNC.DEFER_BLOCKING 0x0 ;  /* 0x0000000000007b1d */ /* 0x000fe20000010000 */
[----:B------:R-:W-:Y:S02]  /*6150*/  ISETP.GE.AND P4, PT, R21, R210, PT ;  /* 0x000000d21500720c */ /* 0x000fe40003f86270 */
[----:B------:R-:W-:Y:S02]  /*6160*/  IADD3 R133, R13, 0x31, RZ ;  /* 0x000000310d857810 */ /* 0x000fe40007ffe0ff */
[----:B------:R-:W-:Y:S02]  /*6170*/  FSEL R9, R147, -INF , !P6 ;  /* 0xff80000093097808 */ /* 0x000fe40007000000 */
[----:B------:R-:W-:-:S02]  /*6180*/  FSEL R212, R32, -INF , !P2 ;  /* 0xff80000020d47808 */ /* 0x000fc40005000000 */
[-C--:B------:R-:W-:Y:S02]  /*6190*/  ISETP.GE.AND P6, PT, R151, R210.reuse, PT ;  /* 0x000000d29700720c */ /* 0x080fe40003fc6270 */
[-C--:B------:R-:W-:Y:S02]  /*61a0*/  ISETP.GE.AND P2, PT, R145, R210.reuse, PT ;  /* 0x000000d29100720c */ /* 0x080fe40003f46270 */
[----:B------:R-:W-:Y:S02]  /*61b0*/  FSEL R214, R33, -INF , !P4 ;  /* 0xff80000021d67808 */ /* 0x000fe40006000000 */
[-C--:B------:R-:W-:Y:S02]  /*61c0*/  ISETP.GE.AND P5, PT, R5, R210.reuse, PT ;  /* 0x000000d20500720c */ /* 0x080fe40003fa6270 */
[----:B------:R-:W-:Y:S02]  /*61d0*/  ISETP.GE.AND P4, PT, R133, R210, PT ;  /* 0x000000d28500720c */ /* 0x000fe40003f86270 */
[----:B------:R-:W-:-:S02]  /*61e0*/  FSEL R5, R146, -INF , !P3 ;  /* 0xff80000092057808 */ /* 0x000fc40005800000 */
[----:B------:R-:W-:Y:S02]  /*61f0*/  IADD3 R27, R13, 0x19, RZ ;  /* 0x000000190d1b7810 */ /* 0x000fe40007ffe0ff */
[-C--:B------:R-:W-:Y:S02]  /*6200*/  ISETP.GE.AND P3, PT, R15, R204.reuse, PT ;  /* 0x000000cc0f00720c */ /* 0x080fe40003f66270 */
[----:B------:R-:W-:Y:S02]  /*6210*/  FSEL R22, R136, -INF , !P6 ;  /* 0xff80000088167808 */ /* 0x000fe40007000000 */
[----:B------:R-:W-:Y:S02]  /*6220*/  FSEL R154, R164, -INF , !P2 ;  /* 0xff800000a49a7808 */ /* 0x000fe40005000000 */
[----:B------:R-:W-:Y:S02]  /*6230*/  FSEL R26, R140, -INF , !P5 ;  /* 0xff8000008c1a7808 */ /* 0x000fe40006800000 */
[----:B------:R-:W-:-:S02]  /*6240*/  ISETP.GE.AND P2, PT, R151, R204, PT ;  /* 0x000000cc9700720c */ /* 0x000fc40003f46270 */
[----:B------:R-:W-:Y:S02]  /*6250*/  FSEL R136, R165, -INF , !P4 ;  /* 0xff800000a5887808 */ /* 0x000fe40006000000 */
[C---:B------:R-:W-:Y:S02]  /*6260*/  ISETP.GE.AND P5, PT, R27.reuse, R210, PT ;  /* 0x000000d21b00720c */ /* 0x040fe40003fa6270 */
[-C--:B------:R-:W-:Y:S02]  /*6270*/  ISETP.GE.AND P4, PT, R27, R204.reuse, PT ;  /* 0x000000cc1b00720c */ /* 0x080fe40003f86270 */
[----:B------:R-:W-:Y:S02]  /*6280*/  FSEL R27, R143, -INF , !P3 ;  /* 0xff8000008f1b7808 */ /* 0x000fe40005800000 */
[----:B------:R-:W-:Y:S02]  /*6290*/  ISETP.GE.AND P3, PT, R25, R204, PT ;  /* 0x000000cc1900720c */ /* 0x000fe40003f66270 */
[----:B------:R-:W-:-:S02]  /*62a0*/  FSEL R25, R138, -INF , !P2 ;  /* 0xff8000008a197808 */ /* 0x000fc40005000000 */
[----:B------:R-:W-:Y:S02]  /*62b0*/  ISETP.GE.AND P2, PT, R21, R204, PT ;  /* 0x000000cc1500720c */ /* 0x000fe40003f46270 */
[C---:B------:R-:W-:Y:S02]  /*62c0*/  IADD3 R149, R13.reuse, 0x28, RZ ;  /* 0x000000280d957810 */ /* 0x040fe40007ffe0ff */
[----:B------:R-:W-:Y:S02]  /*62d0*/  IADD3 R147, R13, 0x29, RZ ;  /* 0x000000290d937810 */ /* 0x000fe40007ffe0ff */
[----:B------:R-:W-:Y:S02]  /*62e0*/  FSEL R20, R137, -INF , !P5 ;  /* 0xff80000089147808 */ /* 0x000fe40006800000 */
[----:B------:R-:W-:Y:S02]  /*62f0*/  FSEL R21, R139, -INF , !P4 ;  /* 0xff8000008b157808 */ /* 0x000fe40006000000 */
[----:B------:R-:W-:-:S02]  /*6300*/  FSEL R213, R34, -INF , !P3 ;  /* 0xff80000022d57808 */ /* 0x000fc40005800000 */
[----:B------:R-:W-:Y:S02]  /*6310*/  FSEL R171, R35, -INF , !P2 ;  /* 0xff80000023ab7808 */ /* 0x000fe40005000000 */
[----:B------:R-:W-:Y:S02]  /*6320*/  IADD3 R15, R13, 0x38, RZ ;  /* 0x000000380d0f7810 */ /* 0x000fe40007ffe0ff */
[-C--:B------:R-:W-:Y:S02]  /*6330*/  ISETP.GE.AND P6, PT, R149, R210.reuse, PT ;  /* 0x000000d29500720c */ /* 0x080fe40003fc6270 */
[----:B------:R-:W-:Y:S02]  /*6340*/  ISETP.GE.AND P5, PT, R147, R210, PT ;  /* 0x000000d29300720c */ /* 0x000fe40003fa6270 */
        /* <DEDUP_REMOVED lines=9> */
[-C--:B------:R-:W-:Y:S02]  /*63e0*/  ISETP.GE.AND P6, PT, R15, R210.reuse, PT ;  /* 0x000000d20f00720c */ /* 0x080fe40003fc6270 */
[----:B------:R-:W-:Y:S02]  /*63f0*/  ISETP.GE.AND P5, PT, R13, R210, PT ;  /* 0x000000d20d00720c */ /* 0x000fe40003fa6270 */
[-C--:B------:R-:W-:Y:S02]  /*6400*/  ISETP.GE.AND P4, PT, R133, R204.reuse, PT ;  /* 0x000000cc8500720c */ /* 0x080fe40003f86270 */
[-C--:B------:R-:W-:Y:S02]  /*6410*/  ISETP.GE.AND P3, PT, R15, R204.reuse, PT ;  /* 0x000000cc0f00720c */ /* 0x080fe40003f66270 */
[----:B------:R-:W-:-:S02]  /*6420*/  ISETP.GE.AND P2, PT, R13, R204, PT ;  /* 0x000000cc0d00720c */ /* 0x000fc40003f46270 */
[----:B------:R-:W-:Y:S02]  /*6430*/  FSEL R139, R167, -INF , !P4 ;  /* 0xff800000a78b7808 */ /* 0x000fe40006000000 */
[----:B------:R-:W-:Y:S02]  /*6440*/  FSEL R155, R172, -INF , !P6 ;  /* 0xff800000ac9b7808 */ /* 0x000fe40007000000 */
[----:B------:R-:W-:Y:S02]  /*6450*/  FSEL R138, R173, -INF , !P5 ;  /* 0xff800000ad8a7808 */ /* 0x000fe40006800000 */
[----:B------:R-:W-:Y:S02]  /*6460*/  FSEL R137, R174, -INF , !P3 ;  /* 0xff800000ae897808 */ /* 0x000fe40005800000 */
[----:B------:R-:W-:Y:S01]  /*6470*/  FSEL R151, R175, -INF , !P2 ;  /* 0xff800000af977808 */ /* 0x000fe20005000000 */
[----:B------:R-:W-:Y:S05]  /*6480*/  @!P1 BRA `(.L_x_2046) ;  /* 0x0000058000009947 */ /* 0x000fea0003800000 */
[----:B------:R-:W-:Y:S05]  /*6490*/  @!P0 BRA `(.L_x_2047) ;  /* 0x0000039000008947 */ /* 0x000fea0003800000 */
[----:B------:R-:W1:Y:S01]  /*64a0*/  I2F.RP R11, R0 ;  /* 0x00000000000b7306 */ /* 0x000e620000209400 */
[----:B------:R-:W-:-:S05]  /*64b0*/  IMAD.SHL.U32 R8, R203, 0x40, RZ ;  /* 0x00000040cb087824 */ /* 0x000fca00078e00ff */
[C---:B------:R-:W-:Y:S02]  /*64c0*/  IADD3 R16, R8.reuse, -0x40, RZ ;  /* 0xffffffc008107810 */ /* 0x040fe40007ffe0ff */
[----:B------:R-:W-:Y:S02]  /*64d0*/  IABS R14, R8 ;  /* 0x00000008000e7213 */ /* 0x000fe40000000000 */
[----:B------:R-:W-:Y:S02]  /*64e0*/  IABS R10, R16 ;  /* 0x00000010000a7213 */ /* 0x000fe40000000000 */
[----:B------:R-:W-:Y:S02]  /*64f0*/  LOP3.LUT R8, R8, c[0x0][0x2d0], RZ, 0x3c, !PT ;  /* 0x0000b40008087a12 */ /* 0x000fe400078e3cff */
[----:B------:R-:W-:Y:S01]  /*6500*/  LOP3.LUT R16, R16, c[0x0][0x2d0], RZ, 0x3c, !PT ;  /* 0x0000b40010107a12 */ /* 0x000fe200078e3cff */
[----:B-1----:R-:W1:Y:S01]  /*6510*/  MUFU.RCP R18, R11 ;  /* 0x0000000b00127308 */ /* 0x002e620000001000 */
[----:B------:R-:W-:-:S02]  /*6520*/  ISETP.GE.AND P3, PT, R8, RZ, PT ;  /* 0x000000ff0800720c */ /* 0x000fc40003f66270 */
[----:B------:R-:W-:Y:S02]  /*6530*/  ISETP.GE.AND P1, PT, R16, RZ, PT ;  /* 0x000000ff1000720c */ /* 0x000fe40003f26270 */
        /* <DEDUP_REMOVED lines=20> */
[----:B------:R-:W-:-:S02]  /*6680*/  ISETP.NE.AND P2, PT, RZ, c[0x0][0x2d0], PT ;  /* 0x0000b400ff007a0c */ /* 0x000fc40003f45270 */
[----:B------:R-:W-:-:S05]  /*6690*/  LOP3.LUT R0, RZ, c[0x0][0x2d0], RZ, 0x33, !PT ;  /* 0x0000b400ff007a12 */ /* 0x000fca00078e33ff */
        /* <DEDUP_REMOVED lines=25> */
.L_x_2047:
[----:B------:R-:W-:-:S04]  /*6830*/  LEA R14, -R2, RZ, 0x6 ;  /* 0x000000ff020e7211 */ /* 0x000fc800078e31ff */
[----:B------:R-:W-:Y:S02]  /*6840*/  SHF.R.S32.HI R0, RZ, 0x1f, R14 ;  /* 0x0000001fff007819 */ /* 0x000fe4000001140e */
.L_x_2048:
[----:B------:R-:W-:Y:S01]  /*6850*/  IADD3 R134, P1, R134, R14, RZ ;  /* 0x0000000e86867210 */ /* 0x000fe20007f3e0ff */
[C---:B------:R-:W-:Y:S01]  /*6860*/  IMAD.SHL.U32 R8, R2.reuse, 0x20, RZ ;  /* 0x0000002002087824 */ /* 0x040fe200078e00ff */
[----:B------:R-:W-:Y:S02]  /*6870*/  SHF.L.U64.HI R211, R2, R211, c[0x0][0x19c] ;  /* 0x0000670002d37619 */ /* 0x000fe400000102d3 */
[----:B------:R-:W-:Y:S01]  /*6880*/  LEA R208, P2, R134, c[0x0][0x168], 0x1 ;  /* 0x00005a0086d07a11 */ /* 0x000fe200078408ff */
[----:B------:R-:W-:-:S03]  /*6890*/  IMAD.X R135, R135, 0x1, R0, P1 ;  /* 0x0000000187877824 */ /* 0x000fc600008e0600 */
[----:B------:R-:W-:Y:S02]  /*68a0*/  IADD3 R10, P1, R8, R208, RZ ;  /* 0x000000d0080a7210 */ /* 0x000fe40007f3e0ff */
[----:B------:R-:W-:Y:S02]  /*68b0*/  LEA.HI.X R209, R134, c[0x0][0x16c], R135, 0x1, P2 ;  /* 0x00005b0086d17a11 */ /* 0x000fe400010f0c87 */
[----:B------:R-:W-:-:S03]  /*68c0*/  IADD3 R14, P2, R8, R10, RZ ;  /* 0x0000000a080e7210 */ /* 0x000fc60007f5e0ff */
[C---:B------:R-:W-:Y:S01]  /*68d0*/  IMAD.X R11, R211.reuse, 0x1, R209, P1 ;  /* 0x00000001d30b7824 */ /* 0x040fe200008e06d1 */
        /* <DEDUP_REMOVED lines=19> */
.L_x_2046:
        /* <DEDUP_REMOVED lines=44> */
[----:B------:R-:W-:Y:S02]  /*6cd0*/  FSETP.NEU.FTZ.AND P2, PT, R147, -INF , PT ;  /* 0xff8000009300780b */ /* 0x000fe40003f5d000 */
[C---:B------:R-:W-:Y:S01]  /*6ce0*/  FSETP.NEU.FTZ.AND P1, PT, R146.reuse, -INF , PT ;  /* 0xff8000009200780b */ /* 0x040fe20003f3d000 */
[----:B------:R-:W-:Y:S01]  /*6cf0*/  FMUL.FTZ R152, R146, c[0x0][0x23c] ;  /* 0x00008f0092987a20 */ /* 0x000fe20000410000 */
[----:B------:R-:W-:-:S04]  /*6d00*/  FSEL R157, R157, RZ, P2 ;  /* 0x000000ff9d9d7208 */ /* 0x000fc80001000000 */
[----:B------:R-:W-:Y:S01]  /*6d10*/  FSEL R152, R152, RZ, P1 ;  /* 0x000000ff98987208 */ /* 0x000fe20000800000 */
[--C-:B------:R-:W-:Y:S02]  /*6d20*/  FFMA.FTZ R143, R12, c[0x0][0x23c], -R157.reuse ;  /* 0x00008f000c8f7a23 */ /* 0x100fe4000001089d */
[----:B------:R-:W1:Y:S01]  /*6d30*/  LDSM.16.MT88.4 R12, [R190+0xc000] ;  /* 0x00c00000be0c783b */ /* 0x000e620000004200 */
[--C-:B------:R-:W-:Y:S01]  /*6d40*/  FFMA.FTZ R142, R6, c[0x0][0x23c], -R157.reuse ;  /* 0x00008f00068e7a23 */ /* 0x100fe2000001089d */
[----:B------:R-:W-:Y:S01]  /*6d50*/  FSEL R6, R146, RZ, P1 ;  /* 0x000000ff92067208 */ /* 0x000fe20000800000 */
[----:B------:R-:W-:Y:S01]  /*6d60*/  FFMA.FTZ R0, R5, c[0x0][0x23c], -R152 ;  /* 0x00008f0005007a23 */ /* 0x000fe20000010898 */
[----:B------:R-:W-:Y:S01]  /*6d70*/  FSEL R5, R147, RZ, P2 ;  /* 0x000000ff93057208 */ /* 0x000fe20001000000 */
[----:B------:R-:W-:Y:S01]  /*6d80*/  FFMA.FTZ R144, R4, c[0x0][0x23c], -R157 ;  /* 0x00008f0004907a23 */ /* 0x000fe2000001089d */
[----:B------:R-:W-:Y:S01]  /*6d90*/  MUFU.EX2 R143, R143 ;  /* 0x0000008f008f7308 */ /* 0x000fe20000000800 */
[----:B------:R-:W-:-:S02]  /*6da0*/  FADD.FTZ R6, R3, -R6 ;  /* 0x8000000603067221 */ /* 0x000fc40000010000 */
[----:B------:R-:W-:Y:S02]  /*6db0*/  FADD.FTZ R4, R132, -R5 ;  /* 0x8000000584047221 */ /* 0x000fe40000010000 */
[--C-:B------:R-:W-:Y:S01]  /*6dc0*/  FFMA.FTZ R145, R148, c[0x0][0x23c], -R157.reuse ;  /* 0x00008f0094917a23 */ /* 0x100fe2000001089d */
[----:B------:R-:W-:Y:S01]  /*6dd0*/  LDSM.16.MT88.4 R132, [R190+0xc800] ;  /* 0x00c80000be84783b */ /* 0x000fe20000004200 */
[--C-:B------:R-:W-:Y:S01]  /*6de0*/  FFMA.FTZ R141, R150, c[0x0][0x23c], -R152.reuse ;  /* 0x00008f00968d7a23 */ /* 0x100fe20000010898 */
[----:B------:R-:W-:Y:S01]  /*6df0*/  MUFU.EX2 R144, R144 ;  /* 0x0000009000907308 */ /* 0x000fe20000000800 */
[--C-:B------:R-:W-:Y:S02]  /*6e00*/  FFMA.FTZ R140, R7, c[0x0][0x23c], -R152.reuse ;  /* 0x00008f00078c7a23 */ /* 0x100fe40000010898 */
[----:B------:R-:W-:Y:S02]  /*6e10*/  FFMA.FTZ R149, R9, c[0x0][0x23c], -R152 ;  /* 0x00008f0009957a23 */ /* 0x000fe40000010898 */
[----:B------:R-:W-:Y:S01]  /*6e20*/  FMUL.FTZ R150, R4, c[0x0][0x23c] ;  /* 0x00008f0004967a20 */ /* 0x000fe20000410000 */
[----:B------:R-:W2:Y:S01]  /*6e30*/  LDSM.16.MT88.4 R8, [R189+0xc000] ;  /* 0x00c00000bd08783b */ /* 0x000ea20000004200 */
[----:B------:R-:W-:Y:S01]  /*6e40*/  FMUL.FTZ R148, R6, c[0x0][0x23c] ;  /* 0x00008f0006947a20 */ /* 0x000fe20000410000 */
[----:B------:R-:W3:Y:S01]  /*6e50*/  MUFU.EX2 R145, R145 ;  /* 0x0000009100917308 */ /* 0x000ee20000000800 */
[----:B------:R-:W-:-:S02]  /*6e60*/  FFMA.FTZ R3, R26, c[0x0][0x23c], -R157 ;  /* 0x00008f001a037a23 */ /* 0x000fc4000001089d */
[--C-:B------:R-:W-:Y:S02]  /*6e70*/  FFMA.FTZ R156, R24, c[0x0][0x23c], -R157.reuse ;  /* 0x00008f00189c7a23 */ /* 0x100fe4000001089d */
[--C-:B------:R-:W-:Y:S02]  /*6e80*/  FFMA.FTZ R158, R22, c[0x0][0x23c], -R157.reuse ;  /* 0x00008f00169e7a23 */ /* 0x100fe4000001089d */
[----:B------:R-:W-:Y:S01]  /*6e90*/  FFMA.FTZ R159, R20, c[0x0][0x23c], -R157 ;  /* 0x00008f00149f7a23 */ /* 0x000fe2000001089d */
[----:B------:R-:W4:Y:S01]  /*6ea0*/  MUFU.EX2 R142, R142 ;  /* 0x0000008e008e7308 */ /* 0x000f220000000800 */
[--C-:B------:R-:W-:Y:S02]  /*6eb0*/  FFMA.FTZ R160, R23, c[0x0][0x23c], -R152.reuse ;  /* 0x00008f0017a07a23 */ /* 0x100fe40000010898 */
[--C-:B------:R-:W-:Y:S02]  /*6ec0*/  FFMA.FTZ R163, R27, c[0x0][0x23c], -R152.reuse ;  /* 0x00008f001ba37a23 */ /* 0x100fe40000010898 */
[----:B------:R-:W-:-:S02]  /*6ed0*/  FFMA.FTZ R161, R25, c[0x0][0x23c], -R152 ;  /* 0x00008f0019a17a23 */ /* 0x000fc40000010898 */
[----:B------:R-:W-:Y:S01]  /*6ee0*/  FFMA.FTZ R162, R21, c[0x0][0x23c], -R152 ;  /* 0x00008f0015a27a23 */ /* 0x000fe20000010898 */
[----:B------:R-:W-:Y:S01]  /*6ef0*/  MUFU.EX2 R141, R141 ;  /* 0x0000008d008d7308 */ /* 0x000fe20000000800 */
[----:B---3--:R-:W-:Y:S01]  /*6f00*/  F2FP.PACK_AB R4, R144, R145 ;  /* 0x000000919004723e */ /* 0x008fe200000000ff */
[----:B------:R-:W-:Y:S01]  /*6f10*/  LDSM.16.MT88.4 R24, [R192+0xe800] ;  /* 0x00e80000c018783b */ /* 0x000fe20000004200 */
[--C-:B------:R-:W-:Y:S02]  /*6f20*/  FFMA.FTZ R166, R170, c[0x0][0x23c], -R157.reuse ;  /* 0x00008f00aaa67a23 */ /* 0x100fe4000001089d */
[--C-:B------:R-:W-:Y:S01]  /*6f30*/  FFMA.FTZ R173, R168, c[0x0][0x23c], -R157.reuse ;  /* 0x00008f00a8ad7a23 */ /* 0x100fe2000001089d */
[----:B------:R-:W-:Y:S01]  /*6f40*/  LDSM.16.MT88.4 R20, [R190+0xe800] ;  /* 0x00e80000be14783b */ /* 0x000fe20000004200 */
[--C-:B------:R-:W-:Y:S01]  /*6f50*/  FFMA.FTZ R164, R212, c[0x0][0x23c], -R157.reuse ;  /* 0x00008f00d4a47a23 */ /* 0x100fe2000001089d */
[----:B------:R-:W3:Y:S01]  /*6f60*/  MUFU.EX2 R140, R140 ;  /* 0x0000008c008c7308 */ /* 0x000ee20000000800 */
[----:B----4-:R-:W-:Y:S01]  /*6f70*/  F2FP.PACK_AB R6, R142, R143 ;  /* 0x0000008f8e06723e */ /* 0x010fe200000000ff */
[----:B------:R-:W-:-:S02]  /*6f80*/  FFMA.FTZ R167, R214, c[0x0][0x23c], -R157 ;  /* 0x00008f00d6a77a23 */ /* 0x000fc4000001089d */
[--C-:B------:R-:W-:Y:S02]  /*6f90*/  FFMA.FTZ R168, R213, c[0x0][0x23c], -R152.reuse ;  /* 0x00008f00d5a87a23 */ /* 0x100fe40000010898 */
[--C-:B------:R-:W-:Y:S02]  /*6fa0*/  FFMA.FTZ R171, R171, c[0x0][0x23c], -R152.reuse ;  /* 0x00008f00abab7a23 */ /* 0x100fe40000010898 */
[----:B------:R-:W-:Y:S01]  /*6fb0*/  MUFU.EX2 R0, R0 ;  /* 0x0000000000007308 */ /* 0x000fe20000000800 */
[--C-:B------:R-:W-:Y:S02]  /*6fc0*/  FFMA.FTZ R169, R169, c[0x0][0x23c], -R152.reuse ;  /* 0x00008f00a9a97a23 */ /* 0x100fe40000010898 */
[----:B------:R-:W-:Y:S02]  /*6fd0*/  FFMA.FTZ R170, R165, c[0x0][0x23c], -R152 ;  /* 0x00008f00a5aa7a23 */ /* 0x000fe40000010898 */
[--C-:B------:R-:W-:Y:S02]  /*6fe0*/  FFMA.FTZ R154, R154, c[0x0][0x23c], -R157.reuse ;  /* 0x00008f009a9a7a23 */ /* 0x100fe4000001089d */
[--C-:B------:R-:W-:Y:S01]  /*6ff0*/  FFMA.FTZ R165, R136, c[0x0][0x23c], -R157.reuse ;  /* 0x00008f0088a57a23 */ /* 0x100fe2000001089d */
[----:B------:R-:W4:Y:S01]  /*7000*/  MUFU.EX2 R149, R149 ;  /* 0x0000009500957308 */ /* 0x000f220000000800 */
[----:B---3--:R-:W-:Y:S01]  /*7010*/  F2FP.PACK_AB R5, R140, R141 ;  /* 0x0000008d8c05723e */ /* 0x008fe200000000ff */
[----:B------:R-:W-:-:S02]  /*7020*/  FFMA.FTZ R155, R155, c[0x0][0x23c], -R157 ;  /* 0x00008f009b9b7a23 */ /* 0x000fc4000001089d */
[----:B------:R-:W-:Y:S02]  /*7030*/  FFMA.FTZ R172, R138, c[0x0][0x23c], -R157 ;  /* 0x00008f008aac7a23 */ /* 0x000fe4000001089d */
[--C-:B------:R-:W-:Y:S02]  /*7040*/  FFMA.FTZ R153, R153, c[0x0][0x23c], -R152.reuse ;  /* 0x00008f0099997a23 */ /* 0x100fe40000010898 */
[----:B------:R-:W3:Y:S01]  /*7050*/  MUFU.EX2 R150, R150 ;  /* 0x0000009600967308 */ /* 0x000ee20000000800 */
[--C-:B------:R-:W-:Y:S02]  /*7060*/  FFMA.FTZ R174, R139, c[0x0][0x23c], -R152.reuse ;  /* 0x00008f008bae7a23 */ /* 0x100fe40000010898 */
[--C-:B------:R-:W-:Y:S02]  /*7070*/  FFMA.FTZ R157, R137, c[0x0][0x23c], -R152.reuse ;  /* 0x00008f00899d7a23 */ /* 0x100fe40000010898 */
        /* <DEDUP_REMOVED lines=13> */
[----:B------:R-:W-:Y:S02]  /*7150*/  FMUL.FTZ R47, R47, R148 ;  /* 0x000000942f2f7220 */ /* 0x000fe40000410000 */
[-C--:B------:R-:W-:Y:S01]  /*7160*/  FMUL.FTZ R128, R128, R150.reuse ;  /* 0x0000009680807220 */ /* 0x080fe20000410000 */
[C---:B-1----:R-:W-:Y:S01]  /*7170*/  HMMA.16816.F32 R40, R4.reuse, R12, R40 ;  /* 0x0000000c0428723c */ /* 0x042fe20000001828 */
[----:B------:R-:W-:Y:S01]  /*7180*/  FMUL.FTZ R129, R129, R150 ;  /* 0x0000009681817220 */ /* 0x000fe20000410000 */
[----:B------:R-:W-:Y:S01]  /*7190*/  MUFU.EX2 R158, R158 ;  /* 0x0000009e009e7308 */ /* 0x000fe20000000800 */
[-C--:B------:R-:W-:Y:S02]  /*71a0*/  FMUL.FTZ R130, R130, R148.reuse ;  /* 0x0000009482827220 */ /* 0x080fe40000410000 */
[----:B------:R-:W-:Y:S02]  /*71b0*/  FMUL.FTZ R131, R131, R148 ;  /* 0x0000009483837220 */ /* 0x000fe40000410000 */
[-C--:B------:R-:W-:Y:S01]  /*71c0*/  FMUL.FTZ R36, R36, R150.reuse ;  /* 0x0000009624247220 */ /* 0x080fe20000410000 */
[----:B------:R-:W-:Y:S01]  /*71d0*/  HMMA.16816.F32 R44, R4, R14, R44 ;  /* 0x0000000e042c723c */ /* 0x000fe2000000182c */
[----:B------:R-:W1:Y:S01]  /*71e0*/  LDSM.16.MT88.4 R12, [R192+0xe000] ;  /* 0x00e00000c00c783b */ /* 0x000e620000004200 */
[----:B------:R-:W-:Y:S01]  /*71f0*/  FMUL.FTZ R37, R37, R150 ;  /* 0x0000009625257220 */ /* 0x000fe20000410000 */
[----:B------:R-:W-:Y:S01]  /*7200*/  MUFU.EX2 R159, R159 ;  /* 0x0000009f009f7308 */ /* 0x000fe20000000800 */
[----:B------:R-:W-:-:S02]  /*7210*/  FMUL.FTZ R38, R38, R148 ;  /* 0x0000009426267220 */ /* 0x000fc40000410000 */
[----:B------:R-:W-:Y:S02]  /*7220*/  FMUL.FTZ R39, R39, R148 ;  /* 0x0000009427277220 */ /* 0x000fe40000410000 */
[-C--:B------:R-:W-:Y:S01]  /*7230*/  FMUL.FTZ R48, R48, R150.reuse ;  /* 0x0000009630307220 */ /* 0x080fe20000410000 */
[C---:B------:R-:W-:Y:S01]  /*7240*/  HMMA.16816.F32 R128, R4.reuse, R16, R128 ;  /* 0x000000100480723c */ /* 0x040fe20000001880 */
[----:B------:R-:W-:Y:S01]  /*7250*/  FMUL.FTZ R49, R49, R150 ;  /* 0x0000009631317220 */ /* 0x000fe20000410000 */
[----:B------:R-:W-:Y:S01]  /*7260*/  MUFU.EX2 R160, R160 ;  /* 0x000000a000a07308 */ /* 0x000fe20000000800 */
[-C--:B------:R-:W-:Y:S02]  /*7270*/  FMUL.FTZ R50, R50, R148.reuse ;  /* 0x0000009432327220 */ /* 0x080fe40000410000 */
[----:B------:R-:W-:Y:S02]  /*7280*/  FMUL.FTZ R51, R51, R148 ;  /* 0x0000009433337220 */ /* 0x000fe40000410000 */
        /* <DEDUP_REMOVED lines=8> */
[C---:B--2---:R-:W-:Y:S01]  /*7310*/  HMMA.16816.F32 R48, R4.reuse, R8, R48 ;  /* 0x000000080430723c */ /* 0x044fe20000001830 */
[----:B------:R-:W-:Y:S02]  /*7320*/  FMUL.FTZ R65, R65, R150 ;  /* 0x0000009641417220 */ /* 0x000fe40000410000 */
[-C--:B------:R-:W-:Y:S01]  /*7330*/  FMUL.FTZ R66, R66, R148.reuse ;  /* 0x0000009442427220 */ /* 0x080fe20000410000 */
[----:B------:R-:W-:Y:S01]  /*7340*/  MUFU.EX2 R161, R161 ;  /* 0x000000a100a17308 */ /* 0x000fe20000000800 */
[----:B------:R-:W-:Y:S02]  /*7350*/  FMUL.FTZ R67, R67, R148 ;  /* 0x0000009443437220 */ /* 0x000fe40000410000 */
[-C--:B------:R-:W-:Y:S01]  /*7360*/  FMUL.FTZ R68, R68, R150.reuse ;  /* 0x0000009644447220 */ /* 0x080fe20000410000 */
[----:B------:R-:W-:Y:S01]  /*7370*/  HMMA.16816.F32 R52, R4, R10, R52 ;  /* 0x0000000a0434723c */ /* 0x000fe20000001834 */
[----:B------:R-:W2:Y:S01]  /*7380*/  LDSM.16.MT88.4 R8, [R190+0xe000] ;  /* 0x00e00000be08783b */ /* 0x000ea20000004200 */
[----:B------:R-:W-:-:S02]  /*7390*/  FMUL.FTZ R69, R69, R150 ;  /* 0x0000009645457220 */ /* 0x000fc40000410000 */
[-C--:B------:R-:W-:Y:S01]  /*73a0*/  FMUL.FTZ R70, R70, R148.reuse ;  /* 0x0000009446467220 */ /* 0x080fe20000410000 */
[----:B------:R-:W2:Y:S01]  /*73b0*/  MUFU.EX2 R162, R162 ;  /* 0x000000a200a27308 */ /* 0x000ea20000000800 */
[----:B------:R-:W-:Y:S02]  /*73c0*/  FMUL.FTZ R71, R71, R148 ;  /* 0x0000009447477220 */ /* 0x000fe40000410000 */
[C---:B-1----:R-:W-:Y:S01]  /*73d0*/  HMMA.16816.F32 R64, R4.reuse, R12, R64 ;  /* 0x0000000c0440723c */ /* 0x042fe20000001840 */
[-C--:B------:R-:W-:Y:S02]  /*73e0*/  FMUL.FTZ R56, R56, R150.reuse ;  /* 0x0000009638387220 */ /* 0x080fe40000410000 */
[----:B------:R-:W-:Y:S02]  /*73f0*/  FMUL.FTZ R57, R57, R150 ;  /* 0x0000009639397220 */ /* 0x000fe40000410000 */
[-C--:B------:R-:W-:Y:S01]  /*7400*/  FMUL.FTZ R58, R58, R148.reuse ;  /* 0x000000943a3a7220 */ /* 0x080fe20000410000 */
[----:B------:R-:W-:Y:S01]  /*7410*/  MUFU.EX2 R164, R164 ;  /* 0x000000a400a47308 */ /* 0x000fe20000000800 */
[----:B------:R-:W-:Y:S01]  /*7420*/  FMUL.FTZ R59, R59, R148 ;  /* 0x000000943b3b7220 */ /* 0x000fe20000410000 */
[----:B------:R-:W-:Y:S01]  /*7430*/  HMMA.16816.F32 R68, R4, R14, R68 ;  /* 0x0000000e0444723c */ /* 0x000fe20000001844 */
[----:B------:R-:W1:Y:S01]  /*7440*/  LDSM.16.MT88.4 R12, [R188+0xe000] ;  /* 0x00e00000bc0c783b */ /* 0x000e620000004200 */
[----:B------:R-:W-:-:S02]  /*7450*/  FMUL.FTZ R60, R60, R150 ;  /* 0x000000963c3c7220 */ /* 0x000fc40000410000 */
[----:B------:R-:W-:Y:S02]  /*7460*/  FMUL.FTZ R61, R61, R150 ;  /* 0x000000963d3d7220 */ /* 0x000fe40000410000 */
[-C--:B------:R-:W-:Y:S01]  /*7470*/  FMUL.FTZ R62, R62, R148.reuse ;  /* 0x000000943e3e7220 */ /* 0x080fe20000410000 */
[----:B------:R-:W1:Y:S01]  /*7480*/  MUFU.EX2 R167, R167 ;  /* 0x000000a700a77308 */ /* 0x000e620000000800 */
[----:B------:R-:W-:Y:S02]  /*7490*/  FMUL.FTZ R63, R63, R148 ;  /* 0x000000943f3f7220 */ /* 0x000fe40000410000 */
        /* <DEDUP_REMOVED lines=8> */
[----:B------:R-:W-:Y:S01]  /*7520*/  FMUL.FTZ R77, R77, R150 ;  /* 0x000000964d4d7220 */ /* 0x000fe20000410000 */
[----:B------:R-:W4:Y:S01]  /*7530*/  LDSM.16.MT88.4 R16, [R189+0xe000] ;  /* 0x00e00000bd10783b */ /* 0x000f220000004200 */
[-C--:B------:R-:W-:Y:S01]  /*7540*/  FMUL.FTZ R78, R78, R148.reuse ;  /* 0x000000944e4e7220 */ /* 0x080fe20000410000 */
[----:B------:R-:W-:Y:S01]  /*7550*/  MUFU.EX2 R173, R173 ;  /* 0x000000ad00ad7308 */ /* 0x000fe20000000800 */
[----:B------:R-:W-:Y:S02]  /*7560*/  FMUL.FTZ R79, R79, R148 ;  /* 0x000000944f4f7220 */ /* 0x000fe40000410000 */
[-C--:B------:R-:W-:Y:S01]  /*7570*/  FMUL.FTZ R88, R88, R150.reuse ;  /* 0x0000009658587220 */ /* 0x080fe20000410000 */
[----:B--2---:R-:W-:Y:S01]  /*7580*/  HMMA.16816.F32 R72, R4, R8, R72 ;  /* 0x000000080448723c */ /* 0x004fe20000001848 */
[----:B------:R-:W-:-:S02]  /*7590*/  FMUL.FTZ R89, R89, R150 ;  /* 0x0000009659597220 */ /* 0x000fc40000410000 */
[-C--:B------:R-:W-:Y:S01]  /*75a0*/  FMUL.FTZ R90, R90, R148.reuse ;  /* 0x000000945a5a7220 */ /* 0x080fe20000410000 */
[----:B------:R-:W-:Y:S01]  /*75b0*/  MUFU.EX2 R168, R168 ;  /* 0x000000a800a87308 */ /* 0x000fe20000000800 */
[----:B------:R-:W-:Y:S02]  /*75c0*/  FMUL.FTZ R91, R91, R148 ;  /* 0x000000945b5b7220 */ /* 0x000fe40000410000 */
[-C--:B------:R-:W-:Y:S01]  /*75d0*/  FMUL.FTZ R92, R92, R150.reuse ;  /* 0x000000965c5c7220 */ /* 0x080fe20000410000 */
[----:B------:R-:W-:Y:S01]  /*75e0*/  HMMA.16816.F32 R76, R4, R10, R76 ;  /* 0x0000000a044c723c */ /* 0x000fe2000000184c */
[----:B------:R-:W2:Y:S01]  /*75f0*/  LDSM.16.MT88.4 R8, [R192+0x10000] ;  /* 0x01000000c008783b */ /* 0x000ea20000004200 */
[----:B------:R-:W-:Y:S02]  /*7600*/  FMUL.FTZ R93, R93, R150 ;  /* 0x000000965d5d7220 */ /* 0x000fe40000410000 */
[-C--:B------:R-:W-:Y:S01]  /*7610*/  FMUL.FTZ R94, R94, R148.reuse ;  /* 0x000000945e5e7220 */ /* 0x080fe20000410000 */
[----:B------:R-:W2:Y:S01]  /*7620*/  MUFU.EX2 R171, R171 ;  /* 0x000000ab00ab7308 */ /* 0x000ea20000000800 */
[----:B------:R-:W-:-:S02]  /*7630*/  FMUL.FTZ R95, R95, R148 ;  /* 0x000000945f5f7220 */ /* 0x000fc40000410000 */
        /* <DEDUP_REMOVED lines=37> */
[----:B------:R-:W-:Y:S01]  /*7890*/  MUFU.EX2 R172, R172 ;  /* 0x000000ac00ac7308 */ /* 0x000fe20000000800 */
        /* <DEDUP_REMOVED lines=27> */
[----:B------:R-:W-:Y:S01]  /*7a50*/  FFMA.FTZ R145, R219, R150, R145 ;  /* 0x00000096db917223 */ /* 0x000fe20000010091 */
[----:B--2---:R-:W-:Y:S03]  /*7a60*/  HMMA.16816.F32 R120, R4, R8, R120 ;  /* 0x000000080478723c */ /* 0x004fe60000001878 */
[----:B------:R-:W-:-:S04]  /*7a70*/  FADD.FTZ R144, R144, R145 ;  /* 0x0000009190907221 */ /* 0x000fc80000010000 */
[----:B------:R-:W-:Y:S01]  /*7a80*/  FADD.FTZ R143, R143, R144 ;  /* 0x000000908f8f7221 */ /* 0x000fe20000010000 */
[----:B------:R-:W-:Y:S01]  /*7a90*/  HMMA.16816.F32 R116, R4, R10, R116 ;  /* 0x0000000a0474723c */ /* 0x000fe20000001874 */
[----:B------:R-:W-:Y:S02]  /*7aa0*/  LDSM.16.MT88.4 R8, [R188+0xe800] ;  /* 0x00e80000bc08783b */ /* 0x000fe40000004200 */
[----:B------:R-:W-:-:S04]  /*7ab0*/  FADD.FTZ R142, R142, R143 ;  /* 0x0000008f8e8e7221 */ /* 0x000fc80000010000 */
[C---:B---3--:R-:W-:Y:S01]  /*7ac0*/  F2FP.PACK_AB R4, R156.reuse, R3 ;  /* 0x000000039c04723e */ /* 0x048fe200000000ff */
[----:B------:R-:W-:Y:S01]  /*7ad0*/  FADD.FTZ R3, R3, R142 ;  /* 0x0000008e03037221 */ /* 0x000fe20000010000 */
[----:B-----5:R-:W-:Y:S02]  /*7ae0*/  F2FP.PACK_AB R5, R163, R160 ;  /* 0x000000a0a305723e */ /* 0x020fe400000000ff */
[----:B------:R-:W-:Y:S01]  /*7af0*/  F2FP.PACK_AB R6, R159, R158 ;  /* 0x0000009e9f06723e */ /* 0x000fe200000000ff */
[----:B------:R-:W-:Y:S01]  /*7b00*/  FADD.FTZ R3, R156, R3 ;  /* 0x000000039c037221 */ /* 0x000fe20000010000 */
[----:B------:R-:W-:-:S03]  /*7b10*/  F2FP.PACK_AB R7, R162, R161 ;  /* 0x000000a1a207723e */ /* 0x000fc600000000ff */
[----:B------:R-:W-:-:S04]  /*7b20*/  FADD.FTZ R158, R158, R3 ;  /* 0x000000039e9e7221 */ /* 0x000fc80000010000 */
[----:B-1----:R-:W-:Y:S01]  /*7b30*/  HMMA.16816.F32 R128, R4, R12, R128 ;  /* 0x0000000c0480723c */ /* 0x002fe20000001880 */
        /* <DEDUP_REMOVED lines=29> */
[----:B------:R-:W-:Y:S07]  /*7d10*/  LDSM.16.MT88.4 R24, [R192+0xf000] ;  /* 0x00f00000c018783b */ /* 0x000fee0000004200 */
[C---:B---3--:R-:W-:Y:S08]  /*7d20*/  HMMA.16816.F32 R108, R4.reuse, R20, R108 ;  /* 0x00000014046c723c */ /* 0x048ff0000000186c */
[C---:B------:R-:W-:Y:S01]  /*7d30*/  HMMA.16816.F32 R112, R4.reuse, R22, R112 ;  /* 0x000000160470723c */ /* 0x040fe20000001870 */
[----:B------:R-:W-:Y:S07]  /*7d40*/  LDSM.16.MT88.4 R20, [R190+0xf000] ;  /* 0x00f00000be14783b */ /* 0x000fee0000004200 */
[C---:B----4-:R-:W-:Y:S08]  /*7d50*/  HMMA.16816.F32 R120, R4.reuse, R16, R120 ;  /* 0x000000100478723c */ /* 0x050ff00000001878 */
[----:B------:R-:W-:Y:S01]  /*7d60*/  HMMA.16816.F32 R116, R4, R18, R116 ;  /* 0x000000120474723c */ /* 0x000fe20000001874 */
[----:B------:R-:W2:Y:S06]  /*7d70*/  LDSM.16.MT88.4 R16, [R189+0xf000] ;  /* 0x00f00000bd10783b */ /* 0x000eac0000004200 */
[----:B------:R-:W-:Y:S01]  /*7d80*/  F2FP.PACK_AB R4, R167, R164 ;  /* 0x000000a4a704723e */ /* 0x000fe200000000ff */
[----:B------:R-:W-:Y:S01]  /*7d90*/  FADD.FTZ R164, R164, R159 ;  /* 0x0000009fa4a47221 */ /* 0x000fe20000010000 */
[----:B------:R-:W-:-:S02]  /*7da0*/  F2FP.PACK_AB R5, R171, R168 ;  /* 0x000000a8ab05723e */ /* 0x000fc400000000ff */
        /* <DEDUP_REMOVED lines=8> */
[C---:B-----5:R-:W-:Y:S08]  /*7e30*/  HMMA.16816.F32 R40, R4.reuse, R8, R40 ;  /* 0x000000080428723c */ /* 0x060ff00000001828 */
[C---:B--2---:R-:W-:Y:S08]  /*7e40*/  HMMA.16816.F32 R80, R4.reuse, R16, R80 ;  /* 0x000000100450723c */ /* 0x044ff00000001850 */
[C---:B------:R-:W-:Y:S01]  /*7e50*/  HMMA.16816.F32 R84, R4.reuse, R18, R84 ;  /* 0x000000120454723c */ /* 0x040fe20000001854 */
[----:B------:R-:W2:Y:S07]  /*7e60*/  LDSM.16.MT88.4 R16, [R189+0x11000] ;  /* 0x01100000bd10783b */ /* 0x000eae0000004200 */
        /* <DEDUP_REMOVED lines=27> */
[----:B------:R-:W-:Y:S01]  /*8020*/  HMMA.16816.F32 R76, R4, R22, R76 ;  /* 0x00000016044c723c */ /* 0x000fe2000000184c */
[----:B------:R-:W1:Y:S06]  /*8030*/  LDSM.16.MT88.4 R20, [R189+0xf800] ;  /* 0x00f80000bd14783b */ /* 0x000e6c0000004200 */
[----:B------:R-:W-:Y:S01]  /*8040*/  F2FP.PACK_AB R4, R165, R154 ;  /* 0x0000009aa504723e */ /* 0x000fe200000000ff */
[----:B------:R-:W-:Y:S01]  /*8050*/  FADD.FTZ R154, R154, R173 ;  /* 0x000000ad9a9a7221 */ /* 0x000fe20000010000 */
[----:B------:R-:W-:-:S02]  /*8060*/  F2FP.PACK_AB R5, R174, R153 ;  /* 0x00000099ae05723e */ /* 0x000fc400000000ff */
[----:B------:R-:W-:Y:S01]  /*8070*/  F2FP.PACK_AB R6, R172, R155 ;  /* 0x0000009bac06723e */ /* 0x000fe200000000ff */
[----:B------:R-:W-:Y:S01]  /*8080*/  FADD.FTZ R154, R165, R154 ;  /* 0x0000009aa59a7221 */ /* 0x000fe20000010000 */
[----:B------:R-:W-:-:S03]  /*8090*/  F2FP.PACK_AB R7, R152, R157 ;  /* 0x0000009d9807723e */ /* 0x000fc600000000ff */
[----:B------:R-:W-:-:S04]  /*80a0*/  FADD.FTZ R155, R155, R154 ;  /* 0x0000009a9b9b7221 */ /* 0x000fc80000010000 */
[----:B--2---:R-:W-:Y:S01]  /*80b0*/  HMMA.16816.F32 R88, R4, R16, R88 ;  /* 0x000000100458723c */ /* 0x004fe20000001858 */
[----:B------:R-:W-:-:S06]  /*80c0*/  FADD.FTZ R219, R172, R155 ;  /* 0x0000009bacdb7221 */ /* 0x000fcc0000010000 */
[----:B------:R-:W-:Y:S01]  /*80d0*/  FFMA.FTZ R17, R217, R148, R141 ;  /* 0x00000094d9117223 */ /* 0x000fe2000001008d */
[----:B---3--:R-:W-:Y:S03]  /*80e0*/  HMMA.16816.F32 R128, R4, R8, R128 ;  /* 0x000000080480723c */ /* 0x008fe60000001880 */
[----:B------:R-:W-:-:S04]  /*80f0*/  FADD.FTZ R17, R140, R17 ;  /* 0x000000118c117221 */ /* 0x000fc80000010000 */
[----:B------:R-:W-:Y:S01]  /*8100*/  FADD.FTZ R0, R0, R17 ;  /* 0x0000001100007221 */ /* 0x000fe20000010000 */
[----:B------:R-:W-:Y:S01]  /*8110*/  HMMA.16816.F32 R36, R4, R10, R36 ;  /* 0x0000000a0424723c */ /* 0x000fe20000001824 */
[----:B------:R-:W2:Y:S02]  /*8120*/  LDSM.16.MT88.4 R8, [R190+0x11800] ;  /* 0x01180000be08783b */ /* 0x000ea40000004200 */
[----:B------:R-:W-:-:S04]  /*8130*/  FADD.FTZ R149, R149, R0 ;  /* 0x0000000095957221 */ /* 0x000fc80000010000 */
[----:B------:R-:W-:Y:S01]  /*8140*/  FADD.FTZ R0, R160, R149 ;  /* 0x00000095a0007221 */ /* 0x000fe20000010000 */
[----:B----4-:R-:W-:Y:S03]  /*8150*/  HMMA.16816.F32 R64, R4, R24, R64 ;  /* 0x000000180440723c */ /* 0x010fe60000001840 */
[----:B------:R-:W-:-:S04]  /*8160*/  FADD.FTZ R0, R163, R0 ;  /* 0x00000000a3007221 */ /* 0x000fc80000010000 */
[----:B------:R-:W-:Y:S01]  /*8170*/  FADD.FTZ R3, R161, R0 ;  /* 0x00000000a1037221 */ /* 0x000fe20000010000 */
[----:B------:R-:W-:Y:S01]  /*8180*/  HMMA.16816.F32 R68, R4, R26, R68 ;  /* 0x0000001a0444723c */ /* 0x000fe20000001844 */
[----:B------:R-:W3:Y:S02]  /*8190*/  LDSM.16.MT88.4 R24, [R189+0x11800] ;  /* 0x01180000bd18783b */ /* 0x000ee40000004200 */
[----:B------:R-:W-:-:S04]  /*81a0*/  FADD.FTZ R3, R162, R3 ;  /* 0x00000003a2037221 */ /* 0x000fc80000010000 */
[----:B------:R-:W-:Y:S01]  /*81b0*/  FADD.FTZ R0, R168, R3 ;  /* 0x00000003a8007221 */ /* 0x000fe20000010000 */
[----:B-1----:R-:W-:Y:S01]  /*81c0*/  HMMA.16816.F32 R96, R4, R12, R96 ;  /* 0x0000000c0460723c */ /* 0x002fe20000001860 */
[----:B------:R-:W-:Y:S02]  /*81d0*/  MOV R3, R146 ;  /* 0x0000009200037202 */ /* 0x000fe40000000f00 */
[----:B------:R-:W-:-:S04]  /*81e0*/  FADD.FTZ R0, R171, R0 ;  /* 0x00000000ab007221 */ /* 0x000fc80000010000 */
[----:B------:R-:W-:Y:S01]  /*81f0*/  FADD.FTZ R169, R169, R0 ;  /* 0x00000000a9a97221 */ /* 0x000fe20000010000 */
[----:B------:R-:W-:Y:S01]  /*8200*/  HMMA.16816.F32 R100, R4, R14, R100 ;  /* 0x0000000e0464723c */ /* 0x000fe20000001864 */
[----:B------:R-:W1:Y:S02]  /*8210*/  LDSM.16.MT88.4 R12, [R188+0x11800] ;  /* 0x01180000bc0c783b */ /* 0x000e640000004200 */
        /* <DEDUP_REMOVED lines=8> */
[C---:B-----5:R-:W-:Y:S08]  /*82a0*/  HMMA.16816.F32 R56, R4.reuse, R32, R56 ;  /* 0x000000200438723c */ /* 0x060ff00000001838 */
        /* <DEDUP_REMOVED lines=11> */
[C---:B------:R-:W-:Y:S08]  /*8360*/  HMMA.16816.F32 R116, R4.reuse, R14, R116 ;  /* 0x0000000e0474723c */ /* 0x040ff00000001874 */
[----:B------:R-:W-:Y:S07]  /*8370*/  HMMA.16816.F32 R48, R4, R132, R48 ;  /* 0x000000840430723c */ /* 0x000fee0000001830 */
[----:B------:R-:W-:-:S02]  /*8380*/  MOV R132, R147 ;  /* 0x0000009300847202 */ /* 0x000fc40000000f00 */
.L_x_2043:
[----:B------:R-:W-:-:S13]  /*8390*/  ISETP.GE.AND P1, PT, R203, 0x1, PT ;  /* 0x00000001cb00780c */ /* 0x000fda0003f26270 */
[----:B------:R-:W-:Y:S05]  /*83a0*/  @!P1 BRA `(.L_x_2049) ;  /* 0x00002f6000009947 */ /* 0x000fea0003800000 */
[----:B------:R-:W-:Y:S01]  /*83b0*/  IMAD.MOV.U32 R213, RZ, RZ, c[0x0][0x1a0] ;  /* 0x00006800ffd57624 */ /* 0x000fe200078e00ff */
[----:B------:R-:W-:Y:S01]  /*83c0*/  MOV R210, 0x5 ;  /* 0x0000000500d27802 */ /* 0x000fe20000000f00 */
[C---:B------:R-:W-:Y:S01]  /*83d0*/  IMAD.U32 R214, R2.reuse, -0x40, RZ ;  /* 0xffffffc002d67824 */ /* 0x040fe200078e00ff */
[C---:B------:R-:W-:Y:S01]  /*83e0*/  SHF.L.U32 R211, R2.reuse, 0x5, RZ ;  /* 0x0000000502d37819 */ /* 0x040fe200000006ff */
[C---:B------:R-:W-:Y:S01]  /*83f0*/  IMAD.U32 R216, R213.reuse, -0x40, RZ ;  /* 0xffffffc0d5d87824 */ /* 0x040fe200078e00ff */
[-C--:B------:R-:W-:Y:S01]  /*8400*/  SHF.L.U64.HI R204, R2, R210.reuse, c[0x0][0x19c] ;  /* 0x0000670002cc7619 */ /* 0x080fe200000102d2 */
[----:B------:R-:W-:Y:S01]  /*8410*/  IMAD.MOV.U32 R0, RZ, RZ, R3 ;  /* 0x000000ffff007224 */ /* 0x000fe200078e0003 */
[C---:B------:R-:W-:Y:S01]  /*8420*/  SHF.L.U64.HI R210, R213.reuse, R210, c[0x0][0x1a4] ;  /* 0x00006900d5d27619 */ /* 0x040fe200000102d2 */
[----:B------:R-:W-:Y:S01]  /*8430*/  IMAD.MOV.U32 R133, RZ, RZ, R132 ;  /* 0x000000ffff857224 */ /* 0x000fe200078e0084 */
[----:B------:R-:W-:Y:S02]  /*8440*/  SHF.L.U32 R213, R213, 0x5, RZ ;  /* 0x00000005d5d57819 */ /* 0x000fe400000006ff */
[----:B------:R-:W-:-:S02]  /*8450*/  SHF.R.S32.HI R212, RZ, 0x1f, R214 ;  /* 0x0000001fffd47819 */ /* 0x000fc400000114d6 */
[----:B------:R-:W-:Y:S02]  /*8460*/  SHF.R.S32.HI R215, RZ, 0x1f, R216 ;  /* 0x0000001fffd77819 */ /* 0x000fe400000114d8 */
.L_x_2053:
        /* <DEDUP_REMOVED lines=59> */
[C---:B------:R-:W-:Y:S01]  /*8820*/  IMAD.WIDE.U32 R6, R4.reuse, c[0x0][0x188], R6 ;  /* 0x0000620004067a25 */ /* 0x040fe200078e0006 */
[----:B------:R-:W-:Y:S05]  /*8830*/  SHF.R.S32.HI R3, RZ, 0x1f, R4 ;  /* 0x0000001fff037819 */ /* 0x000fea0000011404 */
[----:B------:R-:W-:Y:S04]  /*8840*/  IMAD R3, R3, c[0x0][0x188], RZ ;  /* 0x0000620003037a24 */ /* 0x000fe800078e02ff */
[----:B------:R-:W-:Y:S04]  /*8850*/  IMAD R3, R4, c[0x0][0x18c], R3 ;  /* 0x0000630004037a24 */ /* 0x000fe800078e0203 */
[----:B------:R-:W-:Y:S02]  /*8860*/  IMAD.IADD R3, R7, 0x1, R3 ;  /* 0x0000000107037824 */ /* 0x000fe400078e0203 */
.L_x_2050:
[C---:B------:R-:W-:Y:S04]  /*8870*/  LEA R200, P1, R6.reuse, R200, 0x1 ;  /* 0x000000c806c87211 */ /* 0x040fe800078208ff */
[----:B------:R-:W-:Y:S02]  /*8880*/  LEA.HI.X R201, R6, R201, R3, 0x1, P1 ;  /* 0x000000c906c97211 */ /* 0x000fe400008f0c03 */
[C---:B------:R-:W-:Y:S03]  /*8890*/  IADD3 R220, P1, R213.reuse, R200, RZ ;  /* 0x000000c8d5dc7210 */ /* 0x040fe60007f3e0ff */
[----:B------:R-:W-:Y:S01]  /*88a0*/  @!PT LDS RZ, [RZ] ;  /* 0x00000000fffff984 */ /* 0x000fe20000000800 */
[----:B------:R-:W-:Y:S01]  /*88b0*/  @!PT LDS RZ, [RZ] ;  /* 0x00000000fffff984 */ /* 0x000fe20000000800 */
[----:B------:R-:W-:Y:S01]  /*88c0*/  @!PT LDS RZ, [RZ] ;  /* 0x00000000fffff984 */ /* 0x000fe20000000800 */
[----:B------:R1:W-:Y:S02]  /*88d0*/  LDGSTS.E.BYPASS.LTC128B.128 [R205+0xc000], [R200.64] ;  /* 0x0c000000c8cd7fae */ /* 0x0003e4000b901d46 */
[C---:B------:R-:W-:Y:S01]  /*88e0*/  IMAD.X R221, R210.reuse, 0x1, R201, P1 ;  /* 0x00000001d2dd7824 */ /* 0x040fe200008e06c9 */
[C---:B------:R-:W-:Y:S01]  /*88f0*/  IADD3 R134, P1, R213.reuse, R220, RZ ;  /* 0x000000dcd5867210 */ /* 0x040fe20007f3e0ff */
[----:B------:R1:W-:Y:S04]  /*8900*/  LDGSTS.E.BYPASS.LTC128B.128 [R205+0xe000], [R200.64+0x80] ;  /* 0x0e000080c8cd7fae */ /* 0x0003e8000b901d46 */
[----:B------:R1:W-:Y:S01]  /*8910*/  LDGSTS.E.BYPASS.LTC128B.128 [R205+0x10000], [R200.64+0x100] ;  /* 0x10000100c8cd7fae */ /* 0x0003e2000b901d46 */
[C---:B------:R-:W-:Y:S01]  /*8920*/  IMAD.X R135, R210.reuse, 0x1, R221, P1 ;  /* 0x00000001d2877824 */ /* 0x040fe200008e06dd */
[----:B------:R-:W-:Y:S02]  /*8930*/  IADD3 R2, P1, R213, R134, RZ ;  /* 0x00000086d5027210 */ /* 0x000fe40007f3e0ff */
[----:B------:R1:W-:Y:S03]  /*8940*/  LDGSTS.E.BYPASS.LTC128B.128 [R205+0xc800], [R220.64] ;  /* 0x0c800000dccd7fae */ /* 0x0003e6000b901d46 */
[----:B------:R-:W-:Y:S01]  /*8950*/  IMAD.X R3, R210, 0x1, R135, P1 ;  /* 0x00000001d2037824 */ /* 0x000fe200008e0687 */
[----:B------:R1:W-:Y:S01]  /*8960*/  LDGSTS.E.BYPASS.LTC128B.128 [R205+0xe800], [R220.64+0x80] ;  /* 0x0e800080dccd7fae */ /* 0x0003e2000b901d46 */
[----:B------:R-:W-:Y:S03]  /*8970*/  ISETP.GE.AND P1, PT, R203, 0x2, PT ;  /* 0x00000002cb00780c */ /* 0x000fe60003f26270 */
        /* <DEDUP_REMOVED lines=8> */
[----:B------:R-:W2:Y:S04]  /*8a00*/  LDSM.16.M88.4 R140, [R197+0x6000] ;  /* 0x00600000c58c783b */ /* 0x000ea80000000200 */
[----:B------:R-:W3:Y:S04]  /*8a10*/  LDSM.16.M88.4 R144, [R197+0x6800] ;  /* 0x00680000c590783b */ /* 0x000ee80000000200 */
[----:B------:R-:W4:Y:S04]  /*8a20*/  LDSM.16.M88.4 R148, [R197+0x7000] ;  /* 0x00700000c594783b */ /* 0x000f280000000200 */
[----:B------:R-:W0:Y:S04]  /*8a30*/  LDGDEPBAR ;  /* 0x00000000000079af */ /* 0x000e280000000000 */
[----:B------:R-:W5:Y:S04]  /*8a40*/  LDSM.16.M88.4 R152, [R197+0x7800] ;  /* 0x00780000c598783b */ /* 0x000f680000000200 */
[----:B------:R-:W-:Y:S04]  /*8a50*/  LDSM.16.M88.4 R156, [R196] ;  /* 0x00000000c49c783b */ /* 0x000fe80000000200 */
[----:B------:R-:W1:Y:S04]  /*8a60*/  LDSM.16.M88.4 R160, [R195] ;  /* 0x00000000c3a0783b */ /* 0x000e680000000200 */
[----:B------:R-:W1:Y:S04]  /*8a70*/  LDSM.16.M88.4 R164, [R187] ;  /* 0x00000000bba4783b */ /* 0x000e680000000200 */
[----:B------:R-:W1:Y:S04]  /*8a80*/  LDSM.16.M88.4 R168, [R186] ;  /* 0x00000000baa8783b */ /* 0x000e680000000200 */
[----:B------:R-:W1:Y:S01]  /*8a90*/  LDSM.16.M88.4 R172, [R185] ;  /* 0x00000000b9ac783b */ /* 0x000e620000000200 */
[C---:B--2---:R-:W-:Y:S08]  /*8aa0*/  HMMA.16816.F32 R4, R136.reuse, R140, RZ ;  /* 0x0000008c8804723c */ /* 0x044ff000000018ff */
[C---:B------:R-:W-:Y:S01]  /*8ab0*/  HMMA.16816.F32 R8, R136.reuse, R142, RZ ;  /* 0x0000008e8808723c */ /* 0x040fe200000018ff */
[----:B------:R-:W-:Y:S07]  /*8ac0*/  LDSM.16.M88.4 R140, [R194] ;  /* 0x00000000c28c783b */ /* 0x000fee0000000200 */
[C---:B---3--:R-:W-:Y:S08]  /*8ad0*/  HMMA.16816.F32 R12, R136.reuse, R144, RZ ;  /* 0x00000090880c723c */ /* 0x048ff000000018ff */
[C---:B------:R-:W-:Y:S01]  /*8ae0*/  HMMA.16816.F32 R16, R136.reuse, R146, RZ ;  /* 0x000000928810723c */ /* 0x040fe200000018ff */
[----:B------:R-:W2:Y:S07]  /*8af0*/  LDSM.16.M88.4 R144, [R191+0x6000] ;  /* 0x00600000bf90783b */ /* 0x000eae0000000200 */
[C---:B----4-:R-:W-:Y:S08]  /*8b00*/  HMMA.16816.F32 R20, R136.reuse, R148, RZ ;  /* 0x000000948814723c */ /* 0x050ff000000018ff */
[C---:B------:R-:W-:Y:S01]  /*8b10*/  HMMA.16816.F32 R24, R136.reuse, R150, RZ ;  /* 0x000000968818723c */ /* 0x040fe200000018ff */
[----:B------:R-:W3:Y:S07]  /*8b20*/  LDSM.16.M88.4 R148, [R191+0x6800] ;  /* 0x00680000bf94783b */ /* 0x000eee0000000200 */
[C---:B-----5:R-:W-:Y:S08]  /*8b30*/  HMMA.16816.F32 R28, R136.reuse, R152, RZ ;  /* 0x00000098881c723c */ /* 0x060ff000000018ff */
[----:B------:R-:W-:Y:S01]  /*8b40*/  HMMA.16816.F32 R32, R136, R154, RZ ;  /* 0x0000009a8820723c */ /* 0x000fe200000018ff */
[----:B------:R-:W4:Y:S04]  /*8b50*/  LDSM.16.M88.4 R136, [R191+0x7000] ;  /* 0x00700000bf88783b */ /* 0x000f280000000200 */
[----:B------:R-:W5:Y:S03]  /*8b60*/  LDSM.16.M88.4 R152, [R191+0x7800] ;  /* 0x00780000bf98783b */ /* 0x000f660000000200 */
[C---:B-1----:R-:W-:Y:S08]  /*8b70*/  HMMA.16816.F32 R4, R156.reuse, R160, R4 ;  /* 0x000000a09c04723c */ /* 0x042ff00000001804 */
[C---:B------:R-:W-:Y:S01]  /*8b80*/  HMMA.16816.F32 R8, R156.reuse, R162, R8 ;  /* 0x000000a29c08723c */ /* 0x040fe20000001808 */
[----:B------:R-:W-:Y:S07]  /*8b90*/  LDSM.16.M88.4 R160, [R193] ;  /* 0x00000000c1a0783b */ /* 0x000fee0000000200 */
[C---:B------:R-:W-:Y:S08]  /*8ba0*/  HMMA.16816.F32 R12, R156.reuse, R164, R12 ;  /* 0x000000a49c0c723c */ /* 0x040ff0000000180c */
[C---:B------:R-:W-:Y:S01]  /*8bb0*/  HMMA.16816.F32 R16, R156.reuse, R166, R16 ;  /* 0x000000a69c10723c */ /* 0x040fe20000001810 */
[----:B------:R-:W1:Y:S07]  /*8bc0*/  LDSM.16.M88.4 R164, [R184] ;  /* 0x00000000b8a4783b */ /* 0x000e6e0000000200 */
[C---:B------:R-:W-:Y:S08]  /*8bd0*/  HMMA.16816.F32 R20, R156.reuse, R168, R20 ;  /* 0x000000a89c14723c */ /* 0x040ff00000001814 */
[C---:B------:R-:W-:Y:S01]  /*8be0*/  HMMA.16816.F32 R24, R156.reuse, R170, R24 ;  /* 0x000000aa9c18723c */ /* 0x040fe20000001818 */
[----:B------:R-:W1:Y:S07]  /*8bf0*/  LDSM.16.M88.4 R168, [R184+0x800] ;  /* 0x00080000b8a8783b */ /* 0x000e6e0000000200 */
[C---:B------:R-:W-:Y:S08]  /*8c00*/  HMMA.16816.F32 R28, R156.reuse, R172, R28 ;  /* 0x000000ac9c1c723c */ /* 0x040ff0000000181c */
[----:B------:R-:W-:Y:S01]  /*8c10*/  HMMA.16816.F32 R32, R156, R174, R32 ;  /* 0x000000ae9c20723c */ /* 0x000fe20000001820 */
[----:B------:R-:W1:Y:S04]  /*8c20*/  LDSM.16.M88.4 R156, [R184+0x1000] ;  /* 0x00100000b89c783b */ /* 0x000e680000000200 */
[----:B------:R-:W1:Y:S03]  /*8c30*/  LDSM.16.M88.4 R172, [R184+0x1800] ;  /* 0x00180000b8ac783b */ /* 0x000e660000000200 */
[C---:B--2---:R-:W-:Y:S08]  /*8c40*/  HMMA.16816.F32 R4, R140.reuse, R144, R4 ;  /* 0x000000908c04723c */ /* 0x044ff00000001804 */
[C---:B------:R-:W-:Y:S01]  /*8c50*/  HMMA.16816.F32 R8, R140.reuse, R146, R8 ;  /* 0x000000928c08723c */ /* 0x040fe20000001808 */
[----:B------:R-:W-:Y:S07]  /*8c60*/  LDSM.16.M88.4 R144, [R197+0x8000] ;  /* 0x00800000c590783b */ /* 0x000fee0000000200 */
[C---:B---3--:R-:W-:Y:S08]  /*8c70*/  HMMA.16816.F32 R12, R140.reuse, R148, R12 ;  /* 0x000000948c0c723c */ /* 0x048ff0000000180c */
[C---:B------:R-:W-:Y:S01]  /*8c80*/  HMMA.16816.F32 R16, R140.reuse, R150, R16 ;  /* 0x000000968c10723c */ /* 0x040fe20000001810 */
[----:B------:R-:W-:Y:S07]  /*8c90*/  LDSM.16.M88.4 R148, [R197+0x8800] ;  /* 0x00880000c594783b */ /* 0x000fee0000000200 */
[C---:B----4-:R-:W-:Y:S08]  /*8ca0*/  HMMA.16816.F32 R20, R140.reuse, R136, R20 ;  /* 0x000000888c14723c */ /* 0x050ff00000001814 */
[C---:B------:R-:W-:Y:S01]  /*8cb0*/  HMMA.16816.F32 R24, R140.reuse, R138, R24 ;  /* 0x0000008a8c18723c */ /* 0x040fe20000001818 */
[----:B------:R-:W2:Y:S07]  /*8cc0*/  LDSM.16.M88.4 R136, [R198+0x2000] ;  /* 0x00200000c688783b */ /* 0x000eae0000000200 */
[C---:B-----5:R-:W-:Y:S08]  /*8cd0*/  HMMA.16816.F32 R28, R140.reuse, R152, R28 ;  /* 0x000000988c1c723c */ /* 0x060ff0000000181c */
[----:B------:R-:W-:Y:S01]  /*8ce0*/  HMMA.16816.F32 R32, R140, R154, R32 ;  /* 0x0000009a8c20723c */ /* 0x000fe20000001820 */
[----:B------:R-:W3:Y:S04]  /*8cf0*/  LDSM.16.M88.4 R140, [R197+0x9000] ;  /* 0x00900000c58c783b */ /* 0x000ee80000000200 */
[----:B------:R-:W4:Y:S03]  /*8d00*/  LDSM.16.M88.4 R152, [R197+0x9800] ;  /* 0x00980000c598783b */ /* 0x000f260000000200 */
[C---:B-1----:R-:W-:Y:S08]  /*8d10*/  HMMA.16816.F32 R4, R160.reuse, R164, R4 ;  /* 0x000000a4a004723c */ /* 0x042ff00000001804 */
[C---:B------:R-:W-:Y:S01]  /*8d20*/  HMMA.16816.F32 R8, R160.reuse, R166, R8 ;  /* 0x000000a6a008723c */ /* 0x040fe20000001808 */
[----:B------:R-:W-:Y:S07]  /*8d30*/  LDSM.16.M88.4 R164, [R183] ;  /* 0x00000000b7a4783b */ /* 0x000fee0000000200 */
[C---:B------:R-:W-:Y:S08]  /*8d40*/  HMMA.16816.F32 R12, R160.reuse, R168, R12 ;  /* 0x000000a8a00c723c */ /* 0x040ff0000000180c */
[C---:B------:R-:W-:Y:S01]  /*8d50*/  HMMA.16816.F32 R16, R160.reuse, R170, R16 ;  /* 0x000000aaa010723c */ /* 0x040fe20000001810 */
[----:B------:R-:W-:Y:S07]  /*8d60*/  LDSM.16.M88.4 R168, [R182] ;  /* 0x00000000b6a8783b */ /* 0x000fee0000000200 */
[C---:B------:R-:W-:Y:S08]  /*8d70*/  HMMA.16816.F32 R20, R160.reuse, R156, R20 ;  /* 0x0000009ca014723c */ /* 0x040ff00000001814 */
[C---:B------:R-:W-:Y:S01]  /*8d80*/  HMMA.16816.F32 R24, R160.reuse, R158, R24 ;  /* 0x0000009ea018723c */ /* 0x040fe20000001818 */
[----:B------:R-:W1:Y:S07]  /*8d90*/  LDSM.16.M88.4 R156, [R196+0x2000] ;  /* 0x00200000c49c783b */ /* 0x000e6e0000000200 */
[C---:B------:R-:W-:Y:S08]  /*8da0*/  HMMA.16816.F32 R28, R160.reuse, R172, R28 ;  /* 0x000000aca01c723c */ /* 0x040ff0000000181c */
[----:B------:R-:W-:Y:S01]  /*8db0*/  HMMA.16816.F32 R32, R160, R174, R32 ;  /* 0x000000aea020723c */ /* 0x000fe20000001820 */
[----:B------:R-:W5:Y:S04]  /*8dc0*/  LDSM.16.M88.4 R160, [R181] ;  /* 0x00000000b5a0783b */ /* 0x000f680000000200 */
[----:B------:R-:W1:Y:S03]  /*8dd0*/  LDSM.16.M88.4 R172, [R180] ;  /* 0x00000000b4ac783b */ /* 0x000e660000000200 */
[C---:B--2---:R-:W-:Y:S08]  /*8de0*/  HMMA.16816.F32 R4, R136.reuse, R144, R4 ;  /* 0x000000908804723c */ /* 0x044ff00000001804 */
[C---:B------:R-:W-:Y:S01]  /*8df0*/  HMMA.16816.F32 R8, R136.reuse, R146, R8 ;  /* 0x000000928808723c */ /* 0x040fe20000001808 */
[----:B------:R-:W-:Y:S07]  /*8e00*/  LDSM.16.M88.4 R144, [R191+0x8000] ;  /* 0x00800000bf90783b */ /* 0x000fee0000000200 */
[C---:B------:R-:W-:Y:S08]  /*8e10*/  HMMA.16816.F32 R12, R136.reuse, R148, R12 ;  /* 0x00000094880c723c */ /* 0x040ff0000000180c */
[C---:B------:R-:W-:Y:S01]  /*8e20*/  HMMA.16816.F32 R16, R136.reuse, R150, R16 ;  /* 0x000000968810723c */ /* 0x040fe20000001810 */
[----:B------:R-:W-:Y:S07]  /*8e30*/  LDSM.16.M88.4 R148, [R191+0x8800] ;  /* 0x00880000bf94783b */ /* 0x000fee0000000200 */
[C---:B---3--:R-:W-:Y:S08]  /*8e40*/  HMMA.16816.F32 R20, R136.reuse, R140, R20 ;  /* 0x0000008c8814723c */ /* 0x048ff00000001814 */
[C---:B------:R-:W-:Y:S01]  /*8e50*/  HMMA.16816.F32 R24, R136.reuse, R142, R24 ;  /* 0x0000008e8818723c */ /* 0x040fe20000001818 */
[----:B------:R-:W2:Y:S07]  /*8e60*/  LDSM.16.M88.4 R140, [R194+0x2000] ;  /* 0x00200000c28c783b */ /* 0x000eae0000000200 */
        /* <DEDUP_REMOVED lines=10> */
[C---:B-----5:R-:W-:Y:S08]  /*8f10*/  HMMA.16816.F32 R20, R156.reuse, R160, R20 ;  /* 0x000000a09c14723c */ /* 0x060ff00000001814 */
[C---:B------:R-:W-:Y:S01]  /*8f20*/  HMMA.16816.F32 R24, R156.reuse, R162, R24 ;  /* 0x000000a29c18723c */ /* 0x040fe20000001818 */
[----:B------:R-:W1:Y:S07]  /*8f30*/  LDSM.16.M88.4 R160, [R193+0x2000] ;  /* 0x00200000c1a0783b */ /* 0x000e6e0000000200 */
[C---:B------:R-:W-:Y:S08]  /*8f40*/  HMMA.16816.F32 R28, R156.reuse, R172, R28 ;  /* 0x000000ac9c1c723c */ /* 0x040ff0000000181c */
[----:B------:R-:W-:Y:S01]  /*8f50*/  HMMA.16816.F32 R32, R156, R174, R32 ;  /* 0x000000ae9c20723c */ /* 0x000fe20000001820 */
[----:B------:R-:W5:Y:S04]  /*8f60*/  LDSM.16.M88.4 R156, [R184+0x3000] ;  /* 0x00300000b89c783b */ /* 0x000f680000000200 */
[----:B------:R-:W1:Y:S03]  /*8f70*/  LDSM.16.M88.4 R172, [R184+0x3800] ;  /* 0x00380000b8ac783b */ /* 0x000e660000000200 */
        /* <DEDUP_REMOVED lines=19> */
[C---:B-----5:R-:W-:Y:S08]  /*90b0*/  HMMA.16816.F32 R20, R160.reuse, R156, R20 ;  /* 0x0000009ca014723c */ /* 0x060ff00000001814 */
        /* <DEDUP_REMOVED lines=32> */
[C---:B--2---:R-:W-:Y:S01]  /*92c0*/  HMMA.16816.F32 R4, R140.reuse, R144, R4 ;  /* 0x000000908c04723c */ /* 0x044fe20000001804 */
        /* <DEDUP_REMOVED lines=9> */
[C---:B-1----:R-:W-:Y:S08]  /*9360*/  HMMA.16816.F32 R4, R160.reuse, R164, R4 ;  /* 0x000000a4a004723c */ /* 0x042ff00000001804 */
        /* <DEDUP_REMOVED lines=9> */
[----:B------:R-:W-:Y:S02]  /*9400*/  MOV R136, R214 ;  /* 0x000000d600887202 */ /* 0x000fe40000000f00 */
[----:B------:R-:W-:Y:S01]  /*9410*/  MOV R3, R212 ;  /* 0x000000d400037202 */ /* 0x000fe20000000f00 */
        /* <DEDUP_REMOVED lines=9> */
[----:B------:R-:W-:Y:S02]  /*94b0*/  LOP3.LUT R139, R139, c[0x0][0x2d0], RZ, 0x3c, !PT ;  /* 0x0000b4008b8b7a12 */ /* 0x000fe400078e3cff */
[----:B------:R-:W-:Y:S02]  /*94c0*/  ISETP.GE.AND P1, PT, R137, RZ, PT ;  /* 0x000000ff8900720c */ /* 0x000fe40003f26270 */
[----:B------:R-:W-:Y:S01]  /*94d0*/  ISETP.GE.AND P3, PT, R139, RZ, PT ;  /* 0x000000ff8b00720c */ /* 0x000fe20003f66270 */
        /* <DEDUP_REMOVED lines=11> */
[C---:B------:R-:W-:Y:S01]  /*9590*/  IMAD R132, R2.reuse, R3, R132 ;  /* 0x0000000302847224 */ /* 0x040fe200078e0284 */
[----:B------:R-:W-:Y:S01]  /*95a0*/  LOP3.LUT R3, RZ, c[0x0][0x2d0], RZ, 0x33, !PT ;  /* 0x0000b400ff037a12 */ /* 0x000fe200078e33ff */
        /* <DEDUP_REMOVED lines=9> */
[----:B------:R-:W-:Y:S09]  /*9640*/  ISETP.NE.AND P2, PT, RZ, c[0x0][0x2d0], PT ;  /* 0x0000b400ff007a0c */ /* 0x000ff20003f45270 */
        /* <DEDUP_REMOVED lines=9> */
[-C--:B------:R-:W-:Y:S02]  /*96e0*/  LEA.HI.X.SX32 R141, R137, R207.reuse, 0x2, P2 ;  /* 0x000000cf898d7211 */ /* 0x080fe400010f16ff */
[----:B------:R-:W-:Y:S01]  /*96f0*/  LEA.HI.X.SX32 R135, R3, R207, 0x2, P1 ;  /* 0x000000cf03877211 */ /* 0x000fe200008f16ff */
[----:B------:R-:W-:Y:S02]  /*9700*/  IMAD.MOV.U32 R3, RZ, RZ, 0x40 ;  /* 0x00000040ff037424 */ /* 0x000fe400078e00ff */
[----:B------:R-:W2:Y:S02]  /*9710*/  LDG.E R132, [R140.64] ;  /* 0x000000068c847981 */ /* 0x000ea4000c1e1900 */
[----:B------:R-:W-:Y:S02]  /*9720*/  IMAD R3, R2, c[0x0][0x2d0], -R3 ;  /* 0x0000b40002037a24 */ /* 0x000fe400078e0a03 */
[----:B------:R-:W2:Y:S02]  /*9730*/  LDG.E R135, [R134.64] ;  /* 0x0000000686877981 */ /* 0x000ea4000c1e1900 */
[C---:B------:R-:W-:Y:S01]  /*9740*/  IMAD.WIDE.U32 R136, R3.reuse, c[0x0][0x198], RZ ;  /* 0x0000660003887a25 */ /* 0x040fe200078e00ff */
        /* <DEDUP_REMOVED lines=10> */
.L_x_2052:
        /* <DEDUP_REMOVED lines=24> */
.L_x_2051:
[----:B-1----:R-:W-:Y:S01]  /*9970*/  FMNMX.FTZ R2, R4, R133, !PT ;  /* 0x0000008504027209 */ /* 0x002fe20007810000 */
        /* <DEDUP_REMOVED lines=409> */
.L_x_2049:
[----:B------:R-:W1:Y:S01]  /*b310*/  SHFL.BFLY PT, R0, R217, 0x2, 0x1f ;  /* 0x0c401f00d9007f89 */ /* 0x000e6200000e0000 */
[C---:B------:R-:W-:Y:S01]  /*b320*/  ISETP.NE.AND P0, PT, R202.reuse, -0x1, PT ;  /* 0xffffffffca00780c */ /* 0x040fe20003f05270 */
[----:B------:R-:W-:Y:S01]  /*b330*/  BSSY B0, `(.L_x_2054) ;  /* 0x0000133000007945 */ /* 0x000fe20003800000 */
[----:B------:R-:W-:Y:S01]  /*b340*/  MOV R5, 0x3f800000 ;  /* 0x3f80000000057802 */ /* 0x000fe20000000f00 */
[----:B------:R-:W2:Y:S10]  /*b350*/  SHFL.BFLY PT, R2, R219, 0x2, 0x1f ;  /* 0x0c401f00db027f89 */ /* 0x000eb400000e0000 */
        /* <DEDUP_REMOVED lines=17> */
[----:B------:R-:W-:-:S04]  /*b470*/  LEA.HI R11, R11, R12, RZ, 0x3 ;  /* 0x0000000c0b0b7211 */ /* 0x000fc800078f18ff */
[----:B------:R-:W-:-:S03]  /*b480*/  LOP3.LUT R11, R11, 0xfffffff8, RZ, 0xc0, !PT ;  /* 0xfffffff80b0b7812 */ /* 0x000fc600078ec0ff */
[----:B------:R-:W1:Y:S01]  /*b490*/  @P4 MUFU.RCP R7, R0 ;  /* 0x0000000000074308 */ /* 0x000e620000001000 */
[----:B------:R-:W-:-:S04]  /*b4a0*/  IADD3 R11, R12, -R11, RZ ;  /* 0x8000000b0c0b7210 */ /* 0x000fc80007ffe0ff */
[C---:B------:R-:W-:Y:S02]  /*b4b0*/  SHF.L.U32 R12, R11.reuse, 0x6, RZ ;  /* 0x000000060b0c7819 */ /* 0x040fe400000006ff */
[----:B------:R-:W-:Y:S01]  /*b4c0*/  LOP3.LUT R13, R11, 0x1, RZ, 0xc0, !PT ;  /* 0x000000010b0d7812 */ /* 0x000fe200078ec0ff */
[----:B------:R-:W2:Y:S01]  /*b4d0*/  @P5 MUFU.RCP R5, R2 ;  /* 0x0000000200055308 */ /* 0x000ea20000001000 */
[----:B------:R-:W-:Y:S02]  /*b4e0*/  LOP3.LUT R12, R12, 0x1c0, RZ, 0xc0, !PT ;  /* 0x000001c00c0c7812 */ /* 0x000fe400078ec0ff */
[----:B------:R-:W-:Y:S02]  /*b4f0*/  ISETP.NE.U32.AND P3, PT, R13, 0x1, PT ;  /* 0x000000010d00780c */ /* 0x000fe40003f65070 */
[----:B------:R-:W-:Y:S02]  /*b500*/  LEA.HI R12, R12, R12, RZ, 0x1d ;  /* 0x0000000c0c0c7211 */ /* 0x000fe400078fe8ff */
[----:B------:R-:W-:Y:S01]  /*b510*/  R2P PR, R11, 0x6 ;  /* 0x000000060b007804 */ /* 0x000fe20000000000 */
[C---:B-1----:R-:W-:Y:S01]  /*b520*/  FMUL.FTZ R131, R7.reuse, R131 ;  /* 0x0000008307837220 */ /* 0x042fe20000410000 */
[----:B------:R-:W1:Y:S01]  /*b530*/  @P5 MUFU.LG2 R2, R2 ;  /* 0x0000000200025308 */ /* 0x000e620000000c00 */
[----:B------:R-:W-:-:S02]  /*b540*/  FMUL.FTZ R130, R7, R130 ;  /* 0x0000008207827220 */ /* 0x000fc40000410000 */
[C---:B------:R-:W-:Y:S02]  /*b550*/  FMUL.FTZ R39, R7.reuse, R39 ;  /* 0x0000002707277220 */ /* 0x040fe40000410000 */
[----:B------:R-:W-:Y:S01]  /*b560*/  FMUL.FTZ R38, R7, R38 ;  /* 0x0000002607267220 */ /* 0x000fe20000410000 */
[----:B------:R-:W-:Y:S01]  /*b570*/  F2FP.PACK_AB R130, R131, R130 ;  /* 0x000000828382723e */ /* 0x000fe200000000ff */
[C---:B------:R-:W-:Y:S01]  /*b580*/  FMUL.FTZ R43, R7.reuse, R43 ;  /* 0x0000002b072b7220 */ /* 0x040fe20000410000 */
[----:B------:R-:W3:Y:S01]  /*b590*/  @P4 MUFU.LG2 R0, R0 ;  /* 0x0000000000004308 */ /* 0x000ee20000000c00 */
        /* <DEDUP_REMOVED lines=65> */
[C---:B--2---:R-:W-:Y:S01]  /*b9b0*/  FMUL.FTZ R128, R5.reuse, R128 ;  /* 0x0000008005807220 */ /* 0x044fe20000410000 */
[----:B------:R-:W-:Y:S01]  /*b9c0*/  LOP3.LUT R9, R10, 0x3ffffffc, RZ, 0xc0, !PT ;  /* 0x3ffffffc0a097812 */ /* 0x000fe200078ec0ff */
[C---:B------:R-:W-:Y:S01]  /*b9d0*/  FMUL.FTZ R129, R5.reuse, R129 ;  /* 0x0000008105817220 */ /* 0x040fe20000410000 */
[----:B------:R-:W-:Y:S01]  /*b9e0*/  SHF.R.S32.HI R10, RZ, 0x5, R7 ;  /* 0x00000005ff0a7819 */ /* 0x000fe20000011407 */
[----:B------:R-:W-:Y:S01]  /*b9f0*/  FMUL.FTZ R36, R5, R36 ;  /* 0x0000002405247220 */ /* 0x000fe20000410000 */
[----:B------:R-:W-:Y:S01]  /*ba00*/  IADD3 R9, -R9, R8, RZ ;  /* 0x0000000809097210 */ /* 0x000fe20007ffe1ff */
        /* <DEDUP_REMOVED lines=10> */
[----:B------:R-:W-:Y:S01]  /*bab0*/  FMUL.FTZ R48, R5, R48 ;  /* 0x0000003005307220 */ /* 0x000fe20000410000 */
[----:B------:R-:W-:Y:S01]  /*bac0*/  SHF.L.U32 R13, R9, 0x1, RZ ;  /* 0x00000001090d7819 */ /* 0x000fe200000006ff */
[C---:B------:R-:W-:Y:S01]  /*bad0*/  FMUL.FTZ R49, R5.reuse, R49 ;  /* 0x0000003105317220 */ /* 0x040fe20000410000 */
[----:B------:R-:W-:Y:S01]  /*bae0*/  MOV R9, 0x20 ;  /* 0x0000002000097802 */ /* 0x000fe20000000f00 */
[----:B------:R-:W-:Y:S01]  /*baf0*/  FMUL.FTZ R52, R5, R52 ;  /* 0x0000003405347220 */ /* 0x000fe20000410000 */
[----:B------:R-:W-:Y:S01]  /*bb00*/  IADD3 R11, R13, -0x10, RZ ;  /* 0xfffffff00d0b7810 */ /* 0x000fe20007ffe0ff */
[----:B------:R-:W-:Y:S01]  /*bb10*/  FMUL.FTZ R53, R5, R53 ;  /* 0x0000003505357220 */ /* 0x000fe20000410000 */
[----:B------:R-:W-:Y:S01]  /*bb20*/  SEL R12, R9, 0xffffffe0, !P1 ;  /* 0xffffffe0090c7807 */ /* 0x000fe20004800000 */
[----:B------:R-:W-:Y:S01]  /*bb30*/  FMUL.FTZ R56, R5, R56 ;  /* 0x0000003805387220 */ /* 0x000fe20000410000 */
[----:B------:R-:W-:Y:S01]  /*bb40*/  @P3 IADD3 R11, R13, 0x10, RZ ;  /* 0x000000100d0b3810 */ /* 0x000fe20007ffe0ff */
        /* <DEDUP_REMOVED lines=63> */
[----:B------:R-:W4:Y:S01]  /*bf40*/  S2R R9, SR_TID.X ;  /* 0x0000000000097919 */ /* 0x000f220000002100 */
[----:B------:R-:W-:Y:S01]  /*bf50*/  FMUL.FTZ R121, R5, R121 ;  /* 0x0000007905797220 */ /* 0x000fe20000410000 */
[----:B------:R-:W-:Y:S01]  /*bf60*/  F2FP.PACK_AB R112, R113, R112 ;  /* 0x000000707170723e */ /* 0x000fe200000000ff */
[----:B------:R-:W-:Y:S01]  /*bf70*/  FMUL.FTZ R116, R5, R116 ;  /* 0x0000007405747220 */ /* 0x000fe20000410000 */
[----:B------:R-:W-:Y:S01]  /*bf80*/  LOP3.LUT R7, R7, 0xffffffe0, RZ, 0xc0, !PT ;  /* 0xffffffe007077812 */ /* 0x000fe200078ec0ff */
[----:B------:R-:W-:Y:S01]  /*bf90*/  FMUL.FTZ R5, R5, R117 ;  /* 0x0000007505057220 */ /* 0x000fe20000410000 */
[----:B------:R-:W-:Y:S01]  /*bfa0*/  F2FP.PACK_AB R120, R121, R120 ;  /* 0x000000787978723e */ /* 0x000fe200000000ff */
[----:B-1----:R-:W-:Y:S01]  /*bfb0*/  @P5 FMUL.FTZ R63, R2, 0.69314718246459960938 ;  /* 0x3f317218023f5820 */ /* 0x002fe20000410000 */
[----:B------:R-:W-:Y:S01]  /*bfc0*/  IADD3 R8, R8, -R7, RZ ;  /* 0x8000000708087210 */ /* 0x000fe20007ffe0ff */
[----:B---3--:R-:W-:Y:S01]  /*bfd0*/  @P4 FMUL.FTZ R0, R0, 0.69314718246459960938 ;  /* 0x3f31721800004820 */ /* 0x008fe20000410000 */
[----:B------:R-:W-:-:S02]  /*bfe0*/  F2FP.PACK_AB R116, R5, R116 ;  /* 0x000000740574723e */ /* 0x000fc400000000ff */
[----:B------:R-:W-:-:S04]  /*bff0*/  MOV R5, 0x40 ;  /* 0x0000004000057802 */ /* 0x000fc80000000f00 */
[----:B------:R-:W-:Y:S02]  /*c000*/  SEL R14, R5, 0xffffffc0, !P2 ;  /* 0xffffffc0050e7807 */ /* 0x000fe40005000000 */
[----:B------:R-:W1:Y:S02]  /*c010*/  S2R R5, SR_CTAID.Y ;  /* 0x0000000000057919 */ /* 0x000e640000002600 */
[-C--:B------:R-:W-:Y:S02]  /*c020*/  IADD3 R19, R13, R14.reuse, RZ ;  /* 0x0000000e0d137210 */ /* 0x080fe40007ffe0ff */
[----:B------:R-:W-:Y:S02]  /*c030*/  IADD3 R21, R14, R11, RZ ;  /* 0x0000000b0e157210 */ /* 0x000fe40007ffe0ff */
[-C--:B------:R-:W-:Y:S01]  /*c040*/  IADD3 R23, R15, R14.reuse, RZ ;  /* 0x0000000e0f177210 */ /* 0x080fe20007ffe0ff */
[----:B------:R-:W-:Y:S01]  /*c050*/  STS [R19], R48 ;  /* 0x0000003013007388 */ /* 0x000fe20000000800 */
[----:B------:R-:W-:-:S02]  /*c060*/  IADD3 R25, R17, R14, RZ ;  /* 0x0000000e11197210 */ /* 0x000fc40007ffe0ff */
[----:B--2---:R-:W-:Y:S01]  /*c070*/  ISETP.NE.AND P2, PT, R12, RZ, PT ;  /* 0x000000ff0c00720c */ /* 0x004fe20003f45270 */
[----:B------:R-:W-:Y:S03]  /*c080*/  STS [R19+0x400], R50 ;  /* 0x0004003213007388 */ /* 0x000fe60000000800 */
[----:B------:R-:W-:Y:S01]  /*c090*/  ISETP.NE.OR P1, PT, R202, -0x1, !P2 ;  /* 0xffffffffca00780c */ /* 0x000fe20005725670 */
[----:B------:R-:W-:Y:S04]  /*c0a0*/  STS [R21], R52 ;  /* 0x0000003415007388 */ /* 0x000fe80000000800 */
[----:B------:R-:W-:Y:S04]  /*c0b0*/  STS [R21+0x400], R54 ;  /* 0x0004003615007388 */ /* 0x000fe80000000800 */
[----:B------:R-:W-:Y:S04]  /*c0c0*/  STS [R23], R56 ;  /* 0x0000003817007388 */ /* 0x000fe80000000800 */
[----:B------:R-:W-:Y:S01]  /*c0d0*/  STS [R23+0x400], R58 ;  /* 0x0004003a17007388 */ /* 0x000fe20000000800 */
[----:B-1----:R-:W-:-:S03]  /*c0e0*/  @!P1 IMAD R202, R5, c[0x0][0x214], RZ ;  /* 0x0000850005ca9a24 */ /* 0x002fc600078e02ff */
[----:B------:R4:W-:Y:S04]  /*c0f0*/  STS [R25], R60 ;  /* 0x0000003c19007388 */ /* 0x0009e80000000800 */
[----:B------:R1:W-:Y:S04]  /*c100*/  STS [R25+0x400], R62 ;  /* 0x0004003e19007388 */ /* 0x0003e80000000800 */
[----:B------:R2:W-:Y:S04]  /*c110*/  STS [R13+0x2000], R64 ;  /* 0x002000400d007388 */ /* 0x0005e80000000800 */
[----:B------:R-:W-:Y:S04]  /*c120*/  STS [R13+0x2400], R66 ;  /* 0x002400420d007388 */ /* 0x000fe80000000800 */
[----:B------:R-:W-:Y:S04]  /*c130*/  STS [R11+0x2000], R68 ;  /* 0x002000440b007388 */ /* 0x000fe80000000800 */
[----:B------:R-:W-:Y:S04]  /*c140*/  STS [R11+0x2400], R70 ;  /* 0x002400460b007388 */ /* 0x000fe80000000800 */
[----:B------:R-:W-:Y:S01]  /*c150*/  STS [R15+0x2000], R72 ;  /* 0x002000480f007388 */ /* 0x000fe20000000800 */
[----:B----4-:R-:W-:-:S03]  /*c160*/  SHF.R.S32.HI R60, RZ, 0x1f, R9 ;  /* 0x0000001fff3c7819 */ /* 0x010fc60000011409 */
[----:B------:R-:W-:Y:S01]  /*c170*/  STS [R15+0x2400], R74 ;  /* 0x0024004a0f007388 */ /* 0x000fe20000000800 */
[----:B-1----:R-:W-:-:S03]  /*c180*/  @!P0 SHF.R.S32.HI R62, RZ, 0x1f, R5 ;  /* 0x0000001fff3e8819 */ /* 0x002fc60000011405 */
[----:B------:R-:W-:Y:S01]  /*c190*/  STS [R17+0x2000], R76 ;  /* 0x0020004c11007388 */ /* 0x000fe20000000800 */
[----:B--2---:R-:W-:-:S03]  /*c1a0*/  @!P0 IMAD.WIDE.U32 R64, R5, c[0x0][0x1e0], RZ ;  /* 0x0000780005408a25 */ /* 0x004fc600078e00ff */
[----:B------:R-:W-:Y:S01]  /*c1b0*/  STS [R17+0x2400], R78 ;  /* 0x0024004e11007388 */ /* 0x000fe20000000800 */
[----:B------:R-:W-:Y:S01]  /*c1c0*/  @!P0 IMAD R62, R62, c[0x0][0x1e0], RZ ;  /* 0x000078003e3e8a24 */ /* 0x000fe200078e02ff */
[----:B------:R-:W-:Y:S02]  /*c1d0*/  @!P0 MOV R6, R64 ;  /* 0x0000004000068202 */ /* 0x000fe40000000f00 */
[----:B------:R-:W-:Y:S01]  /*c1e0*/  STS [R19+0x2000], R80 ;  /* 0x0020005013007388 */ /* 0x000fe20000000800 */
[----:B------:R-:W-:Y:S01]  /*c1f0*/  @!P0 IMAD R61, R5, c[0x0][0x1e4], R62 ;  /* 0x00007900053d8a24 */ /* 0x000fe200078e023e */
[----:B------:R-:W-:Y:S02]  /*c200*/  LEA.HI R62, R60, R9, RZ, 0x5 ;  /* 0x000000093c3e7211 */ /* 0x000fe400078f28ff */
[----:B------:R-:W-:Y:S02]  /*c210*/  STS [R19+0x2400], R82 ;  /* 0x0024005213007388 */ /* 0x000fe40000000800 */
[----:B------:R-:W-:-:S02]  /*c220*/  LOP3.LUT R62, R62, 0xffffffe0, RZ, 0xc0, !PT ;  /* 0xffffffe03e3e7812 */ /* 0x000fc400078ec0ff */
[----:B------:R-:W-:Y:S01]  /*c230*/  STS [R21+0x2000], R84 ;  /* 0x0020005415007388 */ /* 0x000fe20000000800 */
[----:B------:R-:W-:Y:S02]  /*c240*/  @!P0 IADD3 R4, R65, R61, RZ ;  /* 0x0000003d41048210 */ /* 0x000fe40007ffe0ff */
[----:B------:R-:W-:Y:S01]  /*c250*/  SHF.R.S32.HI R61, RZ, 0x1f, R10 ;  /* 0x0000001fff3d7819 */ /* 0x000fe2000001140a */
[----:B------:R-:W-:Y:S01]  /*c260*/  STS [R21+0x2400], R86 ;  /* 0x0024005615007388 */ /* 0x000fe20000000800 */
[----:B------:R-:W-:Y:S02]  /*c270*/  IADD3 R62, R9, -R62, RZ ;  /* 0x8000003e093e7210 */ /* 0x000fe40007ffe0ff */
[----:B------:R-:W-:Y:S01]  /*c280*/  LOP3.LUT P0, RZ, R8, 0x3, RZ, 0xc0, !PT ;  /* 0x0000000308ff7812 */ /* 0x000fe2000780c0ff */
[----:B------:R-:W-:Y:S01]  /*c290*/  STS [R23+0x2000], R88 ;  /* 0x0020005817007388 */ /* 0x000fe20000000800 */
[----:B------:R-:W-:Y:S02]  /*c2a0*/  LEA.HI R61, R61, R10, RZ, 0x2 ;  /* 0x0000000a3d3d7211 */ /* 0x000fe400078f10ff */
[----:B------:R-:W-:Y:S01]  /*c2b0*/  SHF.R.S32.HI R7, RZ, 0x1f, R62 ;  /* 0x0000001fff077819 */ /* 0x000fe2000001143e */
[----:B------:R-:W-:Y:S01]  /*c2c0*/  STS [R23+0x2400], R90 ;  /* 0x0024005a17007388 */ /* 0x000fe20000000800 */
[----:B------:R-:W-:-:S02]  /*c2d0*/  LOP3.LUT R61, R61, 0xffffffc, RZ, 0xc0, !PT ;  /* 0x0ffffffc3d3d7812 */ /* 0x000fc400078ec0ff */
[----:B------:R-:W-:Y:S01]  /*c2e0*/  LEA.HI R7, R7, R62, RZ, 0x2 ;  /* 0x0000003e07077211 */ /* 0x000fe200078f10ff */
[----:B------:R-:W-:Y:S01]  /*c2f0*/  STS [R25+0x2000], R92 ;  /* 0x0020005c19007388 */ /* 0x000fe20000000800 */
[----:B------:R-:W-:Y:S02]  /*c300*/  IADD3 R61, R10, -R61, RZ ;  /* 0x8000003d0a3d7210 */ /* 0x000fe40007ffe0ff */
[----:B------:R-:W-:Y:S01]  /*c310*/  SHF.R.S32.HI R2, RZ, 0x2, R7 ;  /* 0x00000002ff027819 */ /* 0x000fe20000011407 */
[----:B------:R-:W-:Y:S01]  /*c320*/  STS [R25+0x2400], R94 ;  /* 0x0024005e19007388 */ /* 0x000fe20000000800 */
[----:B------:R-:W-:Y:S01]  /*c330*/  MOV R8, 0x7f800000 ;  /* 0x7f80000000087802 */ /* 0x000fe20000000f00 */
[----:B------:R-:W-:Y:S01]  /*c340*/  @P5 FFMA.FTZ R8, R132, c[0x0][0x238], R63 ;  /* 0x00008e0084085a23 */ /* 0x000fe2000001003f */
[----:B------:R-:W-:Y:S01]  /*c350*/  MOV R10, 0x7f800000 ;  /* 0x7f800000000a7802 */ /* 0x000fe20000000f00 */
[----:B------:R-:W-:Y:S01]  /*c360*/  STS [R13+0x4000], R96 ;  /* 0x004000600d007388 */ /* 0x000fe20000000800 */
[----:B------:R-:W-:Y:S01]  /*c370*/  @P4 FFMA.FTZ R10, R3, c[0x0][0x238], R0 ;  /* 0x00008e00030a4a23 */ /* 0x000fe20000010000 */
[----:B------:R-:W-:-:S02]  /*c380*/  LEA R2, R61, R2, 0x4 ;  /* 0x000000023d027211 */ /* 0x000fc400078e20ff */
        /* <DEDUP_REMOVED lines=16> */
[----:B-1----:R-:W1:Y:S04]  /*c490*/  S2R R11, SR_CTAID.Z ;  /* 0x00000000000b7919 */ /* 0x002e680000002700 */
[----:B------:R2:W3:Y:S04]  /*c4a0*/  LDS.128 R52, [R205] ;  /* 0x00000000cd347984 */ /* 0x0004e80000000c00 */
[----:B------:R2:W4:Y:S01]  /*c4b0*/  LDS.128 R48, [R205+0x800] ;  /* 0x00080000cd307984 */ /* 0x0005220000000c00 */
[----:B-1----:R-:W-:-:S03]  /*c4c0*/  @!P2 IMAD R5, R5, c[0x0][0x1c0], R11 ;  /* 0x000070000505aa24 */ /* 0x002fc600078e020b */
[----:B------:R2:W1:Y:S01]  /*c4d0*/  LDS.128 R44, [R205+0x1000] ;  /* 0x00100000cd2c7984 */ /* 0x0004620000000c00 */
[----:B------:R-:W-:Y:S02]  /*c4e0*/  @P2 IMAD R202, R11, c[0x0][0x234], R202 ;  /* 0x00008d000bca2a24 */ /* 0x000fe400078e02ca */
[----:B------:R-:W-:Y:S01]  /*c4f0*/  @!P2 IMAD R202, R5, c[0x0][0x214], RZ ;  /* 0x0000850005caaa24 */ /* 0x000fe200078e02ff */
        /* <DEDUP_REMOVED lines=10> */
[----:B---34-:R-:W3:Y:S01]  /*c5a0*/  S2R R5, SR_CTAID.X ;  /* 0x0000000000057919 */ /* 0x018ee20000002500 */
[----:B------:R-:W-:-:S02]  /*c5b0*/  IADD3 R62, R2, 0x8, RZ ;  /* 0x00000008023e7810 */ /* 0x000fc40007ffe0ff */
[-C--:B------:R-:W-:Y:S02]  /*c5c0*/  ISETP.GE.AND P2, PT, R2, R199.reuse, PT ;  /* 0x000000c70200720c */ /* 0x080fe40003f46270 */
[----:B------:R-:W-:Y:S01]  /*c5d0*/  ISETP.GE.AND P1, PT, R62, R199, PT ;  /* 0x000000c73e00720c */ /* 0x000fe20003f26270 */
[----:B---3--:R-:W-:-:S05]  /*c5e0*/  IMAD R5, R5, 0x40, R202 ;  /* 0x0000004005057824 */ /* 0x008fca00078e02ca */
[----:B------:R-:W-:Y:S02]  /*c5f0*/  SHF.R.S32.HI R3, RZ, 0x1f, R5 ;  /* 0x0000001fff037819 */ /* 0x000fe40000011405 */
[----:B------:R-:W-:-:S04]  /*c600*/  IADD3 R0, P0, R2, R5, RZ ;  /* 0x0000000502007210 */ /* 0x000fc80007f1e0ff */
[----:B------:R-:W-:Y:S02]  /*c610*/  LEA.HI.X.SX32 R3, R2, R3, 0x1, P0 ;  /* 0x0000000302037211 */ /* 0x000fe400000f0eff */
[----:B------:R-:W-:-:S04]  /*c620*/  LEA R2, P0, R0, c[0x0][0x200], 0x2 ;  /* 0x0000800000027a11 */ /* 0x000fc800078010ff */
[----:B------:R-:W-:-:S05]  /*c630*/  LEA.HI.X R3, R0, c[0x0][0x204], R3, 0x2, P0 ;  /* 0x0000810000037a11 */ /* 0x000fca00000f1403 */
[----:B------:R3:W-:Y:S04]  /*c640*/  @!P2 STG.E [R2.64], R8 ;  /* 0x000000080200a986 */ /* 0x0007e8000c101906 */
[----:B------:R3:W-:Y:S02]  /*c650*/  @!P1 STG.E [R2.64+0x20], R10 ;  /* 0x0000200a02009986 */ /* 0x0007e4000c101906 */
.L_x_2055:
[----:B---34-:R-:W-:Y:S05]  /*c660*/  BSYNC B0 ;  /* 0x0000000000007941 */ /* 0x018fea0003800000 */
.L_x_2054:
[----:B------:R-:W3:Y:S01]  /*c670*/  S2R R0, SR_CTAID.X ;  /* 0x0000000000007919 */ /* 0x000ee20000002500 */
[----:B------:R-:W-:Y:S01]  /*c680*/  LEA.HI R60, R60, R9, RZ, 0x3 ;  /* 0x000000093c3c7211 */ /* 0x000fe200078f18ff */
[----:B------:R-:W-:Y:S03]  /*c690*/  BSSY B0, `(.L_x_2056) ;  /* 0x000001f000007945 */ /* 0x000fe60003800000 */
[----:B------:R-:W-:Y:S02]  /*c6a0*/  LOP3.LUT R2, R60, 0xfffffff8, RZ, 0xc0, !PT ;  /* 0xfffffff83c027812 */ /* 0x000fe400078ec0ff */
[----:B------:R-:W-:-:S03]  /*c6b0*/  SHF.R.S32.HI R60, RZ, 0x3, R60 ;  /* 0x00000003ff3c7819 */ /* 0x000fc6000001143c */
[----:B------:R-:W-:-:S04]  /*c6c0*/  IMAD.IADD R2, R9, 0x1, -R2 ;  /* 0x0000000109027824 */ /* 0x000fc800078e0a02 */
[----:B------:R-:W-:Y:S01]  /*c6d0*/  IMAD.SHL.U32 R8, R2, 0x8, RZ ;  /* 0x0000000802087824 */ /* 0x000fe200078e00ff */
[----:B------:R-:W-:-:S04]  /*c6e0*/  SHF.R.S32.HI R2, RZ, 0x1f, R11 ;  /* 0x0000001fff027819 */ /* 0x000fc8000001140b */
[----:B------:R-:W-:Y:S01]  /*c6f0*/  SHF.R.S32.HI R9, RZ, 0x1f, R8 ;  /* 0x0000001fff097819 */ /* 0x000fe20000011408 */
[----:B------:R-:W-:Y:S02]  /*c700*/  IMAD R2, R2, c[0x0][0x1f0], RZ ;  /* 0x00007c0002027a24 */ /* 0x000fe400078e02ff */
[----:B---3--:R-:W-:Y:S02]  /*c710*/  IMAD.SHL.U32 R0, R0, 0x40, RZ ;  /* 0x0000004000007824 */ /* 0x008fe400078e00ff */
[----:B------:R-:W-:Y:S02]  /*c720*/  IMAD R2, R11, c[0x0][0x1f4], R2 ;  /* 0x00007d000b027a24 */ /* 0x000fe400078e0202 */
[----:B------:R-:W-:Y:S01]  /*c730*/  IMAD.WIDE.U32 R8, R0, c[0x0][0x1e8], R8 ;  /* 0x00007a0000087a25 */ /* 0x000fe200078e0008 */
[----:B------:R-:W-:-:S04]  /*c740*/  SHF.R.S32.HI R3, RZ, 0x1f, R0 ;  /* 0x0000001fff037819 */ /* 0x000fc80000011400 */
[----:B------:R-:W-:Y:S01]  /*c750*/  IADD3 R6, P0, R6, R8, RZ ;  /* 0x0000000806067210 */ /* 0x000fe20007f1e0ff */
[----:B------:R-:W-:-:S04]  /*c760*/  IMAD R3, R3, c[0x0][0x1e8], RZ ;  /* 0x00007a0003037a24 */ /* 0x000fc800078e02ff */
[----:B------:R-:W-:Y:S01]  /*c770*/  IMAD R3, R0, c[0x0][0x1ec], R3 ;  /* 0x00007b0000037a24 */ /* 0x000fe200078e0203 */
[----:B------:R-:W-:-:S04]  /*c780*/  SHF.R.S32.HI R0, RZ, 0x1f, R60 ;  /* 0x0000001fff007819 */ /* 0x000fc8000001143c */
[----:B------:R-:W-:Y:S02]  /*c790*/  IADD3.X R7, R4, R3, R9, P0, !PT ;  /* 0x0000000304077210 */ /* 0x000fe400007fe409 */
[----:B------:R-:W-:-:S03]  /*c7a0*/  ISETP.GE.AND P0, PT, R60, R199, PT ;  /* 0x000000c73c00720c */ /* 0x000fc60003f06270 */
[----:B------:R-:W-:-:S04]  /*c7b0*/  IMAD.WIDE.U32 R4, R11, c[0x0][0x1f0], R6 ;  /* 0x00007c000b047a25 */ /* 0x000fc800078e0006 */
[----:B------:R-:W-:-:S06]  /*c7c0*/  IMAD.IADD R7, R2, 0x1, R5 ;  /* 0x0000000102077824 */ /* 0x000fcc00078e0205 */
        /* <DEDUP_REMOVED lines=8> */
[----:B------:R3:W-:Y:S04]  /*c850*/  STG.E.128 [R10.64], R52 ;  /* 0x000000340a007986 */ /* 0x0007e8000c101d06 */
[----:B-1----:R3:W-:Y:S04]  /*c860*/  STG.E.128 [R10.64+0x80], R36 ;  /* 0x000080240a007986 */ /* 0x0027e8000c101d06 */
[----:B------:R3:W-:Y:S02]  /*c870*/  STG.E.128 [R10.64+0x100], R20 ;  /* 0x000100140a007986 */ /* 0x0007e4000c101d06 */
.L_x_2057:
[----:B------:R-:W-:Y:S05]  /*c880*/  BSYNC B0 ;  /* 0x0000000000007941 */ /* 0x000fea0003800000 */
.L_x_2056:
[----:B------:R-:W-:Y:S01]  /*c890*/  IADD3 R2, R60, 0x10, RZ ;  /* 0x000000103c027810 */ /* 0x000fe20007ffe0ff */
        /* <DEDUP_REMOVED lines=9> */
[----:B---3--:R-:W-:-:S03]  /*c930*/  LEA R10, P0, R8, c[0x0][0x1d0], 0x1 ;  /* 0x00007400080a7a11 */ /* 0x008fc600078008ff */
[----:B------:R-:W-:-:S05]  /*c940*/  IMAD R2, R3, c[0x0][0x1ec], R2 ;  /* 0x00007b0003027a24 */ /* 0x000fca00078e0202 */
[----:B------:R-:W-:-:S04]  /*c950*/  IADD3 R2, R2, R9, RZ ;  /* 0x0000000902027210 */ /* 0x000fc80007ffe0ff */
[----:B------:R-:W-:-:S05]  /*c960*/  LEA.HI.X R11, R8, c[0x0][0x1d4], R2, 0x1, P0 ;  /* 0x00007500080b7a11 */ /* 0x000fca00000f0c02 */
[----:B------:R3:W-:Y:S04]  /*c970*/  STG.E.128 [R10.64], R48 ;  /* 0x000000300a007986 */ /* 0x0007e8000c101d06 */
[----:B-1----:R3:W-:Y:S04]  /*c980*/  STG.E.128 [R10.64+0x80], R32 ;  /* 0x000080200a007986 */ /* 0x0027e8000c101d06 */
[----:B------:R3:W-:Y:S02]  /*c990*/  STG.E.128 [R10.64+0x100], R16 ;  /* 0x000100100a007986 */ /* 0x0007e4000c101d06 */
.L_x_2059:
[----:B------:R-:W-:Y:S05]  /*c9a0*/  BSYNC B0 ;  /* 0x0000000000007941 */ /* 0x000fea0003800000 */
.L_x_2058:
        /* <DEDUP_REMOVED lines=14> */
[----:B-1----:R1:W-:Y:S04]  /*ca90*/  STG.E.128 [R10.64], R44 ;  /* 0x0000002c0a007986 */ /* 0x0023e8000c101d06 */
[----:B------:R1:W-:Y:S04]  /*caa0*/  STG.E.128 [R10.64+0x80], R28 ;  /* 0x0000801c0a007986 */ /* 0x0003e8000c101d06 */
[----:B------:R1:W-:Y:S02]  /*cab0*/  STG.E.128 [R10.64+0x100], R12 ;  /* 0x0001000c0a007986 */ /* 0x0003e4000c101d06 */
.L_x_2061:
[----:B------:R-:W-:Y:S05]  /*cac0*/  BSYNC B0 ;  /* 0x0000000000007941 */ /* 0x000fea0003800000 */
.L_x_2060:
[----:B------:R-:W-:-:S04]  /*cad0*/  IADD3 R2, R60, 0x30, RZ ;  /* 0x000000303c027810 */ /* 0x000fc80007ffe0ff */
[----:B------:R-:W-:-:S13]  /*cae0*/  ISETP.GE.AND P0, PT, R2, R199, PT ;  /* 0x000000c70200720c */ /* 0x000fda0003f06270 */
[----:B------:R-:W-:Y:S05]  /*caf0*/  @P0 EXIT ;  /* 0x000000000000094d */ /* 0x000fea0003800000 */
[----:B------:R-:W-:Y:S02]  /*cb00*/  IADD3 R60, P0, R60, 0x30, RZ ;  /* 0x000000303c3c7810 */ /* 0x000fe40007f1e0ff */
        /* <DEDUP_REMOVED lines=8> */
[----:B-1----:R-:W-:Y:S04]  /*cb90*/  STG.E.128 [R2.64], R40 ;  /* 0x0000002802007986 */ /* 0x002fe8000c101d06 */
[----:B------:R-:W-:Y:S04]  /*cba0*/  STG.E.128 [R2.64+0x80], R24 ;  /* 0x0000801802007986 */ /* 0x000fe8000c101d06 */
[----:B------:R-:W-:Y:S01]  /*cbb0*/  STG.E.128 [R2.64+0x100], R56 ;  /* 0x0001003802007986 */ /* 0x000fe2000c101d06 */
[----:B------:R-:W-:Y:S05]  /*cbc0*/  EXIT ;  /* 0x000000000000794d */ /* 0x000fea0003800000 */
.L_x_2062:
        /* <DEDUP_REMOVED lines=11> */
.L_x_4106:


//--------------------- .text._ZN5flash24flash_fwd_splitkv_kernelI23Flash_fwd_kernel_traitsILi192ELi64ELi64ELi4ELb0ELb0EN7cutlass6half_tE19Flash_kernel_traitsILi192ELi64ELi64ELi4ES3_EELb1ELb0ELb0ELb0ELb1ELb1ELb0ELb0EEEvNS_16Flash_fwd_paramsE --------------------------
	.section	.text._ZN5flash24flash_fwd_splitkv_kernelI23Flash_fwd_kernel_traitsILi192ELi64ELi64ELi4ELb0ELb0EN7cutlass6half_tE19Flash_kernel_traitsILi192ELi64ELi64ELi4ES3_EELb1ELb0ELb0ELb0ELb1ELb1ELb0ELb0EEEvNS_16Flash_fwd_paramsE,"ax",@progbits
	.sectioninfo	@"SHI_REGISTERS=255"
	.align	128
        .global         _ZN5flash24flash_fwd_splitkv_kernelI23Flash_fwd_kernel_traitsILi192ELi64ELi64ELi4ELb0ELb0EN7cutlass6half_tE19Flash_kernel_traitsILi192ELi64ELi64ELi4ES3_EELb1ELb0ELb0ELb0ELb1ELb1ELb0ELb0EEEvNS_16Flash_fwd_paramsE
        .type           _ZN5flash24flash_fwd_splitkv_kernelI23Flash_fwd_kernel_traitsILi192ELi64ELi64ELi4ELb0ELb0EN7cutlass6half_tE19Flash_kernel_traitsILi192ELi64ELi64ELi4ES3_EELb1ELb0ELb0ELb0ELb1ELb1ELb0ELb0EEEvNS_16Flash_fwd_paramsE,@function
        .size           _ZN5flash24flash_fwd_splitkv_kernelI23Flash_fwd_kernel_traitsILi192ELi64ELi64ELi4ELb0ELb0EN7cutlass6half_tE19Flash_kernel_traitsILi192ELi64ELi64ELi4ES3_EELb1ELb0ELb0ELb0ELb1ELb1ELb0ELb0EEEvNS_16Flash_fwd_paramsE,(.L_x_4107 - _ZN5flash24flash_fwd_splitkv_kernelI23Flash_fwd_kernel_traitsILi192ELi64ELi64ELi4ELb0ELb0EN7cutlass6half_tE19Flash_kernel_traitsILi192ELi64ELi64ELi4ES3_EELb1ELb0ELb0ELb0ELb1ELb1ELb0ELb0EEEvNS_16Flash_fwd_paramsE)
        .other          _ZN5flash24flash_fwd_splitkv_kernelI23Flash_fwd_kernel_traitsILi192ELi64ELi64ELi4ELb0ELb0EN7cutlass6half_tE19Flash_kernel_traitsILi192ELi64ELi64ELi4ES3_EELb1ELb0ELb0ELb0ELb1ELb1ELb0ELb0EEEvNS_16Flash_fwd_paramsE,@"STO_CUDA_ENTRY STV_DEFAULT"
_ZN5flash24flash_fwd_splitkv_kernelI23Flash_fwd_kernel_traitsILi192ELi64ELi64ELi4ELb0ELb0EN7cutlass6half_tE19Flash_kernel_traitsILi192ELi64ELi64ELi4ES3_EELb1ELb0ELb0ELb0ELb1ELb1ELb0ELb0EEEvNS_16Flash_fwd_paramsE:
.text._ZN5flash24flash_fwd_splitkv_kernelI23Flash_fwd_kernel_traitsILi192ELi64ELi64ELi4ELb0ELb0EN7cutlass6half_tE19Flash_kernel_traitsILi192ELi64ELi64ELi4ES3_EELb1ELb0ELb0ELb0ELb1ELb1ELb0ELb0EEEvNS_16Flash_fwd_paramsE:
        /* <DEDUP_REMOVED lines=34> */
.L_x_2063:
[----:B-1-34-:R-:W-:Y:S02]  /*0220*/  MOV R0, c[0x0][0x218] ;  /* 0x0000860000007a02 */ /* 0x01afe40000000f00 */
.L_x_2064:
        /* <DEDUP_REMOVED lines=74> */
.L_x_2067:
[----:B------:R-:W-:Y:S05]  /*06d0*/  BSYNC B0 ;  /* 0x0000000000007941 */ /* 0x000fea0003800000 */
.L_x_2066:
        /* <DEDUP_REMOVED lines=17> */
.L_x_2069:
[----:B------:R-:W-:Y:S05]  /*07f0*/  BSYNC B0 ;  /* 0x0000000000007941 */ /* 0x000fea0003800000 */
.L_x_2068:
        /* <DEDUP_REMOVED lines=17> */
.L_x_2071:
[----:B------:R-:W-:Y:S05]  /*0910*/  BSYNC B0 ;  /* 0x0000000000007941 */ /* 0x000fea0003800000 */
.L_x_2070:
        /* <DEDUP_REMOVED lines=16> */
.L_x_2073:
[----:B------:R-:W-:Y:S05]  /*0a20*/  BSYNC B0 ;  /* 0x0000000000007941 */ /* 0x000fea0003800000 */
.L_x_2072:
        /* <DEDUP_REMOVED lines=19> */
.L_x_2065:
        /* <DEDUP_REMOVED lines=92> */
.L_x_2074:
        /* <DEDUP_REMOVED lines=17> */
.L_x_2076:
        /* <DEDUP_REMOVED lines=50> */
.L_x_2075:
        /* <DEDUP_REMOVED lines=165> */
[----:B------:R-:W-:Y:S01]  /*1fa0*/  @!P2 LEA R14, P1, R18, c[0x0][0x168], 0x1 ;  /* 0x00005a00120eaa11 */ /* 0x000fe200078208ff */
[----:B------:R-:W-:Y:S01]  /*1fb0*/  IMAD.IADD R103, R102, 0x1, -R103 ;  /* 0x0000000166677824 */ /* 0x000fe200078e0a67 */
        /* <DEDUP_REMOVED lines=25> */
[----:B------:R-:W-:Y:S01]  /*2150*/  @!P3 IMAD.MOV.U32 R18, RZ, RZ, c[0x0][0x1a0] ;  /* 0x00006800ff12b624 */ /* 0x000fe200078e00ff */
[----:B------:R-:W-:Y:S01]  /*2160*/  @!P4 LEA R16, P1, R11, R208, 0x6 ;  /* 0x000000d00b10c211 */ /* 0x000fe200078230ff */
[----:B------:R-:W-:Y:S01]  /*2170*/  IMAD.SHL.U32 R205, R205, 0x2, RZ ;  /* 0x00000002cdcd7824 */ /* 0x000fe200078e00ff */
[----:B------:R-:W-:Y:S01]  /*2180*/  LOP3.LUT R6, R9, R6, RZ, 0x3c, !PT ;  /* 0x0000000609067212 */ /* 0x000fe200078e3cff */
[----:B------:R-:W-:Y:S01]  /*2190*/  @!P3 IMAD.MOV.U32 R9, RZ, RZ, c[0x0][0x1a4] ;  /* 0x00006900ff09b624 */ /* 0x000fe200078e00ff */
[----:B------:R-:W-:Y:S01]  /*21a0*/  @!P4 LEA.HI.X R17, R11, R209, R10, 0x6, P1 ;  /* 0x000000d10b11c211 */ /* 0x000fe200008f340a */
[----:B------:R-:W-:Y:S01]  /*21b0*/  IMAD R11, R104, 0x400, R101 ;  /* 0x00000400680b7824 */ /* 0x000fe200078e0265 */
[----:B------:R-:W-:Y:S01]  /*21c0*/  IADD3 R203, R205, 0x6020, RZ ;  /* 0x00006020cdcb7810 */ /* 0x000fe20007ffe0ff */
[----:B------:R-:W-:-:S04]  /*21d0*/  @!P3 IMAD.WIDE.U32 R18, R18, 0x60, R208 ;  /* 0x000000601212b825 */ /* 0x000fc800078e00d0 */
[----:B------:R-:W-:Y:S02]  /*21e0*/  @!P3 IMAD R9, R9, 0x60, RZ ;  /* 0x000000600909b824 */ /* 0x000fe400078e02ff */
[----:B------:R-:W-:Y:S02]  /*21f0*/  IMAD.IADD R206, R6, 0x1, R11 ;  /* 0x0000000106ce7824 */ /* 0x000fe400078e020b */
[----:B----4-:R-:W-:Y:S01]  /*2200*/  IMAD.WIDE.U32 R14, R5, c[0x0][0x1a0], RZ ;  /* 0x00006800050e7a25 */ /* 0x010fe200078e00ff */
[----:B------:R-:W-:-:S04]  /*2210*/  DEPBAR.LE SB0, 0x0 ;  /* 0x000080000000791a */ /* 0x000fc80000000000 */
[----:B------:R-:W-:Y:S01]  /*2220*/  BAR.SYNC.DEFER_BLOCKING 0x0 ;  /* 0x0000000000007b1d */ /* 0x000fe20000010000 */
[----:B------:R-:W-:Y:S01]  /*2230*/  @!P5 IADD3 R14, P2, R208, R14, RZ ;  /* 0x0000000ed00ed210 */ /* 0x000fe20007f5e0ff */
[----:B------:R-:W-:Y:S02]  /*2240*/  @!P3 IMAD.IADD R9, R19, 0x1, R9 ;  /* 0x000000011309b824 */ /* 0x000fe400078e0209 */
[----:B------:R-:W-:Y:S01]  /*2250*/  @!P3 IMAD.MOV.U32 R8, RZ, RZ, R18 ;  /* 0x000000ffff08b224 */ /* 0x000fe200078e0012 */
[----:B------:R-:W-:Y:S01]  /*2260*/  @!P5 IADD3.X R15, R209, R15, R12, P2, !PT ;  /* 0x0000000fd10fd210 */ /* 0x000fe200017fe40c */
[----:B------:R-:W-:Y:S02]  /*2270*/  IMAD.SHL.U32 R206, R206, 0x2, RZ ;  /* 0x00000002cece7824 */ /* 0x000fe400078e00ff */
[----:B------:R-:W-:-:S06]  /*2280*/  IMAD R104, R104, 0x10, R105 ;  /* 0x0000001068687824 */ /* 0x000fcc00078e0269 */
[----:B------:R-:W-:Y:S01]  /*2290*/  R2P PR, R7, 0x6 ;  /* 0x0000000607007804 */ /* 0x000fe20000000000 */
[----:B------:R-:W-:-:S04]  /*22a0*/  IMAD.MOV.U32 R7, RZ, RZ, 0x10 ;  /* 0x00000010ff077424 */ /* 0x000fc800078e00ff */
[----:B------:R-:W-:Y:S02]  /*22b0*/  SEL R5, R5, 0xffffffe0, !P2 ;  /* 0xffffffe005057807 */ /* 0x000fe40005000000 */
        /* <DEDUP_REMOVED lines=8> */
[----:B------:R-:W-:Y:S04]  /*2340*/  @P6 STS.128 [R213+0x10000], RZ ;  /* 0x010000ffd5006388 */ /* 0x000fe80000000c00 */
[----:B------:R-:W-:Y:S01]  /*2350*/  @!PT LDS RZ, [RZ] ;  /* 0x00000000fffff984 */ /* 0x000fe20000000800 */
[----:B------:R-:W-:Y:S01]  /*2360*/  @!PT LDS RZ, [RZ] ;  /* 0x00000000fffff984 */ /* 0x000fe20000000800 */
[----:B------:R-:W-:Y:S01]  /*2370*/  @!PT LDS RZ, [RZ] ;  /* 0x00000000fffff984 */ /* 0x000fe20000000800 */
[----:B------:R4:W-:Y:S01]  /*2380*/  @!P6 LDGSTS.E.BYPASS.LTC128B.128 [R213+0xc000], [R208.64] ;  /* 0x0c000000d0d5efae */ /* 0x0009e2000b901d46 */
[----:B------:R-:W-:Y:S01]  /*2390*/  @P1 IADD3 R203, R0, -0x20, RZ ;  /* 0xffffffe000cb1810 */ /* 0x000fe20007ffe0ff */
[----:B------:R-:W-:Y:S02]  /*23a0*/  IMAD.MOV.U32 R0, RZ, RZ, 0x40 ;  /* 0x00000040ff007424 */ /* 0x000fe400078e00ff */
[----:B------:R4:W-:Y:S01]  /*23b0*/  @!P6 LDGSTS.E.BYPASS.LTC128B.128 [R213+0xe000], [R208.64+0x80] ;  /* 0x0e000080d0d5efae */ /* 0x0009e2000b901d46 */
[----:B------:R-:W-:-:S02]  /*23c0*/  IADD3 R195, R203, 0x800, RZ ;  /* 0x00000800cbc37810 */ /* 0x000fc40007ffe0ff */
[----:B------:R-:W-:Y:S01]  /*23d0*/  SEL R0, R0, 0xffffffc0, !P2 ;  /* 0xffffffc000007807 */ /* 0x000fe20005000000 */
[----:B------:R4:W-:Y:S01]  /*23e0*/  @!P6 LDGSTS.E.BYPASS.LTC128B.128 [R213+0x10000], [R208.64+0x100] ;  /* 0x10000100d0d5efae */ /* 0x0009e2000b901d46 */
[C---:B------:R-:W-:Y:S02]  /*23f0*/  IADD3 R194, R203.reuse, 0x1000, RZ ;  /* 0x00001000cbc27810 */ /* 0x040fe40007ffe0ff */
[----:B------:R-:W-:Y:S01]  /*2400*/  IADD3 R193, R203, 0x1800, RZ ;  /* 0x00001800cbc17810 */ /* 0x000fe20007ffe0ff */
[----:B------:R-:W-:Y:S01]  /*2410*/  @P5 STS.128 [R213+0xc800], RZ ;  /* 0x00c800ffd5005388 */ /* 0x000fe20000000c00 */
[----:B------:R-:W-:Y:S01]  /*2420*/  IMAD.IADD R199, R205, 0x1, R0 ;  /* 0x00000001cdc77824 */ /* 0x000fe200078e0200 */
[----:B------:R-:W-:Y:S01]  /*2430*/  IADD3 R191, R203, 0x2000, RZ ;  /* 0x00002000cbbf7810 */ /* 0x000fe20007ffe0ff */
[----:B------:R-:W-:Y:S01]  /*2440*/  IMAD.IADD R192, R0, 0x1, R203 ;  /* 0x0000000100c07824 */ /* 0x000fe200078e02cb */
[----:B------:R-:W-:Y:S01]  /*2450*/  @P5 STS.128 [R213+0xe800], RZ ;  /* 0x00e800ffd5005388 */ /* 0x000fe20000000c00 */
[----:B------:R-:W-:-:S02]  /*2460*/  SHF.R.S32.HI R0, RZ, 0x1f, R103 ;  /* 0x0000001fff007819 */ /* 0x000fc40000011467 */
[C---:B------:R-:W-:Y:S01]  /*2470*/  IADD3 R190, R203.reuse, 0x2800, RZ ;  /* 0x00002800cbbe7810 */ /* 0x040fe20007ffe0ff */
[----:B------:R-:W-:Y:S01]  /*2480*/  @P5 STS.128 [R213+0x10800], RZ ;  /* 0x010800ffd5005388 */ /* 0x000fe20000000c00 */
[----:B------:R-:W-:Y:S02]  /*2490*/  LEA.HI R0, R0, R103, RZ, 0x2 ;  /* 0x0000006700007211 */ /* 0x000fe400078f10ff */
[C---:B------:R-:W-:Y:S01]  /*24a0*/  IADD3 R189, R203.reuse, 0x3000, RZ ;  /* 0x00003000cbbd7810 */ /* 0x040fe20007ffe0ff */
[----:B------:R-:W-:Y:S01]  /*24b0*/  @!PT LDS RZ, [RZ] ;  /* 0x00000000fffff984 */ /* 0x000fe20000000800 */
[----:B------:R-:W-:Y:S01]  /*24c0*/  @!PT LDS RZ, [RZ] ;  /* 0x00000000fffff984 */ /* 0x000fe20000000800 */
[----:B------:R-:W-:Y:S01]  /*24d0*/  @!PT LDS RZ, [RZ] ;  /* 0x00000000fffff984 */ /* 0x000fe20000000800 */
[----:B------:R1:W-:Y:S01]  /*24e0*/  @!P5 LDGSTS.E.BYPASS.LTC128B.128 [R213+0xc800], [R14.64] ;  /* 0x0c8000000ed5dfae */ /* 0x0003e2000b901d46 */
[C---:B------:R-:W-:Y:S02]  /*24f0*/  IADD3 R188, R203.reuse, 0x3800, RZ ;  /* 0x00003800cbbc7810 */ /* 0x040fe40007ffe0ff */
[C---:B------:R-:W-:Y:S01]  /*2500*/  IADD3 R187, R203.reuse, 0x4000, RZ ;  /* 0x00004000cbbb7810 */ /* 0x040fe20007ffe0ff */
[----:B------:R1:W-:Y:S01]  /*2510*/  @!P5 LDGSTS.E.BYPASS.LTC128B.128 [R213+0xe800], [R14.64+0x80] ;  /* 0x0e8000800ed5dfae */ /* 0x0003e2000b901d46 */
[----:B------:R-:W-:-:S02]  /*2520*/  IADD3 R186, R203, 0x4800, RZ ;  /* 0x00004800cbba7810 */ /* 0x000fc40007ffe0ff */
[C---:B------:R-:W-:Y:S01]  /*2530*/  IADD3 R185, R203.reuse, 0x5000, RZ ;  /* 0x00005000cbb97810 */ /* 0x040fe20007ffe0ff */
[----:B------:R1:W-:Y:S01]  /*2540*/  @!P5 LDGSTS.E.BYPASS.LTC128B.128 [R213+0x10800], [R14.64+0x100] ;  /* 0x108001000ed5dfae */ /* 0x0003e2000b901d46 */
[----:B------:R-:W-:-:S03]  /*2550*/  IADD3 R184, R203, 0x5800, RZ ;  /* 0x00005800cbb87810 */ /* 0x000fc60007ffe0ff */
        /* <DEDUP_REMOVED lines=18> */
[----:B-1----:R-:W-:Y:S04]  /*2680*/  LDSM.16.M88.4 R12, [R206] ;  /* 0x00000000ce0c783b */ /* 0x002fe80000000200 */
[----:B------:R-:W1:Y:S04]  /*2690*/  LDSM.16.M88.4 R44, [R205+0x6800] ;  /* 0x00680000cd2c783b */ /* 0x000e680000000200 */
[----:B--2---:R-:W2:Y:S04]  /*26a0*/  LDSM.16.M88.4 R28, [R205+0x6000] ;  /* 0x00600000cd1c783b */ /* 0x004ea80000000200 */
[----:B------:R-:W2:Y:S04]  /*26b0*/  LDSM.16.M88.4 R72, [R205+0x7000] ;  /* 0x00700000cd48783b */ /* 0x000ea80000000200 */
[----:B------:R-:W-:Y:S04]  /*26c0*/  LDSM.16.M88.4 R52, [R204] ;  /* 0x00000000cc34783b */ /* 0x000fe80000000200 */
[----:B------:R-:W2:Y:S04]  /*26d0*/  LDSM.16.M88.4 R16, [R203+0x800] ;  /* 0x00080000cb10783b */ /* 0x000ea80000000200 */
[----:B---3--:R-:W3:Y:S04]  /*26e0*/  LDSM.16.M88.4 R24, [R203] ;  /* 0x00000000cb18783b */ /* 0x008ee80000000200 */
[----:B------:R-:W3:Y:S04]  /*26f0*/  LDSM.16.M88.4 R32, [R205+0x7800] ;  /* 0x00780000cd20783b */ /* 0x000ee80000000200 */
[----:B------:R-:W3:Y:S04]  /*2700*/  LDSM.16.M88.4 R8, [R203+0x1000] ;  /* 0x00100000cb08783b */ /* 0x000ee80000000200 */
[----:B------:R-:W-:Y:S04]  /*2710*/  LDSM.16.M88.4 R64, [R202] ;  /* 0x00000000ca40783b */ /* 0x000fe80000000200 */
[----:B------:R-:W3:Y:S01]  /*2720*/  LDSM.16.M88.4 R40, [R199+0x6000] ;  /* 0x00600000c728783b */ /* 0x000ee20000000200 */
[C---:B-1----:R-:W-:Y:S03]  /*2730*/  HMMA.16816.F32 R36, R12.reuse, R44, RZ ;  /* 0x0000002c0c24723c */ /* 0x042fe600000018ff */
[----:B------:R-:W1:Y:S04]  /*2740*/  LDSM.16.M88.4 R56, [R203+0x1800] ;  /* 0x00180000cb38783b */ /* 0x000e680000000200 */
[----:B------:R-:W-:Y:S01]  /*2750*/  LDSM.16.M88.4 R48, [R199+0x7800] ;  /* 0x00780000c730783b */ /* 0x000fe20000000200 */
[C---:B------:R-:W-:Y:S03]  /*2760*/  HMMA.16816.F32 R44, R12.reuse, R46, RZ ;  /* 0x0000002e0c2c723c */ /* 0x040fe600000018ff */
[----:B------:R-:W-:Y:S04]  /*2770*/  LDSM.16.M88.4 R80, [R192+0x800] ;  /* 0x00080000c050783b */ /* 0x000fe80000000200 */
[----:B------:R-:W-:Y:S01]  /*2780*/  LDSM.16.M88.4 R60, [R192+0x1000] ;  /* 0x00100000c03c783b */ /* 0x000fe20000000200 */
[C---:B--2---:R-:W-:Y:S03]  /*2790*/  HMMA.16816.F32 R20, R12.reuse, R28, RZ ;  /* 0x0000001c0c14723c */ /* 0x044fe600000018ff */
[----:B------:R-:W-:Y:S04]  /*27a0*/  LDSM.16.M88.4 R88, [R202+0x2000] ;  /* 0x00200000ca58783b */ /* 0x000fe80000000200 */
[----:B------:R-:W-:Y:S01]  /*27b0*/  LDSM.16.M88.4 R96, [R205+0xa800] ;  /* 0x00a80000cd60783b */ /* 0x000fe20000000200 */
[C---:B------:R-:W-:Y:S03]  /*27c0*/  HMMA.16816.F32 R28, R12.reuse, R30, RZ ;  /* 0x0000001e0c1c723c */ /* 0x040fe600000018ff */
[----:B------:R-:W-:Y:S04]  /*27d0*/  LDSM.16.M88.4 R84, [R199+0x9000] ;  /* 0x00900000c754783b */ /* 0x000fe80000000200 */
[----:B------:R-:W-:Y:S01]  /*27e0*/  LDSM.16.M88.4 R92, [R199+0xa000] ;  /* 0x00a00000c75c783b */ /* 0x000fe20000000200 */
[C---:B------:R-:W-:Y:S03]  /*27f0*/  HMMA.16816.F32 R76, R12.reuse, R72, RZ ;  /* 0x000000480c4c723c */ /* 0x040fe600000018ff */
[----:B------:R-:W0:Y:S05]  /*2800*/  LDGDEPBAR ;  /* 0x00000000000079af */ /* 0x000e2a0000000000 */
[----:B------:R-:W-:Y:S08]  /*2810*/  HMMA.16816.F32 R72, R12, R74, RZ ;  /* 0x0000004a0c48723c */ /* 0x000ff000000018ff */
[C---:B------:R-:W-:Y:S08]  /*2820*/  HMMA.16816.F32 R36, R52.reuse, R16, R36 ;  /* 0x000000103424723c */ /* 0x040ff00000001824 */
[C---:B------:R-:W-:Y:S01]  /*2830*/  HMMA.16816.F32 R44, R52.reuse, R18, R44 ;  /* 0x00000012342c723c */ /* 0x040fe2000000182c */
[----:B------:R-:W2:Y:S07]  /*2840*/  LDSM.16.M88.4 R16, [R199+0x7000] ;  /* 0x00700000c710783b */ /* 0x000eae0000000200 */
[C---:B---3--:R-:W-:Y:S08]  /*2850*/  HMMA.16816.F32 R20, R52.reuse, R24, R20 ;  /* 0x000000183414723c */ /* 0x048ff00000001814 */
[----:B------:R-:W-:Y:S01]  /*2860*/  HMMA.16816.F32 R28, R52, R26, R28 ;  /* 0x0000001a341c723c */ /* 0x000fe2000000181c */
[----:B------:R-:W-:Y:S07]  /*2870*/  LDSM.16.M88.4 R24, [R201] ;  /* 0x00000000c918783b */ /* 0x000fee0000000200 */
[C---:B------:R-:W-:Y:S08]  /*2880*/  HMMA.16816.F32 R68, R12.reuse, R32, RZ ;  /* 0x000000200c44723c */ /* 0x040ff000000018ff */
[----:B------:R-:W-:Y:S01]  /*2890*/  HMMA.16816.F32 R12, R12, R34, RZ ;  /* 0x000000220c0c723c */ /* 0x000fe200000018ff */
[----:B------:R-:W-:Y:S07]  /*28a0*/  LDSM.16.M88.4 R32, [R199+0x6800] ;  /* 0x00680000c720783b */ /* 0x000fee0000000200 */
[C---:B------:R-:W-:Y:S08]  /*28b0*/  HMMA.16816.F32 R76, R52.reuse, R8, R76 ;  /* 0x00000008344c723c */ /* 0x040ff0000000184c */
[----:B------:R-:W-:Y:S01]  /*28c0*/  HMMA.16816.F32 R72, R52, R10, R72 ;  /* 0x0000000a3448723c */ /* 0x000fe20000001848 */
[----:B------:R-:W3:Y:S07]  /*28d0*/  LDSM.16.M88.4 R8, [R192] ;  /* 0x00000000c008783b */ /* 0x000eee0000000200 */
[C---:B------:R-:W-:Y:S08]  /*28e0*/  HMMA.16816.F32 R20, R64.reuse, R40, R20 ;  /* 0x000000284014723c */ /* 0x040ff00000001814 */
[----:B------:R-:W-:Y:S01]  /*28f0*/  HMMA.16816.F32 R28, R64, R42, R28 ;  /* 0x0000002a401c723c */ /* 0x000fe2000000181c */
[----:B------:R-:W-:Y:S07]  /*2900*/  LDSM.16.M88.4 R40, [R206+0x2000] ;  /* 0x00200000ce28783b */ /* 0x000fee0000000200 */
[C---:B-1----:R-:W-:Y:S08]  /*2910*/  HMMA.16816.F32 R68, R52.reuse, R56, R68 ;  /* 0x000000383444723c */ /* 0x042ff00000001844 */
[----:B------:R-:W-:Y:S01]  /*2920*/  HMMA.16816.F32 R12, R52, R58, R12 ;  /* 0x0000003a340c723c */ /* 0x000fe2000000180c */
[----:B------:R-:W-:Y:S04]  /*2930*/  LDSM.16.M88.4 R56, [R205+0x8800] ;  /* 0x00880000cd38783b */ /* 0x000fe80000000200 */
[----:B------:R-:W-:Y:S03]  /*2940*/  LDSM.16.M88.4 R52, [R205+0x9000] ;  /* 0x00900000cd34783b */ /* 0x000fe60000000200 */
[C---:B--2---:R-:W-:Y:S08]  /*2950*/  HMMA.16816.F32 R76, R64.reuse, R16, R76 ;  /* 0x00000010404c723c */ /* 0x044ff0000000184c */
[----:B------:R-:W-:Y:S01]  /*2960*/  HMMA.16816.F32 R72, R64, R18, R72 ;  /* 0x000000124048723c */ /* 0x000fe20000001848 */
[----:B------:R-:W1:Y:S07]  /*2970*/  LDSM.16.M88.4 R16, [R205+0x8000] ;  /* 0x00800000cd10783b */ /* 0x000e6e0000000200 */
[C---:B---3--:R-:W-:Y:S08]  /*2980*/  HMMA.16816.F32 R20, R24.reuse, R8, R20 ;  /* 0x000000081814723c */ /* 0x048ff00000001814 */
[----:B------:R-:W-:Y:S01]  /*2990*/  HMMA.16816.F32 R28, R24, R10, R28 ;  /* 0x0000000a181c723c */ /* 0x000fe2000000181c */
[----:B------:R-:W-:Y:S07]  /*29a0*/  LDSM.16.M88.4 R8, [R204+0x2000] ;  /* 0x00200000cc08783b */ /* 0x000fee0000000200 */
[C---:B------:R-:W-:Y:S08]  /*29b0*/  HMMA.16816.F32 R36, R64.reuse, R32, R36 ;  /* 0x000000204024723c */ /* 0x040ff00000001824 */
[C---:B------:R-:W-:Y:S01]  /*29c0*/  HMMA.16816.F32 R44, R64.reuse, R34, R44 ;  /* 0x00000022402c723c */ /* 0x040fe2000000182c */
[----:B------:R-:W2:Y:S07]  /*29d0*/  LDSM.16.M88.4 R32, [R192+0x1800] ;  /* 0x00180000c020783b */ /* 0x000eae0000000200 */
[C---:B------:R-:W-:Y:S08]  /*29e0*/  HMMA.16816.F32 R68, R64.reuse, R48, R68 ;  /* 0x000000304044723c */ /* 0x040ff00000001844 */
[----:B------:R-:W-:Y:S01]  /*29f0*/  HMMA.16816.F32 R64, R64, R50, R12 ;  /* 0x000000324040723c */ /* 0x000fe2000000180c */
[----:B------:R-:W3:Y:S04]  /*2a00*/  LDSM.16.M88.4 R12, [R203+0x2000] ;  /* 0x00200000cb0c783b */ /* 0x000ee80000000200 */
[----:B------:R-:W-:Y:S03]  /*2a10*/  LDSM.16.M88.4 R48, [R205+0x9800] ;  /* 0x00980000cd30783b */ /* 0x000fe60000000200 */
[C---:B-1----:R-:W-:Y:S08]  /*2a20*/  HMMA.16816.F32 R20, R40.reuse, R16, R20 ;  /* 0x000000102814723c */ /* 0x042ff00000001814 */
[----:B------:R-:W-:Y:S01]  /*2a30*/  HMMA.16816.F32 R28, R40, R18, R28 ;  /* 0x00000012281c723c */ /* 0x000fe2000000181c */
[----:B------:R-:W1:Y:S07]  /*2a40*/  LDSM.16.M88.4 R16, [R199+0x8000] ;  /* 0x00800000c710783b */ /* 0x000e6e0000000200 */
        /* <DEDUP_REMOVED lines=8> */
[----:B------:R-:W2:Y:S04]  /*2ad0*/  LDSM.16.M88.4 R32, [R203+0x2800] ;  /* 0x00280000cb20783b */ /* 0x000ea80000000200 */
[----:B------:R-:W1:Y:S03]  /*2ae0*/  LDSM.16.M88.4 R24, [R203+0x3000] ;  /* 0x00300000cb18783b */ /* 0x000e660000000200 */
[C---:B---3--:R-:W-:Y:S08]  /*2af0*/  HMMA.16816.F32 R20, R8.reuse, R12, R20 ;  /* 0x0000000c0814723c */ /* 0x048ff00000001814 */
[----:B------:R-:W-:Y:S01]  /*2b00*/  HMMA.16816.F32 R28, R8, R14, R28 ;  /* 0x0000000e081c723c */ /* 0x000fe2000000181c */
[----:B------:R-:W3:Y:S07]  /*2b10*/  LDSM.16.M88.4 R12, [R192+0x2000] ;  /* 0x00200000c00c783b */ /* 0x000eee0000000200 */
[C---:B------:R-:W-:Y:S08]  /*2b20*/  HMMA.16816.F32 R36, R40.reuse, R56, R36 ;  /* 0x000000382824723c */ /* 0x040ff00000001824 */
[C---:B------:R-:W-:Y:S01]  /*2b30*/  HMMA.16816.F32 R44, R40.reuse, R58, R44 ;  /* 0x0000003a282c723c */ /* 0x040fe2000000182c */
[----:B------:R-:W2:Y:S07]  /*2b40*/  LDSM.16.M88.4 R56, [R199+0x8800] ;  /* 0x00880000c738783b */ /* 0x000eae0000000200 */
[C---:B------:R-:W-:Y:S08]  /*2b50*/  HMMA.16816.F32 R76, R40.reuse, R52, R76 ;  /* 0x00000034284c723c */ /* 0x040ff0000000184c */
[----:B------:R-:W-:Y:S01]  /*2b60*/  HMMA.16816.F32 R72, R40, R54, R72 ;  /* 0x000000362848723c */ /* 0x000fe20000001848 */
[----:B------:R-:W-:Y:S07]  /*2b70*/  LDSM.16.M88.4 R52, [R203+0x3800] ;  /* 0x00380000cb34783b */ /* 0x000fee0000000200 */
        /* <DEDUP_REMOVED lines=9> */
[----:B------:R-:W-:Y:S07]  /*2c10*/  LDSM.16.M88.4 R32, [R203+0x4000] ;  /* 0x00400000cb20783b */ /* 0x000fee0000000200 */
[C---:B------:R-:W-:Y:S08]  /*2c20*/  HMMA.16816.F32 R76, R8.reuse, R24, R76 ;  /* 0x00000018084c723c */ /* 0x040ff0000000184c */
[----:B------:R-:W-:Y:S01]  /*2c30*/  HMMA.16816.F32 R72, R8, R26, R72 ;  /* 0x0000001a0848723c */ /* 0x000fe20000001848 */
[----:B------:R-:W2:Y:S07]  /*2c40*/  LDSM.16.M88.4 R24, [R192+0x2800] ;  /* 0x00280000c018783b */ /* 0x000eae0000000200 */
[C---:B---3--:R-:W-:Y:S08]  /*2c50*/  HMMA.16816.F32 R20, R60.reuse, R12, R20 ;  /* 0x0000000c3c14723c */ /* 0x048ff00000001814 */
[----:B------:R-:W-:Y:S01]  /*2c60*/  HMMA.16816.F32 R28, R60, R14, R28 ;  /* 0x0000000e3c1c723c */ /* 0x000fe2000000181c */
[----:B------:R-:W3:Y:S07]  /*2c70*/  LDSM.16.M88.4 R12, [R202+0x4000] ;  /* 0x00400000ca0c783b */ /* 0x000eee0000000200 */
[C---:B------:R-:W-:Y:S08]  /*2c80*/  HMMA.16816.F32 R36, R88.reuse, R56, R36 ;  /* 0x000000385824723c */ /* 0x040ff00000001824 */
[----:B------:R-:W-:Y:S01]  /*2c90*/  HMMA.16816.F32 R44, R88, R58, R44 ;  /* 0x0000003a582c723c */ /* 0x000fe2000000182c */
[----:B------:R-:W-:Y:S07]  /*2ca0*/  LDSM.16.M88.4 R56, [R192+0x3000] ;  /* 0x00300000c038783b */ /* 0x000fee0000000200 */
[C---:B-1----:R-:W-:Y:S08]  /*2cb0*/  HMMA.16816.F32 R20, R48.reuse, R40, R20 ;  /* 0x000000283014723c */ /* 0x042ff00000001814 */
[----:B------:R-:W-:Y:S01]  /*2cc0*/  HMMA.16816.F32 R28, R48, R42, R28 ;  /* 0x0000002a301c723c */ /* 0x000fe2000000181c */
[----:B------:R-:W1:Y:S07]  /*2cd0*/  LDSM.16.M88.4 R40, [R203+0x4800] ;  /* 0x00480000cb28783b */ /* 0x000e6e0000000200 */
[C---:B--2---:R-:W-:Y:S08]  /*2ce0*/  HMMA.16816.F32 R36, R60.reuse, R24, R36 ;  /* 0x000000183c24723c */ /* 0x044ff00000001824 */
[----:B------:R-:W-:Y:S01]  /*2cf0*/  HMMA.16816.F32 R44, R60, R26, R44 ;  /* 0x0000001a3c2c723c */ /* 0x000fe2000000182c */
[----:B------:R-:W-:Y:S07]  /*2d00*/  LDSM.16.M88.4 R24, [R192+0x4000] ;  /* 0x00400000c018783b */ /* 0x000fee0000000200 */
[----:B------:R-:W-:Y:S08]  /*2d10*/  HMMA.16816.F32 R68, R8, R52, R68 ;  /* 0x000000340844723c */ /* 0x000ff00000001844 */
[----:B------:R-:W-:Y:S08]  /*2d20*/  HMMA.16816.F32 R20, R16, R32, R20 ;  /* 0x000000201014723c */ /* 0x000ff00000001814 */
[----:B------:R-:W-:Y:S01]  /*2d30*/  HMMA.16816.F32 R64, R8, R54, R64 ;  /* 0x000000360840723c */ /* 0x000fe20000001840 */
[----:B------:R-:W2:Y:S04]  /*2d40*/  LDSM.16.M88.4 R8, [R201+0x4000] ;  /* 0x00400000c908783b */ /* 0x000ea80000000200 */
[----:B------:R-:W-:Y:S03]  /*2d50*/  LDSM.16.M88.4 R52, [R192+0x3800] ;  /* 0x00380000c034783b */ /* 0x000fe60000000200 */
[----:B------:R-:W-:Y:S01]  /*2d60*/  HMMA.16816.F32 R28, R16, R34, R28 ;  /* 0x00000022101c723c */ /* 0x000fe2000000181c */
[----:B------:R-:W1:Y:S07]  /*2d70*/  LDSM.16.M88.4 R32, [R199+0xa800] ;  /* 0x00a80000c720783b */ /* 0x000e6e0000000200 */
[----:B------:R-:W-:Y:S08]  /*2d80*/  HMMA.16816.F32 R36, R48, R96, R36 ;  /* 0x000000603024723c */ /* 0x000ff00000001824 */
[----:B------:R-:W-:Y:S08]  /*2d90*/  HMMA.16816.F32 R76, R88, R84, R76 ;  /* 0x00000054584c723c */ /* 0x000ff0000000184c */
[----:B------:R-:W-:Y:S08]  /*2da0*/  HMMA.16816.F32 R44, R48, R98, R44 ;  /* 0x00000062302c723c */ /* 0x000ff0000000182c */
[----:B---3--:R-:W-:Y:S08]  /*2db0*/  HMMA.16816.F32 R20, R12, R92, R20 ;  /* 0x0000005c0c14723c */ /* 0x008ff00000001814 */
[C---:B------:R-:W-:Y:S08]  /*2dc0*/  HMMA.16816.F32 R68, R88.reuse, R80, R68 ;  /* 0x000000505844723c */ /* 0x040ff00000001844 */
[----:B------:R-:W-:Y:S01]  /*2dd0*/  HMMA.16816.F32 R64, R88, R82, R64 ;  /* 0x000000525840723c */ /* 0x000fe20000001840 */
[----:B------:R-:W3:Y:S07]  /*2de0*/  LDSM.16.M88.4 R80, [R205+0xb000] ;  /* 0x00b00000cd50783b */ /* 0x000eee0000000200 */
[----:B------:R-:W-:Y:S08]  /*2df0*/  HMMA.16816.F32 R28, R12, R94, R28 ;  /* 0x0000005e0c1c723c */ /* 0x000ff0000000181c */
[----:B-1----:R-:W-:Y:S08]  /*2e00*/  HMMA.16816.F32 R36, R16, R40, R36 ;  /* 0x000000281024723c */ /* 0x002ff00000001824 */
[----:B------:R-:W-:Y:S08]  /*2e10*/  HMMA.16816.F32 R76, R60, R56, R76 ;  /* 0x000000383c4c723c */ /* 0x000ff0000000184c */
[----:B------:R-:W-:Y:S01]  /*2e20*/  HMMA.16816.F32 R44, R16, R42, R44 ;  /* 0x0000002a102c723c */ /* 0x000fe2000000182c */
[----:B------:R-:W-:Y:S07]  /*2e30*/  LDSM.16.M88.4 R40, [R199+0xb000] ;  /* 0x00b00000c728783b */ /* 0x000fee0000000200 */
[----:B------:R-:W-:Y:S01]  /*2e40*/  HMMA.16816.F32 R72, R88, R86, R72 ;  /* 0x000000565848723c */ /* 0x000fe20000001848 */
[----:B------:R-:W1:Y:S07]  /*2e50*/  LDSM.16.M88.4 R84, [R192+0x4800] ;  /* 0x00480000c054783b */ /* 0x000e6e0000000200 */
[C---:B--2---:R-:W-:Y:S08]  /*2e60*/  HMMA.16816.F32 R20, R8.reuse, R24, R20 ;  /* 0x000000180814723c */ /* 0x044ff00000001814 */
[----:B------:R-:W-:Y:S01]  /*2e70*/  HMMA.16816.F32 R28, R8, R26, R28 ;  /* 0x0000001a081c723c */ /* 0x000fe2000000181c */
[----:B------:R-:W2:Y:S07]  /*2e80*/  LDSM.16.M88.4 R24, [R203+0x5000] ;  /* 0x00500000cb18783b */ /* 0x000eae0000000200 */
[----:B------:R-:W-:Y:S08]  /*2e90*/  HMMA.16816.F32 R36, R12, R32, R36 ;  /* 0x000000200c24723c */ /* 0x000ff00000001824 */
[----:B---3--:R-:W-:Y:S01]  /*2ea0*/  HMMA.16816.F32 R76, R48, R80, R76 ;  /* 0x00000050304c723c */ /* 0x008fe2000000184c */
[----:B------:R-:W-:-:S02]  /*2eb0*/  FMUL.FTZ R21, R21, c[0x0][0x2ec] ;  /* 0x0000bb0015157a20 */ /* 0x000fc40000410000 */
[----:B------:R-:W-:Y:S02]  /*2ec0*/  FMUL.FTZ R23, R23, c[0x0][0x2ec] ;  /* 0x0000bb0017177a20 */ /* 0x000fe40000410000 */
[----:B------:R-:W-:Y:S02]  /*2ed0*/  FMUL.FTZ R20, R20, c[0x0][0x2ec] ;  /* 0x0000bb0014147a20 */ /* 0x000fe40000410000 */
[----:B------:R-:W3:Y:S01]  /*2ee0*/  MUFU.TANH R21, R21 ;  /* 0x0000001500157308 */ /* 0x000ee20000002400 */
[----:B------:R-:W-:Y:S01]  /*2ef0*/  HMMA.16816.F32 R44, R12, R34, R44 ;  /* 0x000000220c2c723c */ /* 0x000fe2000000182c */
[----:B------:R-:W3:Y:S01]  /*2f00*/  LDSM.16.M88.4 R32, [R205+0xb800] ;  /* 0x00b80000cd20783b */ /* 0x000ee20000000200 */
[----:B------:R-:W-:Y:S02]  /*2f10*/  FMUL.FTZ R28, R28, c[0x0][0x2ec] ;  /* 0x0000bb001c1c7a20 */ /* 0x000fe40000410000 */
[----:B------:R-:W-:-:S03]  /*2f20*/  FMUL.FTZ R29, R29, c[0x0][0x2ec] ;  /* 0x0000bb001d1d7a20 */ /* 0x000fc60000410000 */
[----:B------:R-:W1:Y:S01]  /*2f30*/  MUFU.TANH R23, R23 ;  /* 0x0000001700177308 */ /* 0x000e620000002400 */
[C---:B------:R-:W-:Y:S07]  /*2f40*/  HMMA.16816.F32 R68, R60.reuse, R52, R68 ;  /* 0x000000343c44723c */ /* 0x040fee0000001844 */
[----:B------:R-:W-:Y:S01]  /*2f50*/  MUFU.TANH R52, R28 ;  /* 0x0000001c00347308 */ /* 0x000fe20000002400 */
[----:B------:R-:W-:Y:S07]  /*2f60*/  HMMA.16816.F32 R72, R60, R58, R72 ;  /* 0x0000003a3c48723c */ /* 0x000fee0000001848 */
[----:B------:R2:W2:Y:S01]  /*2f70*/  MUFU.TANH R53, R29 ;  /* 0x0000001d00357308 */ /* 0x0004a20000002400 */
[----:B-1----:R-:W-:Y:S07]  /*2f80*/  HMMA.16816.F32 R36, R8, R84, R36 ;  /* 0x000000540824723c */ /* 0x002fee0000001824 */
[----:B------:R-:W-:Y:S01]  /*2f90*/  MUFU.TANH R20, R20 ;  /* 0x0000001400147308 */ /* 0x000fe20000002400 */
[----:B------:R-:W-:Y:S07]  /*2fa0*/  HMMA.16816.F32 R64, R60, R54, R64 ;  /* 0x000000363c40723c */ /* 0x000fee0000001840 */
[----:B------:R-:W-:Y:S01]  /*2fb0*/  FMUL.FTZ R54, R30, c[0x0][0x2ec] ;  /* 0x0000bb001e367a20 */ /* 0x000fe20000410000 */
[----:B--2---:R-:W-:Y:S01]  /*2fc0*/  HMMA.16816.F32 R76, R16, R24, R76 ;  /* 0x00000018104c723c */ /* 0x004fe2000000184c */
[----:B------:R-:W-:-:S02]  /*2fd0*/  FMUL.FTZ R55, R31, c[0x0][0x2ec] ;  /* 0x0000bb001f377a20 */ /* 0x000fc40000410000 */
[----:B------:R-:W1:Y:S02]  /*2fe0*/  LDSM.16.M88.4 R28, [R203+0x5800] ;  /* 0x00580000cb1c783b */ /* 0x000e640000000200 */
[----:B------:R-:W-:Y:S03]  /*2ff0*/  MUFU.TANH R54, R54 ;  /* 0x0000003600367308 */ /* 0x000fe60000002400 */
[C---:B---3--:R-:W-:Y:S01]  /*3000*/  HMMA.16816.F32 R68, R48.reuse, R32, R68 ;  /* 0x000000203044723c */ /* 0x048fe20000001844 */
[----:B------:R-:W-:Y:S02]  /*3010*/  FMUL.FTZ R36, R36, c[0x0][0x2ec] ;  /* 0x0000bb0024247a20 */ /* 0x000fe40000410000 */
[----:B------:R-:W-:Y:S02]  /*3020*/  FMUL.FTZ R56, R37, c[0x0][0x2ec] ;  /* 0x0000bb0025387a20 */ /* 0x000fe40000410000 */
[----:B------:R2:W-:Y:S03]  /*3030*/  MUFU.TANH R57, R36 ;  /* 0x0000002400397308 */ /* 0x0005e60000002400 */
[----:B------:R-:W-:Y:S05]  /*3040*/  HMMA.16816.F32 R72, R48, R82, R72 ;  /* 0x000000523048723c */ /* 0x000fea0000001848 */
[----:B------:R-:W3:Y:S03]  /*3050*/  MUFU.TANH R55, R55 ;  /* 0x0000003700377308 */ /* 0x000ee60000002400 */
[----:B------:R-:W-:Y:S05]  /*3060*/  HMMA.16816.F32 R76, R12, R40, R76 ;  /* 0x000000280c4c723c */ /* 0x000fea000000184c */
[----:B------:R-:W-:Y:S02]  /*3070*/  MUFU.TANH R56, R56 ;  /* 0x0000003800387308 */ /* 0x000fe40000002400 */
[----:B------:R-:W-:Y:S01]  /*3080*/  FMUL.FTZ R40, R38, c[0x0][0x2ec] ;  /* 0x0000bb0026287a20 */ /* 0x000fe20000410000 */
[----:B------:R-:W-:Y:S01]  /*3090*/  HMMA.16816.F32 R64, R48, R34, R64 ;  /* 0x000000223040723c */ /* 0x000fe20000001840 */
[----:B------:R-:W-:Y:S01]  /*30a0*/  FMUL.FTZ R41, R39, c[0x0][0x2ec] ;  /* 0x0000bb0027297a20 */ /* 0x000fe20000410000 */
[----:B------:R-:W-:Y:S03]  /*30b0*/  LDSM.16.M88.4 R32, [R192+0x5800] ;  /* 0x00580000c020783b */ /* 0x000fe60000000200 */
[----:B------:R-:W3:Y:S01]  /*30c0*/  MUFU.TANH R40, R40 ;  /* 0x0000002800287308 */ /* 0x000ee20000002400 */
[----:B--2---:R-:W2:Y:S02]  /*30d0*/  LDSM.16.M88.4 R36, [R199+0xb800] ;  /* 0x00b80000c724783b */ /* 0x004ea40000000200 */
[----:B------:R-:W-:Y:S02]  /*30e0*/  HMMA.16816.F32 R72, R16, R26, R72 ;  /* 0x0000001a1048723c */ /* 0x000fe40000001848 */
[----:B------:R-:W3:Y:S01]  /*30f0*/  LDSM.16.M88.4 R24, [R192+0x5000] ;  /* 0x00500000c018783b */ /* 0x000ee20000000200 */
[----:B------:R-:W-:-:S04]  /*3100*/  DEPBAR.LE SB0, 0x0 ;  /* 0x000080000000791a */ /* 0x000fc80000000000 */
[----:B------:R-:W2:Y:S01]  /*3110*/  MUFU.TANH R41, R41 ;  /* 0x0000002900297308 */ /* 0x000ea20000002400 */
[C---:B-1----:R-:W-:Y:S07]  /*3120*/  HMMA.16816.F32 R68, R16.reuse, R28, R68 ;  /* 0x0000001c1044723c */ /* 0x042fee0000001844 */
[----:B------:R-:W-:Y:S01]  /*3130*/  SHF.R.S32.HI R29, RZ, 0x2, R0 ;  /* 0x00000002ff1d7819 */ /* 0x000fe20000011400 */
[----:B------:R-:W-:Y:S01]  /*3140*/  HMMA.16816.F32 R64, R16, R30, R64 ;  /* 0x0000001e1040723c */ /* 0x000fe20000001840 */
[----:B------:R-:W-:-:S02]  /*3150*/  IMAD.IADD R0, R101, 0x1, R6 ;  /* 0x0000000165007824 */ /* 0x000fc400078e0206 */
[----:B------:R-:W-:-:S04]  /*3160*/  IADD3 R29, R104, 0x1, R29 ;  /* 0x00000001681d7810 */ /* 0x000fc80007ffe01d */
[----:B------:R-:W-:Y:S01]  /*3170*/  IADD3 R106, R100, R29, -R106 ;  /* 0x0000001d646a7210 */ /* 0x000fe20007ffe86a */
[----:B------:R-:W-:Y:S01]  /*3180*/  HMMA.16816.F32 R72, R12, R42, R72 ;  /* 0x0000002a0c48723c */ /* 0x000fe20000001848 */
[----:B------:R-:W-:Y:S02]  /*3190*/  FMUL.FTZ R18, R22, c[0x0][0x2ec] ;  /* 0x0000bb0016127a20 */ /* 0x000fe40000410000 */
[----:B------:R-:W-:-:S04]  /*31a0*/  IADD3 R29, R106, c[0x0][0x2e8], RZ ;  /* 0x0000ba006a1d7a10 */ /* 0x000fc80007ffe0ff */
[CC--:B------:R-:W-:Y:S01]  /*31b0*/  IMNMX R218, R29.reuse, R100.reuse, PT ;  /* 0x000000641dda7217 */ /* 0x0c0fe20003800200 */
[----:B------:R-:W-:Y:S01]  /*31c0*/  HMMA.16816.F32 R44, R8, R86, R44 ;  /* 0x00000056082c723c */ /* 0x000fe2000000182c */
[----:B------:R-:W-:Y:S07]  /*31d0*/  MUFU.TANH R18, R18 ;  /* 0x0000001200127308 */ /* 0x000fee0000002400 */
[C---:B--2---:R-:W-:Y:S07]  /*31e0*/  HMMA.16816.F32 R68, R12.reuse, R36, R68 ;  /* 0x000000240c44723c */ /* 0x044fee0000001844 */
[----:B------:R-:W-:Y:S01]  /*31f0*/  IADD3 R37, R29, 0x8, RZ ;  /* 0x000000081d257810 */ /* 0x000fe20007ffe0ff */
[----:B------:R-:W-:Y:S03]  /*3200*/  HMMA.16816.F32 R64, R12, R38, R64 ;  /* 0x000000260c40723c */ /* 0x000fe60000001840 */
[----:B------:R-:W-:-:S05]  /*3210*/  IMNMX R212, R37, R100, PT ;  /* 0x0000006425d47217 */ /* 0x000fca0003800200 */
[----:B---3--:R-:W-:Y:S01]  /*3220*/  HMMA.16816.F32 R76, R8, R24, R76 ;  /* 0x00000018084c723c */ /* 0x008fe2000000184c */
[----:B------:R-:W-:Y:S02]  /*3230*/  FMUL.FTZ R42, R44, c[0x0][0x2ec] ;  /* 0x0000bb002c2a7a20 */ /* 0x000fe40000410000 */
[----:B------:R-:W-:-:S04]  /*3240*/  FMUL.FTZ R28, R47, c[0x0][0x2ec] ;  /* 0x0000bb002f1c7a20 */ /* 0x000fc80000410000 */
[----:B------:R-:W-:Y:S01]  /*3250*/  FMUL.FTZ R25, R46, c[0x0][0x2ec] ;  /* 0x0000bb002e197a20 */ /* 0x000fe20000410000 */
[C---:B------:R-:W-:Y:S01]  /*3260*/  HMMA.16816.F32 R68, R8.reuse, R32, R68 ;  /* 0x000000200844723c */ /* 0x040fe20000001844 */
[----:B------:R-:W-:Y:S01]  /*3270*/  FMUL.FTZ R24, R45, c[0x0][0x2ec] ;  /* 0x0000bb002d187a20 */ /* 0x000fe20000410000 */
[----:B------:R-:W1:Y:S06]  /*3280*/  MUFU.TANH R42, R42 ;  /* 0x0000002a002a7308 */ /* 0x000e6c0000002400 */
[C---:B------:R-:W-:Y:S02]  /*3290*/  HMMA.16816.F32 R72, R8.reuse, R26, R72 ;  /* 0x0000001a0848723c */ /* 0x040fe40000001848 */
[----:B------:R-:W2:Y:S05]  /*32a0*/  MUFU.TANH R25, R25 ;  /* 0x0000001900197308 */ /* 0x000eaa0000002400 */
[----:B------:R-:W-:Y:S01]  /*32b0*/  IMAD.IADD R27, R3, 0x1, R224 ;  /* 0x00000001031b7824 */ /* 0x000fe200078e02e0 */
[----:B------:R-:W-:Y:S01]  /*32c0*/  HMMA.16816.F32 R32, R8, R34, R64 ;  /* 0x000000220820723c */ /* 0x000fe20000001840 */
[----:B------:R-:W-:Y:S01]  /*32d0*/  FMUL.FTZ R77, R77, c[0x0][0x2ec] ;  /* 0x0000bb004d4d7a20 */ /* 0x000fe20000410000 */
[----:B------:R-:W3:Y:S01]  /*32e0*/  MUFU.TANH R24, R24 ;  /* 0x0000001800187308 */ /* 0x000ee20000002400 */
[----:B------:R-:W-:Y:S01]  /*32f0*/  FMUL.FTZ R76, R76, c[0x0][0x2ec] ;  /* 0x0000bb004c4c7a20 */ /* 0x000fe20000410000 */
[C---:B------:R-:W-:Y:S01]  /*3300*/  IADD3 R17, R27.reuse, 0x1, RZ ;  /* 0x000000011b117810 */ /* 0x040fe20007ffe0ff */
[----:B------:R-:W-:Y:S01]  /*3310*/  FMUL.FTZ R78, R78, c[0x0][0x2ec] ;  /* 0x0000bb004e4e7a20 */ /* 0x000fe20000410000 */
[----:B------:R-:W-:Y:S01]  /*3320*/  IADD3 R19, R27, 0x8, RZ ;  /* 0x000000081b137810 */ /* 0x000fe20007ffe0ff */
[----:B------:R-:W-:Y:S01]  /*3330*/  FMUL.FTZ R79, R79, c[0x0][0x2ec] ;  /* 0x0000bb004f4f7a20 */ /* 0x000fe20000410000 */
[C---:B------:R-:W-:Y:S01]  /*3340*/  ISETP.GE.AND P4, PT, R17.reuse, R218, PT ;  /* 0x000000da1100720c */ /* 0x040fe20003f86270 */
[----:B------:R-:W-:Y:S01]  /*3350*/  FMUL.FTZ R68, R68, c[0x0][0x2ec] ;  /* 0x0000bb0044447a20 */ /* 0x000fe20000410000 */
[----:B------:R-:W-:Y:S01]  /*3360*/  ISETP.GE.AND P5, PT, R17, R212, PT ;  /* 0x000000d41100720c */ /* 0x000fe20003fa6270 */
[----:B------:R-:W1:Y:S01]  /*3370*/  MUFU.TANH R28, R28 ;  /* 0x0000001c001c7308 */ /* 0x000e620000002400 */
[----:B------:R-:W-:Y:S01]  /*3380*/  IADD3 R17, R27, 0x9, RZ ;  /* 0x000000091b117810 */ /* 0x000fe20007ffe0ff */
        /* <DEDUP_REMOVED lines=9> */
[C---:B------:R-:W-:Y:S01]  /*3420*/  ISETP.GE.AND P3, PT, R19.reuse, R218, PT ;  /* 0x000000da1300720c */ /* 0x040fe20003f66270 */
[----:B------:R-:W-:Y:S01]  /*3430*/  FMUL.FTZ R74, R74, c[0x0][0x2ec] ;  /* 0x0000bb004a4a7a20 */ /* 0x000fe20000410000 */
[----:B------:R-:W-:Y:S01]  /*3440*/  ISETP.GE.AND P1, PT, R19, R212, PT ;  /* 0x000000d41300720c */ /* 0x000fe20003f26270 */
[----:B------:R-:W-:Y:S01]  /*3450*/  FMUL.FTZ R75, R75, c[0x0][0x2ec] ;  /* 0x0000bb004b4b7a20 */ /* 0x000fe20000410000 */
[----:B------:R-:W-:Y:S01]  /*3460*/  IADD3 R19, R27, 0x11, RZ ;  /* 0x000000111b137810 */ /* 0x000fe20007ffe0ff */
[----:B------:R-:W1:Y:S01]  /*3470*/  MUFU.TANH R175, R68 ;  /* 0x0000004400af7308 */ /* 0x000e620000002400 */
[----:B------:R-:W-:Y:S01]  /*3480*/  FSEL R21, R21, -INF , !P4 ;  /* 0xff80000015157808 */ /* 0x000fe20006000000 */
[----:B------:R-:W-:Y:S01]  /*3490*/  FMUL.FTZ R71, R71, c[0x0][0x2ec] ;  /* 0x0000bb0047477a20 */ /* 0x000fe20000410000 */
[----:B------:R-:W-:Y:S01]  /*34a0*/  FSEL R16, R23, -INF , !P5 ;  /* 0xff80000017107808 */ /* 0x000fe20006800000 */
[----:B------:R-:W-:Y:S01]  /*34b0*/  FMUL.FTZ R32, R32, c[0x0][0x2ec] ;  /* 0x0000bb0020207a20 */ /* 0x000fe20000410000 */
[----:B------:R-:W-:Y:S01]  /*34c0*/  FSEL R53, R53, -INF , !P2 ;  /* 0xff80000035357808 */ /* 0x000fe20005000000 */
[----:B------:R-:W-:Y:S01]  /*34d0*/  FMUL.FTZ R34, R34, c[0x0][0x2ec] ;  /* 0x0000bb0022227a20 */ /* 0x000fe20000410000 */
[----:B------:R-:W-:Y:S01]  /*34e0*/  FSEL R6, R55, -INF , !P6 ;  /* 0xff80000037067808 */ /* 0x000fe20007000000 */
[----:B------:R-:W1:Y:S01]  /*34f0*/  MUFU.TANH R171, R76 ;  /* 0x0000004c00ab7308 */ /* 0x000e620000002400 */
[----:B------:R-:W-:Y:S01]  /*3500*/  ISETP.GE.AND P4, PT, R17, R218, PT ;  /* 0x000000da1100720c */ /* 0x000fe20003f86270 */
[----:B------:R-:W-:Y:S01]  /*3510*/  FMUL.FTZ R33, R33, c[0x0][0x2ec] ;  /* 0x0000bb0021217a20 */ /* 0x000fe20000410000 */
[----:B------:R-:W-:Y:S01]  /*3520*/  ISETP.GE.AND P5, PT, R17, R212, PT ;  /* 0x000000d41100720c */ /* 0x000fe20003fa6270 */
[----:B------:R-:W-:Y:S01]  /*3530*/  FMUL.FTZ R35, R35, c[0x0][0x2ec] ;  /* 0x0000bb0023237a20 */ /* 0x000fe20000410000 */
[----:B------:R-:W-:-:S02]  /*3540*/  ISETP.GE.AND P2, PT, R13, R218, PT ;  /* 0x000000da0d00720c */ /* 0x000fc40003f46270 */
[----:B------:R-:W-:Y:S01]  /*3550*/  ISETP.GE.AND P6, PT, R13, R212, PT ;  /* 0x000000d40d00720c */ /* 0x000fe20003fc6270 */
[----:B------:R-:W1:Y:S01]  /*3560*/  MUFU.TANH R168, R78 ;  /* 0x0000004e00a87308 */ /* 0x000e620000002400 */
[----:B------:R-:W-:Y:S02]  /*3570*/  FSEL R17, R52, -INF , !P3 ;  /* 0xff80000034117808 */ /* 0x000fe40005800000 */
[----:B------:R-:W-:Y:S02]  /*3580*/  FSEL R54, R54, -INF , !P1 ;  /* 0xff80000036367808 */ /* 0x000fe40004800000 */
[----:B------:R-:W-:Y:S02]  /*3590*/  IADD3 R13, R27, 0x19, RZ ;  /* 0x000000191b0d7810 */ /* 0x000fe40007ffe0ff */
[C---:B------:R-:W-:Y:S01]  /*35a0*/  ISETP.GE.AND P3, PT, R19.reuse, R218, PT ;  /* 0x000000da1300720c */ /* 0x040fe20003f66270 */
[----:B------:R-:W1:Y:S01]  /*35b0*/  MUFU.TANH R178, R79 ;  /* 0x0000004f00b27308 */ /* 0x000e620000002400 */
[----:B------:R-:W-:-:S02]  /*35c0*/  ISETP.GE.AND P1, PT, R19, R212, PT ;  /* 0x000000d41300720c */ /* 0x000fc40003f26270 */
[----:B------:R-:W-:Y:S02]  /*35d0*/  IADD3 R19, R27, 0x20, RZ ;  /* 0x000000201b137810 */ /* 0x000fe40007ffe0ff */
[----:B------:R-:W-:Y:S02]  /*35e0*/  FSEL R15, R57, -INF , !P4 ;  /* 0xff800000390f7808 */ /* 0x000fe40006000000 */
[----:B------:R-:W-:Y:S01]  /*35f0*/  FSEL R14, R40, -INF , !P5 ;  /* 0xff800000280e7808 */ /* 0x000fe20006800000 */
[----:B------:R-:W1:Y:S01]  /*3600*/  MUFU.TANH R163, R72 ;  /* 0x0000004800a37308 */ /* 0x000e620000002400 */
[C---:B------:R-:W-:Y:S02]  /*3610*/  ISETP.GE.AND P4, PT, R13.reuse, R218, PT ;  /* 0x000000da0d00720c */ /* 0x040fe40003f86270 */
[----:B------:R-:W-:Y:S02]  /*3620*/  ISETP.GE.AND P5, PT, R13, R212, PT ;  /* 0x000000d40d00720c */ /* 0x000fe40003fa6270 */
[----:B------:R-:W-:-:S02]  /*3630*/  FSEL R13, R56, -INF , !P3 ;  /* 0xff800000380d7808 */ /* 0x000fc40005800000 */
[----:B------:R-:W-:Y:S01]  /*3640*/  FSEL R12, R41, -INF , !P1 ;  /* 0xff800000290c7808 */ /* 0x000fe20004800000 */
[----:B------:R-:W-:Y:S01]  /*3650*/  MUFU.TANH R169, R73 ;  /* 0x0000004900a97308 */ /* 0x000fe20000002400 */
[----:B------:R-:W-:Y:S02]  /*3660*/  IADD3 R9, R27, 0x21, RZ ;  /* 0x000000211b097810 */ /* 0x000fe40007ffe0ff */
[C---:B------:R-:W-:Y:S02]  /*3670*/  ISETP.GE.AND P3, PT, R19.reuse, R218, PT ;  /* 0x000000da1300720c */ /* 0x040fe40003f66270 */
[----:B------:R-:W-:Y:S02]  /*3680*/  ISETP.GE.AND P1, PT, R19, R212, PT ;  /* 0x000000d41300720c */ /* 0x000fe40003f26270 */
[----:B------:R-:W-:Y:S01]  /*3690*/  IADD3 R19, R27, 0x28, RZ ;  /* 0x000000281b137810 */ /* 0x000fe20007ffe0ff */
[----:B------:R-:W4:Y:S01]  /*36a0*/  MUFU.TANH R170, R74 ;  /* 0x0000004a00aa7308 */ /* 0x000f220000002400 */
[----:B-1----:R-:W-:-:S02]  /*36b0*/  FSEL R11, R42, -INF , !P2 ;  /* 0xff8000002a0b7808 */ /* 0x002fc40005000000 */
[----:B--2---:R-:W-:Y:S02]  /*36c0*/  FSEL R10, R25, -INF , !P6 ;  /* 0xff800000190a7808 */ /* 0x004fe40007000000 */
[C---:B------:R-:W-:Y:S02]  /*36d0*/  ISETP.GE.AND P2, PT, R9.reuse, R218, PT ;  /* 0x000000da0900720c */ /* 0x040fe40003f46270 */
[----:B------:R-:W-:Y:S01]  /*36e0*/  ISETP.GE.AND P6, PT, R9, R212, PT ;  /* 0x000000d40900720c */ /* 0x000fe20003fc6270 */
[----:B------:R-:W1:Y:S01]  /*36f0*/  MUFU.TANH R176, R75 ;  /* 0x0000004b00b07308 */ /* 0x000e620000002400 */
[----:B---3--:R-:W-:Y:S02]  /*3700*/  FSEL R9, R24, -INF , !P4 ;  /* 0xff80000018097808 */ /* 0x008fe40006000000 */
[----:B------:R-:W-:Y:S02]  /*3710*/  FSEL R8, R28, -INF , !P5 ;  /* 0xff8000001c087808 */ /* 0x000fe40006800000 */
[----:B------:R-:W-:-:S02]  /*3720*/  ISETP.GE.AND P4, PT, R19, R218, PT ;  /* 0x000000da1300720c */ /* 0x000fc40003f86270 */
[----:B------:R-:W-:Y:S01]  /*3730*/  ISETP.GE.AND P5, PT, R19, R212, PT ;  /* 0x000000d41300720c */ /* 0x000fe20003fa6270 */
[----:B------:R-:W-:Y:S01]  /*3740*/  MUFU.TANH R173, R69 ;  /* 0x0000004500ad7308 */ /* 0x000fe20000002400 */
[----:B------:R-:W-:Y:S02]  /*3750*/  IADD3 R19, R27, 0x30, RZ ;  /* 0x000000301b137810 */ /* 0x000fe40007ffe0ff */
[----:B------:R-:W-:Y:S02]  /*3760*/  FSEL R165, R165, -INF , !P2 ;  /* 0xff800000a5a57808 */ /* 0x000fe40005000000 */
[----:B------:R-:W-:Y:S02]  /*3770*/  ISETP.GE.AND P2, PT, R19, R218, PT ;  /* 0x000000da1300720c */ /* 0x000fe40003f46270 */
[----:B------:R-:W-:Y:S01]  /*3780*/  IADD3 R23, R27, 0x29, RZ ;  /* 0x000000291b177810 */ /* 0x000fe20007ffe0ff */
[----:B------:R-:W2:Y:S01]  /*3790*/  MUFU.TANH R172, R70 ;  /* 0x0000004600ac7308 */ /* 0x000ea20000002400 */
[----:B------:R-:W-:-:S02]  /*37a0*/  FSEL R175, R175, -INF , !P2 ;  /* 0xff800000afaf7808 */ /* 0x000fc40005000000 */
[----:B------:R-:W-:Y:S02]  /*37b0*/  ISETP.GT.AND P2, PT, R133, 0x1, PT ;  /* 0x000000018500780c */ /* 0x000fe40003f44270 */
[----:B------:R-:W-:Y:S02]  /*37c0*/  FSEL R171, R171, -INF , !P3 ;  /* 0xff800000abab7808 */ /* 0x000fe40005800000 */
[----:B------:R-:W-:Y:S01]  /*37d0*/  FSEL R168, R168, -INF , !P1 ;  /* 0xff800000a8a87808 */ /* 0x000fe20004800000 */
[----:B------:R-:W3:Y:S01]  /*37e0*/  MUFU.TANH R142, R71 ;  /* 0x00000047008e7308 */ /* 0x000ee20000002400 */
[----:B------:R-:W-:Y:S02]  /*37f0*/  FSEL R178, R178, -INF , !P6 ;  /* 0xff800000b2b27808 */ /* 0x000fe40007000000 */
[C---:B------:R-:W-:Y:S02]  /*3800*/  ISETP.GE.AND P3, PT, R23.reuse, R218, PT ;  /* 0x000000da1700720c */ /* 0x040fe40003f66270 */
[----:B------:R-:W-:-:S02]  /*3810*/  ISETP.GE.AND P1, PT, R23, R212, PT ;  /* 0x000000d41700720c */ /* 0x000fc40003f26270 */
[----:B------:R-:W-:Y:S01]  /*3820*/  ISETP.GE.AND P6, PT, R19, R212, PT ;  /* 0x000000d41300720c */ /* 0x000fe20003fc6270 */
[----:B------:R-:W2:Y:S01]  /*3830*/  MUFU.TANH R143, R32 ;  /* 0x00000020008f7308 */ /* 0x000ea20000002400 */
[C---:B------:R-:W-:Y:S02]  /*3840*/  IADD3 R23, R27.reuse, 0x31, RZ ;  /* 0x000000311b177810 */ /* 0x040fe40007ffe0ff */
[----:B------:R-:W-:Y:S02]  /*3850*/  IADD3 R19, R27, 0x38, RZ ;  /* 0x000000381b137810 */ /* 0x000fe40007ffe0ff */
[----:B------:R-:W-:Y:S02]  /*3860*/  FSEL R163, R163, -INF , !P4 ;  /* 0xff800000a3a37808 */ /* 0x000fe40006000000 */
[----:B----4-:R-:W-:Y:S01]  /*3870*/  FSEL R170, R170, -INF , !P5 ;  /* 0xff800000aaaa7808 */ /* 0x010fe20006800000 */
[----:B------:R-:W4:Y:S01]  /*3880*/  MUFU.TANH R140, R34 ;  /* 0x00000022008c7308 */ /* 0x000f220000002400 */
[----:B------:R-:W-:-:S02]  /*3890*/  FSEL R169, R169, -INF , !P3 ;  /* 0xff800000a9a97808 */ /* 0x000fc40005800000 */
[----:B-1----:R-:W-:Y:S01]  /*38a0*/  FSEL R176, R176, -INF , !P1 ;  /* 0xff800000b0b07808 */ /* 0x002fe20004800000 */
[----:B------:R-:W-:Y:S01]  /*38b0*/  BAR.SYNC.DEFER_BLOCKING 0x0 ;  /* 0x0000000000007b1d */ /* 0x000fe20000010000 */
[C---:B------:R-:W-:Y:S02]  /*38c0*/  ISETP.GE.AND P4, PT, R23.reuse, R218, PT ;  /* 0x000000da1700720c */ /* 0x040fe40003f86270 */
[----:B------:R-:W-:Y:S02]  /*38d0*/  ISETP.GE.AND P5, PT, R23, R212, PT ;  /* 0x000000d41700720c */ /* 0x000fe40003fa6270 */
[C---:B------:R-:W-:Y:S01]  /*38e0*/  ISETP.GE.AND P3, PT, R19.reuse, R218, PT ;  /* 0x000000da1300720c */ /* 0x040fe20003f66270 */
[----:B------:R-:W1:Y:S01]  /*38f0*/  MUFU.TANH R141, R33 ;  /* 0x00000021008d7308 */ /* 0x000e620000002400 */
[----:B------:R-:W-:Y:S02]  /*3900*/  ISETP.GE.AND P1, PT, R19, R212, PT ;  /* 0x000000d41300720c */ /* 0x000fe40003f26270 */
[----:B------:R-:W-:-:S02]  /*3910*/  IADD3 R19, R27, 0x39, RZ ;  /* 0x000000391b137810 */ /* 0x000fc40007ffe0ff */
[----:B--2---:R-:W-:Y:S02]  /*3920*/  FSEL R172, R172, -INF , !P6 ;  /* 0xff800000acac7808 */ /* 0x004fe40007000000 */
[----:B------:R-:W-:Y:S01]  /*3930*/  FSEL R173, R173, -INF , !P4 ;  /* 0xff800000adad7808 */ /* 0x000fe20006000000 */
[----:B------:R-:W2:Y:S01]  /*3940*/  MUFU.TANH R166, R35 ;  /* 0x0000002300a67308 */ /* 0x000ea20000002400 */
[----:B---3--:R-:W-:Y:S02]  /*3950*/  FSEL R142, R142, -INF , !P5 ;  /* 0xff8000008e8e7808 */ /* 0x008fe40006800000 */
[----:B------:R-:W-:Y:S02]  /*3960*/  FSEL R143, R143, -INF , !P3 ;  /* 0xff8000008f8f7808 */ /* 0x000fe40005800000 */
[----:B----4-:R-:W-:Y:S02]  /*3970*/  FSEL R140, R140, -INF , !P1 ;  /* 0xff8000008c8c7808 */ /* 0x010fe40004800000 */
[----:B------:R-:W-:-:S02]  /*3980*/  ISETP.GE.AND P6, PT, R27, R218, PT ;  /* 0x000000da1b00720c */ /* 0x000fc40003fc6270 */
[----:B------:R-:W-:Y:S02]  /*3990*/  ISETP.GE.AND P4, PT, R27, R212, PT ;  /* 0x000000d41b00720c */ /* 0x000fe40003f86270 */
[C---:B------:R-:W-:Y:S02]  /*39a0*/  ISETP.GE.AND P5, PT, R19.reuse, R218, PT ;  /* 0x000000da1300720c */ /* 0x040fe40003fa6270 */
[----:B------:R-:W-:Y:S02]  /*39b0*/  ISETP.GE.AND P3, PT, R19, R212, PT ;  /* 0x000000d41300720c */ /* 0x000fe40003f66270 */
[----:B------:R-:W-:Y:S02]  /*39c0*/  @!P2 LEA R216, P1, R134, c[0x0][0x168], 0x1 ;  /* 0x00005a0086d8aa11 */ /* 0x000fe400078208ff */
[----:B------:R-:W-:Y:S02]  /*39d0*/  FSEL R20, R20, -INF , !P6 ;  /* 0xff80000014147808 */ /* 0x000fe40007000000 */
[----:B------:R-:W-:-:S02]  /*39e0*/  @!P2 LEA.HI.X R217, R134, c[0x0][0x16c], R135, 0x1, P1 ;  /* 0x00005b0086d9aa11 */ /* 0x000fc400008f0c87 */
[----:B------:R-:W-:Y:S02]  /*39f0*/  FSEL R18, R18, -INF , !P4 ;  /* 0xff80000012127808 */ /* 0x000fe40006000000 */
[----:B-1----:R-:W-:Y:S02]  /*3a00*/  FSEL R141, R141, -INF , !P5 ;  /* 0xff8000008d8d7808 */ /* 0x002fe40006800000 */
[----:B--2---:R-:W-:Y:S01]  /*3a10*/  FSEL R166, R166, -INF , !P3 ;  /* 0xff800000a6a67808 */ /* 0x004fe20005800000 */
[----:B------:R-:W-:Y:S05]  /*3a20*/  @!P2 BRA `(.L_x_2077) ;  /* 0x000005900000a947 */ /* 0x000fea0003800000 */
[----:B------:R-:W-:Y:S05]  /*3a30*/  @!P0 BRA `(.L_x_2078) ;  /* 0x0000039000008947 */ /* 0x000fea0003800000 */
[----:B------:R-:W1:Y:S01]  /*3a40*/  I2F.RP R19, R4 ;  /* 0x0000000400137306 */ /* 0x000e620000209400 */
[----:B------:R-:W-:Y:S02]  /*3a50*/  IADD3 R26, R3, -0x40, RZ ;  /* 0xffffffc0031a7810 */ /* 0x000fe40007ffe0ff */
[----:B------:R-:W-:Y:S02]  /*3a60*/  IABS R24, R3 ;  /* 0x0000000300187213 */ /* 0x000fe40000000000 */
[----:B------:R-:W-:-:S02]  /*3a70*/  IABS R22, R26 ;  /* 0x0000001a00167213 */ /* 0x000fc40000000000 */
        /* <DEDUP_REMOVED lines=53> */
.L_x_2078:
[----:B------:R-:W-:-:S04]  /*3dd0*/  LEA R3, -R2, RZ, 0x6 ;  /* 0x000000ff02037211 */ /* 0x000fc800078e31ff */
[----:B------:R-:W-:Y:S02]  /*3de0*/  SHF.R.S32.HI R4, RZ, 0x1f, R3 ;  /* 0x0000001fff047819 */ /* 0x000fe40000011403 */
.L_x_2079:
        /* <DEDUP_REMOVED lines=29> */
.L_x_2077:
        /* <DEDUP_REMOVED lines=85> */
[----:B------:R-:W-:Y:S01]  /*4510*/  LDSM.16.MT88.4 R24, [R198+0xe800] ;  /* 0x00e80000c618783b */ /* 0x000fe20000004200 */
        /* <DEDUP_REMOVED lines=281> */
.L_x_2081:
[----:B------:R-:W-:-:S05]  /*56b0*/  IMAD.MOV.U32 R9, RZ, RZ, c[0x0][0x1a0] ;  /* 0x00006800ff097624 */ /* 0x000fca00078e00ff */
[----:B------:R-:W-:-:S04]  /*56c0*/  LEA R9, -R9, RZ, 0x6 ;  /* 0x000000ff09097211 */ /* 0x000fc800078e31ff */
[----:B------:R-:W-:Y:S02]  /*56d0*/  SHF.R.S32.HI R8, RZ, 0x1f, R9 ;  /* 0x0000001fff087819 */ /* 0x000fe40000011409 */
.L_x_2082:
        /* <DEDUP_REMOVED lines=44> */
[----:B------:R-:W4:Y:S04]  /*59a0*/  LDSM.16.M88.4 R12, [R205+0x6000] ;  /* 0x00600000cd0c783b */ /* 0x000f280000000200 */
[----:B------:R-:W1:Y:S04]  /*59b0*/  LDSM.16.M88.4 R140, [R205+0x6800] ;  /* 0x00680000cd8c783b */ /* 0x000e680000000200 */
[----:B------:R-:W1:Y:S04]  /*59c0*/  LDSM.16.M88.4 R160, [R205+0x7000] ;  /* 0x00700000cda0783b */ /* 0x000e680000000200 */
[----:B------:R-:W1:Y:S04]  /*59d0*/  LDSM.16.M88.4 R148, [R205+0x7800] ;  /* 0x00780000cd94783b */ /* 0x000e680000000200 */
[----:B--2---:R-:W-:Y:S04]  /*59e0*/  LDSM.16.M88.4 R8, [R204] ;  /* 0x00000000cc08783b */ /* 0x004fe80000000200 */
[----:B------:R-:W2:Y:S04]  /*59f0*/  LDSM.16.M88.4 R144, [R203] ;  /* 0x00000000cb90783b */ /* 0x000ea80000000200 */
[----:B------:R-:W2:Y:S04]  /*5a00*/  LDSM.16.M88.4 R32, [R195] ;  /* 0x00000000c320783b */ /* 0x000ea80000000200 */
[----:B-----5:R-:W5:Y:S04]  /*5a10*/  LDSM.16.M88.4 R20, [R193] ;  /* 0x00000000c114783b */ /* 0x020f680000000200 */
[----:B------:R-:W-:Y:S04]  /*5a20*/  LDSM.16.M88.4 R136, [R202] ;  /* 0x00000000ca88783b */ /* 0x000fe80000000200 */
[----:B---3--:R-:W3:Y:S01]  /*5a30*/  LDSM.16.M88.4 R4, [R199+0x6000] ;  /* 0x00600000c704783b */ /* 0x008ee20000000200 */
[C---:B----4-:R-:W-:Y:S03]  /*5a40*/  HMMA.16816.F32 R16, R152.reuse, R12, RZ ;  /* 0x0000000c9810723c */ /* 0x050fe600000018ff */
[----:B------:R-:W4:Y:S04]  /*5a50*/  LDSM.16.M88.4 R24, [R194] ;  /* 0x00000000c218783b */ /* 0x000f280000000200 */
[----:B------:R-:W2:Y:S01]  /*5a60*/  LDSM.16.M88.4 R168, [R199+0x6800] ;  /* 0x00680000c7a8783b */ /* 0x000ea20000000200 */
[C---:B------:R-:W-:Y:S03]  /*5a70*/  HMMA.16816.F32 R12, R152.reuse, R14, RZ ;  /* 0x0000000e980c723c */ /* 0x040fe600000018ff */
[----:B------:R-:W-:Y:S04]  /*5a80*/  LDSM.16.M88.4 R176, [R192+0x800] ;  /* 0x00080000c0b0783b */ /* 0x000fe80000000200 */
[----:B------:R-:W-:Y:S01]  /*5a90*/  LDSM.16.M88.4 R172, [R192+0x1000] ;  /* 0x00100000c0ac783b */ /* 0x000fe20000000200 */
[C---:B-1----:R-:W-:Y:S03]  /*5aa0*/  HMMA.16816.F32 R28, R152.reuse, R140, RZ ;  /* 0x0000008c981c723c */ /* 0x042fe600000018ff */
[----:B------:R-:W-:Y:S04]  /*5ab0*/  LDSM.16.M88.4 R220, [R205+0xa800] ;  /* 0x00a80000cddc783b */ /* 0x000fe80000000200 */
[----:B------:R-:W0:Y:S01]  /*5ac0*/  LDGDEPBAR ;  /* 0x00000000000079af */ /* 0x000e220000000000 */
[C---:B------:R-:W-:Y:S08]  /*5ad0*/  HMMA.16816.F32 R164, R152.reuse, R160, RZ ;  /* 0x000000a098a4723c */ /* 0x040ff000000018ff */
[C---:B------:R-:W-:Y:S08]  /*5ae0*/  HMMA.16816.F32 R140, R152.reuse, R142, RZ ;  /* 0x0000008e988c723c */ /* 0x040ff000000018ff */
[C---:B------:R-:W-:Y:S08]  /*5af0*/  HMMA.16816.F32 R160, R152.reuse, R162, RZ ;  /* 0x000000a298a0723c */ /* 0x040ff000000018ff */
[C---:B------:R-:W-:Y:S08]  /*5b00*/  HMMA.16816.F32 R156, R152.reuse, R148, RZ ;  /* 0x00000094989c723c */ /* 0x040ff000000018ff */
[----:B------:R-:W-:Y:S01]  /*5b10*/  HMMA.16816.F32 R152, R152, R150, RZ ;  /* 0x000000969898723c */ /* 0x000fe200000018ff */
[----:B------:R-:W-:Y:S07]  /*5b20*/  LDSM.16.M88.4 R148, [R199+0x7000] ;  /* 0x00700000c794783b */ /* 0x000fee0000000200 */
[C---:B--2---:R-:W-:Y:S08]  /*5b30*/  HMMA.16816.F32 R16, R8.reuse, R144, R16 ;  /* 0x000000900810723c */ /* 0x044ff00000001810 */
[C---:B------:R-:W-:Y:S01]  /*5b40*/  HMMA.16816.F32 R12, R8.reuse, R146, R12 ;  /* 0x00000092080c723c */ /* 0x040fe2000000180c */
[----:B------:R-:W-:Y:S07]  /*5b50*/  LDSM.16.M88.4 R144, [R199+0x7800] ;  /* 0x00780000c790783b */ /* 0x000fee0000000200 */
[C---:B------:R-:W-:Y:S08]  /*5b60*/  HMMA.16816.F32 R28, R8.reuse, R32, R28 ;  /* 0x00000020081c723c */ /* 0x040ff0000000181c */
[C---:B------:R-:W-:Y:S01]  /*5b70*/  HMMA.16816.F32 R140, R8.reuse, R34, R140 ;  /* 0x00000022088c723c */ /* 0x040fe2000000188c */
[----:B------:R-:W-:Y:S07]  /*5b80*/  LDSM.16.M88.4 R32, [R192] ;  /* 0x00000000c020783b */ /* 0x000fee0000000200 */
[C---:B-----5:R-:W-:Y:S08]  /*5b90*/  HMMA.16816.F32 R156, R8.reuse, R20, R156 ;  /* 0x00000014089c723c */ /* 0x060ff0000000189c */
[----:B------:R-:W-:Y:S01]  /*5ba0*/  HMMA.16816.F32 R152, R8, R22, R152 ;  /* 0x000000160898723c */ /* 0x000fe20000001898 */
[----:B------:R-:W1:Y:S07]  /*5bb0*/  LDSM.16.M88.4 R20, [R201] ;  /* 0x00000000c914783b */ /* 0x000e6e0000000200 */
[C---:B---3--:R-:W-:Y:S08]  /*5bc0*/  HMMA.16816.F32 R16, R136.reuse, R4, R16 ;  /* 0x000000048810723c */ /* 0x048ff00000001810 */
[----:B------:R-:W-:Y:S01]  /*5bd0*/  HMMA.16816.F32 R12, R136, R6, R12 ;  /* 0x00000006880c723c */ /* 0x000fe2000000180c */
[----:B------:R-:W-:Y:S07]  /*5be0*/  LDSM.16.M88.4 R4, [R206+0x2000] ;  /* 0x00200000ce04783b */ /* 0x000fee0000000200 */
[C---:B----4-:R-:W-:Y:S08]  /*5bf0*/  HMMA.16816.F32 R164, R8.reuse, R24, R164 ;  /* 0x0000001808a4723c */ /* 0x050ff000000018a4 */
[----:B------:R-:W-:Y:S01]  /*5c00*/  HMMA.16816.F32 R160, R8, R26, R160 ;  /* 0x0000001a08a0723c */ /* 0x000fe200000018a0 */
[----:B------:R-:W2:Y:S04]  /*5c10*/  LDSM.16.M88.4 R8, [R205+0x8000] ;  /* 0x00800000cd08783b */ /* 0x000ea80000000200 */
[----:B------:R-:W3:Y:S03]  /*5c20*/  LDSM.16.M88.4 R24, [R192+0x1800] ;  /* 0x00180000c018783b */ /* 0x000ee60000000200 */
[C---:B------:R-:W-:Y:S08]  /*5c30*/  HMMA.16816.F32 R28, R136.reuse, R168, R28 ;  /* 0x000000a8881c723c */ /* 0x040ff0000000181c */
[----:B------:R-:W-:Y:S01]  /*5c40*/  HMMA.16816.F32 R140, R136, R170, R140 ;  /* 0x000000aa888c723c */ /* 0x000fe2000000188c */
[----:B------:R-:W4:Y:S07]  /*5c50*/  LDSM.16.M88.4 R168, [R205+0x8800] ;  /* 0x00880000cda8783b */ /* 0x000f2e0000000200 */
[C---:B-1----:R-:W-:Y:S08]  /*5c60*/  HMMA.16816.F32 R16, R20.reuse, R32, R16 ;  /* 0x000000201410723c */ /* 0x042ff00000001810 */
[----:B------:R-:W-:Y:S01]  /*5c70*/  HMMA.16816.F32 R12, R20, R34, R12 ;  /* 0x00000022140c723c */ /* 0x000fe2000000180c */
[----:B------:R-:W-:Y:S07]  /*5c80*/  LDSM.16.M88.4 R32, [R191] ;  /* 0x00000000bf20783b */ /* 0x000fee0000000200 */
[C---:B------:R-:W-:Y:S08]  /*5c90*/  HMMA.16816.F32 R164, R136.reuse, R148, R164 ;  /* 0x0000009488a4723c */ /* 0x040ff000000018a4 */
[C---:B------:R-:W-:Y:S01]  /*5ca0*/  HMMA.16816.F32 R160, R136.reuse, R150, R160 ;  /* 0x0000009688a0723c */ /* 0x040fe200000018a0 */
[----:B------:R-:W-:Y:S07]  /*5cb0*/  LDSM.16.M88.4 R148, [R205+0x9000] ;  /* 0x00900000cd94783b */ /* 0x000fee0000000200 */
[C---:B------:R-:W-:Y:S08]  /*5cc0*/  HMMA.16816.F32 R156, R136.reuse, R144, R156 ;  /* 0x00000090889c723c */ /* 0x040ff0000000189c */
[----:B------:R-:W-:Y:S01]  /*5cd0*/  HMMA.16816.F32 R152, R136, R146, R152 ;  /* 0x000000928898723c */ /* 0x000fe20000001898 */
[----:B------:R-:W1:Y:S04]  /*5ce0*/  LDSM.16.M88.4 R136, [R204+0x2000] ;  /* 0x00200000cc88783b */ /* 0x000e680000000200 */
[----:B------:R-:W5:Y:S03]  /*5cf0*/  LDSM.16.M88.4 R144, [R205+0x9800] ;  /* 0x00980000cd90783b */ /* 0x000f660000000200 */
[C---:B------:R-:W-:Y:S08]  /*5d00*/  HMMA.16816.F32 R28, R20.reuse, R176, R28 ;  /* 0x000000b0141c723c */ /* 0x040ff0000000181c */
[----:B------:R-:W-:Y:S01]  /*5d10*/  HMMA.16816.F32 R140, R20, R178, R140 ;  /* 0x000000b2148c723c */ /* 0x000fe2000000188c */
[----:B------:R-:W-:Y:S07]  /*5d20*/  LDSM.16.M88.4 R176, [R201+0x2000] ;  /* 0x00200000c9b0783b */ /* 0x000fee0000000200 */
[C---:B--2---:R-:W-:Y:S08]  /*5d30*/  HMMA.16816.F32 R16, R4.reuse, R8, R16 ;  /* 0x000000080410723c */ /* 0x044ff00000001810 */
[----:B------:R-:W-:Y:S01]  /*5d40*/  HMMA.16816.F32 R12, R4, R10, R12 ;  /* 0x0000000a040c723c */ /* 0x000fe2000000180c */
[----:B------:R-:W-:Y:S07]  /*5d50*/  LDSM.16.M88.4 R8, [R189] ;  /* 0x00000000bd08783b */ /* 0x000fee0000000200 */
[C---:B------:R-:W-:Y:S08]  /*5d60*/  HMMA.16816.F32 R164, R20.reuse, R172, R164 ;  /* 0x000000ac14a4723c */ /* 0x040ff000000018a4 */
[C---:B------:R-:W-:Y:S01]  /*5d70*/  HMMA.16816.F32 R160, R20.reuse, R174, R160 ;  /* 0x000000ae14a0723c */ /* 0x040fe200000018a0 */
[----:B------:R-:W-:Y:S07]  /*5d80*/  LDSM.16.M88.4 R172, [R199+0x8000] ;  /* 0x00800000c7ac783b */ /* 0x000fee0000000200 */
[C---:B---3--:R-:W-:Y:S08]  /*5d90*/  HMMA.16816.F32 R156, R20.reuse, R24, R156 ;  /* 0x00000018149c723c */ /* 0x048ff0000000189c */
[----:B------:R-:W-:Y:S01]  /*5da0*/  HMMA.16816.F32 R152, R20, R26, R152 ;  /* 0x0000001a1498723c */ /* 0x000fe20000001898 */
[----:B------:R-:W2:Y:S04]  /*5db0*/  LDSM.16.M88.4 R24, [R190] ;  /* 0x00000000be18783b */ /* 0x000ea80000000200 */
[----:B------:R-:W3:Y:S03]  /*5dc0*/  LDSM.16.M88.4 R20, [R202+0x2000] ;  /* 0x00200000ca14783b */ /* 0x000ee60000000200 */
[C---:B----4-:R-:W-:Y:S08]  /*5dd0*/  HMMA.16816.F32 R28, R4.reuse, R168, R28 ;  /* 0x000000a8041c723c */ /* 0x050ff0000000181c */
[----:B------:R-:W-:Y:S01]  /*5de0*/  HMMA.16816.F32 R140, R4, R170, R140 ;  /* 0x000000aa048c723c */ /* 0x000fe2000000188c */
[----:B------:R-:W-:Y:S07]  /*5df0*/  LDSM.16.M88.4 R168, [R199+0x9000] ;  /* 0x00900000c7a8783b */ /* 0x000fee0000000200 */
[C---:B-1----:R-:W-:Y:S08]  /*5e00*/  HMMA.16816.F32 R16, R136.reuse, R32, R16 ;  /* 0x000000208810723c */ /* 0x042ff00000001810 */
[----:B------:R-:W-:Y:S01]  /*5e10*/  HMMA.16816.F32 R12, R136, R34, R12 ;  /* 0x00000022880c723c */ /* 0x000fe2000000180c */
[----:B------:R-:W-:Y:S07]  /*5e20*/  LDSM.16.M88.4 R32, [R192+0x2000] ;  /* 0x00200000c020783b */ /* 0x000fee0000000200 */
[C---:B------:R-:W-:Y:S08]  /*5e30*/  HMMA.16816.F32 R164, R4.reuse, R148, R164 ;  /* 0x0000009404a4723c */ /* 0x040ff000000018a4 */
[C---:B------:R-:W-:Y:S01]  /*5e40*/  HMMA.16816.F32 R160, R4.reuse, R150, R160 ;  /* 0x0000009604a0723c */ /* 0x040fe200000018a0 */
[----:B------:R-:W-:Y:S07]  /*5e50*/  LDSM.16.M88.4 R148, [R206+0x4000] ;  /* 0x00400000ce94783b */ /* 0x000fee0000000200 */
[C---:B-----5:R-:W-:Y:S08]  /*5e60*/  HMMA.16816.F32 R156, R4.reuse, R144, R156 ;  /* 0x00000090049c723c */ /* 0x060ff0000000189c */
[----:B------:R-:W-:Y:S01]  /*5e70*/  HMMA.16816.F32 R152, R4, R146, R152 ;  /* 0x000000920498723c */ /* 0x000fe20000001898 */
[----:B------:R-:W1:Y:S04]  /*5e80*/  LDSM.16.M88.4 R4, [R199+0x8800] ;  /* 0x00880000c704783b */ /* 0x000e680000000200 */
[----:B------:R-:W4:Y:S03]  /*5e90*/  LDSM.16.M88.4 R144, [R188] ;  /* 0x00000000bc90783b */ /* 0x000f260000000200 */
[C---:B--2---:R-:W-:Y:S08]  /*5ea0*/  HMMA.16816.F32 R28, R136.reuse, R24, R28 ;  /* 0x00000018881c723c */ /* 0x044ff0000000181c */
[----:B------:R-:W-:Y:S01]  /*5eb0*/  HMMA.16816.F32 R140, R136, R26, R140 ;  /* 0x0000001a888c723c */ /* 0x000fe2000000188c */
[----:B------:R-:W-:Y:S07]  /*5ec0*/  LDSM.16.M88.4 R24, [R199+0x9800] ;  /* 0x00980000c718783b */ /* 0x000fee0000000200 */
[C---:B---3--:R-:W-:Y:S08]  /*5ed0*/  HMMA.16816.F32 R16, R20.reuse, R172, R16 ;  /* 0x000000ac1410723c */ /* 0x048ff00000001810 */
[----:B------:R-:W-:Y:S01]  /*5ee0*/  HMMA.16816.F32 R12, R20, R174, R12 ;  /* 0x000000ae140c723c */ /* 0x000fe2000000180c */
[----:B------:R-:W-:Y:S07]  /*5ef0*/  LDSM.16.M88.4 R172, [R192+0x3000] ;  /* 0x00300000c0ac783b */ /* 0x000fee0000000200 */
[C---:B------:R-:W-:Y:S08]  /*5f00*/  HMMA.16816.F32 R164, R136.reuse, R8, R164 ;  /* 0x0000000888a4723c */ /* 0x040ff000000018a4 */
[----:B------:R-:W-:Y:S01]  /*5f10*/  HMMA.16816.F32 R160, R136, R10, R160 ;  /* 0x0000000a88a0723c */ /* 0x000fe200000018a0 */
[----:B------:R-:W2:Y:S07]  /*5f20*/  LDSM.16.M88.4 R8, [R205+0xa000] ;  /* 0x00a00000cd08783b */ /* 0x000eae0000000200 */
[C---:B-1----:R-:W-:Y:S08]  /*5f30*/  HMMA.16816.F32 R28, R20.reuse, R4, R28 ;  /* 0x00000004141c723c */ /* 0x042ff0000000181c */
[----:B------:R-:W-:Y:S01]  /*5f40*/  HMMA.16816.F32 R140, R20, R6, R140 ;  /* 0x00000006148c723c */ /* 0x000fe2000000188c */
[----:B------:R-:W1:Y:S07]  /*5f50*/  LDSM.16.M88.4 R4, [R192+0x2800] ;  /* 0x00280000c004783b */ /* 0x000e6e0000000200 */
[C---:B------:R-:W-:Y:S08]  /*5f60*/  HMMA.16816.F32 R16, R176.reuse, R32, R16 ;  /* 0x00000020b010723c */ /* 0x040ff00000001810 */
[----:B------:R-:W-:Y:S01]  /*5f70*/  HMMA.16816.F32 R12, R176, R34, R12 ;  /* 0x00000022b00c723c */ /* 0x000fe2000000180c */
[----:B------:R-:W-:Y:S07]  /*5f80*/  LDSM.16.M88.4 R32, [R186] ;  /* 0x00000000ba20783b */ /* 0x000fee0000000200 */
[C---:B----4-:R-:W-:Y:S08]  /*5f90*/  HMMA.16816.F32 R156, R136.reuse, R144, R156 ;  /* 0x00000090889c723c */ /* 0x050ff0000000189c */
[----:B------:R-:W-:Y:S01]  /*5fa0*/  HMMA.16816.F32 R152, R136, R146, R152 ;  /* 0x000000928898723c */ /* 0x000fe20000001898 */
[----:B------:R-:W-:Y:S04]  /*5fb0*/  LDSM.16.M88.4 R136, [R204+0x4000] ;  /* 0x00400000cc88783b */ /* 0x000fe80000000200 */
[----:B------:R-:W3:Y:S03]  /*5fc0*/  LDSM.16.M88.4 R144, [R187] ;  /* 0x00000000bb90783b */ /* 0x000ee60000000200 */
[C---:B--2---:R-:W-:Y:S08]  /*5fd0*/  HMMA.16816.F32 R16, R148.reuse, R8, R16 ;  /* 0x000000089410723c */ /* 0x044ff00000001810 */
[----:B------:R-:W-:Y:S01]  /*5fe0*/  HMMA.16816.F32 R12, R148, R10, R12 ;  /* 0x0000000a940c723c */ /* 0x000fe2000000180c */
[----:B------:R-:W-:Y:S07]  /*5ff0*/  LDSM.16.M88.4 R8, [R201+0x4000] ;  /* 0x00400000c908783b */ /* 0x000fee0000000200 */
[C---:B------:R-:W-:Y:S08]  /*6000*/  HMMA.16816.F32 R164, R20.reuse, R168, R164 ;  /* 0x000000a814a4723c */ /* 0x040ff000000018a4 */
[C---:B------:R-:W-:Y:S01]  /*6010*/  HMMA.16816.F32 R160, R20.reuse, R170, R160 ;  /* 0x000000aa14a0723c */ /* 0x040fe200000018a0 */
[----:B------:R-:W-:Y:S07]  /*6020*/  LDSM.16.M88.4 R168, [R192+0x3800] ;  /* 0x00380000c0a8783b */ /* 0x000fee0000000200 */
[C---:B------:R-:W-:Y:S08]  /*6030*/  HMMA.16816.F32 R156, R20.reuse, R24, R156 ;  /* 0x00000018149c723c */ /* 0x040ff0000000189c */
[----:B------:R-:W-:Y:S01]  /*6040*/  HMMA.16816.F32 R152, R20, R26, R152 ;  /* 0x0000001a1498723c */ /* 0x000fe20000001898 */
[----:B------:R-:W-:Y:S04]  /*6050*/  LDSM.16.M88.4 R24, [R202+0x4000] ;  /* 0x00400000ca18783b */ /* 0x000fe80000000200 */
[----:B------:R-:W2:Y:S03]  /*6060*/  LDSM.16.M88.4 R20, [R199+0xa000] ;  /* 0x00a00000c714783b */ /* 0x000ea60000000200 */
[C---:B-1----:R-:W-:Y:S08]  /*6070*/  HMMA.16816.F32 R28, R176.reuse, R4, R28 ;  /* 0x00000004b01c723c */ /* 0x042ff0000000181c */
[----:B------:R-:W-:Y:S01]  /*6080*/  HMMA.16816.F32 R140, R176, R6, R140 ;  /* 0x00000006b08c723c */ /* 0x000fe2000000188c */
[----:B------:R-:W-:Y:S07]  /*6090*/  LDSM.16.M88.4 R4, [R192+0x4000] ;  /* 0x00400000c004783b */ /* 0x000fee0000000200 */
[C---:B---3--:R-:W-:Y:S08]  /*60a0*/  HMMA.16816.F32 R16, R136.reuse, R144, R16 ;  /* 0x000000908810723c */ /* 0x048ff00000001810 */
[----:B------:R-:W-:Y:S01]  /*60b0*/  HMMA.16816.F32 R12, R136, R146, R12 ;  /* 0x00000092880c723c */ /* 0x000fe2000000180c */
[----:B------:R-:W1:Y:S07]  /*60c0*/  LDSM.16.M88.4 R144, [R205+0xb000] ;  /* 0x00b00000cd90783b */ /* 0x000e6e0000000200 */
[----:B------:R-:W-:Y:S08]  /*60d0*/  HMMA.16816.F32 R28, R148, R220, R28 ;  /* 0x000000dc941c723c */ /* 0x000ff0000000181c */
[C---:B------:R-:W-:Y:S01]  /*60e0*/  HMMA.16816.F32 R180, R176.reuse, R172, R164 ;  /* 0x000000acb0b4723c */ /* 0x040fe200000018a4 */
[----:B------:R-:W3:Y:S07]  /*60f0*/  LDSM.16.M88.4 R164, [R199+0xa800] ;  /* 0x00a80000c7a4783b */ /* 0x000eee0000000200 */
[----:B------:R-:W-:Y:S08]  /*6100*/  HMMA.16816.F32 R160, R176, R174, R160 ;  /* 0x000000aeb0a0723c */ /* 0x000ff000000018a0 */
[----:B------:R-:W-:Y:S08]  /*6110*/  HMMA.16816.F32 R140, R148, R222, R140 ;  /* 0x000000de948c723c */ /* 0x000ff0000000188c */
[C---:B--2---:R-:W-:Y:S08]  /*6120*/  HMMA.16816.F32 R16, R24.reuse, R20, R16 ;  /* 0x000000141810723c */ /* 0x044ff00000001810 */
[----:B------:R-:W-:Y:S01]  /*6130*/  HMMA.16816.F32 R12, R24, R22, R12 ;  /* 0x00000016180c723c */ /* 0x000fe2000000180c */
[----:B------:R-:W2:Y:S07]  /*6140*/  LDSM.16.M88.4 R20, [R185] ;  /* 0x00000000b914783b */ /* 0x000eae0000000200 */
[----:B------:R-:W-:Y:S08]  /*6150*/  HMMA.16816.F32 R28, R136, R32, R28 ;  /* 0x00000020881c723c */ /* 0x000ff0000000181c */
[----:B-1----:R-:W-:Y:S08]  /*6160*/  HMMA.16816.F32 R180, R148, R144, R180 ;  /* 0x0000009094b4723c */ /* 0x002ff000000018b4 */
[----:B------:R-:W-:Y:S01]  /*6170*/  HMMA.16816.F32 R140, R136, R34, R140 ;  /* 0x00000022888c723c */ /* 0x000fe2000000188c */
[----:B------:R-:W1:Y:S07]  /*6180*/  LDSM.16.M88.4 R32, [R205+0xb800] ;  /* 0x00b80000cd20783b */ /* 0x000e6e0000000200 */
[----:B------:R-:W-:Y:S08]  /*6190*/  HMMA.16816.F32 R160, R148, R146, R160 ;  /* 0x0000009294a0723c */ /* 0x000ff000000018a0 */
[----:B------:R-:W-:Y:S01]  /*61a0*/  HMMA.16816.F32 R172, R176, R168, R156 ;  /* 0x000000a8b0ac723c */ /* 0x000fe2000000189c */
[----:B------:R-:W4:Y:S07]  /*61b0*/  LDSM.16.M88.4 R156, [R192+0x4800] ;  /* 0x00480000c09c783b */ /* 0x000f2e0000000200 */
[----:B------:R-:W-:Y:S08]  /*61c0*/  HMMA.16816.F32 R12, R8, R6, R12 ;  /* 0x00000006080c723c */ /* 0x000ff0000000180c */
[----:B---3--:R-:W-:Y:S08]  /*61d0*/  HMMA.16816.F32 R28, R24, R164, R28 ;  /* 0x000000a4181c723c */ /* 0x008ff0000000181c */
[C---:B--2---:R-:W-:Y:S08]  /*61e0*/  HMMA.16816.F32 R180, R136.reuse, R20, R180 ;  /* 0x0000001488b4723c */ /* 0x044ff000000018b4 */
[----:B------:R-:W-:Y:S01]  /*61f0*/  HMMA.16816.F32 R160, R136, R22, R160 ;  /* 0x0000001688a0723c */ /* 0x000fe200000018a0 */
[----:B------:R-:W2:Y:S01]  /*6200*/  LDSM.16.M88.4 R20, [R184] ;  /* 0x00000000b814783b */ /* 0x000ea20000000200 */
[----:B------:R-:W-:-:S02]  /*6210*/  FMUL.FTZ R12, R12, c[0x0][0x2ec] ;  /* 0x0000bb000c0c7a20 */ /* 0x000fc40000410000 */
[----:B------:R-:W-:Y:S02]  /*6220*/  FMUL.FTZ R13, R13, c[0x0][0x2ec] ;  /* 0x0000bb000d0d7a20 */ /* 0x000fe40000410000 */
[----:B------:R-:W-:Y:S01]  /*6230*/  FMUL.FTZ R14, R14, c[0x0][0x2ec] ;  /* 0x0000bb000e0e7a20 */ /* 0x000fe20000410000 */
[----:B------:R-:W-:Y:S01]  /*6240*/  MUFU.TANH R147, R12 ;  /* 0x0000000c00937308 */ /* 0x000fe20000002400 */
[----:B------:R-:W-:Y:S01]  /*6250*/  HMMA.16816.F32 R152, R176, R170, R152 ;  /* 0x000000aab098723c */ /* 0x000fe20000001898 */
[----:B------:R-:W-:-:S06]  /*6260*/  FMUL.FTZ R165, R15, c[0x0][0x2ec] ;  /* 0x0000bb000fa57a20 */ /* 0x000fcc0000410000 */
[----:B------:R-:W-:Y:S01]  /*6270*/  MUFU.TANH R164, R14 ;  /* 0x0000000e00a47308 */ /* 0x000fe20000002400 */
[----:B------:R-:W-:Y:S01]  /*6280*/  HMMA.16816.F32 R16, R8, R4, R16 ;  /* 0x000000040810723c */ /* 0x000fe20000001810 */
[----:B------:R-:W3:Y:S06]  /*6290*/  LDSM.16.M88.4 R4, [R199+0xb000] ;  /* 0x00b00000c704783b */ /* 0x000eec0000000200 */
[----:B------:R-:W-:Y:S01]  /*62a0*/  MUFU.TANH R165, R165 ;  /* 0x000000a500a57308 */ /* 0x000fe20000002400 */
[----:B-1----:R-:W-:Y:S08]  /*62b0*/  HMMA.16816.F32 R172, R148, R32, R172 ;  /* 0x0000002094ac723c */ /* 0x002ff000000018ac */
[----:B----4-:R-:W-:Y:S01]  /*62c0*/  HMMA.16816.F32 R28, R8, R156, R28 ;  /* 0x0000009c081c723c */ /* 0x010fe2000000181c */
[----:B------:R1:W-:Y:S07]  /*62d0*/  MUFU.TANH R156, R13 ;  /* 0x0000000d009c7308 */ /* 0x0003ee0000002400 */
[----:B------:R-:W-:Y:S01]  /*62e0*/  HMMA.16816.F32 R152, R148, R34, R152 ;  /* 0x000000229498723c */ /* 0x000fe20000001898 */
[----:B------:R-:W-:-:S02]  /*62f0*/  FMUL.FTZ R16, R16, c[0x0][0x2ec] ;  /* 0x0000bb0010107a20 */ /* 0x000fc40000410000 */
[----:B------:R-:W-:Y:S02]  /*6300*/  FMUL.FTZ R17, R17, c[0x0][0x2ec] ;  /* 0x0000bb0011117a20 */ /* 0x000fe40000410000 */
[----:B------:R-:W4:Y:S01]  /*6310*/  MUFU.TANH R144, R16 ;  /* 0x0000001000907308 */ /* 0x000f220000002400 */
[----:B------:R-:W-:Y:S02]  /*6320*/  FMUL.FTZ R146, R18, c[0x0][0x2ec] ;  /* 0x0000bb0012927a20 */ /* 0x000fe40000410000 */
[----:B--2---:R-:W-:Y:S01]  /*6330*/  HMMA.16816.F32 R172, R136, R20, R172 ;  /* 0x0000001488ac723c */ /* 0x004fe200000018ac */
[----:B-1----:R-:W1:Y:S01]  /*6340*/  LDSM.16.M88.4 R12, [R199+0xb800] ;  /* 0x00b80000c70c783b */ /* 0x002e620000000200 */
[----:B------:R-:W-:-:S03]  /*6350*/  FMUL.FTZ R157, R19, c[0x0][0x2ec] ;  /* 0x0000bb00139d7a20 */ /* 0x000fc60000410000 */
[----:B------:R2:W5:Y:S03]  /*6360*/  MUFU.TANH R145, R17 ;  /* 0x0000001100917308 */ /* 0x0005660000002400 */
[C---:B------:R-:W-:Y:S01]  /*6370*/  HMMA.16816.F32 R140, R24.reuse, R166, R140 ;  /* 0x000000a6188c723c */ /* 0x040fe2000000188c */
[----:B------:R-:W-:Y:S02]  /*6380*/  FMUL.FTZ R30, R30, c[0x0][0x2ec] ;  /* 0x0000bb001e1e7a20 */ /* 0x000fe40000410000 */
[----:B------:R-:W-:Y:S02]  /*6390*/  FMUL.FTZ R32, R29, c[0x0][0x2ec] ;  /* 0x0000bb001d207a20 */ /* 0x000fe40000410000 */
[----:B------:R-:W-:Y:S01]  /*63a0*/  MUFU.TANH R146, R146 ;  /* 0x0000009200927308 */ /* 0x000fe20000002400 */
[----:B------:R-:W-:Y:S02]  /*63b0*/  FMUL.FTZ R28, R28, c[0x0][0x2ec] ;  /* 0x0000bb001c1c7a20 */ /* 0x000fe40000410000 */
[C---:B---3--:R-:W-:Y:S01]  /*63c0*/  HMMA.16816.F32 R180, R24.reuse, R4, R180 ;  /* 0x0000000418b4723c */ /* 0x048fe200000018b4 */
[----:B------:R-:W-:Y:S01]  /*63d0*/  FMUL.FTZ R29, R31, c[0x0][0x2ec] ;  /* 0x0000bb001f1d7a20 */ /* 0x000fe20000410000 */
[----:B--2---:R-:W2:Y:S03]  /*63e0*/  LDSM.16.M88.4 R16, [R192+0x5000] ;  /* 0x00500000c010783b */ /* 0x004ea60000000200 */
[----:B------:R-:W3:Y:S03]  /*63f0*/  MUFU.TANH R157, R157 ;  /* 0x0000009d009d7308 */ /* 0x000ee60000002400 */
[----:B------:R-:W-:Y:S01]  /*6400*/  HMMA.16816.F32 R160, R24, R6, R160 ;  /* 0x0000000618a0723c */ /* 0x000fe200000018a0 */
[----:B------:R-:W3:Y:S01]  /*6410*/  LDSM.16.M88.4 R4, [R192+0x5800] ;  /* 0x00580000c004783b */ /* 0x000ee20000000200 */
[----:B------:R-:W-:-:S04]  /*6420*/  DEPBAR.LE SB0, 0x0 ;  /* 0x000080000000791a */ /* 0x000fc80000000000 */
[----:B------:R-:W1:Y:S02]  /*6430*/  MUFU.TANH R30, R30 ;  /* 0x0000001e001e7308 */ /* 0x000e640000002400 */
[----:B------:R-:W-:Y:S06]  /*6440*/  HMMA.16816.F32 R152, R136, R22, R152 ;  /* 0x000000168898723c */ /* 0x000fec0000001898 */
[----:B------:R-:W2:Y:S02]  /*6450*/  MUFU.TANH R32, R32 ;  /* 0x0000002000207308 */ /* 0x000ea40000002400 */
[----:B------:R-:W-:Y:S06]  /*6460*/  HMMA.16816.F32 R140, R8, R158, R140 ;  /* 0x0000009e088c723c */ /* 0x000fec000000188c */
[----:B------:R-:W2:Y:S02]  /*6470*/  MUFU.TANH R28, R28 ;  /* 0x0000001c001c7308 */ /* 0x000ea40000002400 */
[C---:B-1----:R-:W-:Y:S06]  /*6480*/  HMMA.16816.F32 R172, R24.reuse, R12, R172 ;  /* 0x0000000c18ac723c */ /* 0x042fec00000018ac */
[----:B------:R-:W-:Y:S01]  /*6490*/  MUFU.TANH R29, R29 ;  /* 0x0000001d001d7308 */ /* 0x000fe20000002400 */
[----:B------:R-:W-:Y:S01]  /*64a0*/  IMAD R13, R211, 0x40, R224 ;  /* 0x00000040d30d7824 */ /* 0x000fe200078e02e0 */
[----:B------:R-:W-:Y:S04]  /*64b0*/  HMMA.16816.F32 R152, R24, R14, R152 ;  /* 0x0000000e1898723c */ /* 0x000fe80000001898 */
[----:B------:R-:W-:-:S02]  /*64c0*/  ISETP.GE.AND P3, PT, R13, R218, PT ;  /* 0x000000da0d00720c */ /* 0x000fc40003f66270 */
[C---:B------:R-:W-:Y:S02]  /*64d0*/  IADD3 R133, R13.reuse, 0x20, RZ ;  /* 0x000000200d857810 */ /* 0x040fe40007ffe0ff */
[C---:B--2---:R-:W-:Y:S01]  /*64e0*/  HMMA.16816.F32 R180, R8.reuse, R16, R180 ;  /* 0x0000001008b4723c */ /* 0x044fe200000018b4 */
[----:B------:R-:W-:Y:S01]  /*64f0*/  IADD3 R15, R13, 0x1, RZ ;  /* 0x000000010d0f7810 */ /* 0x000fe20007ffe0ff */
[----:B------:R-:W-:Y:S01]  /*6500*/  FMUL.FTZ R20, R141, c[0x0][0x2ec] ;  /* 0x0000bb008d147a20 */ /* 0x000fe20000410000 */
[----:B----4-:R-:W-:Y:S01]  /*6510*/  FSEL R144, R144, -INF , !P3 ;  /* 0xff80000090907808 */ /* 0x010fe20005800000 */
[----:B------:R-:W-:Y:S01]  /*6520*/  FMUL.FTZ R21, R143, c[0x0][0x2ec] ;  /* 0x0000bb008f157a20 */ /* 0x000fe20000410000 */
[C---:B------:R-:W-:Y:S02]  /*6530*/  ISETP.GE.AND P4, PT, R15.reuse, R218, PT ;  /* 0x000000da0f00720c */ /* 0x040fe40003f86270 */
[----:B------:R-:W-:Y:S01]  /*6540*/  ISETP.GE.AND P5, PT, R15, R212, PT ;  /* 0x000000d40f00720c */ /* 0x000fe20003fa6270 */
[C---:B---3--:R-:W-:Y:S01]  /*6550*/  HMMA.16816.F32 R172, R8.reuse, R4, R172 ;  /* 0x0000000408ac723c */ /* 0x048fe200000018ac */
[----:B-----5:R-:W-:Y:S01]  /*6560*/  FSEL R12, R145, -INF , !P4 ;  /* 0xff800000910c7808 */ /* 0x020fe20006000000 */
[----:B------:R-:W-:Y:S01]  /*6570*/  FMUL.FTZ R17, R140, c[0x0][0x2ec] ;  /* 0x0000bb008c117a20 */ /* 0x000fe20000410000 */
[----:B------:R-:W-:Y:S01]  /*6580*/  IADD3 R15, R13, 0x8, RZ ;  /* 0x000000080d0f7810 */ /* 0x000fe20007ffe0ff */
[----:B------:R-:W-:Y:S01]  /*6590*/  MUFU.TANH R20, R20 ;  /* 0x0000001400147308 */ /* 0x000fe20000002400 */
[----:B------:R-:W-:Y:S01]  /*65a0*/  FSEL R157, R157, -INF , !P5 ;  /* 0xff8000009d9d7808 */ /* 0x000fe20006800000 */
[----:B------:R-:W-:Y:S01]  /*65b0*/  FMUL.FTZ R16, R142, c[0x0][0x2ec] ;  /* 0x0000bb008e107a20 */ /* 0x000fe20000410000 */
[----:B------:R-:W-:Y:S01]  /*65c0*/  IADD3 R5, R13, 0x9, RZ ;  /* 0x000000090d057810 */ /* 0x000fe20007ffe0ff */
[----:B------:R-:W-:Y:S01]  /*65d0*/  HMMA.16816.F32 R160, R8, R18, R160 ;  /* 0x0000001208a0723c */ /* 0x000fe200000018a0 */
[----:B------:R-:W-:-:S02]  /*65e0*/  ISETP.GE.AND P6, PT, R15, R218, PT ;  /* 0x000000da0f00720c */ /* 0x000fc40003fc6270 */
[C---:B------:R-:W-:Y:S01]  /*65f0*/  ISETP.GE.AND P3, PT, R5.reuse, R218, PT ;  /* 0x000000da0500720c */ /* 0x040fe20003f66270 */
[----:B------:R-:W-:Y:S01]  /*6600*/  MUFU.TANH R17, R17 ;  /* 0x0000001100117308 */ /* 0x000fe20000002400 */
[-C--:B------:R-:W-:Y:S02]  /*6610*/  ISETP.GE.AND P4, PT, R5, R212.reuse, PT ;  /* 0x000000d40500720c */ /* 0x080fe40003f86270 */
[----:B------:R-:W-:Y:S01]  /*6620*/  FSEL R14, R147, -INF , !P6 ;  /* 0xff800000930e7808 */ /* 0x000fe20007000000 */
[----:B------:R-:W-:Y:S01]  /*6630*/  HMMA.16816.F32 R4, R8, R6, R152 ;  /* 0x000000060804723c */ /* 0x000fe20000001898 */
[----:B------:R-:W-:Y:S01]  /*6640*/  FMUL.FTZ R18, R180, c[0x0][0x2ec] ;  /* 0x0000bb00b4127a20 */ /* 0x000fe20000410000 */
[-C--:B------:R-:W-:Y:S01]  /*6650*/  ISETP.GE.AND P6, PT, R13, R212.reuse, PT ;  /* 0x000000d40d00720c */ /* 0x080fe20003fc6270 */
[----:B------:R-:W-:Y:S01]  /*6660*/  FMUL.FTZ R170, R181, c[0x0][0x2ec] ;  /* 0x0000bb00b5aa7a20 */ /* 0x000fe20000410000 */
[-C--:B------:R-:W-:Y:S01]  /*6670*/  ISETP.GE.AND P2, PT, R15, R212.reuse, PT ;  /* 0x000000d40f00720c */ /* 0x080fe20003f46270 */
[----:B------:R-:W-:Y:S01]  /*6680*/  FMUL.FTZ R169, R182, c[0x0][0x2ec] ;  /* 0x0000bb00b6a97a20 */ /* 0x000fe20000410000 */
[C---:B------:R-:W-:Y:S01]  /*6690*/  IADD3 R27, R13.reuse, 0x21, RZ ;  /* 0x000000210d1b7810 */ /* 0x040fe20007ffe0ff */
[----:B------:R-:W1:Y:S01]  /*66a0*/  MUFU.TANH R18, R18 ;  /* 0x0000001200127308 */ /* 0x000e620000002400 */
[----:B------:R-:W-:Y:S01]  /*66b0*/  FSEL R10, R156, -INF , !P3 ;  /* 0xff8000009c0a7808 */ /* 0x000fe20005800000 */
[----:B------:R-:W-:Y:S01]  /*66c0*/  FMUL.FTZ R156, R172, c[0x0][0x2ec] ;  /* 0x0000bb00ac9c7a20 */ /* 0x000fe20000410000 */
[----:B------:R-:W-:Y:S01]  /*66d0*/  IADD3 R11, R13, 0x10, RZ ;  /* 0x000000100d0b7810 */ /* 0x000fe20007ffe0ff */
[----:B------:R-:W-:Y:S01]  /*66e0*/  FMUL.FTZ R154, R173, c[0x0][0x2ec] ;  /* 0x0000bb00ad9a7a20 */ /* 0x000fe20000410000 */
[----:B------:R-:W-:Y:S01]  /*66f0*/  IADD3 R9, R13, 0x11, RZ ;  /* 0x000000110d097810 */ /* 0x000fe20007ffe0ff */
[----:B------:R-:W-:Y:S01]  /*6700*/  FMUL.FTZ R167, R183, c[0x0][0x2ec] ;  /* 0x0000bb00b7a77a20 */ /* 0x000fe20000410000 */
[----:B------:R-:W-:Y:S01]  /*6710*/  FSEL R8, R146, -INF , !P6 ;  /* 0xff80000092087808 */ /* 0x000fe20007000000 */
[----:B------:R-:W2:Y:S01]  /*6720*/  MUFU.TANH R170, R170 ;  /* 0x000000aa00aa7308 */ /* 0x000ea20000002400 */
[----:B------:R-:W-:Y:S01]  /*6730*/  FMUL.FTZ R161, R161, c[0x0][0x2ec] ;  /* 0x0000bb00a1a17a20 */ /* 0x000fe20000410000 */
[----:B------:R-:W-:Y:S01]  /*6740*/  ISETP.GE.AND P6, PT, R11, R212, PT ;  /* 0x000000d40b00720c */ /* 0x000fe20003fc6270 */
[----:B------:R-:W-:Y:S01]  /*6750*/  FMUL.FTZ R160, R160, c[0x0][0x2ec] ;  /* 0x0000bb00a0a07a20 */ /* 0x000fe20000410000 */
[-C--:B------:R-:W-:Y:S01]  /*6760*/  ISETP.GE.AND P5, PT, R9, R218.reuse, PT ;  /* 0x000000da0900720c */ /* 0x080fe20003fa6270 */
[----:B------:R-:W-:Y:S01]  /*6770*/  FMUL.FTZ R15, R162, c[0x0][0x2ec] ;  /* 0x0000bb00a20f7a20 */ /* 0x000fe20000410000 */
[----:B------:R-:W-:Y:S01]  /*6780*/  ISETP.GE.AND P3, PT, R11, R218, PT ;  /* 0x000000da0b00720c */ /* 0x000fe20003f66270 */
[----:B------:R-:W-:Y:S01]  /*6790*/  FMUL.FTZ R163, R163, c[0x0][0x2ec] ;  /* 0x0000bb00a3a37a20 */ /* 0x000fe20000410000 */
[----:B------:R-:W3:Y:S01]  /*67a0*/  MUFU.TANH R156, R156 ;  /* 0x0000009c009c7308 */ /* 0x000ee20000002400 */
[----:B------:R-:W-:Y:S01]  /*67b0*/  FMUL.FTZ R5, R5, c[0x0][0x2ec] ;  /* 0x0000bb0005057a20 */ /* 0x000fe20000410000 */
[C---:B------:R-:W-:Y:S01]  /*67c0*/  IADD3 R137, R13.reuse, 0x19, RZ ;  /* 0x000000190d897810 */ /* 0x040fe20007ffe0ff */
[----:B------:R-:W-:Y:S01]  /*67d0*/  FMUL.FTZ R4, R4, c[0x0][0x2ec] ;  /* 0x0000bb0004047a20 */ /* 0x000fe20000410000 */
[----:B------:R-:W-:Y:S01]  /*67e0*/  IADD3 R139, R13, 0x18, RZ ;  /* 0x000000180d8b7810 */ /* 0x000fe20007ffe0ff */
[----:B------:R-:W-:Y:S01]  /*67f0*/  FMUL.FTZ R153, R174, c[0x0][0x2ec] ;  /* 0x0000bb00ae997a20 */ /* 0x000fe20000410000 */
[----:B------:R-:W-:Y:S01]  /*6800*/  FSEL R25, R30, -INF , !P6 ;  /* 0xff8000001e197808 */ /* 0x000fe20007000000 */
[----:B------:R-:W-:Y:S01]  /*6810*/  FMUL.FTZ R175, R175, c[0x0][0x2ec] ;  /* 0x0000bb00afaf7a20 */ /* 0x000fe20000410000 */
[----:B------:R-:W4:Y:S01]  /*6820*/  MUFU.TANH R154, R154 ;  /* 0x0000009a009a7308 */ /* 0x000f220000002400 */
[----:B------:R-:W-:Y:S01]  /*6830*/  FSEL R24, R32, -INF , !P5 ;  /* 0xff80000020187808 */ /* 0x000fe20006800000 */
[----:B------:R-:W-:Y:S01]  /*6840*/  FMUL.FTZ R6, R6, c[0x0][0x2ec] ;  /* 0x0000bb0006067a20 */ /* 0x000fe20000410000 */
[----:B------:R-:W-:Y:S01]  /*6850*/  FSEL R11, R164, -INF , !P2 ;  /* 0xff800000a40b7808 */ /* 0x000fe20005000000 */
[----:B------:R-:W-:Y:S01]  /*6860*/  FMUL.FTZ R7, R7, c[0x0][0x2ec] ;  /* 0x0000bb0007077a20 */ /* 0x000fe20000410000 */
[----:B------:R-:W-:-:S02]  /*6870*/  FSEL R26, R28, -INF , !P3 ;  /* 0xff8000001c1a7808 */ /* 0x000fc40005800000 */
[-C--:B------:R-:W-:Y:S01]  /*6880*/  ISETP.GE.AND P6, PT, R133, R218.reuse, PT ;  /* 0x000000da8500720c */ /* 0x080fe20003fc6270 */
[----:B------:R-:W5:Y:S01]  /*6890*/  MUFU.TANH R166, R161 ;  /* 0x000000a100a67308 */ /* 0x000f620000002400 */
[----:B------:R-:W-:Y:S02]  /*68a0*/  ISETP.GE.AND P5, PT, R27, R218, PT ;  /* 0x000000da1b00720c */ /* 0x000fe40003fa6270 */
[----:B------:R-:W-:Y:S02]  /*68b0*/  ISETP.GE.AND P2, PT, R9, R212, PT ;  /* 0x000000d40900720c */ /* 0x000fe40003f46270 */
[C---:B------:R-:W-:Y:S02]  /*68c0*/  IADD3 R33, R13.reuse, 0x30, RZ ;  /* 0x000000300d217810 */ /* 0x040fe40007ffe0ff */
[----:B------:R-:W-:Y:S01]  /*68d0*/  IADD3 R31, R13, 0x31, RZ ;  /* 0x000000310d1f7810 */ /* 0x000fe20007ffe0ff */
[----:B------:R-:W3:Y:S01]  /*68e0*/  MUFU.TANH R168, R160 ;  /* 0x000000a000a87308 */ /* 0x000ee20000002400 */
[----:B------:R-:W-:-:S02]  /*68f0*/  ISETP.GE.AND P3, PT, R137, R218, PT ;  /* 0x000000da8900720c */ /* 0x000fc40003f66270 */
[----:B------:R-:W-:Y:S02]  /*6900*/  IADD3 R35, R13, 0x29, RZ ;  /* 0x000000290d237810 */ /* 0x000fe40007ffe0ff */
[----:B------:R-:W-:Y:S02]  /*6910*/  FSEL R9, R165, -INF , !P4 ;  /* 0xff800000a5097808 */ /* 0x000fe40006000000 */
[----:B------:R-:W-:Y:S01]  /*6920*/  ISETP.GE.AND P4, PT, R139, R218, PT ;  /* 0x000000da8b00720c */ /* 0x000fe20003f86270 */
[----:B------:R-:W3:Y:S01]  /*6930*/  MUFU.TANH R136, R5 ;  /* 0x0000000500887308 */ /* 0x000ee20000002400 */
[----:B------:R-:W-:Y:S02]  /*6940*/  IADD3 R23, R13, 0x28, RZ ;  /* 0x000000280d177810 */ /* 0x000fe40007ffe0ff */
[----:B-1----:R-:W-:Y:S02]  /*6950*/  FSEL R172, R18, -INF , !P6 ;  /* 0xff80000012ac7808 */ /* 0x002fe40007000000 */
[----:B--2---:R-:W-:-:S02]  /*6960*/  FSEL R170, R170, -INF , !P5 ;  /* 0xff800000aaaa7808 */ /* 0x004fc40006800000 */
[----:B------:R-:W-:Y:S01]  /*6970*/  FSEL R20, R20, -INF , !P3 ;  /* 0xff80000014147808 */ /* 0x000fe20005800000 */
[----:B------:R-:W1:Y:S01]  /*6980*/  MUFU.TANH R138, R4 ;  /* 0x00000004008a7308 */ /* 0x000e620000002400 */
[-C--:B------:R-:W-:Y:S02]  /*6990*/  ISETP.GE.AND P6, PT, R33, R218.reuse, PT ;  /* 0x000000da2100720c */ /* 0x080fe40003fc6270 */
[-C--:B------:R-:W-:Y:S02]  /*69a0*/  ISETP.GE.AND P5, PT, R31, R218.reuse, PT ;  /* 0x000000da1f00720c */ /* 0x080fe40003fa6270 */
[----:B------:R-:W-:Y:S02]  /*69b0*/  IADD3 R19, R13, 0x38, RZ ;  /* 0x000000380d137810 */ /* 0x000fe40007ffe0ff */
[----:B------:R-:W-:Y:S01]  /*69c0*/  ISETP.GE.AND P3, PT, R35, R218, PT ;  /* 0x000000da2300720c */ /* 0x000fe20003f66270 */
[----:B------:R-:W2:Y:S01]  /*69d0*/  MUFU.TANH R16, R16 ;  /* 0x0000001000107308 */ /* 0x000ea20000002400 */
[----:B------:R-:W-:-:S02]  /*69e0*/  IADD3 R13, R13, 0x39, RZ ;  /* 0x000000390d0d7810 */ /* 0x000fc40007ffe0ff */
[----:B------:R-:W-:Y:S02]  /*69f0*/  FSEL R22, R17, -INF , !P4 ;  /* 0xff80000011167808 */ /* 0x000fe40006000000 */
[----:B------:R-:W-:Y:S02]  /*6a00*/  ISETP.GE.AND P4, PT, R23, R218, PT ;  /* 0x000000da1700720c */ /* 0x000fe40003f86270 */
[----:B---3--:R-:W-:Y:S01]  /*6a10*/  FSEL R156, R156, -INF , !P6 ;  /* 0xff8000009c9c7808 */ /* 0x008fe20007000000 */
[----:B------:R-:W3:Y:S01]  /*6a20*/  MUFU.TANH R21, R21 ;  /* 0x0000001500157308 */ /* 0x000ee20000002400 */
[----:B----4-:R-:W-:Y:S02]  /*6a30*/  FSEL R154, R154, -INF , !P5 ;  /* 0xff8000009a9a7808 */ /* 0x010fe40006800000 */
[----:B-----5:R-:W-:Y:S02]  /*6a40*/  FSEL R166, R166, -INF , !P3 ;  /* 0xff800000a6a67808 */ /* 0x020fe40005800000 */
[----:B------:R-:W-:-:S02]  /*6a50*/  ISETP.GE.AND P6, PT, R139, R212, PT ;  /* 0x000000d48b00720c */ /* 0x000fc40003fc6270 */
[----:B------:R-:W-:Y:S01]  /*6a60*/  ISETP.GE.AND P5, PT, R137, R212, PT ;  /* 0x000000d48900720c */ /* 0x000fe20003fa6270 */
[----:B------:R-:W4:Y:S01]  /*6a70*/  MUFU.TANH R169, R169 ;  /* 0x000000a900a97308 */ /* 0x000f220000002400 */
[-C--:B------:R-:W-:Y:S02]  /*6a80*/  ISETP.GE.AND P3, PT, R13, R218.reuse, PT ;  /* 0x000000da0d00720c */ /* 0x080fe40003f66270 */
[----:B------:R-:W-:Y:S02]  /*6a90*/  FSEL R168, R168, -INF , !P4 ;  /* 0xff800000a8a87808 */ /* 0x000fe40006000000 */
[----:B------:R-:W-:Y:S02]  /*6aa0*/  ISETP.GE.AND P4, PT, R19, R218, PT ;  /* 0x000000da1300720c */ /* 0x000fe40003f86270 */
[----:B------:R-:W-:Y:S01]  /*6ab0*/  FSEL R136, R136, -INF , !P3 ;  /* 0xff80000088887808 */ /* 0x000fe20005800000 */
[----:B------:R-:W5:Y:S01]  /*6ac0*/  MUFU.TANH R167, R167 ;  /* 0x000000a700a77308 */ /* 0x000f620000002400 */
[----:B------:R-:W-:-:S02]  /*6ad0*/  ISETP.GE.AND P3, PT, R27, R212, PT ;  /* 0x000000d41b00720c */ /* 0x000fc40003f66270 */
[----:B-1----:R-:W-:Y:S02]  /*6ae0*/  FSEL R138, R138, -INF , !P4 ;  /* 0xff8000008a8a7808 */ /* 0x002fe40006000000 */
[----:B------:R-:W-:Y:S02]  /*6af0*/  FSEL R27, R29, -INF , !P2 ;  /* 0xff8000001d1b7808 */ /* 0x000fe40005000000 */
[-C--:B------:R-:W-:Y:S01]  /*6b00*/  ISETP.GE.AND P4, PT, R133, R212.reuse, PT ;  /* 0x000000d48500720c */ /* 0x080fe20003f86270 */
[----:B------:R-:W1:Y:S01]  /*6b10*/  MUFU.TANH R15, R15 ;  /* 0x0000000f000f7308 */ /* 0x000e620000002400 */
[----:B------:R-:W-:Y:S02]  /*6b20*/  ISETP.GE.AND P2, PT, R23, R212, PT ;  /* 0x000000d41700720c */ /* 0x000fe40003f46270 */
[----:B--2---:R-:W-:Y:S02]  /*6b30*/  FSEL R23, R16, -INF , !P6 ;  /* 0xff80000010177808 */ /* 0x004fe40007000000 */
[----:B---3--:R-:W-:-:S02]  /*6b40*/  FSEL R21, R21, -INF , !P5 ;  /* 0xff80000015157808 */ /* 0x008fc40006800000 */
[----:B----4-:R-:W-:Y:S01]  /*6b50*/  FSEL R169, R169, -INF , !P4 ;  /* 0xff800000a9a97808 */ /* 0x010fe20006000000 */
[----:B------:R-:W2:Y:S01]  /*6b60*/  MUFU.TANH R163, R163 ;  /* 0x000000a300a37308 */ /* 0x000ea20000002400 */
[----:B-----5:R-:W-:Y:S02]  /*6b70*/  FSEL R167, R167, -INF , !P3 ;  /* 0xff800000a7a77808 */ /* 0x020fe40005800000 */
[-C--:B------:R-:W-:Y:S02]  /*6b80*/  ISETP.GE.AND P6, PT, R35, R212.reuse, PT ;  /* 0x000000d42300720c */ /* 0x080fe40003fc6270 */
[-C--:B------:R-:W-:Y:S02]  /*6b90*/  ISETP.GE.AND P5, PT, R33, R212.reuse, PT ;  /* 0x000000d42100720c */ /* 0x080fe40003fa6270 */
[-C--:B------:R-:W-:Y:S01]  /*6ba0*/  ISETP.GE.AND P4, PT, R31, R212.reuse, PT ;  /* 0x000000d41f00720c */ /* 0x080fe20003f86270 */
[----:B------:R-:W3:Y:S01]  /*6bb0*/  MUFU.TANH R153, R153 ;  /* 0x0000009900997308 */ /* 0x000ee20000002400 */
[----:B-1----:R-:W-:Y:S01]  /*6bc0*/  FSEL R165, R15, -INF , !P2 ;  /* 0xff8000000fa57808 */ /* 0x002fe20005000000 */
[----:B------:R-:W-:Y:S01]  /*6bd0*/  BAR.SYNC.DEFER_BLOCKING 0x0 ;  /* 0x0000000000007b1d */ /* 0x000fe20000010000 */
[----:B------:R-:W-:-:S02]  /*6be0*/  ISETP.GE.AND P3, PT, R19, R212, PT ;  /* 0x000000d41300720c */ /* 0x000fc40003f66270 */
[----:B------:R-:W-:-:S03]  /*6bf0*/  ISETP.GE.AND P2, PT, R13, R212, PT ;  /* 0x000000d40d00720c */ /* 0x000fc60003f46270 */
[----:B------:R-:W1:Y:S01]  /*6c00*/  MUFU.TANH R139, R175 ;  /* 0x000000af008b7308 */ /* 0x000e620000002400 */
[----:B--2---:R-:W-:-:S07]  /*6c10*/  FSEL R163, R163, -INF , !P6 ;  /* 0xff800000a3a37808 */ /* 0x004fce0007000000 */
[----:B------:R-:W2:Y:S01]  /*6c20*/  MUFU.TANH R137, R6 ;  /* 0x0000000600897308 */ /* 0x000ea20000002400 */
[----:B---3--:R-:W-:-:S07]  /*6c30*/  FSEL R153, R153, -INF , !P5 ;  /* 0xff80000099997808 */ /* 0x008fce0006800000 */
[----:B------:R-:W3:Y:S01]  /*6c40*/  MUFU.TANH R151, R7 ;  /* 0x0000000700977308 */ /* 0x000ee20000002400 */
[----:B-1----:R-:W-:Y:S02]  /*6c50*/  FSEL R139, R139, -INF , !P4 ;  /* 0xff8000008b8b7808 */ /* 0x002fe40006000000 */
[----:B--2---:R-:W-:Y:S02]  /*6c60*/  FSEL R137, R137, -INF , !P3 ;  /* 0xff80000089897808 */ /* 0x004fe40005800000 */
[----:B---3--:R-:W-:Y:S01]  /*6c70*/  FSEL R151, R151, -INF , !P2 ;  /* 0xff80000097977808 */ /* 0x008fe20005000000 */
        /* <DEDUP_REMOVED lines=56> */
[----:B------:R-:W-:-:S05]  /*7000*/  IMAD.WIDE.U32 R6, R6, c[0x0][0x180], R16 ;  /* 0x0000600006067a25 */ /* 0x000fca00078e0010 */
[----:B------:R-:W-:Y:S01]  /*7010*/  IADD3 R0, R7, R5, RZ ;  /* 0x0000000507007210 */ /* 0x000fe20007ffe0ff */
[----:B------:R-:W-:Y:S05]  /*7020*/  BRA `(.L_x_2085) ;  /* 0x0000002000007947 */ /* 0x000fea0003800000 */
.L_x_2084:
[----:B------:R-:W-:-:S04]  /*7030*/  LEA R6, -R2, RZ, 0x6 ;  /* 0x000000ff02067211 */ /* 0x000fc800078e31ff */
[----:B------:R-:W-:Y:S02]  /*7040*/  SHF.R.S32.HI R0, RZ, 0x1f, R6 ;  /* 0x0000001fff007819 */ /* 0x000fe40000011406 */
.L_x_2085:
        /* <DEDUP_REMOVED lines=28> */
.L_x_2083:
        /* <DEDUP_REMOVED lines=48> */
[----:B------:R-:W-:Y:S01]  /*7510*/  FSETP.NEU.FTZ.AND P1, PT, R146, -INF , PT ;  /* 0xff8000009200780b */ /* 0x000fe20003f3d000 */
[----:B------:R-:W-:Y:S02]  /*7520*/  FADD.FTZ R4, R132, -R5 ;  /* 0x8000000584047221 */ /* 0x000fe40000010000 */
[--C-:B------:R-:W-:Y:S01]  /*7530*/  FFMA.FTZ R145, R144, c[0x0][0x23c], -R155.reuse ;  /* 0x00008f0090917a23 */ /* 0x100fe2000001089b */
[----:B------:R-:W-:Y:S01]  /*7540*/  FSEL R6, R146, RZ, P1 ;  /* 0x000000ff92067208 */ /* 0x000fe20000800000 */
[--C-:B------:R-:W-:Y:S01]  /*7550*/  FFMA.FTZ R144, R12, c[0x0][0x23c], -R155.reuse ;  /* 0x00008f000c907a23 */ /* 0x100fe2000001089b */
[----:B------:R-:W-:Y:S01]  /*7560*/  FSEL R152, R152, RZ, P1 ;  /* 0x000000ff98987208 */ /* 0x000fe20000800000 */
[--C-:B------:R-:W-:Y:S01]  /*7570*/  FFMA.FTZ R143, R14, c[0x0][0x23c], -R155.reuse ;  /* 0x00008f000e8f7a23 */ /* 0x100fe2000001089b */
[----:B------:R-:W-:Y:S01]  /*7580*/  LDSM.16.MT88.4 R132, [R198+0xc800] ;  /* 0x00c80000c684783b */ /* 0x000fe20000004200 */
[----:B------:R-:W-:Y:S01]  /*7590*/  FADD.FTZ R6, R3, -R6 ;  /* 0x8000000603067221 */ /* 0x000fe20000010000 */
[----:B------:R-:W-:Y:S01]  /*75a0*/  MUFU.EX2 R145, R145 ;  /* 0x0000009100917308 */ /* 0x000fe20000000800 */
[----:B------:R-:W-:Y:S01]  /*75b0*/  FFMA.FTZ R142, R10, c[0x0][0x23c], -R155 ;  /* 0x00008f000a8e7a23 */ /* 0x000fe2000001089b */
[----:B------:R-:W1:Y:S01]  /*75c0*/  LDSM.16.MT88.4 R12, [R198+0xc000] ;  /* 0x00c00000c60c783b */ /* 0x000e620000004200 */
[----:B------:R-:W-:-:S02]  /*75d0*/  FFMA.FTZ R141, R8, c[0x0][0x23c], -R152 ;  /* 0x00008f00088d7a23 */ /* 0x000fc40000010898 */
[--C-:B------:R-:W-:Y:S02]  /*75e0*/  FFMA.FTZ R140, R157, c[0x0][0x23c], -R152.reuse ;  /* 0x00008f009d8c7a23 */ /* 0x100fe40000010898 */
[--C-:B------:R-:W-:Y:S01]  /*75f0*/  FFMA.FTZ R0, R11, c[0x0][0x23c], -R152.reuse ;  /* 0x00008f000b007a23 */ /* 0x100fe20000010898 */
[----:B------:R-:W2:Y:S01]  /*7600*/  MUFU.EX2 R144, R144 ;  /* 0x0000009000907308 */ /* 0x000ea20000000800 */
[----:B------:R-:W-:Y:S02]  /*7610*/  FFMA.FTZ R149, R9, c[0x0][0x23c], -R152 ;  /* 0x00008f0009957a23 */ /* 0x000fe40000010898 */
[----:B------:R-:W-:Y:S01]  /*7620*/  FMUL.FTZ R150, R4, c[0x0][0x23c] ;  /* 0x00008f0004967a20 */ /* 0x000fe20000410000 */
[----:B------:R-:W3:Y:S01]  /*7630*/  LDSM.16.MT88.4 R8, [R197+0xc000] ;  /* 0x00c00000c508783b */ /* 0x000ee20000004200 */
[----:B------:R-:W-:Y:S02]  /*7640*/  FMUL.FTZ R148, R6, c[0x0][0x23c] ;  /* 0x00008f0006947a20 */ /* 0x000fe40000410000 */
[--C-:B------:R-:W-:Y:S01]  /*7650*/  FFMA.FTZ R3, R26, c[0x0][0x23c], -R155.reuse ;  /* 0x00008f001a037a23 */ /* 0x100fe2000001089b */
[----:B------:R-:W-:Y:S01]  /*7660*/  MUFU.EX2 R143, R143 ;  /* 0x0000008f008f7308 */ /* 0x000fe20000000800 */
[----:B------:R-:W-:-:S02]  /*7670*/  FFMA.FTZ R158, R24, c[0x0][0x23c], -R155 ;  /* 0x00008f00189e7a23 */ /* 0x000fc4000001089b */
[--C-:B------:R-:W-:Y:S02]  /*7680*/  FFMA.FTZ R157, R22, c[0x0][0x23c], -R155.reuse ;  /* 0x00008f00169d7a23 */ /* 0x100fe4000001089b */
[----:B------:R-:W-:Y:S02]  /*7690*/  FFMA.FTZ R160, R20, c[0x0][0x23c], -R155 ;  /* 0x00008f0014a07a23 */ /* 0x000fe4000001089b */
[--C-:B------:R-:W-:Y:S01]  /*76a0*/  FFMA.FTZ R159, R25, c[0x0][0x23c], -R152.reuse ;  /* 0x00008f00199f7a23 */ /* 0x100fe20000010898 */
[----:B------:R-:W4:Y:S01]  /*76b0*/  MUFU.EX2 R142, R142 ;  /* 0x0000008e008e7308 */ /* 0x000f220000000800 */
[----:B--2---:R-:W-:Y:S01]  /*76c0*/  F2FP.PACK_AB R4, R144, R145 ;  /* 0x000000919004723e */ /* 0x004fe200000000ff */
[--C-:B------:R-:W-:Y:S02]  /*76d0*/  FFMA.FTZ R162, R27, c[0x0][0x23c], -R152.reuse ;  /* 0x00008f001ba27a23 */ /* 0x100fe40000010898 */
[--C-:B------:R-:W-:Y:S01]  /*76e0*/  FFMA.FTZ R161, R23, c[0x0][0x23c], -R152.reuse ;  /* 0x00008f0017a17a23 */ /* 0x100fe20000010898 */
[----:B------:R-:W-:Y:S01]  /*76f0*/  LDSM.16.MT88.4 R24, [R200+0xe800] ;  /* 0x00e80000c818783b */ /* 0x000fe20000004200 */
[----:B------:R-:W-:-:S02]  /*7700*/  FFMA.FTZ R164, R21, c[0x0][0x23c], -R152 ;  /* 0x00008f0015a47a23 */ /* 0x000fc40000010898 */
[----:B------:R-:W-:Y:S01]  /*7710*/  MUFU.EX2 R141, R141 ;  /* 0x0000008d008d7308 */ /* 0x000fe20000000800 */
[----:B------:R-:W-:Y:S01]  /*7720*/  LDSM.16.MT88.4 R20, [R198+0xe800] ;  /* 0x00e80000c614783b */ /* 0x000fe20000004200 */
[--C-:B------:R-:W-:Y:S02]  /*7730*/  FFMA.FTZ R171, R172, c[0x0][0x23c], -R155.reuse ;  /* 0x00008f00acab7a23 */ /* 0x100fe4000001089b */
[--C-:B------:R-:W-:Y:S02]  /*7740*/  FFMA.FTZ R173, R166, c[0x0][0x23c], -R155.reuse ;  /* 0x00008f00a6ad7a23 */ /* 0x100fe4000001089b */
[--C-:B------:R-:W-:Y:S02]  /*7750*/  FFMA.FTZ R170, R170, c[0x0][0x23c], -R155.reuse ;  /* 0x00008f00aaaa7a23 */ /* 0x100fe4000001089b */
[----:B------:R-:W2:Y:S01]  /*7760*/  MUFU.EX2 R140, R140 ;  /* 0x0000008c008c7308 */ /* 0x000ea20000000800 */
        /* <DEDUP_REMOVED lines=10> */
[----:B--2---:R-:W-:Y:S01]  /*7810*/  F2FP.PACK_AB R5, R140, R141 ;  /* 0x0000008d8c05723e */ /* 0x004fe200000000ff */
[----:B------:R-:W-:-:S02]  /*7820*/  FFMA.FTZ R154, R138, c[0x0][0x23c], -R155 ;  /* 0x00008f008a9a7a23 */ /* 0x000fc4000001089b */
[--C-:B------:R-:W-:Y:S02]  /*7830*/  FFMA.FTZ R153, R153, c[0x0][0x23c], -R152.reuse ;  /* 0x00008f0099997a23 */ /* 0x100fe40000010898 */
[--C-:B------:R-:W-:Y:S02]  /*7840*/  FFMA.FTZ R174, R139, c[0x0][0x23c], -R152.reuse ;  /* 0x00008f008bae7a23 */ /* 0x100fe40000010898 */
[----:B------:R-:W2:Y:S01]  /*7850*/  MUFU.EX2 R150, R150 ;  /* 0x0000009600967308 */ /* 0x000ea20000000800 */
[--C-:B------:R-:W-:Y:S02]  /*7860*/  FFMA.FTZ R169, R137, c[0x0][0x23c], -R152.reuse ;  /* 0x00008f0089a97a23 */ /* 0x100fe40000010898 */
[----:B------:R-:W-:Y:S02]  /*7870*/  FFMA.FTZ R155, R136, c[0x0][0x23c], -R155 ;  /* 0x00008f00889b7a23 */ /* 0x000fe4000001089b */
[----:B------:R-:W-:Y:S01]  /*7880*/  FFMA.FTZ R152, R151, c[0x0][0x23c], -R152 ;  /* 0x00008f0097987a23 */ /* 0x000fe20000010898 */
[----:B------:R-:W-:Y:S02]  /*7890*/  LDSM.16.MT88.4 R136, [R198+0xd800] ;  /* 0x00d80000c688783b */ /* 0x000fe40000004200 */
[----:B------:R-:W5:Y:S01]  /*78a0*/  MUFU.EX2 R148, R148 ;  /* 0x0000009400947308 */ /* 0x000f620000000800 */
[----:B----4-:R-:W-:Y:S01]  /*78b0*/  F2FP.PACK_AB R7, R149, R0 ;  /* 0x000000009507723e */ /* 0x010fe200000000ff */
[----:B--2---:R-:W-:-:S06]  /*78c0*/  FMUL.FTZ R120, R120, R150 ;  /* 0x0000009678787220 */ /* 0x004fcc0000410000 */
[----:B------:R-:W-:Y:S01]  /*78d0*/  MUFU.EX2 R3, R3 ;  /* 0x0000000300037308 */ /* 0x000fe20000000800 */
[-C--:B------:R-:W-:Y:S02]  /*78e0*/  FMUL.FTZ R121, R121, R150.reuse ;  /* 0x0000009679797220 */ /* 0x080fe40000410000 */
[-C--:B------:R-:W-:Y:S02]  /*78f0*/  FMUL.FTZ R116, R116, R150.reuse ;  /* 0x0000009674747220 */ /* 0x080fe40000410000 */
[----:B------:R-:W-:Y:S02]  /*7900*/  FMUL.FTZ R117, R117, R150 ;  /* 0x0000009675757220 */ /* 0x000fe40000410000 */
[-C--:B-----5:R-:W-:Y:S01]  /*7910*/  FMUL.FTZ R122, R122, R148.reuse ;  /* 0x000000947a7a7220 */ /* 0x0a0fe20000410000 */
[----:B------:R-:W2:Y:S01]  /*7920*/  MUFU.EX2 R158, R158 ;  /* 0x0000009e009e7308 */ /* 0x000ea20000000800 */
        /* <DEDUP_REMOVED lines=30> */
[C---:B---3--:R-:W-:Y:S01]  /*7b10*/  HMMA.16816.F32 R112, R4.reuse, R8, R112 ;  /* 0x000000080470723c */ /* 0x048fe20000001870 */
[----:B------:R-:W-:Y:S02]  /*7b20*/  FMUL.FTZ R37, R37, R150 ;  /* 0x0000009625257220 */ /* 0x000fe40000410000 */
        /* <DEDUP_REMOVED lines=37> */
[----:B---3--:R-:W-:Y:S01]  /*7d80*/  HMMA.16816.F32 R44, R4, R8, R44 ;  /* 0x00000008042c723c */ /* 0x008fe2000000182c */
[----:B------:R-:W-:-:S02]  /*7d90*/  FMUL.FTZ R61, R61, R150 ;  /* 0x000000963d3d7220 */ /* 0x000fc40000410000 */
[-C--:B------:R-:W-:Y:S01]  /*7da0*/  FMUL.FTZ R62, R62, R148.reuse ;  /* 0x000000943e3e7220 */ /* 0x080fe20000410000 */
[----:B------:R-:W-:Y:S01]  /*7db0*/  MUFU.EX2 R166, R166 ;  /* 0x000000a600a67308 */ /* 0x000fe20000000800 */
[----:B------:R-:W-:Y:S02]  /*7dc0*/  FMUL.FTZ R63, R63, R148 ;  /* 0x000000943f3f7220 */ /* 0x000fe40000410000 */
[-C--:B------:R-:W-:Y:S01]  /*7dd0*/  FMUL.FTZ R64, R64, R150.reuse ;  /* 0x0000009640407220 */ /* 0x080fe20000410000 */
[----:B------:R-:W-:Y:S01]  /*7de0*/  HMMA.16816.F32 R48, R4, R10, R48 ;  /* 0x0000000a0430723c */ /* 0x000fe20000001830 */
[----:B------:R-:W3:Y:S01]  /*7df0*/  LDSM.16.MT88.4 R8, [R200+0x10000] ;  /* 0x01000000c808783b */ /* 0x000ee20000004200 */
        /* <DEDUP_REMOVED lines=70> */
[----:B---3--:R-:W-:Y:S03]  /*8260*/  HMMA.16816.F32 R92, R4, R8, R92 ;  /* 0x00000008045c723c */ /* 0x008fe6000000185c */
[----:B------:R-:W-:-:S04]  /*8270*/  FADD.FTZ R144, R144, R145 ;  /* 0x0000009190907221 */ /* 0x000fc80000010000 */
[----:B------:R-:W-:Y:S01]  /*8280*/  FADD.FTZ R143, R143, R144 ;  /* 0x000000908f8f7221 */ /* 0x000fe20000010000 */
[----:B------:R-:W-:Y:S01]  /*8290*/  HMMA.16816.F32 R96, R4, R10, R96 ;  /* 0x0000000a0460723c */ /* 0x000fe20000001860 */
[----:B------:R-:W-:Y:S02]  /*82a0*/  LDSM.16.MT88.4 R8, [R196+0xe800] ;  /* 0x00e80000c408783b */ /* 0x000fe40000004200 */
[----:B------:R-:W-:-:S04]  /*82b0*/  FADD.FTZ R142, R142, R143 ;  /* 0x0000008f8e8e7221 */ /* 0x000fc80000010000 */
[----:B--2---:R-:W-:Y:S01]  /*82c0*/  F2FP.PACK_AB R4, R158, R3 ;  /* 0x000000039e04723e */ /* 0x004fe200000000ff */
        /* <DEDUP_REMOVED lines=46> */
[----:B------:R-:W-:Y:S02]  /*85b0*/  F2FP.PACK_AB R6, R173, R168 ;  /* 0x000000a8ad06723e */ /* 0x000fe400000000ff */
[----:B------:R-:W-:-:S07]  /*85c0*/  F2FP.PACK_AB R7, R172, R165 ;  /* 0x000000a5ac07723e */ /* 0x000fce00000000ff */
[C---:B-1----:R-:W-:Y:S08]  /*85d0*/  HMMA.16816.F32 R128, R4.reuse, R12, R128 ;  /* 0x0000000c0480723c */ /* 0x042ff00000001880 */
        /* <DEDUP_REMOVED lines=35> */
[----:B------:R-:W-:-:S02]  /*8810*/  F2FP.PACK_AB R4, R163, R156 ;  /* 0x0000009ca304723e */ /* 0x000fc400000000ff */
[----:B------:R-:W-:Y:S02]  /*8820*/  F2FP.PACK_AB R5, R174, R153 ;  /* 0x00000099ae05723e */ /* 0x000fe400000000ff */
[----:B------:R-:W-:Y:S02]  /*8830*/  F2FP.PACK_AB R6, R155, R154 ;  /* 0x0000009a9b06723e */ /* 0x000fe400000000ff */
[----:B------:R-:W-:-:S07]  /*8840*/  F2FP.PACK_AB R7, R152, R169 ;  /* 0x000000a99807723e */ /* 0x000fce00000000ff */
[C---:B--2---:R-:W-:Y:S07]  /*8850*/  HMMA.16816.F32 R60, R4.reuse, R16, R60 ;  /* 0x00000010043c723c */ /* 0x044fee000000183c */
        /* <DEDUP_REMOVED lines=15> */
[C---:B-1----:R-:W-:Y:S01]  /*8950*/  HMMA.16816.F32 R68, R4.reuse, R12, R68 ;  /* 0x0000000c0444723c */ /* 0x042fe20000001844 */
[----:B------:R-:W-:Y:S02]  /*8960*/  FADD.FTZ R3, R170, R171 ;  /* 0x000000abaa037221 */ /* 0x000fe40000010000 */
[----:B------:R-:W-:Y:S02]  /*8970*/  FADD.FTZ R0, R167, R0 ;  /* 0x00000000a7007221 */ /* 0x000fe40000010000 */
[----:B------:R-:W-:Y:S01]  /*8980*/  FADD.FTZ R168, R168, R3 ;  /* 0x00000003a8a87221 */ /* 0x000fe20000010000 */
[----:B------:R-:W-:Y:S01]  /*8990*/  MOV R3, R146 ;  /* 0x0000009200037202 */ /* 0x000fe20000000f00 */
[----:B------:R-:W-:Y:S01]  /*89a0*/  FADD.FTZ R165, R165, R0 ;  /* 0x00000000a5a57221 */ /* 0x000fe20000010000 */
[----:B------:R-:W-:Y:S01]  /*89b0*/  HMMA.16816.F32 R72, R4, R14, R72 ;  /* 0x0000000e0448723c */ /* 0x000fe20000001848 */
[----:B------:R-:W1:Y:S01]  /*89c0*/  LDSM.16.MT88.4 R12, [R196+0x11800] ;  /* 0x01180000c40c783b */ /* 0x000e620000004200 */
[----:B------:R-:W-:-:S02]  /*89d0*/  FADD.FTZ R173, R173, R168 ;  /* 0x000000a8adad7221 */ /* 0x000fc40000010000 */
[----:B------:R-:W-:Y:S02]  /*89e0*/  FADD.FTZ R172, R172, R165 ;  /* 0x000000a5acac7221 */ /* 0x000fe40000010000 */
[----:B------:R-:W-:Y:S02]  /*89f0*/  FADD.FTZ R156, R156, R173 ;  /* 0x000000ad9c9c7221 */ /* 0x000fe40000010000 */
[C---:B------:R-:W-:Y:S01]  /*8a00*/  HMMA.16816.F32 R120, R4.reuse, R136, R120 ;  /* 0x000000880478723c */ /* 0x040fe20000001878 */
[----:B------:R-:W-:Y:S02]  /*8a10*/  FADD.FTZ R153, R153, R172 ;  /* 0x000000ac99997221 */ /* 0x000fe40000010000 */
[----:B------:R-:W-:Y:S02]  /*8a20*/  FADD.FTZ R163, R163, R156 ;  /* 0x0000009ca3a37221 */ /* 0x000fe40000010000 */
[----:B------:R-:W-:Y:S02]  /*8a30*/  FADD.FTZ R174, R174, R153 ;  /* 0x00000099aeae7221 */ /* 0x000fe40000010000 */
[----:B------:R-:W-:Y:S01]  /*8a40*/  FADD.FTZ R154, R154, R163 ;  /* 0x000000a39a9a7221 */ /* 0x000fe20000010000 */
[----:B------:R-:W-:Y:S01]  /*8a50*/  HMMA.16816.F32 R116, R4, R138, R116 ;  /* 0x0000008a0474723c */ /* 0x000fe20000001874 */
[----:B------:R-:W-:-:S02]  /*8a60*/  FADD.FTZ R169, R169, R174 ;  /* 0x000000aea9a97221 */ /* 0x000fc40000010000 */
[----:B------:R-:W-:Y:S02]  /*8a70*/  FADD.FTZ R227, R155, R154 ;  /* 0x0000009a9be37221 */ /* 0x000fe40000010000 */
[----:B------:R-:W-:-:S03]  /*8a80*/  FADD.FTZ R225, R152, R169 ;  /* 0x000000a998e17221 */ /* 0x000fc60000010000 */
        /* <DEDUP_REMOVED lines=16> */
.L_x_2080:
        /* <DEDUP_REMOVED lines=14> */
.L_x_2090:
        /* <DEDUP_REMOVED lines=64> */
.L_x_2087:
[C---:B------:R-:W-:Y:S04]  /*9070*/  LEA R208, P1, R6.reuse, R208, 0x1 ;  /* 0x000000d006d07211 */ /* 0x040fe800078208ff */
[----:B------:R-:W-:Y:S02]  /*9080*/  LEA.HI.X R209, R6, R209, R3, 0x1, P1 ;  /* 0x000000d106d17211 */ /* 0x000fe400008f0c03 */
[C---:B------:R-:W-:Y:S03]  /*9090*/  IADD3 R228, P1, R221.reuse, R208, RZ ;  /* 0x000000d0dde47210 */ /* 0x040fe60007f3e0ff */
[----:B------:R-:W-:Y:S01]  /*90a0*/  @!PT LDS RZ, [RZ] ;  /* 0x00000000fffff984 */ /* 0x000fe20000000800 */
[----:B------:R-:W-:Y:S01]  /*90b0*/  @!PT LDS RZ, [RZ] ;  /* 0x00000000fffff984 */ /* 0x000fe20000000800 */
[----:B------:R-:W-:Y:S01]  /*90c0*/  @!PT LDS RZ, [RZ] ;  /* 0x00000000fffff984 */ /* 0x000fe20000000800 */
[----:B------:R1:W-:Y:S01]  /*90d0*/  LDGSTS.E.BYPASS.LTC128B.128 [R213+0xc000], [R208.64] ;  /* 0x0c000000d0d57fae */ /* 0x0003e2000b901d46 */
[C---:B------:R-:W-:Y:S02]  /*90e0*/  IADD3.X R229, R218.reuse, R209, RZ, P1, !PT ;  /* 0x000000d1dae57210 */ /* 0x040fe40000ffe4ff */
[C---:B------:R-:W-:Y:S03]  /*90f0*/  IADD3 R132, P1, R221.reuse, R228, RZ ;  /* 0x000000e4dd847210 */ /* 0x040fe60007f3e0ff */
[----:B------:R1:W-:Y:S01]  /*9100*/  LDGSTS.E.BYPASS.LTC128B.128 [R213+0xe000], [R208.64+0x80] ;  /* 0x0e000080d0d57fae */ /* 0x0003e2000b901d46 */
[C---:B------:R-:W-:Y:S02]  /*9110*/  IADD3.X R133, R218.reuse, R229, RZ, P1, !PT ;  /* 0x000000e5da857210 */ /* 0x040fe40000ffe4ff */
[----:B------:R-:W-:Y:S03]  /*9120*/  IADD3 R2, P1, R221, R132, RZ ;  /* 0x00000084dd027210 */ /* 0x000fe60007f3e0ff */
[----:B------:R1:W-:Y:S01]  /*9130*/  LDGSTS.E.BYPASS.LTC128B.128 [R213+0x10000], [R208.64+0x100] ;  /* 0x10000100d0d57fae */ /* 0x0003e2000b901d46 */
[----:B------:R-:W-:Y:S02]  /*9140*/  IADD3.X R3, R218, R133, RZ, P1, !PT ;  /* 0x00000085da037210 */ /* 0x000fe40000ffe4ff */
[----:B------:R-:W-:Y:S03]  /*9150*/  ISETP.GE.AND P1, PT, R211, 0x2, PT ;  /* 0x00000002d300780c */ /* 0x000fe60003f26270 */
[----:B------:R2:W-:Y:S06]  /*9160*/  LDGSTS.E.BYPASS.LTC128B.128 [R213+0xc800], [R228.64] ;  /* 0x0c800000e4d57fae */ /* 0x0005ec000b901d46 */
[----:B------:R2:W-:Y:S06]  /*9170*/  LDGSTS.E.BYPASS.LTC128B.128 [R213+0xe800], [R228.64+0x80] ;  /* 0x0e800080e4d57fae */ /* 0x0005ec000b901d46 */
[----:B------:R2:W-:Y:S06]  /*9180*/  LDGSTS.E.BYPASS.LTC128B.128 [R213+0x10800], [R228.64+0x100] ;  /* 0x10800100e4d57fae */ /* 0x0005ec000b901d46 */
[----:B------:R3:W-:Y:S06]  /*9190*/  LDGSTS.E.BYPASS.LTC128B.128 [R213+0xd000], [R132.64] ;  /* 0x0d00000084d57fae */ /* 0x0007ec000b901d46 */
[----:B------:R3:W-:Y:S06]  /*91a0*/  LDGSTS.E.BYPASS.LTC128B.128 [R213+0xf000], [R132.64+0x80] ;  /* 0x0f00008084d57fae */ /* 0x0007ec000b901d46 */
[----:B------:R3:W-:Y:S06]  /*91b0*/  LDGSTS.E.BYPASS.LTC128B.128 [R213+0x11000], [R132.64+0x100] ;  /* 0x1100010084d57fae */ /* 0x0007ec000b901d46 */
[----:B------:R4:W-:Y:S06]  /*91c0*/  LDGSTS.E.BYPASS.LTC128B.128 [R213+0xd800], [R2.64] ;  /* 0x0d80000002d57fae */ /* 0x0009ec000b901d46 */
[----:B------:R4:W-:Y:S06]  /*91d0*/  LDGSTS.E.BYPASS.LTC128B.128 [R213+0xf800], [R2.64+0x80] ;  /* 0x0f80008002d57fae */ /* 0x0009ec000b901d46 */
[----:B------:R4:W-:Y:S06]  /*91e0*/  LDGSTS.E.BYPASS.LTC128B.128 [R213+0x11800], [R2.64+0x100] ;  /* 0x1180010002d57fae */ /* 0x0009ec000b901d46 */
[----:B------:R-:W-:Y:S06]  /*91f0*/  LDSM.16.M88.4 R136, [R206] ;  /* 0x00000000ce88783b */ /* 0x000fec0000000200 */
[----:B------:R-:W5:Y:S06]  /*9200*/  LDSM.16.M88.4 R140, [R205+0x6000] ;  /* 0x00600000cd8c783b */ /* 0x000f6c0000000200 */
[----:B------:R-:W1:Y:S06]  /*9210*/  LDSM.16.M88.4 R144, [R205+0x6800] ;  /* 0x00680000cd90783b */ /* 0x000e6c0000000200 */
[----:B------:R-:W1:Y:S06]  /*9220*/  LDSM.16.M88.4 R148, [R205+0x7000] ;  /* 0x00700000cd94783b */ /* 0x000e6c0000000200 */
[----:B------:R-:W0:Y:S06]  /*9230*/  LDGDEPBAR ;  /* 0x00000000000079af */ /* 0x000e2c0000000000 */
[----:B------:R-:W2:Y:S06]  /*9240*/  LDSM.16.M88.4 R152, [R205+0x7800] ;  /* 0x00780000cd98783b */ /* 0x000eac0000000200 */
[----:B------:R-:W-:Y:S06]  /*9250*/  LDSM.16.M88.4 R156, [R204] ;  /* 0x00000000cc9c783b */ /* 0x000fec0000000200 */
[----:B------:R-:W2:Y:S01]  /*9260*/  LDSM.16.M88.4 R160, [R203] ;  /* 0x00000000cba0783b */ /* 0x000ea20000000200 */
[C---:B-----5:R-:W-:Y:S05]  /*9270*/  HMMA.16816.F32 R4, R136.reuse, R140, RZ ;  /* 0x0000008c8804723c */ /* 0x060fea00000018ff */
[----:B------:R-:W5:Y:S03]  /*9280*/  LDSM.16.M88.4 R164, [R195] ;  /* 0x00000000c3a4783b */ /* 0x000f660000000200 */
[C---:B------:R-:W-:Y:S03]  /*9290*/  HMMA.16816.F32 R8, R136.reuse, R142, RZ ;  /* 0x0000008e8808723c */ /* 0x040fe600000018ff */
[----:B------:R-:W3:Y:S06]  /*92a0*/  LDSM.16.M88.4 R168, [R194] ;  /* 0x00000000c2a8783b */ /* 0x000eec0000000200 */
[----:B------:R-:W3:Y:S01]  /*92b0*/  LDSM.16.M88.4 R172, [R193] ;  /* 0x00000000c1ac783b */ /* 0x000ee20000000200 */
[C---:B-1----:R-:W-:Y:S05]  /*92c0*/  HMMA.16816.F32 R12, R136.reuse, R144, RZ ;  /* 0x00000090880c723c */ /* 0x042fea00000018ff */
[----:B------:R-:W-:Y:S03]  /*92d0*/  LDSM.16.M88.4 R176, [R202] ;  /* 0x00000000cab0783b */ /* 0x000fe60000000200 */
[C---:B------:R-:W-:Y:S03]  /*92e0*/  HMMA.16816.F32 R16, R136.reuse, R146, RZ ;  /* 0x000000928810723c */ /* 0x040fe600000018ff */
[----:B------:R-:W1:Y:S05]  /*92f0*/  LDSM.16.M88.4 R180, [R199+0x6000] ;  /* 0x00600000c7b4783b */ /* 0x000e6a0000000200 */
[C---:B------:R-:W-:Y:S01]  /*9300*/  HMMA.16816.F32 R20, R136.reuse, R148, RZ ;  /* 0x000000948814723c */ /* 0x040fe200000018ff */
[----:B------:R-:W-:Y:S06]  /*9310*/  LDSM.16.M88.4 R140, [R199+0x7000] ;  /* 0x00700000c78c783b */ /* 0x000fec0000000200 */
[----:B------:R-:W-:Y:S01]  /*9320*/  LDSM.16.M88.4 R144, [R199+0x7800] ;  /* 0x00780000c790783b */ /* 0x000fe20000000200 */
[C---:B------:R-:W-:Y:S05]  /*9330*/  HMMA.16816.F32 R24, R136.reuse, R150, RZ ;  /* 0x000000968818723c */ /* 0x040fea00000018ff */
[----:B------:R-:W-:Y:S03]  /*9340*/  LDSM.16.M88.4 R148, [R201] ;  /* 0x00000000c994783b */ /* 0x000fe60000000200 */
[C---:B--2---:R-:W-:Y:S08]  /*9350*/  HMMA.16816.F32 R28, R136.reuse, R152, RZ ;  /* 0x00000098881c723c */ /* 0x044ff000000018ff */
[----:B------:R-:W-:Y:S01]  /*9360*/  HMMA.16816.F32 R32, R136, R154, RZ ;  /* 0x0000009a8820723c */ /* 0x000fe200000018ff */
[----:B------:R-:W2:Y:S06]  /*9370*/  LDSM.16.M88.4 R136, [R199+0x6800] ;  /* 0x00680000c788783b */ /* 0x000eac0000000200 */
[----:B------:R-:W1:Y:S01]  /*9380*/  LDSM.16.M88.4 R152, [R192] ;  /* 0x00000000c098783b */ /* 0x000e620000000200 */
[C---:B------:R-:W-:Y:S08]  /*9390*/  HMMA.16816.F32 R4, R156.reuse, R160, R4 ;  /* 0x000000a09c04723c */ /* 0x040ff00000001804 */
[C---:B------:R-:W-:Y:S01]  /*93a0*/  HMMA.16816.F32 R8, R156.reuse, R162, R8 ;  /* 0x000000a29c08723c */ /* 0x040fe20000001808 */
[----:B------:R-:W-:Y:S07]  /*93b0*/  LDSM.16.M88.4 R160, [R192+0x1000] ;  /* 0x00100000c0a0783b */ /* 0x000fee0000000200 */
[C---:B-----5:R-:W-:Y:S08]  /*93c0*/  HMMA.16816.F32 R12, R156.reuse, R164, R12 ;  /* 0x000000a49c0c723c */ /* 0x060ff0000000180c */
[C---:B------:R-:W-:Y:S01]  /*93d0*/  HMMA.16816.F32 R16, R156.reuse, R166, R16 ;  /* 0x000000a69c10723c */ /* 0x040fe20000001810 */
[----:B------:R-:W-:Y:S07]  /*93e0*/  LDSM.16.M88.4 R164, [R192+0x1800] ;  /* 0x00180000c0a4783b */ /* 0x000fee0000000200 */
[C---:B---3--:R-:W-:Y:S08]  /*93f0*/  HMMA.16816.F32 R20, R156.reuse, R168, R20 ;  /* 0x000000a89c14723c */ /* 0x048ff00000001814 */
[C---:B------:R-:W-:Y:S01]  /*9400*/  HMMA.16816.F32 R24, R156.reuse, R170, R24 ;  /* 0x000000aa9c18723c */ /* 0x040fe20000001818 */
[----:B------:R-:W-:Y:S07]  /*9410*/  LDSM.16.M88.4 R168, [R206+0x2000] ;  /* 0x00200000cea8783b */ /* 0x000fee0000000200 */
[C---:B------:R-:W-:Y:S08]  /*9420*/  HMMA.16816.F32 R28, R156.reuse, R172, R28 ;  /* 0x000000ac9c1c723c */ /* 0x040ff0000000181c */
[----:B------:R-:W-:Y:S01]  /*9430*/  HMMA.16816.F32 R32, R156, R174, R32 ;  /* 0x000000ae9c20723c */ /* 0x000fe20000001820 */
[----:B------:R-:W3:Y:S06]  /*9440*/  LDSM.16.M88.4 R156, [R192+0x800] ;  /* 0x00080000c09c783b */ /* 0x000eec0000000200 */
[----:B------:R-:W5:Y:S01]  /*9450*/  LDSM.16.M88.4 R172, [R205+0x8000] ;  /* 0x00800000cdac783b */ /* 0x000f620000000200 */
[C---:B-1----:R-:W-:Y:S08]  /*9460*/  HMMA.16816.F32 R4, R176.reuse, R180, R4 ;  /* 0x000000b4b004723c */ /* 0x042ff00000001804 */
[C---:B------:R-:W-:Y:S01]  /*9470*/  HMMA.16816.F32 R8, R176.reuse, R182, R8 ;  /* 0x000000b6b008723c */ /* 0x040fe20000001808 */
[----:B------:R-:W-:Y:S07]  /*9480*/  LDSM.16.M88.4 R180, [R191] ;  /* 0x00000000bfb4783b */ /* 0x000fee0000000200 */
[C---:B--2---:R-:W-:Y:S08]  /*9490*/  HMMA.16816.F32 R12, R176.reuse, R136, R12 ;  /* 0x00000088b00c723c */ /* 0x044ff0000000180c */
[C---:B------:R-:W-:Y:S01]  /*94a0*/  HMMA.16816.F32 R16, R176.reuse, R138, R16 ;  /* 0x0000008ab010723c */ /* 0x040fe20000001810 */
[----:B------:R-:W1:Y:S07]  /*94b0*/  LDSM.16.M88.4 R136, [R205+0x8800] ;  /* 0x00880000cd88783b */ /* 0x000e6e0000000200 */
[C---:B------:R-:W-:Y:S08]  /*94c0*/  HMMA.16816.F32 R20, R176.reuse, R140, R20 ;  /* 0x0000008cb014723c */ /* 0x040ff00000001814 */
[C---:B------:R-:W-:Y:S01]  /*94d0*/  HMMA.16816.F32 R24, R176.reuse, R142, R24 ;  /* 0x0000008eb018723c */ /* 0x040fe20000001818 */
[----:B------:R-:W2:Y:S07]  /*94e0*/  LDSM.16.M88.4 R140, [R205+0x9000] ;  /* 0x00900000cd8c783b */ /* 0x000eae0000000200 */
[C---:B------:R-:W-:Y:S08]  /*94f0*/  HMMA.16816.F32 R28, R176.reuse, R144, R28 ;  /* 0x00000090b01c723c */ /* 0x040ff0000000181c */
[----:B------:R-:W-:Y:S01]  /*9500*/  HMMA.16816.F32 R32, R176, R146, R32 ;  /* 0x00000092b020723c */ /* 0x000fe20000001820 */
[----:B------:R-:W1:Y:S06]  /*9510*/  LDSM.16.M88.4 R144, [R205+0x9800] ;  /* 0x00980000cd90783b */ /* 0x000e6c0000000200 */
[----:B------:R-:W1:Y:S01]  /*9520*/  LDSM.16.M88.4 R176, [R204+0x2000] ;  /* 0x00200000ccb0783b */ /* 0x000e620000000200 */
[C---:B------:R-:W-:Y:S08]  /*9530*/  HMMA.16816.F32 R4, R148.reuse, R152, R4 ;  /* 0x000000989404723c */ /* 0x040ff00000001804 */
[C---:B------:R-:W-:Y:S01]  /*9540*/  HMMA.16816.F32 R8, R148.reuse, R154, R8 ;  /* 0x0000009a9408723c */ /* 0x040fe20000001808 */
[----:B------:R-:W-:Y:S07]  /*9550*/  LDSM.16.M88.4 R152, [R189] ;  /* 0x00000000bd98783b */ /* 0x000fee0000000200 */
[C---:B---3--:R-:W-:Y:S08]  /*9560*/  HMMA.16816.F32 R12, R148.reuse, R156, R12 ;  /* 0x0000009c940c723c */ /* 0x048ff0000000180c */
[C---:B------:R-:W-:Y:S01]  /*9570*/  HMMA.16816.F32 R16, R148.reuse, R158, R16 ;  /* 0x0000009e9410723c */ /* 0x040fe20000001810 */
[----:B------:R-:W-:Y:S07]  /*9580*/  LDSM.16.M88.4 R156, [R188] ;  /* 0x00000000bc9c783b */ /* 0x000fee0000000200 */
[C---:B------:R-:W-:Y:S08]  /*9590*/  HMMA.16816.F32 R20, R148.reuse, R160, R20 ;  /* 0x000000a09414723c */ /* 0x040ff00000001814 */
[C---:B------:R-:W-:Y:S01]  /*95a0*/  HMMA.16816.F32 R24, R148.reuse, R162, R24 ;  /* 0x000000a29418723c */ /* 0x040fe20000001818 */
[----:B------:R-:W-:Y:S07]  /*95b0*/  LDSM.16.M88.4 R160, [R202+0x2000] ;  /* 0x00200000caa0783b */ /* 0x000fee0000000200 */
[C---:B------:R-:W-:Y:S08]  /*95c0*/  HMMA.16816.F32 R28, R148.reuse, R164, R28 ;  /* 0x000000a4941c723c */ /* 0x040ff0000000181c */
[----:B------:R-:W-:Y:S01]  /*95d0*/  HMMA.16816.F32 R32, R148, R166, R32 ;  /* 0x000000a69420723c */ /* 0x000fe20000001820 */
[----:B------:R-:W3:Y:S06]  /*95e0*/  LDSM.16.M88.4 R148, [R190] ;  /* 0x00000000be94783b */ /* 0x000eec0000000200 */
[----:B------:R-:W3:Y:S01]  /*95f0*/  LDSM.16.M88.4 R164, [R199+0x8000] ;  /* 0x00800000c7a4783b */ /* 0x000ee20000000200 */
[C---:B-----5:R-:W-:Y:S08]  /*9600*/  HMMA.16816.F32 R4, R168.reuse, R172, R4 ;  /* 0x000000aca804723c */ /* 0x060ff00000001804 */
[C---:B------:R-:W-:Y:S01]  /*9610*/  HMMA.16816.F32 R8, R168.reuse, R174, R8 ;  /* 0x000000aea808723c */ /* 0x040fe20000001808 */
[----:B------:R-:W-:Y:S07]  /*9620*/  LDSM.16.M88.4 R172, [R192+0x2000] ;  /* 0x00200000c0ac783b */ /* 0x000fee0000000200 */
[C---:B-1----:R-:W-:Y:S08]  /*9630*/  HMMA.16816.F32 R12, R168.reuse, R136, R12 ;  /* 0x00000088a80c723c */ /* 0x042ff0000000180c */
[C---:B------:R-:W-:Y:S01]  /*9640*/  HMMA.16816.F32 R16, R168.reuse, R138, R16 ;  /* 0x0000008aa810723c */ /* 0x040fe20000001810 */
[----:B------:R-:W1:Y:S07]  /*9650*/  LDSM.16.M88.4 R136, [R199+0x8800] ;  /* 0x00880000c788783b */ /* 0x000e6e0000000200 */
[C---:B--2---:R-:W-:Y:S08]  /*9660*/  HMMA.16816.F32 R20, R168.reuse, R140, R20 ;  /* 0x0000008ca814723c */ /* 0x044ff00000001814 */
[C---:B------:R-:W-:Y:S01]  /*9670*/  HMMA.16816.F32 R24, R168.reuse, R142, R24 ;  /* 0x0000008ea818723c */ /* 0x040fe20000001818 */
[----:B------:R-:W2:Y:S07]  /*9680*/  LDSM.16.M88.4 R140, [R199+0x9000] ;  /* 0x00900000c78c783b */ /* 0x000eae0000000200 */
[C---:B------:R-:W-:Y:S08]  /*9690*/  HMMA.16816.F32 R28, R168.reuse, R144, R28 ;  /* 0x00000090a81c723c */ /* 0x040ff0000000181c */
[----:B------:R-:W-:Y:S01]  /*96a0*/  HMMA.16816.F32 R32, R168, R146, R32 ;  /* 0x00000092a820723c */ /* 0x000fe20000001820 */
[----:B------:R-:W5:Y:S06]  /*96b0*/  LDSM.16.M88.4 R144, [R199+0x9800] ;  /* 0x00980000c790783b */ /* 0x000f6c0000000200 */
[----:B------:R-:W1:Y:S01]  /*96c0*/  LDSM.16.M88.4 R168, [R201+0x2000] ;  /* 0x00200000c9a8783b */ /* 0x000e620000000200 */
[C---:B------:R-:W-:Y:S08]  /*96d0*/  HMMA.16816.F32 R4, R176.reuse, R180, R4 ;  /* 0x000000b4b004723c */ /* 0x040ff00000001804 */
[C---:B------:R-:W-:Y:S01]  /*96e0*/  HMMA.16816.F32 R8, R176.reuse, R182, R8 ;  /* 0x000000b6b008723c */ /* 0x040fe20000001808 */
[----:B------:R-:W-:Y:S07]  /*96f0*/  LDSM.16.M88.4 R180, [R205+0xa000] ;  /* 0x00a00000cdb4783b */ /* 0x000fee0000000200 */
[C---:B---3--:R-:W-:Y:S08]  /*9700*/  HMMA.16816.F32 R12, R176.reuse, R148, R12 ;  /* 0x00000094b00c723c */ /* 0x048ff0000000180c */
[C---:B------:R-:W-:Y:S01]  /*9710*/  HMMA.16816.F32 R16, R176.reuse, R150, R16 ;  /* 0x00000096b010723c */ /* 0x040fe20000001810 */
[----:B------:R-:W3:Y:S07]  /*9720*/  LDSM.16.M88.4 R148, [R192+0x2800] ;  /* 0x00280000c094783b */ /* 0x000eee0000000200 */
[C---:B------:R-:W-:Y:S08]  /*9730*/  HMMA.16816.F32 R20, R176.reuse, R152, R20 ;  /* 0x00000098b014723c */ /* 0x040ff00000001814 */
[C---:B------:R-:W-:Y:S01]  /*9740*/  HMMA.16816.F32 R24, R176.reuse, R154, R24 ;  /* 0x0000009ab018723c */ /* 0x040fe20000001818 */
[----:B------:R-:W2:Y:S07]  /*9750*/  LDSM.16.M88.4 R152, [R192+0x3000] ;  /* 0x00300000c098783b */ /* 0x000eae0000000200 */
[C---:B------:R-:W-:Y:S08]  /*9760*/  HMMA.16816.F32 R28, R176.reuse, R156, R28 ;  /* 0x0000009cb01c723c */ /* 0x040ff0000000181c */
[----:B------:R-:W-:Y:S01]  /*9770*/  HMMA.16816.F32 R32, R176, R158, R32 ;  /* 0x0000009eb020723c */ /* 0x000fe20000001820 */
[----:B------:R-:W3:Y:S06]  /*9780*/  LDSM.16.M88.4 R156, [R192+0x3800] ;  /* 0x00380000c09c783b */ /* 0x000eec0000000200 */
[----:B------:R-:W3:Y:S01]  /*9790*/  LDSM.16.M88.4 R176, [R206+0x4000] ;  /* 0x00400000ceb0783b */ /* 0x000ee20000000200 */
[C---:B------:R-:W-:Y:S08]  /*97a0*/  HMMA.16816.F32 R4, R160.reuse, R164, R4 ;  /* 0x000000a4a004723c */ /* 0x040ff00000001804 */
[C---:B------:R-:W-:Y:S01]  /*97b0*/  HMMA.16816.F32 R8, R160.reuse, R166, R8 ;  /* 0x000000a6a008723c */ /* 0x040fe20000001808 */
[----:B------:R-:W-:Y:S07]  /*97c0*/  LDSM.16.M88.4 R164, [R187] ;  /* 0x00000000bba4783b */ /* 0x000fee0000000200 */
[C---:B-1----:R-:W-:Y:S08]  /*97d0*/  HMMA.16816.F32 R12, R160.reuse, R136, R12 ;  /* 0x00000088a00c723c */ /* 0x042ff0000000180c */
[C---:B------:R-:W-:Y:S01]  /*97e0*/  HMMA.16816.F32 R16, R160.reuse, R138, R16 ;  /* 0x0000008aa010723c */ /* 0x040fe20000001810 */
[----:B------:R-:W1:Y:S07]  /*97f0*/  LDSM.16.M88.4 R136, [R205+0xa800] ;  /* 0x00a80000cd88783b */ /* 0x000e6e0000000200 */
[C---:B--2---:R-:W-:Y:S08]  /*9800*/  HMMA.16816.F32 R20, R160.reuse, R140, R20 ;  /* 0x0000008ca014723c */ /* 0x044ff00000001814 */
[C---:B------:R-:W-:Y:S01]  /*9810*/  HMMA.16816.F32 R24, R160.reuse, R142, R24 ;  /* 0x0000008ea018723c */ /* 0x040fe20000001818 */
[----:B------:R-:W2:Y:S07]  /*9820*/  LDSM.16.M88.4 R140, [R205+0xb000] ;  /* 0x00b00000cd8c783b */ /* 0x000eae0000000200 */
[C---:B-----5:R-:W-:Y:S08]  /*9830*/  HMMA.16816.F32 R28, R160.reuse, R144, R28 ;  /* 0x00000090a01c723c */ /* 0x060ff0000000181c */
        /* <DEDUP_REMOVED lines=8> */
[----:B------:R-:W3:Y:S07]  /*98c0*/  LDSM.16.M88.4 R148, [R186] ;  /* 0x00000000ba94783b */ /* 0x000eee0000000200 */
[C---:B------:R-:W-:Y:S08]  /*98d0*/  HMMA.16816.F32 R20, R168.reuse, R152, R20 ;  /* 0x00000098a814723c */ /* 0x040ff00000001814 */
[C---:B------:R-:W-:Y:S01]  /*98e0*/  HMMA.16816.F32 R24, R168.reuse, R154, R24 ;  /* 0x0000009aa818723c */ /* 0x040fe20000001818 */
[----:B------:R-:W2:Y:S07]  /*98f0*/  LDSM.16.M88.4 R152, [R185] ;  /* 0x00000000b998783b */ /* 0x000eae0000000200 */
[C---:B------:R-:W-:Y:S08]  /*9900*/  HMMA.16816.F32 R28, R168.reuse, R156, R28 ;  /* 0x0000009ca81c723c */ /* 0x040ff0000000181c */
[----:B------:R-:W-:Y:S01]  /*9910*/  HMMA.16816.F32 R32, R168, R158, R32 ;  /* 0x0000009ea820723c */ /* 0x000fe20000001820 */
[----:B------:R-:W3:Y:S06]  /*9920*/  LDSM.16.M88.4 R156, [R184] ;  /* 0x00000000b89c783b */ /* 0x000eec0000000200 */
[----:B------:R-:W3:Y:S01]  /*9930*/  LDSM.16.M88.4 R168, [R202+0x4000] ;  /* 0x00400000caa8783b */ /* 0x000ee20000000200 */
[C---:B------:R-:W-:Y:S08]  /*9940*/  HMMA.16816.F32 R4, R176.reuse, R180, R4 ;  /* 0x000000b4b004723c */ /* 0x040ff00000001804 */
        /* <DEDUP_REMOVED lines=13> */
[C---:B------:R-:W-:Y:S08]  /*9a20*/  HMMA.16816.F32 R8, R160.reuse, R166, R8 ;  /* 0x000000a6a008723c */ /* 0x040ff00000001808 */
[C---:B---3--:R-:W-:Y:S08]  /*9a30*/  HMMA.16816.F32 R12, R160.reuse, R148, R12 ;  /* 0x00000094a00c723c */ /* 0x048ff0000000180c */
        /* <DEDUP_REMOVED lines=10> */
[C---:B--2---:R-:W-:Y:S08]  /*9ae0*/  HMMA.16816.F32 R20, R168.reuse, R140, R20 ;  /* 0x0000008ca814723c */ /* 0x044ff00000001814 */
[C---:B------:R-:W-:Y:S01]  /*9af0*/  HMMA.16816.F32 R24, R168.reuse, R142, R24 ;  /* 0x0000008ea818723c */ /* 0x040fe20000001818 */
[----:B------:R-:W2:Y:S07]  /*9b00*/  LDSM.16.M88.4 R140, [R192+0x5000] ;  /* 0x00500000c08c783b */ /* 0x000eae0000000200 */
[C---:B-----5:R-:W-:Y:S08]  /*9b10*/  HMMA.16816.F32 R28, R168.reuse, R144, R28 ;  /* 0x00000090a81c723c */ /* 0x060ff0000000181c */
[----:B------:R-:W-:Y:S08]  /*9b20*/  HMMA.16816.F32 R32, R168, R146, R32 ;  /* 0x00000092a820723c */ /* 0x000ff00000001820 */
[C---:B------:R-:W-:Y:S08]  /*9b30*/  HMMA.16816.F32 R4, R176.reuse, R180, R4 ;  /* 0x000000b4b004723c */ /* 0x040ff00000001804 */
[C---:B------:R-:W-:Y:S08]  /*9b40*/  HMMA.16816.F32 R8, R176.reuse, R182, R8 ;  /* 0x000000b6b008723c */ /* 0x040ff00000001808 */
[C---:B-1----:R-:W-:Y:S08]  /*9b50*/  HMMA.16816.F32 R12, R176.reuse, R136, R12 ;  /* 0x00000088b00c723c */ /* 0x042ff0000000180c */
[C---:B------:R-:W-:Y:S01]  /*9b60*/  HMMA.16816.F32 R16, R176.reuse, R138, R16 ;  /* 0x0000008ab010723c */ /* 0x040fe20000001810 */
[----:B------:R-:W1:Y:S01]  /*9b70*/  LDSM.16.M88.4 R136, [R192+0x5800] ;  /* 0x00580000c088783b */ /* 0x000e620000000200 */
[----:B------:R-:W-:Y:S04]  /*9b80*/  DEPBAR.LE SB0, 0x0 ;  /* 0x000080000000791a */ /* 0x000fe80000000000 */
[----:B----4-:R-:W-:Y:S02]  /*9b90*/  FMUL.FTZ R2, R4, c[0x0][0x2ec] ;  /* 0x0000bb0004027a20 */ /* 0x010fe40000410000 */
[C---:B--2---:R-:W-:Y:S02]  /*9ba0*/  HMMA.16816.F32 R20, R176.reuse, R140, R20 ;  /* 0x0000008cb014723c */ /* 0x044fe40000001814 */
[----:B------:R2:W3:Y:S01]  /*9bb0*/  MUFU.TANH R170, R2 ;  /* 0x0000000200aa7308 */ /* 0x0004e20000002400 */
[----:B------:R-:W-:Y:S02]  /*9bc0*/  BAR.SYNC.DEFER_BLOCKING 0x0 ;  /* 0x0000000000007b1d */ /* 0x000fe40000010000 */
[----:B------:R-:W-:Y:S02]  /*9bd0*/  FMUL.FTZ R252, R5, c[0x0][0x2ec] ;  /* 0x0000bb0005fc7a20 */ /* 0x000fe40000410000 */
[----:B------:R-:W-:Y:S01]  /*9be0*/  FMUL.FTZ R251, R6, c[0x0][0x2ec] ;  /* 0x0000bb0006fb7a20 */ /* 0x000fe20000410000 */
[C---:B------:R-:W-:Y:S04]  /*9bf0*/  HMMA.16816.F32 R24, R176.reuse, R142, R24 ;  /* 0x0000008eb018723c */ /* 0x040fe80000001818 */
[----:B------:R-:W4:Y:S01]  /*9c00*/  MUFU.TANH R252, R252 ;  /* 0x000000fc00fc7308 */ /* 0x000f220000002400 */
        /* <DEDUP_REMOVED lines=17> */
[----:B------:R-:W-:Y:S02]  /*9d20*/  FMUL.FTZ R239, R22, c[0x0][0x2ec] ;  /* 0x0000bb0016ef7a20 */ /* 0x000fe40000410000 */
        /* <DEDUP_REMOVED lines=17> */
[----:B--2---:R-:W-:Y:S02]  /*9e40*/  FMUL.FTZ R2, R11, c[0x0][0x2ec] ;  /* 0x0000bb000b027a20 */ /* 0x004fe40000410000 */
[----:B------:R-:W-:Y:S03]  /*9e50*/  FMUL.FTZ R35, R35, c[0x0][0x2ec] ;  /* 0x0000bb0023237a20 */ /* 0x000fe60000410000 */
[----:B------:R2:W1:Y:S10]  /*9e60*/  MUFU.TANH R182, R132 ;  /* 0x0000008400b67308 */ /* 0x0004740000002400 */
[----:B------:R2:W1:Y:S10]  /*9e70*/  MUFU.TANH R169, R3 ;  /* 0x0000000300a97308 */ /* 0x0004740000002400 */
        /* <DEDUP_REMOVED lines=23> */
[----:B---34-:R-:W-:Y:S02]  /*9ff0*/  MOV R6, R222 ;  /* 0x000000de00067202 */ /* 0x018fe40000000f00 */
[----:B--2---:R-:W-:Y:S01]  /*a000*/  MOV R3, R220 ;  /* 0x000000dc00037202 */ /* 0x004fe20000000f00 */
[----:B------:R-:W-:-:S05]  /*a010*/  @!P0 BRA `(.L_x_2089) ;  /* 0x000003c000008947 */ /* 0x000fca0003800000 */
[----:B------:R-:W-:Y:S01]  /*a020*/  IMAD.SHL.U32 R10, R211, 0x40, RZ ;  /* 0x00000040d30a7824 */ /* 0x000fe200078e00ff */
[----:B------:R-:W-:Y:S04]  /*a030*/  IABS R2, c[0x0][0x2d0] ;  /* 0x0000b40000027a13 */ /* 0x000fe80000000000 */
[----:B------:R-:W2:Y:S01]  /*a040*/  I2F.RP R3, R2 ;  /* 0x0000000200037306 */ /* 0x000ea20000209400 */
        /* <DEDUP_REMOVED lines=8> */
[----:B--2---:R-:W2:Y:S02]  /*a0d0*/  MUFU.RCP R3, R3 ;  /* 0x0000000300037308 */ /* 0x004ea40000001000 */
[----:B--2---:R-:W-:Y:S08]  /*a0e0*/  IADD3 R12, R3, 0xffffffe, RZ ;  /* 0x0ffffffe030c7810 */ /* 0x004ff00007ffe0ff */
[----:B------:R-:W2:Y:S02]  /*a0f0*/  F2I.FTZ.U32.TRUNC.NTZ R13, R12 ;  /* 0x0000000c000d7305 */ /* 0x000ea4000021f000 */
[--C-:B--2---:R-:W-:Y:S02]  /*a100*/  IMAD.MOV R9, RZ, RZ, -R13.reuse ;  /* 0x000000ffff097224 */ /* 0x104fe400078e0a0d */
        /* <DEDUP_REMOVED lines=8> */
[C---:B------:R-:W-:Y:S02]  /*a190*/  IMAD R6, R2.reuse, R5, R6 ;  /* 0x0000000502067224 */ /* 0x040fe400078e0206 */
[----:B------:R-:W-:Y:S01]  /*a1a0*/  IMAD.MOV.U32 R3, RZ, RZ, 0x40 ;  /* 0x00000040ff037424 */ /* 0x000fe200078e00ff */
        /* <DEDUP_REMOVED lines=21> */
[----:B------:R-:W-:Y:S02]  /*a300*/  IMAD R3, R2, c[0x0][0x2d0], -R3 ;  /* 0x0000b40002037a24 */ /* 0x000fe400078e0a03 */
[----:B------:R-:W2:Y:S02]  /*a310*/  LDG.E R4, [R12.64] ;  /* 0x000000060c047981 */ /* 0x000ea4000c1e1900 */
[C---:B------:R-:W-:Y:S01]  /*a320*/  IMAD.WIDE.U32 R6, R3.reuse, c[0x0][0x198], RZ ;  /* 0x0000660003067a25 */ /* 0x040fe200078e00ff */
[----:B------:R-:W-:Y:S01]  /*a330*/  SHF.R.S32.HI R2, RZ, 0x1f, R3 ;  /* 0x0000001fff027819 */ /* 0x000fe20000011403 */
[----:B------:R-:W2:Y:S04]  /*a340*/  LDG.E R5, [R10.64] ;  /* 0x000000060a057981 */ /* 0x000ea8000c1e1900 */
        /* <DEDUP_REMOVED lines=9> */
.L_x_2089:
        /* <DEDUP_REMOVED lines=24> */
.L_x_2088:
[----:B---34-:R-:W-:Y:S01]  /*a560*/  FMNMX.FTZ R11, R170, R135, !PT ;  /* 0x00000087aa0b7209 */ /* 0x018fe20007810000 */
[----:B------:R-:W-:Y:S01]  /*a570*/  LDSM.16.MT88.4 R12, [R200+0xc000] ;  /* 0x00c00000c80c783b */ /* 0x000fe20000004200 */
[----:B--2---:R-:W-:Y:S02]  /*a580*/  FMNMX.FTZ R2, R251, R0, !PT ;  /* 0x00000000fb027209 */ /* 0x004fe40007810000 */
[----:B------:R-:W-:Y:S02]  /*a590*/  FMNMX.FTZ R11, R252, R11, !PT ;  /* 0x0000000bfc0b7209 */ /* 0x000fe40007810000 */
[----:B------:R-:W-:Y:S02]  /*a5a0*/  FMNMX.FTZ R2, R249, R2, !PT ;  /* 0x00000002f9027209 */ /* 0x000fe40007810000 */
        /* <DEDUP_REMOVED lines=37> */
[----:B------:R-:W-:Y:S08]  /*a800*/  LDSM.16.MT88.4 R160, [R196+0xf800] ;  /* 0x00f80000c4a0783b */ /* 0x000ff00000004200 */
[----:B------:R-:W-:Y:S01]  /*a810*/  LDSM.16.MT88.4 R164, [R200+0x11800] ;  /* 0x01180000c8a4783b */ /* 0x000fe20000004200 */
[----:B-1----:R-:W-:Y:S02]  /*a820*/  FMNMX.FTZ R9, R5, R6, !PT ;  /* 0x0000000605097209 */ /* 0x002fe40007810000 */
[----:B--2---:R-:W-:Y:S05]  /*a830*/  FMNMX.FTZ R4, R7, R2, !PT ;  /* 0x0000000207047209 */ /* 0x004fea0007810000 */
[----:B------:R-:W1:Y:S08]  /*a840*/  SHFL.BFLY PT, R132, R9, 0x1, 0x1f ;  /* 0x0c201f0009847f89 */ /* 0x000e7000000e0000 */
        /* <DEDUP_REMOVED lines=219> */
[----:B------:R-:W-:Y:S02]  /*b600*/  FFMA.FTZ R171, R0, R225, R171 ;  /* 0x000000e100ab7223 */ /* 0x000fe400000100ab */
[C---:B------:R-:W-:Y:S04]  /*b610*/  HMMA.16816.F32 R12, R100.reuse, R116, R12 ;  /* 0x00000074640c723c */ /* 0x040fe8000000180c */
[----:B------:R5:W-:Y:S01]  /*b620*/  MUFU.EX2 R133, R144 ;  /* 0x0000009000857308 */ /* 0x000be20000000800 */
[----:B------:R-:W-:Y:S02]  /*b630*/  FADD.FTZ R174, R174, R175 ;  /* 0x000000afaeae7221 */ /* 0x000fe40000010000 */
[----:B------:R-:W-:Y:S01]  /*b640*/  FADD.FTZ R170, R170, R171 ;  /* 0x000000abaaaa7221 */ /* 0x000fe20000010000 */
[C---:B------:R-:W-:Y:S01]  /*b650*/  HMMA.16816.F32 R16, R100.reuse, R118, R16 ;  /* 0x000000766410723c */ /* 0x040fe20000001810 */
[----:B------:R-:W-:Y:S03]  /*b660*/  LDSM.16.MT88.4 R116, [R197+0x10800] ;  /* 0x01080000c574783b */ /* 0x000fe60000004200 */
[----:B------:R-:W-:Y:S02]  /*b670*/  FADD.FTZ R173, R173, R174 ;  /* 0x000000aeadad7221 */ /* 0x000fe40000010000 */
        /* <DEDUP_REMOVED lines=128> */
[----:B------:R-:W-:Y:S01]  /*be80*/  FADD.FTZ R231, R231, R0 ;  /* 0x00000000e7e77221 */ /* 0x000fe20000010000 */
[----:B------:R-:W-:Y:S03]  /*be90*/  IADD3 R0, R211, -0x1, RZ ;  /* 0xffffffffd3007810 */ /* 0x000fe60007ffe0ff */
[----:B------:R-:W-:Y:S01]  /*bea0*/  FADD.FTZ R231, R232, R231 ;  /* 0x000000e7e8e77221 */ /* 0x000fe20000010000 */
[----:B------:R-:W-:Y:S02]  /*beb0*/  MOV R211, R0 ;  /* 0x0000000000d37202 */ /* 0x000fe40000000f00 */
[----:B------:R-:W-:Y:S01]  /*bec0*/  MOV R0, R3 ;  /* 0x0000000300007202 */ /* 0x000fe20000000f00 */
[----:B------:R-:W-:Y:S04]  /*bed0*/  FADD.FTZ R134, R134, R231 ;  /* 0x000000e786867221 */ /* 0x000fe80000010000 */
[----:B------:R-:W-:Y:S01]  /*bee0*/  FADD.FTZ R225, R133, R134 ;  /* 0x0000008685e17221 */ /* 0x000fe20000010000 */
[----:B------:R-:W-:-:S05]  /*bef0*/  @P1 BRA `(.L_x_2090) ;  /* 0xffffcd7000001947 */ /* 0x000fca000383ffff */
.L_x_2086:
        /* <DEDUP_REMOVED lines=239> */
[----:B------:R-:W-:Y:S04]  /*cdf0*/  STS [R25+0x2400], R66 ;  /* 0x0024004219007388 */ /* 0x000fe80000000800 */
[----:B------:R-:W-:Y:S04]  /*ce00*/  STS [R13+0x4000], R68 ;  /* 0x004000440d007388 */ /* 0x000fe80000000800 */
[----:B------:R-:W-:Y:S04]  /*ce10*/  STS [R13+0x4400], R70 ;  /* 0x004400460d007388 */ /* 0x000fe80000000800 */
[----:B------:R-:W-:Y:S01]  /*ce20*/  STS [R11+0x4000], R72 ;  /* 0x004000480b007388 */ /* 0x000fe20000000800 */
[----:B----4-:R-:W-:-:S03]  /*ce30*/  SHF.R.S32.HI R60, RZ, 0x1f, R9 ;  /* 0x0000001fff3c7819 */ /* 0x010fc60000011409 */
[----:B------:R3:W-:Y:S01]  /*ce40*/  STS [R11+0x4400], R74 ;  /* 0x0044004a0b007388 */ /* 0x0007e20000000800 */
[----:B-1----:R-:W-:-:S03]  /*ce50*/  @!P0 SHF.R.S32.HI R62, RZ, 0x1f, R5 ;  /* 0x0000001fff3e8819 */ /* 0x002fc60000011405 */
[----:B------:R1:W-:Y:S01]  /*ce60*/  STS [R15+0x4000], R76 ;  /* 0x0040004c0f007388 */ /* 0x0003e20000000800 */
[----:B--2---:R-:W-:-:S03]  /*ce70*/  @!P0 IMAD.WIDE.U32 R64, R5, c[0x0][0x1e0], RZ ;  /* 0x0000780005408a25 */ /* 0x004fc600078e00ff */
[----:B------:R1:W-:Y:S01]  /*ce80*/  STS [R15+0x4400], R78 ;  /* 0x0044004e0f007388 */ /* 0x0003e20000000800 */
[----:B------:R-:W-:Y:S01]  /*ce90*/  @!P0 IMAD R62, R62, c[0x0][0x1e0], RZ ;  /* 0x000078003e3e8a24 */ /* 0x000fe200078e02ff */
[----:B------:R-:W-:Y:S02]  /*cea0*/  @!P0 MOV R6, R64 ;  /* 0x0000004000068202 */ /* 0x000fe40000000f00 */
[----:B------:R1:W-:Y:S01]  /*ceb0*/  STS [R17+0x4000], R80 ;  /* 0x0040005011007388 */ /* 0x0003e20000000800 */
[----:B------:R-:W-:Y:S01]  /*cec0*/  @!P0 IMAD R61, R5, c[0x0][0x1e4], R62 ;  /* 0x00007900053d8a24 */ /* 0x000fe200078e023e */
[----:B------:R-:W-:Y:S02]  /*ced0*/  LEA.HI R62, R60, R9, RZ, 0x5 ;  /* 0x000000093c3e7211 */ /* 0x000fe400078f28ff */
[----:B------:R1:W-:Y:S02]  /*cee0*/  STS [R17+0x4400], R82 ;  /* 0x0044005211007388 */ /* 0x0003e40000000800 */
[----:B------:R-:W-:-:S02]  /*cef0*/  LOP3.LUT R62, R62, 0xffffffe0, RZ, 0xc0, !PT ;  /* 0xffffffe03e3e7812 */ /* 0x000fc400078ec0ff */
[----:B------:R1:W-:Y:S01]  /*cf00*/  STS [R19+0x4000], R84 ;  /* 0x0040005413007388 */ /* 0x0003e20000000800 */
[----:B------:R-:W-:Y:S02]  /*cf10*/  @!P0 IADD3 R4, R65, R61, RZ ;  /* 0x0000003d41048210 */ /* 0x000fe40007ffe0ff */
[----:B------:R-:W-:Y:S01]  /*cf20*/  SHF.R.S32.HI R61, RZ, 0x1f, R10 ;  /* 0x0000001fff3d7819 */ /* 0x000fe2000001140a */
[----:B------:R1:W-:Y:S01]  /*cf30*/  STS [R19+0x4400], R86 ;  /* 0x0044005613007388 */ /* 0x0003e20000000800 */
[----:B------:R-:W-:Y:S02]  /*cf40*/  IADD3 R62, R9, -R62, RZ ;  /* 0x8000003e093e7210 */ /* 0x000fe40007ffe0ff */
[----:B------:R-:W-:Y:S01]  /*cf50*/  LOP3.LUT P0, RZ, R8, 0x3, RZ, 0xc0, !PT ;  /* 0x0000000308ff7812 */ /* 0x000fe2000780c0ff */
[----:B------:R1:W-:Y:S01]  /*cf60*/  STS [R21+0x4000], R88 ;  /* 0x0040005815007388 */ /* 0x0003e20000000800 */
[----:B------:R-:W-:Y:S02]  /*cf70*/  LEA.HI R61, R61, R10, RZ, 0x2 ;  /* 0x0000000a3d3d7211 */ /* 0x000fe400078f10ff */
[----:B------:R-:W-:Y:S01]  /*cf80*/  SHF.R.S32.HI R7, RZ, 0x1f, R62 ;  /* 0x0000001fff077819 */ /* 0x000fe2000001143e */
[----:B------:R1:W-:Y:S01]  /*cf90*/  STS [R21+0x4400], R90 ;  /* 0x0044005a15007388 */ /* 0x0003e20000000800 */
[----:B------:R-:W-:-:S02]  /*cfa0*/  LOP3.LUT R61, R61, 0xffffffc, RZ, 0xc0, !PT ;  /* 0x0ffffffc3d3d7812 */ /* 0x000fc400078ec0ff */
[----:B------:R-:W-:Y:S01]  /*cfb0*/  LEA.HI R7, R7, R62, RZ, 0x2 ;  /* 0x0000003e07077211 */ /* 0x000fe200078f10ff */
[----:B------:R1:W-:Y:S01]  /*cfc0*/  STS [R23+0x4000], R92 ;  /* 0x0040005c17007388 */ /* 0x0003e20000000800 */
[----:B------:R-:W-:Y:S02]  /*cfd0*/  IADD3 R61, R10, -R61, RZ ;  /* 0x8000003d0a3d7210 */ /* 0x000fe40007ffe0ff */
[----:B------:R-:W-:Y:S01]  /*cfe0*/  SHF.R.S32.HI R2, RZ, 0x2, R7 ;  /* 0x00000002ff027819 */ /* 0x000fe20000011407 */
[----:B------:R1:W-:Y:S01]  /*cff0*/  STS [R23+0x4400], R94 ;  /* 0x0044005e17007388 */ /* 0x0003e20000000800 */
[----:B------:R-:W-:Y:S01]  /*d000*/  MOV R8, 0x7f800000 ;  /* 0x7f80000000087802 */ /* 0x000fe20000000f00 */
[----:B------:R-:W-:Y:S01]  /*d010*/  @P5 FFMA.FTZ R8, R132, c[0x0][0x238], R63 ;  /* 0x00008e0084085a23 */ /* 0x000fe2000001003f */
[----:B------:R-:W-:Y:S01]  /*d020*/  MOV R10, 0x7f800000 ;  /* 0x7f800000000a7802 */ /* 0x000fe20000000f00 */
[----:B------:R1:W-:Y:S01]  /*d030*/  STS [R25+0x4000], R96 ;  /* 0x0040006019007388 */ /* 0x0003e20000000800 */
[----:B------:R-:W-:Y:S01]  /*d040*/  @P4 FFMA.FTZ R10, R3, c[0x0][0x238], R0 ;  /* 0x00008e00030a4a23 */ /* 0x000fe20000010000 */
[----:B------:R-:W-:-:S02]  /*d050*/  LEA R2, R61, R2, 0x4 ;  /* 0x000000023d027211 */ /* 0x000fc400078e20ff */
[----:B------:R1:W-:Y:S04]  /*d060*/  STS [R25+0x4400], R98 ;  /* 0x0044006219007388 */ /* 0x0003e80000000800 */
[----:B------:R-:W-:Y:S06]  /*d070*/  BAR.SYNC.DEFER_BLOCKING 0x0 ;  /* 0x0000000000007b1d */ /* 0x000fec0000010000 */
[----:B---3--:R-:W2:Y:S04]  /*d080*/  S2R R11, SR_CTAID.Z ;  /* 0x00000000000b7919 */ /* 0x008ea80000002700 */
[----:B------:R1:W3:Y:S04]  /*d090*/  LDS.128 R52, [R213] ;  /* 0x00000000d5347984 */ /* 0x0002e80000000c00 */
[----:B------:R1:W4:Y:S01]  /*d0a0*/  LDS.128 R48, [R213+0x800] ;  /* 0x00080000d5307984 */ /* 0x0003220000000c00 */
[----:B--2---:R-:W-:-:S03]  /*d0b0*/  @!P2 IMAD R5, R5, c[0x0][0x1c0], R11 ;  /* 0x000070000505aa24 */ /* 0x004fc600078e020b */
[----:B------:R1:W2:Y:S01]  /*d0c0*/  LDS.128 R44, [R213+0x1000] ;  /* 0x00100000d52c7984 */ /* 0x0002a20000000c00 */
        /* <DEDUP_REMOVED lines=24> */
.L_x_2092:
[----:B---34-:R-:W-:Y:S05]  /*d250*/  BSYNC B0 ;  /* 0x0000000000007941 */ /* 0x018fea0003800000 */
.L_x_2091:
        /* <DEDUP_REMOVED lines=33> */
.L_x_2094:
[----:B------:R-:W-:Y:S05]  /*d470*/  BSYNC B0 ;  /* 0x0000000000007941 */ /* 0x000fea0003800000 */
.L_x_2093:
        /* <DEDUP_REMOVED lines=17> */
.L_x_2096:
[----:B------:R-:W-:Y:S05]  /*d590*/  BSYNC B0 ;  /* 0x0000000000007941 */ /* 0x000fea0003800000 */
.L_x_2095:
        /* <DEDUP_REMOVED lines=14> */
[----:B--2---:R2:W-:Y:S04]  /*d680*/  STG.E.128 [R10.64], R44 ;  /* 0x0000002c0a007986 */ /* 0x0045e8000c101d06 */
[----:B-1----:R2:W-:Y:S04]  /*d690*/  STG.E.128 [R10.64+0x80], R28 ;  /* 0x0000801c0a007986 */ /* 0x0025e8000c101d06 */
[----:B------:R2:W-:Y:S02]  /*d6a0*/  STG.E.128 [R10.64+0x100], R12 ;  /* 0x0001000c0a007986 */ /* 0x0005e4000c101d06 */
.L_x_2098:
[----:B------:R-:W-:Y:S05]  /*d6b0*/  BSYNC B0 ;  /* 0x0000000000007941 */ /* 0x000fea0003800000 */
.L_x_2097:
        /* <DEDUP_REMOVED lines=16> */
.L_x_2099:
        /* <DEDUP_REMOVED lines=12> */
.L_x_4107:


//--------------------- .text._ZN5flash24flash_fwd_splitkv_kernelI23Flash_fwd_kernel_traitsILi192ELi64ELi64ELi4ELb0ELb0EN7cutlass6half_tE19Flash_kernel_traitsILi192ELi64ELi64ELi4ES3_EELb1ELb0ELb1ELb0ELb0ELb0ELb0ELb0EEEvNS_16Flash_fwd_paramsE --------------------------
	.section	.text._ZN5flash24flash_fwd_splitkv_kernelI23Flash_fwd_kernel_traitsILi192ELi64ELi64ELi4ELb0ELb0EN7cutlass6half_tE19Flash_kernel_traitsILi192ELi64ELi64ELi4ES3_EELb1ELb0ELb1ELb0ELb0ELb0ELb0ELb0EEEvNS_16Flash_fwd_paramsE,"ax",@progbits
	.sectioninfo	@"SHI_REGISTERS=242"
	.align	128
        .global         _ZN5flash24flash_fwd_splitkv_kernelI23Flash_fwd_kernel_traitsILi192ELi64ELi64ELi4ELb0ELb0EN7cutlass6half_tE19Flash_kernel_traitsILi192ELi64ELi64ELi4ES3_EELb1ELb0ELb1ELb0ELb0ELb0ELb0ELb0EEEvNS_16Flash_fwd_paramsE
        .type           _ZN5flash24flash_fwd_splitkv_kernelI23Flash_fwd_kernel_traitsILi192ELi64ELi64ELi4ELb0ELb0EN7cutlass6half_tE19Flash_kernel_traitsILi192ELi64ELi64ELi4ES3_EELb1ELb0ELb1ELb0ELb0ELb0ELb0ELb0EEEvNS_16Flash_fwd_paramsE,@function
        .size           _ZN5flash24flash_fwd_splitkv_kernelI23Flash_fwd_kernel_traitsILi192ELi64ELi64ELi4ELb0ELb0EN7cutlass6half_tE19Flash_kernel_traitsILi192ELi64ELi64ELi4ES3_EELb1ELb0ELb1ELb0ELb0ELb0ELb0ELb0EEEvNS_16Flash_fwd_paramsE,(.L_x_4108 - _ZN5flash24flash_fwd_splitkv_kernelI23Flash_fwd_kernel_traitsILi192ELi64ELi64ELi4ELb0ELb0EN7cutlass6half_tE19Flash_kernel_traitsILi192ELi64ELi64ELi4ES3_EELb1ELb0ELb1ELb0ELb0ELb0ELb0ELb0EEEvNS_16Flash_fwd_paramsE)
        .other          _ZN5flash24flash_fwd_splitkv_kernelI23Flash_fwd_kernel_traitsILi192ELi64ELi64ELi4ELb0ELb0EN7cutlass6half_tE19Flash_kernel_traitsILi192ELi64ELi64ELi4ES3_EELb1ELb0ELb1ELb0ELb0ELb0ELb0ELb0EEEvNS_16Flash_fwd_paramsE,@"STO_CUDA_ENTRY STV_DEFAULT"
_ZN5flash24flash_fwd_splitkv_kernelI23Flash_fwd_kernel_traitsILi192ELi64ELi64ELi4ELb0ELb0EN7cutlass6half_tE19Flash_kernel_traitsILi192ELi64ELi64ELi4ES3_EELb1ELb0ELb1ELb0ELb0ELb0ELb0ELb0EEEvNS_16Flash_fwd_paramsE:
.text._ZN5flash24flash_fwd_splitkv_kernelI23Flash_fwd_kernel_traitsILi192ELi64ELi64ELi4ELb0ELb0EN7cutlass6half_tE19Flash_kernel_traitsILi192ELi64ELi64ELi4ES3_EELb1ELb0ELb1ELb0ELb0ELb0ELb0ELb0EEEvNS_16Flash_fwd_paramsE:
        /* <DEDUP_REMOVED lines=33> */
.L_x_2100:
[----:B-1-34-:R-:W-:Y:S02]  /*0210*/  MOV R2, c[0x0][0x218] ;  /* 0x0000860000027a02 */ /* 0x01afe40000000f00 */
.L_x_2101:
[----:B------:R-:W-:-:S04]  /*0220*/  ISETP.NE.U32.AND P2, PT, RZ, c[0x0][0x258], PT ;  /* 0x00009600ff007a0c */ /* 0x000fc80003f45070 */
[----:B------:R-:W-:-:S13]  /*0230*/  ISETP.NE.AND.EX P2, PT, RZ, c[0x0][0x25c], PT, P2 ;  /* 0x00009700ff007a0c */ /* 0x000fda0003f45320 */
[----:B------:R-:W-:-:S05]  /*0240*/  @P2 IMAD.WIDE R4, R13, R204, c[0x0][0x258] ;  /* 0x000096000d042625 */ /* 0x000fca00078e02cc */
        /* <DEDUP_REMOVED lines=9> */
[----:B-1----:R-:W-:Y:S01]  /*02e0*/  IMAD.MOV.U32 R9, RZ, RZ, c[0x0][0x218] ;  /* 0x00008600ff097624 */ /* 0x002fe200078e00ff */
        /* <DEDUP_REMOVED lines=29> */
[----:B------:R-:W-:Y:S01]  /*04c0*/  @!P0 IMAD.WIDE.U32 R14, R13, c[0x0][0x1e0], RZ ;  /* 0x000078000d0e8a25 */ /* 0x000fe200078e00ff */
[----:B------:R-:W-:-:S03]  /*04d0*/  @!P0 SHF.R.S32.HI R4, RZ, 0x1f, R13 ;  /* 0x0000001fff048819 */ /* 0x000fc6000001140d */
[----:B------:R-:W-:Y:S02]  /*04e0*/  IMAD.SHL.U32 R2, R206, 0x8, RZ ;  /* 0x00000008ce027824 */ /* 0x000fe400078e00ff */
[----:B------:R-:W-:Y:S02]  /*04f0*/  @!P0 IMAD R4, R4, c[0x0][0x1e0], RZ ;  /* 0x0000780004048a24 */ /* 0x000fe400078e02ff */
[----:B------:R-:W-:Y:S01]  /*0500*/  @P0 IMAD.WIDE.U32 R6, R210, c[0x0][0x1e8], RZ ;  /* 0x00007a00d2060a25 */ /* 0x000fe200078e00ff */
[----:B------:R-:W-:Y:S02]  /*0510*/  SHF.R.S32.HI R3, RZ, 0x1f, R2 ;  /* 0x0000001fff037819 */ /* 0x000fe40000011402 */
[----:B------:R-:W-:Y:S01]  /*0520*/  @!P0 MOV R6, R14 ;  /* 0x0000000e00068202 */ /* 0x000fe20000000f00 */
[----:B------:R-:W-:Y:S02]  /*0530*/  @!P0 IMAD R4, R13, c[0x0][0x1e4], R4 ;  /* 0x000079000d048a24 */ /* 0x000fe400078e0204 */
[----:B------:R-:W-:-:S04]  /*0540*/  IMAD.WIDE.U32 R10, R88, c[0x0][0x1e8], R2 ;  /* 0x00007a00580a7a25 */ /* 0x000fc800078e0002 */
[----:B------:R-:W-:Y:S02]  /*0550*/  @P0 IMAD R7, R210, c[0x0][0x1ec], R7 ;  /* 0x00007b00d2070a24 */ /* 0x000fe400078e0207 */
        /* <DEDUP_REMOVED lines=9> */
[----:B------:R-:W-:Y:S01]  /*05f0*/  SHF.R.S32.HI R5, RZ, 0x1f, R0 ;  /* 0x0000001fff057819 */ /* 0x000fe20000011400 */
[----:B------:R-:W-:Y:S01]  /*0600*/  IMAD.WIDE.U32 R18, R18, c[0x0][0x1f0], R6 ;  /* 0x00007c0012127a25 */ /* 0x000fe200078e0006 */
[----:B------:R-:W-:-:S02]  /*0610*/  IADD3 R9, R2, 0x40, RZ ;  /* 0x0000004002097810 */ /* 0x000fc40007ffe0ff */
        /* <DEDUP_REMOVED lines=16> */
.L_x_2104:
[----:B------:R-:W-:Y:S05]  /*0720*/  BSYNC B0 ;  /* 0x0000000000007941 */ /* 0x000fea0003800000 */
.L_x_2103:
        /* <DEDUP_REMOVED lines=20> */
.L_x_2106:
[----:B------:R-:W-:Y:S05]  /*0870*/  BSYNC B0 ;  /* 0x0000000000007941 */ /* 0x000fea0003800000 */
.L_x_2105:
        /* <DEDUP_REMOVED lines=20> */
.L_x_2108:
[----:B------:R-:W-:Y:S05]  /*09c0*/  BSYNC B0 ;  /* 0x0000000000007941 */ /* 0x000fea0003800000 */
.L_x_2107:
        /* <DEDUP_REMOVED lines=19> */
.L_x_2110:
[----:B------:R-:W-:Y:S05]  /*0b00*/  BSYNC B0 ;  /* 0x0000000000007941 */ /* 0x000fea0003800000 */
.L_x_2109:
        /* <DEDUP_REMOVED lines=19> */
.L_x_2102:
        /* <DEDUP_REMOVED lines=14> */
[----:B------:R-:W-:Y:S01]  /*0d20*/  @P2 IMAD.IADD R2, R5, 0x1, R2 ;  /* 0x0000000105022824 */ /* 0x000fe200078e0202 */
[----:B------:R-:W-:-:S04]  /*0d30*/  IABS R84, c[0x0][0x2d0] ;  /* 0x0000b40000547a13 */ /* 0x000fc80000000000 */
[----:B------:R-:W-:-:S04]  /*0d40*/  @P2 SHF.L.U64.HI R2, R4, 0x2, R2 ;  /* 0x0000000204022819 */ /* 0x000fc80000010202 */
        /* <DEDUP_REMOVED lines=29> */
[----:B------:R-:W-:-:S04]  /*0f20*/  IABS R3, c[0x0][0x1c8] ;  /* 0x0000720000037a13 */ /* 0x000fc80000000000 */
[----:B------:R-:W1:Y:S08]  /*0f30*/  I2F.RP R10, R3 ;  /* 0x00000003000a7306 */ /* 0x000e700000209400 */
        /* <DEDUP_REMOVED lines=16> */
[----:B------:R-:W-:Y:S02]  /*1040*/  LOP3.LUT R3, R18, c[0x0][0x1c8], RZ, 0x3c, !PT ;  /* 0x0000720012037a12 */ /* 0x000fe400078e3cff */
[----:B------:R-:W-:Y:S02]  /*1050*/  IADD3 R4, -R5, RZ, RZ ;  /* 0x000000ff05047210 */ /* 0x000fe40007ffe1ff */
[----:B------:R-:W-:-:S03]  /*1060*/  ISETP.GE.AND P1, PT, R3, RZ, PT ;  /* 0x000000ff0300720c */ /* 0x000fc60003f26270 */
[----:B------:R-:W-:-:S04]  /*1070*/  IMAD R7, R4, c[0x0][0x2d0], R7 ;  /* 0x0000b40004077a24 */ /* 0x000fc800078e0207 */
[----:B------:R-:W-:Y:S02]  /*1080*/  @P2 IADD3 R2, R2, 0x1, RZ ;  /* 0x0000000102022810 */ /* 0x000fe40007ffe0ff */
[----:B------:R-:W-:Y:S02]  /*1090*/  ISETP.NE.AND P2, PT, RZ, c[0x0][0x1c8], PT ;  /* 0x00007200ff007a0c */ /* 0x000fe40003f45270 */
[----:B------:R-:W-:Y:S02]  /*10a0*/  SHF.R.S32.HI R5, RZ, 0x1f, R7 ;  /* 0x0000001fff057819 */ /* 0x000fe40000011407 */
[----:B------:R-:W-:-:S03]  /*10b0*/  @!P1 IMAD.MOV R2, RZ, RZ, -R2 ;  /* 0x000000ffff029224 */ /* 0x000fc600078e0a02 */
[----:B------:R-:W-:-:S06]  /*10c0*/  IMAD R4, R5, c[0x0][0x198], RZ ;  /* 0x0000660005047a24 */ /* 0x000fcc00078e02ff */
[----:B------:R-:W-:Y:S02]  /*10d0*/  @!P2 LOP3.LUT R2, RZ, c[0x0][0x1c8], RZ, 0x33, !PT ;  /* 0x00007200ff02aa12 */ /* 0x000fe400078e33ff */
[----:B--2---:R-:W-:Y:S01]  /*10e0*/  SHF.R.S32.HI R11, RZ, 0x1f, R0 ;  /* 0x0000001fff0b7819 */ /* 0x004fe20000011400 */
[----:B------:R-:W-:-:S04]  /*10f0*/  IMAD.WIDE.U32 R8, R0, c[0x0][0x180], RZ ;  /* 0x0000600000087a25 */ /* 0x000fc800078e00ff */
[C---:B------:R-:W-:Y:S02]  /*1100*/  IMAD R3, R11.reuse, c[0x0][0x180], RZ ;  /* 0x000060000b037a24 */ /* 0x040fe400078e02ff */
[----:B------:R-:W-:Y:S02]  /*1110*/  IMAD R11, R11, c[0x0][0x188], RZ ;  /* 0x000062000b0b7a24 */ /* 0x000fe400078e02ff */
[C---:B------:R-:W-:Y:S02]  /*1120*/  IMAD R3, R0.reuse, c[0x0][0x184], R3 ;  /* 0x0000610000037a24 */ /* 0x040fe400078e0203 */
[C---:B------:R-:W-:Y:S02]  /*1130*/  IMAD R11, R0.reuse, c[0x0][0x18c], R11 ;  /* 0x00006300000b7a24 */ /* 0x040fe400078e020b */
[----:B------:R-:W-:Y:S01]  /*1140*/  IMAD.WIDE.U32 R22, R0, c[0x0][0x188], RZ ;  /* 0x0000620000167a25 */ /* 0x000fe200078e00ff */
[----:B------:R-:W-:-:S03]  /*1150*/  IADD3 R9, R9, R3, RZ ;  /* 0x0000000309097210 */ /* 0x000fc60007ffe0ff */
[----:B------:R-:W-:Y:S01]  /*1160*/  IMAD R3, R7, c[0x0][0x19c], R4 ;  /* 0x0000670007037a24 */ /* 0x000fe200078e0204 */
[----:B------:R-:W-:Y:S01]  /*1170*/  IADD3 R11, R23, R11, RZ ;  /* 0x0000000b170b7210 */ /* 0x000fe20007ffe0ff */
[----:B------:R-:W-:Y:S01]  /*1180*/  IMAD.WIDE.U32 R14, R7, c[0x0][0x198], R8 ;  /* 0x00006600070e7a25 */ /* 0x000fe200078e0008 */
[----:B------:R-:W-:-:S03]  /*1190*/  SHF.R.S32.HI R8, RZ, 0x1f, R2 ;  /* 0x0000001fff087819 */ /* 0x000fc60000011402 */
[----:B------:R-:W-:Y:S02]  /*11a0*/  IMAD.IADD R15, R15, 0x1, R3 ;  /* 0x000000010f0f7824 */ /* 0x000fe400078e0203 */
[----:B------:R-:W-:Y:S02]  /*11b0*/  IMAD R3, R8, c[0x0][0x1b0], RZ ;  /* 0x00006c0008037a24 */ /* 0x000fe400078e02ff */
[----:B------:R-:W-:-:S04]  /*11c0*/  IMAD.WIDE.U32 R26, R2, c[0x0][0x1b0], R14 ;  /* 0x00006c00021a7a25 */ /* 0x000fc800078e000e */
[----:B------:R-:W-:-:S04]  /*11d0*/  IMAD R3, R2, c[0x0][0x1b4], R3 ;  /* 0x00006d0002037a24 */ /* 0x000fc800078e0203 */
[----:B------:R-:W-:Y:S01]  /*11e0*/  IMAD.IADD R9, R27, 0x1, R3 ;  /* 0x000000011b097824 */ /* 0x000fe200078e0203 */
[----:B------:R-:W-:Y:S05]  /*11f0*/  BRA `(.L_x_2112) ;  /* 0x0000041000007947 */ /* 0x000fea0003800000 */
.L_x_2111:
        /* <DEDUP_REMOVED lines=16> */
.L_x_2113:
        /* <DEDUP_REMOVED lines=10> */
[----:B------:R-:W-:Y:S02]  /*13a0*/  IMAD.MOV.U32 R7, RZ, RZ, R2 ;  /* 0x000000ffff077224 */ /* 0x000fe400078e0002 */
[----:B------:R-:W-:Y:S02]  /*13b0*/  @P4 IMAD.IADD R11, R3, 0x1, R6 ;  /* 0x00000001030b4824 */ /* 0x000fe400078e0206 */
[----:B------:R-:W-:-:S04]  /*13c0*/  IMAD.HI.U32 R2, R4, R7, RZ ;  /* 0x0000000704027227 */ /* 0x000fc800078e00ff */
[----:B------:R-:W-:Y:S01]  /*13d0*/  @P4 IMAD.WIDE.U32 R22, R11, c[0x0][0x1a0], RZ ;  /* 0x000068000b164a25 */ /* 0x000fe200078e00ff */
[----:B------:R-:W-:-:S03]  /*13e0*/  IADD3 R4, -R2, RZ, RZ ;  /* 0x000000ff02047210 */ /* 0x000fc60007ffe1ff */
[----:B------:R-:W-:Y:S02]  /*13f0*/  @P4 IMAD R11, R11, c[0x0][0x1a4], R23 ;  /* 0x000069000b0b4a24 */ /* 0x000fe400078e0217 */
[----:B------:R-:W-:Y:S01]  /*1400*/  IMAD R4, R5, R4, R7 ;  /* 0x0000000405047224 */ /* 0x000fe200078e0207 */
[----:B------:R-:W-:-:S04]  /*1410*/  LEA R7, R134, 0xffffffc0, 0x6 ;  /* 0xffffffc086077811 */ /* 0x000fc800078e30ff */
[----:B------:R-:W-:Y:S01]  /*1420*/  ISETP.GT.U32.AND P1, PT, R5, R4, PT ;  /* 0x000000040500720c */ /* 0x000fe20003f24070 */
[----:B------:R-:W-:-:S12]  /*1430*/  IMAD.WIDE.U32 R14, R7, c[0x0][0x198], R8 ;  /* 0x00006600070e7a25 */ /* 0x000fd800078e0008 */
[----:B------:R-:W-:Y:S01]  /*1440*/  @!P1 IMAD.IADD R4, R4, 0x1, -R5 ;  /* 0x0000000104049824 */ /* 0x000fe200078e0a05 */
[----:B------:R-:W-:Y:S02]  /*1450*/  @!P1 IADD3 R2, R2, 0x1, RZ ;  /* 0x0000000102029810 */ /* 0x000fe40007ffe0ff */
[----:B------:R-:W-:Y:S02]  /*1460*/  ISETP.NE.AND P1, PT, RZ, c[0x0][0x1c8], PT ;  /* 0x00007200ff007a0c */ /* 0x000fe40003f25270 */
[----:B------:R-:W-:Y:S02]  /*1470*/  ISETP.GE.U32.AND P3, PT, R4, R5, PT ;  /* 0x000000050400720c */ /* 0x000fe40003f66070 */
[----:B------:R-:W-:Y:S02]  /*1480*/  LOP3.LUT R4, R18, c[0x0][0x1c8], RZ, 0x3c, !PT ;  /* 0x0000720012047a12 */ /* 0x000fe400078e3cff */
[----:B------:R-:W-:Y:S02]  /*1490*/  SHF.R.S32.HI R5, RZ, 0x1f, R7 ;  /* 0x0000001fff057819 */ /* 0x000fe40000011407 */
[----:B------:R-:W-:-:S03]  /*14a0*/  ISETP.GE.AND P2, PT, R4, RZ, PT ;  /* 0x000000ff0400720c */ /* 0x000fc60003f46270 */
[----:B------:R-:W-:-:S04]  /*14b0*/  IMAD R4, R5, c[0x0][0x198], RZ ;  /* 0x0000660005047a24 */ /* 0x000fc800078e02ff */
[----:B------:R-:W-:Y:S01]  /*14c0*/  @P3 IADD3 R2, R2, 0x1, RZ ;  /* 0x0000000102023810 */ /* 0x000fe20007ffe0ff */
[----:B------:R-:W-:-:S05]  /*14d0*/  IMAD R4, R7, c[0x0][0x19c], R4 ;  /* 0x0000670007047a24 */ /* 0x000fca00078e0204 */
[----:B------:R-:W-:Y:S02]  /*14e0*/  @!P2 IADD3 R2, -R2, RZ, RZ ;  /* 0x000000ff0202a210 */ /* 0x000fe40007ffe1ff */
[----:B------:R-:W-:Y:S02]  /*14f0*/  @!P1 LOP3.LUT R2, RZ, c[0x0][0x1c8], RZ, 0x33, !PT ;  /* 0x00007200ff029a12 */ /* 0x000fe400078e33ff */
[----:B------:R-:W-:Y:S02]  /*1500*/  IADD3 R15, R15, R4, RZ ;  /* 0x000000040f0f7210 */ /* 0x000fe40007ffe0ff */
        /* <DEDUP_REMOVED lines=9> */
[----:B------:R-:W-:-:S04]  /*15a0*/  IMAD R6, R6, c[0x0][0x1a0], RZ ;  /* 0x0000680006067a24 */ /* 0x000fc800078e02ff */
[----:B------:R-:W-:Y:S02]  /*15b0*/  IMAD R6, R3, c[0x0][0x1a4], R6 ;  /* 0x0000690003067a24 */ /* 0x000fe400078e0206 */
[----:B------:R-:W-:-:S03]  /*15c0*/  IMAD R3, R4, c[0x0][0x188], RZ ;  /* 0x0000620004037a24 */ /* 0x000fc600078e02ff */
[----:B------:R-:W-:Y:S01]  /*15d0*/  IADD3 R11, R11, R6, RZ ;  /* 0x000000060b0b7210 */ /* 0x000fe20007ffe0ff */
[----:B------:R-:W-:-:S04]  /*15e0*/  IMAD R3, R0, c[0x0][0x18c], R3 ;  /* 0x0000630000037a24 */ /* 0x000fc800078e0203 */
[----:B------:R-:W-:-:S05]  /*15f0*/  IMAD.WIDE.U32 R22, R0, c[0x0][0x188], R10 ;  /* 0x0000620000167a25 */ /* 0x000fca00078e000a */
[----:B------:R-:W-:Y:S02]  /*1600*/  IADD3 R11, R23, R3, RZ ;  /* 0x00000003170b7210 */ /* 0x000fe40007ffe0ff */
.L_x_2112:
[----:B------:R-:W-:Y:S01]  /*1610*/  ISETP.NE.AND P1, PT, R210, -0x1, PT ;  /* 0xffffffffd200780c */ /* 0x000fe20003f25270 */
[----:B------:R-:W-:Y:S01]  /*1620*/  IMAD.IADD R199, R209, 0x1, -R88 ;  /* 0x00000001d1c77824 */ /* 0x000fe200078e0a58 */
[----:B------:R-:W-:Y:S01]  /*1630*/  SHF.R.S32.HI R3, RZ, 0x1f, R206 ;  /* 0x0000001fff037819 */ /* 0x000fe200000114ce */
[----:B------:R-:W-:Y:S03]  /*1640*/  BSSY B0, `(.L_x_2114) ;  /* 0x0000071000007945 */ /* 0x000fe60003800000 */
[CC--:B------:R-:W-:Y:S02]  /*1650*/  LEA.HI R19, R3.reuse, R206.reuse, RZ, 0x4 ;  /* 0x000000ce03137211 */ /* 0x0c0fe400078f20ff */
[----:B------:R-:W-:Y:S02]  /*1660*/  LEA.HI R16, R3, R206, RZ, 0x6 ;  /* 0x000000ce03107211 */ /* 0x000fe400078f30ff */
[----:B------:R-:W-:-:S02]  /*1670*/  SHF.R.S32.HI R6, RZ, 0x4, R19 ;  /* 0x00000004ff067819 */ /* 0x000fc40000011413 */
[----:B------:R-:W-:Y:S01]  /*1680*/  LEA.HI R87, R3, R206, RZ, 0x5 ;  /* 0x000000ce03577211 */ /* 0x000fe200078f28ff */
[C---:B------:R-:W-:Y:S01]  /*1690*/  @P1 IMAD.WIDE.U32 R20, R210.reuse, c[0x0][0x190], RZ ;  /* 0x00006400d2141a25 */ /* 0x040fe200078e00ff */
[----:B------:R-:W-:Y:S02]  /*16a0*/  LEA.HI R4, R19, R6, RZ, 0x1 ;  /* 0x0000000613047211 */ /* 0x000fe400078f08ff */
[----:B-----5:R-:W-:Y:S01]  /*16b0*/  @!P1 SHF.R.S32.HI R0, RZ, 0x1f, R13 ;  /* 0x0000001fff009819 */ /* 0x020fe2000001140d */
[----:B------:R-:W-:Y:S01]  /*16c0*/  @P1 IMAD R17, R210, c[0x0][0x194], R21 ;  /* 0x00006500d2111a24 */ /* 0x000fe200078e0215 */
[----:B------:R-:W-:Y:S01]  /*16d0*/  LEA.HI R21, R3, R206, RZ, 0x3 ;  /* 0x000000ce03157211 */ /* 0x000fe200078f18ff */
[----:B------:R-:W-:Y:S01]  /*16e0*/  @!P1 IMAD.WIDE.U32 R28, R13, c[0x0][0x178], RZ ;  /* 0x00005e000d1c9a25 */ /* 0x000fe200078e00ff */
[----:B------:R-:W-:Y:S02]  /*16f0*/  LOP3.LUT R19, R19, 0xfffffff0, RZ, 0xc0, !PT ;  /* 0xfffffff013137812 */ /* 0x000fe400078ec0ff */
[----:B------:R-:W-:Y:S01]  /*1700*/  SHF.R.S32.HI R14, RZ, 0x3, R21 ;  /* 0x00000003ff0e7819 */ /* 0x000fe20000011415 */
[----:B------:R-:W-:Y:S01]  /*1710*/  @!P1 IMAD R0, R0, c[0x0][0x178], RZ ;  /* 0x00005e0000009a24 */ /* 0x000fe200078e02ff */
[----:B------:R-:W-:Y:S01]  /*1720*/  LOP3.LUT R21, R21, 0xfffffff8, RZ, 0xc0, !PT ;  /* 0xfffffff815157812 */ /* 0x000fe200078ec0ff */
[----:B------:R-:W-:Y:S01]  /*1730*/  IMAD.IADD R10, R206, 0x1, -R19 ;  /* 0x00000001ce0a7824 */ /* 0x000fe200078e0a13 */
[----:B------:R-:W-:Y:S01]  /*1740*/  LOP3.LUT R197, R4, 0xfffffffe, RZ, 0xc0, !PT ;  /* 0xfffffffe04c57812 */ /* 0x000fe200078ec0ff */
[----:B------:R-:W-:Y:S01]  /*1750*/  @!P1 IMAD R0, R13, c[0x0][0x17c], R0 ;  /* 0x00005f000d009a24 */ /* 0x000fe200078e0200 */
[----:B------:R-:W-:Y:S01]  /*1760*/  SHF.R.S32.HI R15, RZ, 0x1f, R14 ;  /* 0x0000001fff0f7819 */ /* 0x000fe2000001140e */
[----:B------:R-:W-:Y:S01]  /*1770*/  IMAD.IADD R4, R206, 0x1, -R21 ;  /* 0x00000001ce047824 */ /* 0x000fe200078e0a15 */
[----:B------:R-:W-:Y:S01]  /*1780*/  SHF.R.S32.HI R19, RZ, 0x1f, R10 ;  /* 0x0000001fff137819 */ /* 0x000fe2000001140a */
[----:B------:R-:W-:Y:S01]  /*1790*/  @!P1 IMAD.MOV.U32 R20, RZ, RZ, R28 ;  /* 0x000000ffff149224 */ /* 0x000fe200078e001c */
[----:B------:R-:W-:Y:S01]  /*17a0*/  MOV R3, 0x20 ;  /* 0x0000002000037802 */ /* 0x000fe20000000f00 */
[----:B------:R-:W-:-:S02]  /*17b0*/  IMAD.SHL.U32 R212, R4, 0x8, RZ ;  /* 0x0000000804d47824 */ /* 0x000fc400078e00ff */
[----:B------:R-:W-:Y:S02]  /*17c0*/  IMAD.SHL.U32 R21, R14, 0x40, RZ ;  /* 0x000000400e157824 */ /* 0x000fe400078e00ff */
[----:B------:R-:W-:Y:S01]  /*17d0*/  IMAD.IADD R197, R6, 0x1, -R197 ;  /* 0x0000000106c57824 */ /* 0x000fe200078e0ac5 */
[----:B------:R-:W-:Y:S01]  /*17e0*/  IADD3 R26, P3, R212, R26, RZ ;  /* 0x0000001ad41a7210 */ /* 0x000fe20007f7e0ff */
[----:B------:R-:W-:Y:S01]  /*17f0*/  @!P1 IMAD.IADD R17, R29, 0x1, R0 ;  /* 0x000000011d119824 */ /* 0x000fe200078e0200 */
[----:B------:R-:W-:Y:S01]  /*1800*/  SHF.R.S32.HI R6, RZ, 0x1f, R212 ;  /* 0x0000001fff067819 */ /* 0x000fe200000114d4 */
[----:B------:R-:W-:Y:S01]  /*1810*/  IMAD.WIDE R24, R25, 0x40, R14 ;  /* 0x0000004019187825 */ /* 0x000fe200078e020e */
[----:B------:R-:W-:Y:S02]  /*1820*/  LEA.HI R0, R19, R10, RZ, 0x3 ;  /* 0x0000000a13007211 */ /* 0x000fe400078f18ff */
[----:B------:R-:W-:Y:S01]  /*1830*/  LOP3.LUT R21, R21, 0x1c0, RZ, 0xc0, !PT ;  /* 0x000001c015157812 */ /* 0x000fe200078ec0ff */
[----:B------:R-:W-:Y:S01]  /*1840*/  IMAD.X R27, R6, 0x1, R9, P3 ;  /* 0x00000001061b7824 */ /* 0x000fe200018e0609 */
[----:B------:R-:W-:-:S02]  /*1850*/  IADD3 R20, P1, R212, R20, RZ ;  /* 0x00000014d4147210 */ /* 0x000fc40007f3e0ff */
[----:B------:R-:W-:Y:S01]  /*1860*/  IADD3 R22, P2, R212, R22, RZ ;  /* 0x00000016d4167210 */ /* 0x000fe20007f5e0ff */
[----:B------:R-:W-:Y:S01]  /*1870*/  IMAD.WIDE.U32 R216, R14, c[0x0][0x198], R26 ;  /* 0x000066000ed87a25 */ /* 0x000fe200078e001a */
[----:B------:R-:W-:Y:S02]  /*1880*/  LOP3.LUT R9, R0, 0xfffffff8, RZ, 0xc0, !PT ;  /* 0xfffffff800097812 */ /* 0x000fe400078ec0ff */
[----:B------:R-:W-:Y:S01]  /*1890*/  LOP3.LUT R19, R21, 0x38, R212, 0xf8, !PT ;  /* 0x0000003815137812 */ /* 0x000fe200078ef8d4 */
[C---:B------:R-:W-:Y:S01]  /*18a0*/  IMAD.X R23, R6.reuse, 0x1, R11, P2 ;  /* 0x0000000106177824 */ /* 0x040fe200010e060b */
[----:B------:R-:W-:Y:S01]  /*18b0*/  SHF.R.U32.HI R12, RZ, 0x3, R21 ;  /* 0x00000003ff0c7819 */ /* 0x000fe20000011615 */
[----:B------:R-:W-:Y:S01]  /*18c0*/  IMAD.X R21, R6, 0x1, R17, P1 ;  /* 0x0000000106157824 */ /* 0x000fe200008e0611 */
[----:B------:R-:W-:Y:S01]  /*18d0*/  IADD3 R146, P1, R14, R7, RZ ;  /* 0x000000070e927210 */ /* 0x000fe20007f3e0ff */
[----:B------:R-:W-:Y:S01]  /*18e0*/  IMAD R7, R8, c[0x0][0x1b8], RZ ;  /* 0x00006e0008077a24 */ /* 0x000fe200078e02ff */
[----:B------:R-:W-:Y:S01]  /*18f0*/  LOP3.LUT R12, R19, R12, RZ, 0x3c, !PT ;  /* 0x0000000c130c7212 */ /* 0x000fe200078e3cff */
[----:B------:R-:W-:Y:S01]  /*1900*/  IMAD.IADD R9, R10, 0x1, -R9 ;  /* 0x000000010a097824 */ /* 0x000fe200078e0a09 */
[----:B------:R-:W-:Y:S01]  /*1910*/  IADD3.X R5, R15, R5, RZ, P1, !PT ;  /* 0x000000050f057210 */ /* 0x000fe20000ffe4ff */
[C---:B------:R-:W-:Y:S01]  /*1920*/  IMAD R7, R2.reuse, c[0x0][0x1bc], R7 ;  /* 0x00006f0002077a24 */ /* 0x040fe200078e0207 */
[----:B------:R-:W-:Y:S01]  /*1930*/  SHF.R.S32.HI R19, RZ, 0x1f, R18 ;  /* 0x0000001fff137819 */ /* 0x000fe20000011412 */
[----:B------:R-:W-:Y:S01]  /*1940*/  IMAD.WIDE.U32 R22, R2, c[0x0][0x1b8], R22 ;  /* 0x00006e0002167a25 */ /* 0x000fe200078e0016 */
[----:B------:R-:W-:-:S02]  /*1950*/  R2P PR, R9, 0x6 ;  /* 0x0000000609007804 */ /* 0x000fc40000000000 */
[----:B------:R-:W-:Y:S01]  /*1960*/  ISETP.GE.AND P3, PT, R14, R199, PT ;  /* 0x000000c70e00720c */ /* 0x000fe20003f66270 */
[----:B------:R-:W-:Y:S01]  /*1970*/  IMAD.SHL.U32 R2, R9, 0x40, RZ ;  /* 0x0000004009027824 */ /* 0x000fe200078e00ff */
[C---:B------:R-:W-:Y:S01]  /*1980*/  IADD3 R201, R212.reuse, 0x40, RZ ;  /* 0x00000040d4c97810 */ /* 0x040fe20007ffe0ff */
[----:B------:R-:W-:Y:S01]  /*1990*/  IMAD.SHL.U32 R6, R197, 0x8, RZ ;  /* 0x00000008c5067824 */ /* 0x000fe200078e00ff */
[----:B------:R-:W-:Y:S01]  /*19a0*/  IADD3 R200, R212, 0x80, RZ ;  /* 0x00000080d4c87810 */ /* 0x000fe20007ffe0ff */
[----:B------:R-:W-:Y:S01]  /*19b0*/  IMAD.SHL.U32 R11, R16, 0x8, RZ ;  /* 0x00000008100b7824 */ /* 0x000fe200078e00ff */
[----:B------:R-:W-:Y:S01]  /*19c0*/  LOP3.LUT R17, R2, 0x1c0, RZ, 0xc0, !PT ;  /* 0x000001c002117812 */ /* 0x000fe200078ec0ff */
[----:B------:R-:W-:Y:S01]  /*19d0*/  IMAD R5, R5, c[0x0][0x1a0], RZ ;  /* 0x0000680005057a24 */ /* 0x000fe200078e02ff */
[----:B------:R-:W-:Y:S01]  /*19e0*/  SEL R3, R3, 0xffffffe0, !P2 ;  /* 0xffffffe003037807 */ /* 0x000fe20005000000 */
[----:B------:R-:W-:Y:S01]  /*19f0*/  IMAD.IADD R23, R23, 0x1, R7 ;  /* 0x0000000117177824 */ /* 0x000fe200078e0207 */
[----:B------:R-:W-:Y:S01]  /*1a00*/  LOP3.LUT R6, R17, 0x8, R6, 0xf8, !PT ;  /* 0x0000000811067812 */ /* 0x000fe200078ef806 */
[----:B------:R-:W-:Y:S01]  /*1a10*/  IMAD.SHL.U32 R9, R0, 0x40, RZ ;  /* 0x0000004000097824 */ /* 0x000fe200078e00ff */
[----:B------:R-:W-:Y:S01]  /*1a20*/  SHF.R.U32.HI R17, RZ, 0x3, R17 ;  /* 0x00000003ff117819 */ /* 0x000fe20000011611 */
[----:B------:R-:W-:Y:S01]  /*1a30*/  IMAD R7, R146, c[0x0][0x1a4], R5 ;  /* 0x0000690092077a24 */ /* 0x000fe200078e0205 */
[----:B------:R-:W-:Y:S01]  /*1a40*/  LOP3.LUT R208, R12, 0xfffffe00, R11, 0xf8, !PT ;  /* 0xfffffe000cd07812 */ /* 0x000fe200078ef80b */
[----:B------:R-:W-:Y:S01]  /*1a50*/  IMAD.WIDE.U32 R146, R146, c[0x0][0x1a0], R22 ;  /* 0x0000680092927a25 */ /* 0x000fe200078e0016 */
[----:B------:R-:W-:-:S03]  /*1a60*/  LOP3.LUT R2, R6, R17, RZ, 0x3c, !PT ;  /* 0x0000001106027212 */ /* 0x000fc600078e3cff */
[----:B------:R-:W-:Y:S01]  /*1a70*/  IMAD R11, R15, c[0x0][0x198], RZ ;  /* 0x000066000f0b7a24 */ /* 0x000fe200078e02ff */
[----:B------:R-:W-:Y:S01]  /*1a80*/  LOP3.LUT R2, R2, 0xfffffe00, R9, 0xf8, !PT ;  /* 0xfffffe0002027812 */ /* 0x000fe200078ef809 */
[----:B------:R-:W-:Y:S01]  /*1a90*/  IMAD R23, R19, c[0x0][0x1a8], RZ ;  /* 0x00006a0013177a24 */ /* 0x000fe200078e02ff */
[----:B------:R-:W-:Y:S01]  /*1aa0*/  LOP3.LUT R9, R87, 0xffffffe0, RZ, 0xc0, !PT ;  /* 0xffffffe057097812 */ /* 0x000fe200078ec0ff */
[----:B------:R-:W-:Y:S01]  /*1ab0*/  IMAD.MOV.U32 R5, RZ, RZ, 0x10 ;  /* 0x00000010ff057424 */ /* 0x000fe200078e00ff */
[----:B------:R-:W-:Y:S01]  /*1ac0*/  SHF.R.S32.HI R87, RZ, 0x5, R87 ;  /* 0x00000005ff577819 */ /* 0x000fe20000011457 */
[----:B------:R-:W-:Y:S02]  /*1ad0*/  IMAD R11, R14, c[0x0][0x19c], R11 ;  /* 0x000067000e0b7a24 */ /* 0x000fe400078e020b */
[C---:B------:R-:W-:Y:S01]  /*1ae0*/  IMAD R23, R18.reuse, c[0x0][0x1ac], R23 ;  /* 0x00006b0012177a24 */ /* 0x040fe200078e0217 */
[----:B------:R-:W-:Y:S01]  /*1af0*/  SEL R5, R5, 0xfffffff0, !P1 ;  /* 0xfffffff005057807 */ /* 0x000fe20004800000 */
[----:B------:R-:W-:-:S04]  /*1b00*/  IMAD.WIDE.U32 R20, R18, c[0x0][0x1a8], R20 ;  /* 0x00006a0012147a25 */ /* 0x000fc800078e0014 */
[----:B------:R-:W-:Y:S02]  /*1b10*/  IMAD.IADD R135, R217, 0x1, R11 ;  /* 0x00000001d9877824 */ /* 0x000fe400078e020b */
[----:B------:R-:W-:Y:S02]  /*1b20*/  IMAD.IADD R16, R206, 0x1, -R9 ;  /* 0x00000001ce107824 */ /* 0x000fe400078e0a09 */
        /* <DEDUP_REMOVED lines=34> */
.L_x_2115:
[----:B------:R-:W-:Y:S05]  /*1d50*/  BSYNC B0 ;  /* 0x0000000000007941 */ /* 0x000fea0003800000 */
.L_x_2114:
[----:B------:R-:W-:Y:S01]  /*1d60*/  IADD3 R12, R14, 0x10, RZ ;  /* 0x000000100e0c7810 */ /* 0x000fe20007ffe0ff */
[----:B------:R-:W-:Y:S03]  /*1d70*/  BSSY B0, `(.L_x_2116) ;  /* 0x0000024000007945 */ /* 0x000fe60003800000 */
[----:B------:R-:W-:-:S13]  /*1d80*/  ISETP.GE.AND P1, PT, R12, R199, PT ;  /* 0x000000c70c00720c */ /* 0x000fda0003f26270 */
[----:B------:R-:W-:Y:S05]  /*1d90*/  @P1 BRA `(.L_x_2117) ;  /* 0x0000021000001947 */ /* 0x000fea0003800000 */
[----:B-1----:R-:W-:Y:S01]  /*1da0*/  IADD3 R7, P1, R24, 0x10, RZ ;  /* 0x0000001018077810 */ /* 0x002fe20007f3e0ff */
[----:B------:R-:W-:Y:S01]  /*1db0*/  IMAD.MOV.U32 R8, RZ, RZ, R20 ;  /* 0x000000ffff087224 */ /* 0x000fe200078e0014 */
        /* <DEDUP_REMOVED lines=31> */
.L_x_2117:
[----:B------:R-:W-:Y:S05]  /*1fb0*/  BSYNC B0 ;  /* 0x0000000000007941 */ /* 0x000fea0003800000 */
.L_x_2116:
[----:B-1----:R-:W-:Y:S01]  /*1fc0*/  IADD3 R10, R14, 0x20, RZ ;  /* 0x000000200e0a7810 */ /* 0x002fe20007ffe0ff */
[----:B------:R-:W-:Y:S03]  /*1fd0*/  BSSY B0, `(.L_x_2118) ;  /* 0x0000024000007945 */ /* 0x000fe60003800000 */
[----:B------:R-:W-:-:S13]  /*1fe0*/  ISETP.GE.AND P1, PT, R10, R199, PT ;  /* 0x000000c70a00720c */ /* 0x000fda0003f26270 */
[----:B------:R-:W-:Y:S05]  /*1ff0*/  @P1 BRA `(.L_x_2119) ;  /* 0x0000021000001947 */ /* 0x000fea0003800000 */
[----:B------:R-:W-:Y:S01]  /*2000*/  IADD3 R7, P1, R24, 0x20, RZ ;  /* 0x0000002018077810 */ /* 0x000fe20007f3e0ff */
        /* <DEDUP_REMOVED lines=32> */
.L_x_2119:
[----:B------:R-:W-:Y:S05]  /*2210*/  BSYNC B0 ;  /* 0x0000000000007941 */ /* 0x000fea0003800000 */
.L_x_2118:
[----:B------:R-:W-:Y:S01]  /*2220*/  IADD3 R8, R14, 0x30, RZ ;  /* 0x000000300e087810 */ /* 0x000fe20007ffe0ff */
[----:B------:R-:W-:Y:S03]  /*2230*/  BSSY B0, `(.L_x_2120) ;  /* 0x0000023000007945 */ /* 0x000fe60003800000 */
[----:B------:R-:W-:-:S13]  /*2240*/  ISETP.GE.AND P1, PT, R8, R199, PT ;  /* 0x000000c70800720c */ /* 0x000fda0003f26270 */
[----:B------:R-:W-:Y:S05]  /*2250*/  @P1 BRA `(.L_x_2121) ;  /* 0x0000020000001947 */ /* 0x000fea0003800000 */
[----:B-1----:R-:W-:Y:S01]  /*2260*/  IADD3 R7, P1, R24, 0x30, RZ ;  /* 0x0000003018077810 */ /* 0x002fe20007f3e0ff */
        /* <DEDUP_REMOVED lines=31> */
.L_x_2121:
[----:B------:R-:W-:Y:S05]  /*2460*/  BSYNC B0 ;  /* 0x0000000000007941 */ /* 0x000fea0003800000 */
.L_x_2120:
[----:B------:R-:W-:Y:S01]  /*2470*/  IADD3 R207, R134, -0x1, RZ ;  /* 0xffffffff86cf7810 */ /* 0x000fe20007ffe0ff */
[----:B------:R-:W-:Y:S04]  /*2480*/  BSSY B0, `(.L_x_2122) ;  /* 0x000001e000007945 */ /* 0x000fe80003800000 */
[----:B-1----:R-:W-:-:S04]  /*2490*/  IMAD.SHL.U32 R7, R207, 0x40, RZ ;  /* 0x00000040cf077824 */ /* 0x002fc800078e00ff */
[----:B------:R-:W-:-:S05]  /*24a0*/  IMAD.IADD R9, R86, 0x1, -R7 ;  /* 0x0000000156097824 */ /* 0x000fca00078e0a07 */
[----:B------:R-:W-:-:S13]  /*24b0*/  ISETP.GE.AND P1, PT, R14, R9, PT ;  /* 0x000000090e00720c */ /* 0x000fda0003f26270 */
[----:B------:R-:W-:Y:S05]  /*24c0*/  @P1 BRA `(.L_x_2123) ;  /* 0x0000019000001947 */ /* 0x000fea0003800000 */
[----:B------:R-:W-:Y:S02]  /*24d0*/  ISETP.GE.AND P4, PT, R212, c[0x0][0x220], PT ;  /* 0x00008800d4007a0c */ /* 0x000fe40003f86270 */
[----:B------:R-:W-:Y:S02]  /*24e0*/  ISETP.GE.AND P3, PT, R201, c[0x0][0x220], PT ;  /* 0x00008800c9007a0c */ /* 0x000fe40003f66270 */
[----:B------:R-:W-:-:S09]  /*24f0*/  ISETP.GE.AND P1, PT, R200, c[0x0][0x220], PT ;  /* 0x00008800c8007a0c */ /* 0x000fd20003f26270 */
        /* <DEDUP_REMOVED lines=22> */
.L_x_2123:
[----:B------:R-:W-:Y:S05]  /*2660*/  BSYNC B0 ;  /* 0x0000000000007941 */ /* 0x000fea0003800000 */
.L_x_2122:
        /* <DEDUP_REMOVED lines=11> */
[C---:B-1----:R-:W-:Y:S01]  /*2720*/  @!P4 LEA R22, P5, R11.reuse, c[0x0][0x168], 0x1 ;  /* 0x00005a000b16ca11 */ /* 0x042fe200078a08ff */
        /* <DEDUP_REMOVED lines=21> */
.L_x_2125:
[----:B------:R-:W-:Y:S05]  /*2880*/  BSYNC B0 ;  /* 0x0000000000007941 */ /* 0x000fea0003800000 */
.L_x_2124:
[----:B------:R-:W-:Y:S01]  /*2890*/  ISETP.GE.AND P1, PT, R10, R9, PT ;  /* 0x000000090a00720c */ /* 0x000fe20003f26270 */
[----:B------:R-:W-:-:S12]  /*28a0*/  BSSY B0, `(.L_x_2126) ;  /* 0x000001e000007945 */ /* 0x000fd80003800000 */
[----:B------:R-:W-:Y:S05]  /*28b0*/  @P1 BRA `(.L_x_2127) ;  /* 0x000001c000001947 */ /* 0x000fea0003800000 */
[----:B------:R-:W-:Y:S01]  /*28c0*/  ISETP.GE.AND P4, PT, R212, c[0x0][0x220], PT ;  /* 0x00008800d4007a0c */ /* 0x000fe20003f86270 */
[----:B------:R-:W-:Y:S01]  /*28d0*/  IMAD.MOV.U32 R0, RZ, RZ, c[0x0][0x19c] ;  /* 0x00006700ff007624 */ /* 0x000fe200078e00ff */
[----:B------:R-:W-:Y:S02]  /*28e0*/  ISETP.GE.AND P3, PT, R201, c[0x0][0x220], PT ;  /* 0x00008800c9007a0c */ /* 0x000fe40003f66270 */
[----:B------:R-:W-:Y:S02]  /*28f0*/  LEA R11, P2, R6, R216, 0x5 ;  /* 0x000000d8060b7211 */ /* 0x000fe400078428ff */
[----:B------:R-:W-:Y:S02]  /*2900*/  ISETP.GE.AND P1, PT, R200, c[0x0][0x220], PT ;  /* 0x00008800c8007a0c */ /* 0x000fe40003f26270 */
[----:B------:R-:W-:-:S05]  /*2910*/  LEA.HI.X R0, R6, R135, R0, 0x5, P2 ;  /* 0x0000008706007211 */ /* 0x000fca00010f2c00 */
        /* <DEDUP_REMOVED lines=22> */
.L_x_2127:
[----:B------:R-:W-:Y:S05]  /*2a80*/  BSYNC B0 ;  /* 0x0000000000007941 */ /* 0x000fea0003800000 */
.L_x_2126:
[----:B------:R-:W-:Y:S01]  /*2a90*/  ISETP.GE.AND P1, PT, R8, R9, PT ;  /* 0x000000090800720c */ /* 0x000fe20003f26270 */
[----:B------:R-:W-:-:S12]  /*2aa0*/  BSSY B0, `(.L_x_2128) ;  /* 0x000001f000007945 */ /* 0x000fd80003800000 */
[----:B------:R-:W-:Y:S05]  /*2ab0*/  @P1 BRA `(.L_x_2129) ;  /* 0x000001d000001947 */ /* 0x000fea0003800000 */
[----:B------:R-:W-:Y:S01]  /*2ac0*/  ISETP.GE.AND P5, PT, R212, c[0x0][0x220], PT ;  /* 0x00008800d4007a0c */ /* 0x000fe20003fa6270 */
[----:B------:R-:W-:Y:S01]  /*2ad0*/  IMAD.MOV.U32 R217, RZ, RZ, R135 ;  /* 0x000000ffffd97224 */ /* 0x000fe200078e0087 */
[----:B------:R-:W-:Y:S01]  /*2ae0*/  ISETP.GE.AND P4, PT, R201, c[0x0][0x220], PT ;  /* 0x00008800c9007a0c */ /* 0x000fe20003f86270 */
[----:B------:R-:W-:Y:S01]  /*2af0*/  ULDC UR4, c[0x0][0x19c] ;  /* 0x0000670000047ab9 */ /* 0x000fe20000000800 */
[----:B------:R-:W-:Y:S01]  /*2b00*/  ISETP.GE.AND P2, PT, R200, c[0x0][0x220], PT ;  /* 0x00008800c8007a0c */ /* 0x000fe20003f46270 */
[----:B------:R-:W-:Y:S01]  /*2b10*/  UIMAD UR4, UR4, 0x30, URZ ;  /* 0x00000030040478a4 */ /* 0x000fe2000f8e023f */
[----:B------:R-:W-:-:S05]  /*2b20*/  IMAD.WIDE.U32 R24, R6, 0x30, R216 ;  /* 0x0000003006187825 */ /* 0x000fca00078e00d8 */
[----:B------:R-:W-:Y:S02]  /*2b30*/  IADD3 R0, R25, UR4, RZ ;  /* 0x0000000419007c10 */ /* 0x000fe4000fffe0ff */
[C---:B------:R-:W-:Y:S01]  /*2b40*/  @!P5 LEA R26, P6, R24.reuse, c[0x0][0x168], 0x1 ;  /* 0x00005a00181ada11 */ /* 0x040fe200078c08ff */
[----:B------:R2:W-:Y:S01]  /*2b50*/  @P5 STS.128 [R208+0x7800], RZ ;  /* 0x007800ffd0005388 */ /* 0x0005e20000000c00 */
[C---:B-1----:R-:W-:Y:S02]  /*2b60*/  @!P4 LEA R22, P3, R24.reuse, c[0x0][0x168], 0x1 ;  /* 0x00005a001816ca11 */ /* 0x042fe400078608ff */
[C---:B------:R-:W-:Y:S02]  /*2b70*/  @!P2 LEA R20, P1, R24.reuse, c[0x0][0x168], 0x1 ;  /* 0x00005a001814aa11 */ /* 0x040fe400078208ff */
[C-C-:B------:R-:W-:Y:S02]  /*2b80*/  @!P5 LEA.HI.X R27, R24.reuse, c[0x0][0x16c], R0.reuse, 0x1, P6 ;  /* 0x00005b00181bda11 */ /* 0x140fe400030f0c00 */
[----:B------:R-:W-:-:S02]  /*2b90*/  @!P4 LEA.HI.X R23, R24, c[0x0][0x16c], R0, 0x1, P3 ;  /* 0x00005b001817ca11 */ /* 0x000fc400018f0c00 */
        /* <DEDUP_REMOVED lines=14> */
[----:B------:R2:W-:Y:S02]  /*2c80*/  @!P2 LDGSTS.E.BYPASS.LTC128B.128 [R208+0xb800], [R20.64+0x100] ;  /* 0x0b80010014d0afae */ /* 0x0005e4000b901d46 */
.L_x_2129:
[----:B------:R-:W-:Y:S05]  /*2c90*/  BSYNC B0 ;  /* 0x0000000000007941 */ /* 0x000fea0003800000 */
.L_x_2128:
[----:B------:R-:W-:Y:S01]  /*2ca0*/  SHF.R.S32.HI R0, RZ, 0x1f, R13 ;  /* 0x0000001fff007819 */ /* 0x000fe2000001140d */
[----:B------:R-:W-:Y:S01]  /*2cb0*/  IMAD.WIDE.U32 R18, R13, c[0x0][0x320], R18 ;  /* 0x0000c8000d127a25 */ /* 0x000fe200078e0012 */
[----:B------:R-:W0:Y:S03]  /*2cc0*/  LDGDEPBAR ;  /* 0x00000000000079af */ /* 0x000e260000000000 */
[----:B------:R-:W-:Y:S01]  /*2cd0*/  IMAD R0, R0, c[0x0][0x320], RZ ;  /* 0x0000c80000007a24 */ /* 0x000fe200078e02ff */
[----:B-12---:R-:W-:-:S03]  /*2ce0*/  LEA R20, P1, R18, c[0x0][0x318], 0x2 ;  /* 0x0000c60012147a11 */ /* 0x006fc600078210ff */
[----:B------:R-:W-:-:S04]  /*2cf0*/  IMAD R0, R13, c[0x0][0x324], R0 ;  /* 0x0000c9000d007a24 */ /* 0x000fc800078e0200 */
[----:B------:R-:W-:-:S05]  /*2d00*/  IMAD.IADD R0, R19, 0x1, R0 ;  /* 0x0000000113007824 */ /* 0x000fca00078e0200 */
[----:B------:R-:W-:-:S05]  /*2d10*/  LEA.HI.X R21, R18, c[0x0][0x31c], R0, 0x2, P1 ;  /* 0x0000c70012157a11 */ /* 0x000fca00008f1400 */
[----:B------:R-:W2:Y:S01]  /*2d20*/  LDG.E R11, [R20.64] ;  /* 0x00000006140b7981 */ /* 0x000ea2000c1e1900 */
[----:B------:R-:W-:Y:S01]  /*2d30*/  ISETP.GE.AND P2, PT, R14, R9, PT ;  /* 0x000000090e00720c */ /* 0x000fe20003f46270 */
[----:B------:R-:W2:Y:S01]  /*2d40*/  MUFU.RCP R0, c[0x0][0x238] ;  /* 0x00008e0000007b08 */ /* 0x000ea20000001000 */
[----:B------:R-:W-:-:S04]  /*2d50*/  DEPBAR.LE SB0, 0x0 ;  /* 0x000080000000791a */ /* 0x000fc80000000000 */
[----:B------:R-:W-:Y:S01]  /*2d60*/  BAR.SYNC.DEFER_BLOCKING 0x0 ;  /* 0x0000000000007b1d */ /* 0x000fe20000010000 */
[----:B------:R-:W-:Y:S01]  /*2d70*/  SHF.R.S32.HI R85, RZ, 0x1f, R16 ;  /* 0x0000001fff557819 */ /* 0x000fe20000011410 */
[----:B------:R-:W-:Y:S01]  /*2d80*/  IMAD.SHL.U32 R206, R206, 0x2, RZ ;  /* 0x00000002cece7824 */ /* 0x000fe200078e00ff */
[----:B------:R-:W-:Y:S02]  /*2d90*/  LEA R222, P1, R146, c[0x0][0x170], 0x1 ;  /* 0x00005c0092de7a11 */ /* 0x000fe400078208ff */
[----:B------:R-:W-:Y:S01]  /*2da0*/  LEA.HI R85, R85, R16, RZ, 0x2 ;  /* 0x0000001055557211 */ /* 0x000fe200078f10ff */
[----:B------:R-:W-:Y:S01]  /*2db0*/  BSSY B0, `(.L_x_2130) ;  /* 0x000001f000007945 */ /* 0x000fe20003800000 */
[----:B------:R-:W-:Y:S02]  /*2dc0*/  LOP3.LUT R206, R206, 0x6, RZ, 0xc0, !PT ;  /* 0x00000006cece7812 */ /* 0x000fe400078ec0ff */
[----:B------:R-:W-:Y:S02]  /*2dd0*/  LEA.HI.X R221, R146, c[0x0][0x174], R144, 0x1, P1 ;  /* 0x00005d0092dd7a11 */ /* 0x000fe400008f0c90 */
[----:B------:R-:W-:Y:S01]  /*2de0*/  SHF.R.S32.HI R85, RZ, 0x2, R85 ;  /* 0x00000002ff557819 */ /* 0x000fe20000011455 */
[----:B------:R1:W-:Y:S04]  /*2df0*/  @P2 STS.128 [R208+0xc000], RZ ;  /* 0x00c000ffd0002388 */ /* 0x0003e80000000c00 */
[----:B------:R1:W-:Y:S04]  /*2e00*/  @P2 STS.128 [R208+0xe000], RZ ;  /* 0x00e000ffd0002388 */ /* 0x0003e80000000c00 */
[----:B------:R1:W-:Y:S01]  /*2e10*/  @P2 STS.128 [R208+0x10000], RZ ;  /* 0x010000ffd0002388 */ /* 0x0003e20000000c00 */
[----:B--2---:R-:W-:Y:S01]  /*2e20*/  FMUL.FTZ R0, R11, R0 ;  /* 0x000000000b007220 */ /* 0x004fe20000410000 */
[----:B------:R-:W-:Y:S05]  /*2e30*/  @P2 BRA `(.L_x_2131) ;  /* 0x0000016000002947 */ /* 0x000fea0003800000 */
[----:B-1----:R-:W-:Y:S02]  /*2e40*/  ISETP.GE.AND P3, PT, R212, c[0x0][0x220], PT ;  /* 0x00008800d4007a0c */ /* 0x002fe40003f66270 */
        /* <DEDUP_REMOVED lines=16> */
[----:B-1----:R-:W-:-:S05]  /*2f50*/  MOV R220, R222 ;  /* 0x000000de00dc7202 */ /* 0x002fca0000000f00 */
[----:B------:R-:W-:Y:S01]  /*2f60*/  @!PT LDS RZ, [RZ] ;  /* 0x00000000fffff984 */ /* 0x000fe20000000800 */
[----:B------:R-:W-:Y:S01]  /*2f70*/  @!PT LDS RZ, [RZ] ;  /* 0x00000000fffff984 */ /* 0x000fe20000000800 */
[----:B------:R-:W-:Y:S01]  /*2f80*/  @!PT LDS RZ, [RZ] ;  /* 0x00000000fffff984 */ /* 0x000fe20000000800 */
[----:B------:R1:W-:Y:S02]  /*2f90*/  LDGSTS.E.BYPASS.LTC128B.128 [R208+0x10000], [R220.64+0x100] ;  /* 0x10000100dcd07fae */ /* 0x0003e4000b901d46 */
.L_x_2131:
[----:B-1----:R-:W-:Y:S05]  /*2fa0*/  BSYNC B0 ;  /* 0x0000000000007941 */ /* 0x002fea0003800000 */
.L_x_2130:
        /* <DEDUP_REMOVED lines=34> */
.L_x_2133:
[----:B------:R-:W-:Y:S05]  /*31d0*/  BSYNC B0 ;  /* 0x0000000000007941 */ /* 0x000fea0003800000 */
.L_x_2132:
        /* <DEDUP_REMOVED lines=9> */
[----:B--2---:R-:W-:Y:S01]  /*3270*/  IMAD.SHL.U32 R12, R11, 0x20, RZ ;  /* 0x000000200b0c7824 */ /* 0x004fe200078e00ff */
[----:B------:R-:W-:-:S02]  /*3280*/  ISETP.GE.AND P1, PT, R200, c[0x0][0x220], PT ;  /* 0x00008800c8007a0c */ /* 0x000fc40003f26270 */
[----:B------:R-:W-:-:S07]  /*3290*/  SHF.L.U64.HI R10, R11, R10, c[0x0][0x1a4] ;  /* 0x000069000b0a7619 */ /* 0x000fce000001020a */
        /* <DEDUP_REMOVED lines=22> */
.L_x_2135:
[----:B------:R-:W-:Y:S05]  /*3400*/  BSYNC B0 ;  /* 0x0000000000007941 */ /* 0x000fea0003800000 */
.L_x_2134:
        /* <DEDUP_REMOVED lines=11> */
[----:B------:R-:W-:Y:S01]  /*34c0*/  @!P3 MOV R223, R221 ;  /* 0x000000dd00dfb202 */ /* 0x000fe20000000f00 */
[--C-:B------:R-:W-:Y:S01]  /*34d0*/  @!P2 IMAD.MOV.U32 R220, RZ, RZ, R222.reuse ;  /* 0x000000ffffdca224 */ /* 0x100fe200078e00de */
[----:B------:R-:W-:Y:S01]  /*34e0*/  @!P2 MOV R8, c[0x0][0x1a4] ;  /* 0x000069000008aa02 */ /* 0x000fe20000000f00 */
[----:B------:R-:W-:Y:S02]  /*34f0*/  @!P3 IMAD R9, R9, 0x60, RZ ;  /* 0x000000600909b824 */ /* 0x000fe400078e02ff */
[----:B--2---:R-:W-:-:S04]  /*3500*/  @!P3 IMAD.WIDE.U32 R12, R11, 0x60, R222 ;  /* 0x000000600b0cb825 */ /* 0x004fc800078e00de */
[----:B------:R-:W-:Y:S01]  /*3510*/  @!P2 IMAD.WIDE.U32 R16, R11, 0x60, R220 ;  /* 0x000000600b10a825 */ /* 0x000fe200078e00dc */
        /* <DEDUP_REMOVED lines=23> */
.L_x_2137:
[----:B------:R-:W-:Y:S05]  /*3690*/  BSYNC B0 ;  /* 0x0000000000007941 */ /* 0x000fea0003800000 */
.L_x_2136:
[C---:B--2---:R-:W-:Y:S01]  /*36a0*/  IMAD.SHL.U32 R8, R4.reuse, 0x40, RZ ;  /* 0x0000004004087824 */ /* 0x044fe200078e00ff */
[----:B------:R-:W-:Y:S01]  /*36b0*/  R2P PR, R4, 0x6 ;  /* 0x0000000604007804 */ /* 0x000fe20000000000 */
[----:B------:R-:W-:Y:S01]  /*36c0*/  IMAD.SHL.U32 R14, R14, 0x8, RZ ;  /* 0x000000080e0e7824 */ /* 0x000fe200078e00ff */
[----:B------:R-:W0:Y:S01]  /*36d0*/  LDGDEPBAR ;  /* 0x00000000000079af */ /* 0x000e220000000000 */
[C---:B------:R-:W-:Y:S01]  /*36e0*/  IMAD R198, R87.reuse, 0x400, R2 ;  /* 0x0000040057c67824 */ /* 0x040fe200078e0202 */
[----:B------:R-:W-:Y:S01]  /*36f0*/  LOP3.LUT R9, R8, 0x1c0, RZ, 0xc0, !PT ;  /* 0x000001c008097812 */ /* 0x000fe200078ec0ff */
[----:B------:R-:W-:Y:S02]  /*3700*/  IMAD R88, R87, 0x10, R88 ;  /* 0x0000001057587824 */ /* 0x000fe400078e0258 */
        /* <DEDUP_REMOVED lines=8> */
[----:B------:R-:W-:Y:S01]  /*3790*/  LDSM.16.M88.4 R60, [R196] ;  /* 0x00000000c43c783b */ /* 0x000fe20000000200 */
[----:B------:R-:W-:-:S02]  /*37a0*/  IADD3 R85, R88, 0x1, R85 ;  /* 0x0000000158557810 */ /* 0x000fc40007ffe055 */
[----:B------:R-:W-:Y:S01]  /*37b0*/  IMAD R197, R197, 0x200, R8 ;  /* 0x00000200c5c57824 */ /* 0x000fe200078e0208 */
[----:B------:R-:W-:Y:S01]  /*37c0*/  LDSM.16.M88.4 R20, [R194] ;  /* 0x00000000c214783b */ /* 0x000fe20000000200 */
[----:B------:R-:W-:Y:S02]  /*37d0*/  IADD3 R223, R86, R85, -R209 ;  /* 0x0000005556df7210 */ /* 0x000fe40007ffe8d1 */
[----:B------:R-:W-:Y:S01]  /*37e0*/  IMAD.SHL.U32 R197, R197, 0x2, RZ ;  /* 0x00000002c5c57824 */ /* 0x000fe200078e00ff */
[----:B------:R-:W-:Y:S01]  /*37f0*/  LDSM.16.M88.4 R68, [R193] ;  /* 0x00000000c144783b */ /* 0x000fe20000000200 */
[----:B------:R-:W-:-:S03]  /*3800*/  IADD3 R223, R223, c[0x0][0x2e8], RZ ;  /* 0x0000ba00dfdf7a10 */ /* 0x000fc60007ffe0ff */
[----:B------:R-:W2:Y:S01]  /*3810*/  LDSM.16.M88.4 R72, [R197+0x6000] ;  /* 0x00600000c548783b */ /* 0x000ea20000000200 */
[C---:B------:R-:W-:Y:S02]  /*3820*/  IADD3 R4, R197.reuse, 0x6000, RZ ;  /* 0x00006000c5047810 */ /* 0x040fe40007ffe0ff */
[----:B------:R-:W-:Y:S01]  /*3830*/  IADD3 R195, R197, 0x6020, RZ ;  /* 0x00006020c5c37810 */ /* 0x000fe20007ffe0ff */
[----:B------:R-:W5:Y:S01]  /*3840*/  LDSM.16.M88.4 R32, [R197+0x7000] ;  /* 0x00700000c520783b */ /* 0x000f620000000200 */
[----:B------:R-:W-:Y:S01]  /*3850*/  @P1 IADD3 R195, R4, -0x20, RZ ;  /* 0xffffffe004c31810 */ /* 0x000fe20007ffe0ff */
[----:B------:R-:W-:Y:S01]  /*3860*/  IMAD.MOV.U32 R4, RZ, RZ, 0x40 ;  /* 0x00000040ff047424 */ /* 0x000fe200078e00ff */
[C---:B------:R-:W-:Y:S01]  /*3870*/  IADD3 R211, R223.reuse, 0x8, RZ ;  /* 0x00000008dfd37810 */ /* 0x040fe20007ffe0ff */
[----:B------:R-:W1:Y:S01]  /*3880*/  LDSM.16.M88.4 R40, [R197+0x6800] ;  /* 0x00680000c528783b */ /* 0x000e620000000200 */
[-C--:B------:R-:W-:Y:S02]  /*3890*/  IMNMX R223, R223, R86.reuse, PT ;  /* 0x00000056dfdf7217 */ /* 0x080fe40003800200 */
[----:B------:R-:W-:Y:S01]  /*38a0*/  SEL R4, R4, 0xffffffc0, !P2 ;  /* 0xffffffc004047807 */ /* 0x000fe20005000000 */
[----:B-1----:R-:W1:Y:S01]  /*38b0*/  LDSM.16.M88.4 R12, [R197+0x7800] ;  /* 0x00780000c50c783b */ /* 0x002e620000000200 */
[----:B------:R-:W-:-:S02]  /*38c0*/  IMNMX R211, R211, R86, PT ;  /* 0x00000056d3d37217 */ /* 0x000fc40003800200 */
[----:B------:R-:W-:Y:S01]  /*38d0*/  IADD3 R187, R195, 0x800, RZ ;  /* 0x00000800c3bb7810 */ /* 0x000fe20007ffe0ff */
[----:B------:R-:W3:Y:S01]  /*38e0*/  LDSM.16.M88.4 R64, [R195] ;  /* 0x00000000c340783b */ /* 0x000ee20000000200 */
[----:B------:R-:W-:Y:S01]  /*38f0*/  IMAD.IADD R191, R197, 0x1, R4 ;  /* 0x00000001c5bf7824 */ /* 0x000fe200078e0204 */
[C---:B------:R-:W-:Y:S01]  /*3900*/  IADD3 R186, R195.reuse, 0x1000, RZ ;  /* 0x00001000c3ba7810 */ /* 0x040fe20007ffe0ff */
[----:B------:R-:W-:Y:S01]  /*3910*/  IMAD.IADD R184, R4, 0x1, R195 ;  /* 0x0000000104b87824 */ /* 0x000fe200078e02c3 */
[----:B------:R-:W4:Y:S01]  /*3920*/  LDSM.16.M88.4 R52, [R195+0x1000] ;  /* 0x00100000c334783b */ /* 0x000f220000000200 */
        /* <DEDUP_REMOVED lines=8> */
[----:B------:R-:W1:Y:S01]  /*39b0*/  LDSM.16.M88.4 R16, [R191+0x6000] ;  /* 0x00600000bf10783b */ /* 0x000e620000000200 */
[C---:B------:R-:W-:Y:S02]  /*39c0*/  IADD3 R178, R195.reuse, 0x4800, RZ ;  /* 0x00004800c3b27810 */ /* 0x040fe40007ffe0ff */
[C---:B------:R-:W-:Y:S01]  /*39d0*/  IADD3 R177, R195.reuse, 0x5000, RZ ;  /* 0x00005000c3b17810 */ /* 0x040fe20007ffe0ff */
[----:B------:R-:W1:Y:S01]  /*39e0*/  LDSM.16.M88.4 R80, [R191+0x7000] ;  /* 0x00700000bf50783b */ /* 0x000e620000000200 */
[----:B------:R-:W-:Y:S01]  /*39f0*/  IADD3 R176, R195, 0x5800, RZ ;  /* 0x00005800c3b07810 */ /* 0x000fe20007ffe0ff */
[C---:B--2---:R-:W-:Y:S02]  /*3a00*/  HMMA.16816.F32 R8, R24.reuse, R72, RZ ;  /* 0x000000481808723c */ /* 0x044fe400000018ff */
[----:B------:R-:W-:Y:S06]  /*3a10*/  LDSM.16.M88.4 R76, [R191+0x7800] ;  /* 0x00780000bf4c783b */ /* 0x000fec0000000200 */
[C---:B------:R-:W-:Y:S08]  /*3a20*/  HMMA.16816.F32 R72, R24.reuse, R74, RZ ;  /* 0x0000004a1848723c */ /* 0x040ff000000018ff */
[C---:B-----5:R-:W-:Y:S08]  /*3a30*/  HMMA.16816.F32 R36, R24.reuse, R32, RZ ;  /* 0x000000201824723c */ /* 0x060ff000000018ff */
[C---:B------:R-:W-:Y:S08]  /*3a40*/  HMMA.16816.F32 R32, R24.reuse, R34, RZ ;  /* 0x000000221820723c */ /* 0x040ff000000018ff */
[C---:B------:R-:W-:Y:S08]  /*3a50*/  HMMA.16816.F32 R44, R24.reuse, R40, RZ ;  /* 0x00000028182c723c */ /* 0x040ff000000018ff */
[C---:B------:R-:W-:Y:S08]  /*3a60*/  HMMA.16816.F32 R40, R24.reuse, R42, RZ ;  /* 0x0000002a1828723c */ /* 0x040ff000000018ff */
[C---:B-1----:R-:W-:Y:S08]  /*3a70*/  HMMA.16816.F32 R28, R24.reuse, R12, RZ ;  /* 0x0000000c181c723c */ /* 0x042ff000000018ff */
[----:B------:R-:W-:Y:S01]  /*3a80*/  HMMA.16816.F32 R24, R24, R14, RZ ;  /* 0x0000000e1818723c */ /* 0x000fe200000018ff */
[----:B------:R-:W1:Y:S07]  /*3a90*/  LDSM.16.M88.4 R12, [R191+0x6800] ;  /* 0x00680000bf0c783b */ /* 0x000e6e0000000200 */
[C---:B---3--:R-:W-:Y:S08]  /*3aa0*/  HMMA.16816.F32 R72, R60.reuse, R66, R72 ;  /* 0x000000423c48723c */ /* 0x048ff00000001848 */
[C---:B------:R-:W-:Y:S01]  /*3ab0*/  HMMA.16816.F32 R8, R60.reuse, R64, R8 ;  /* 0x000000403c08723c */ /* 0x040fe20000001808 */
[----:B------:R-:W2:Y:S07]  /*3ac0*/  LDSM.16.M88.4 R64, [R184] ;  /* 0x00000000b840783b */ /* 0x000eae0000000200 */
[C---:B----4-:R-:W-:Y:S08]  /*3ad0*/  HMMA.16816.F32 R36, R60.reuse, R52, R36 ;  /* 0x000000343c24723c */ /* 0x050ff00000001824 */
        /* <DEDUP_REMOVED lines=8> */
[----:B------:R-:W-:Y:S03]  /*3b60*/  LDSM.16.M88.4 R60, [R184+0x1800] ;  /* 0x00180000b83c783b */ /* 0x000fe60000000200 */
[C---:B------:R-:W-:Y:S08]  /*3b70*/  HMMA.16816.F32 R72, R20.reuse, R18, R72 ;  /* 0x000000121448723c */ /* 0x040ff00000001848 */
[C---:B------:R-:W-:Y:S01]  /*3b80*/  HMMA.16816.F32 R8, R20.reuse, R16, R8 ;  /* 0x000000101408723c */ /* 0x040fe20000001808 */
[----:B------:R-:W4:Y:S07]  /*3b90*/  LDSM.16.M88.4 R16, [R197+0x8000] ;  /* 0x00800000c510783b */ /* 0x000f2e0000000200 */
[C---:B------:R-:W-:Y:S08]  /*3ba0*/  HMMA.16816.F32 R36, R20.reuse, R80, R36 ;  /* 0x000000501424723c */ /* 0x040ff00000001824 */
[C---:B------:R-:W-:Y:S01]  /*3bb0*/  HMMA.16816.F32 R32, R20.reuse, R82, R32 ;  /* 0x000000521420723c */ /* 0x040fe20000001820 */
[----:B------:R-:W-:Y:S07]  /*3bc0*/  LDSM.16.M88.4 R80, [R197+0x9800] ;  /* 0x00980000c550783b */ /* 0x000fee0000000200 */
[C---:B-1----:R-:W-:Y:S08]  /*3bd0*/  HMMA.16816.F32 R44, R20.reuse, R12, R44 ;  /* 0x0000000c142c723c */ /* 0x042ff0000000182c */
[C---:B------:R-:W-:Y:S01]  /*3be0*/  HMMA.16816.F32 R40, R20.reuse, R14, R40 ;  /* 0x0000000e1428723c */ /* 0x040fe20000001828 */
[----:B------:R-:W1:Y:S07]  /*3bf0*/  LDSM.16.M88.4 R12, [R197+0x9000] ;  /* 0x00900000c50c783b */ /* 0x000e6e0000000200 */
[C---:B------:R-:W-:Y:S08]  /*3c00*/  HMMA.16816.F32 R28, R20.reuse, R76, R28 ;  /* 0x0000004c141c723c */ /* 0x040ff0000000181c */
[----:B------:R-:W-:Y:S01]  /*3c10*/  HMMA.16816.F32 R24, R20, R78, R24 ;  /* 0x0000004e1418723c */ /* 0x000fe20000001818 */
[----:B------:R-:W5:Y:S07]  /*3c20*/  LDSM.16.M88.4 R20, [R197+0x8800] ;  /* 0x00880000c514783b */ /* 0x000f6e0000000200 */
[C---:B--2---:R-:W-:Y:S01]  /*3c30*/  HMMA.16816.F32 R76, R68.reuse, R66, R72 ;  /* 0x00000042444c723c */ /* 0x044fe20000001848 */
[----:B------:R-:W-:Y:S07]  /*3c40*/  LDSM.16.M88.4 R72, [R196+0x2000] ;  /* 0x00200000c448783b */ /* 0x000fee0000000200 */
[C---:B------:R-:W-:Y:S01]  /*3c50*/  HMMA.16816.F32 R8, R68.reuse, R64, R8 ;  /* 0x000000404408723c */ /* 0x040fe20000001808 */
[----:B------:R-:W2:Y:S07]  /*3c60*/  LDSM.16.M88.4 R64, [R195+0x2000] ;  /* 0x00200000c340783b */ /* 0x000eae0000000200 */
[C---:B---3--:R-:W-:Y:S08]  /*3c70*/  HMMA.16816.F32 R36, R68.reuse, R48, R36 ;  /* 0x000000304424723c */ /* 0x048ff00000001824 */
[C---:B------:R-:W-:Y:S01]  /*3c80*/  HMMA.16816.F32 R32, R68.reuse, R50, R32 ;  /* 0x000000324420723c */ /* 0x040fe20000001820 */
[----:B------:R-:W3:Y:S07]  /*3c90*/  LDSM.16.M88.4 R48, [R195+0x3000] ;  /* 0x00300000c330783b */ /* 0x000eee0000000200 */
[----:B------:R-:W-:Y:S08]  /*3ca0*/  HMMA.16816.F32 R40, R68, R54, R40 ;  /* 0x000000364428723c */ /* 0x000ff00000001828 */
[C---:B----4-:R-:W-:Y:S08]  /*3cb0*/  HMMA.16816.F32 R76, R56.reuse, R18, R76 ;  /* 0x00000012384c723c */ /* 0x050ff0000000184c */
[----:B------:R-:W-:Y:S01]  /*3cc0*/  HMMA.16816.F32 R8, R56, R16, R8 ;  /* 0x000000103808723c */ /* 0x000fe20000001808 */
[----:B------:R-:W-:Y:S07]  /*3cd0*/  LDSM.16.M88.4 R16, [R191+0x8000] ;  /* 0x00800000bf10783b */ /* 0x000fee0000000200 */
[C---:B------:R-:W-:Y:S01]  /*3ce0*/  HMMA.16816.F32 R44, R68.reuse, R52, R44 ;  /* 0x00000034442c723c */ /* 0x040fe2000000182c */
[----:B------:R-:W4:Y:S07]  /*3cf0*/  LDSM.16.M88.4 R52, [R195+0x2800] ;  /* 0x00280000c334783b */ /* 0x000f2e0000000200 */
[C---:B------:R-:W-:Y:S08]  /*3d00*/  HMMA.16816.F32 R28, R68.reuse, R60, R28 ;  /* 0x0000003c441c723c */ /* 0x040ff0000000181c */
[----:B------:R-:W-:Y:S01]  /*3d10*/  HMMA.16816.F32 R24, R68, R62, R24 ;  /* 0x0000003e4418723c */ /* 0x000fe20000001818 */
[----:B------:R-:W3:Y:S04]  /*3d20*/  LDSM.16.M88.4 R60, [R194+0x2000] ;  /* 0x00200000c23c783b */ /* 0x000ee80000000200 */
[----:B------:R-:W3:Y:S03]  /*3d30*/  LDSM.16.M88.4 R68, [R195+0x3800] ;  /* 0x00380000c344783b */ /* 0x000ee60000000200 */
[C---:B-1----:R-:W-:Y:S08]  /*3d40*/  HMMA.16816.F32 R36, R56.reuse, R12, R36 ;  /* 0x0000000c3824723c */ /* 0x042ff00000001824 */
[C---:B------:R-:W-:Y:S01]  /*3d50*/  HMMA.16816.F32 R32, R56.reuse, R14, R32 ;  /* 0x0000000e3820723c */ /* 0x040fe20000001820 */
[----:B------:R-:W1:Y:S07]  /*3d60*/  LDSM.16.M88.4 R12, [R191+0x9000] ;  /* 0x00900000bf0c783b */ /* 0x000e6e0000000200 */
[----:B-----5:R-:W-:Y:S08]  /*3d70*/  HMMA.16816.F32 R40, R56, R22, R40 ;  /* 0x000000163828723c */ /* 0x020ff00000001828 */
[C---:B--2---:R-:W-:Y:S08]  /*3d80*/  HMMA.16816.F32 R76, R72.reuse, R66, R76 ;  /* 0x00000042484c723c */ /* 0x044ff0000000184c */
[----:B------:R-:W-:Y:S01]  /*3d90*/  HMMA.16816.F32 R8, R72, R64, R8 ;  /* 0x000000404808723c */ /* 0x000fe20000001808 */
[----:B------:R-:W-:Y:S07]  /*3da0*/  LDSM.16.M88.4 R64, [R193+0x2000] ;  /* 0x00200000c140783b */ /* 0x000fee0000000200 */
[C---:B------:R-:W-:Y:S01]  /*3db0*/  HMMA.16816.F32 R44, R56.reuse, R20, R44 ;  /* 0x00000014382c723c */ /* 0x040fe2000000182c */
[----:B------:R-:W2:Y:S07]  /*3dc0*/  LDSM.16.M88.4 R20, [R191+0x8800] ;  /* 0x00880000bf14783b */ /* 0x000eae0000000200 */
[C---:B------:R-:W-:Y:S08]  /*3dd0*/  HMMA.16816.F32 R28, R56.reuse, R80, R28 ;  /* 0x00000050381c723c */ /* 0x040ff0000000181c */
[----:B------:R-:W-:Y:S01]  /*3de0*/  HMMA.16816.F32 R24, R56, R82, R24 ;  /* 0x000000523818723c */ /* 0x000fe20000001818 */
[----:B------:R-:W5:Y:S04]  /*3df0*/  LDSM.16.M88.4 R56, [R184+0x2000] ;  /* 0x00200000b838783b */ /* 0x000f680000000200 */
[----:B------:R-:W1:Y:S03]  /*3e00*/  LDSM.16.M88.4 R80, [R191+0x9800] ;  /* 0x00980000bf50783b */ /* 0x000e660000000200 */
[C---:B---3--:R-:W-:Y:S08]  /*3e10*/  HMMA.16816.F32 R36, R72.reuse, R48, R36 ;  /* 0x000000304824723c */ /* 0x048ff00000001824 */
[C---:B------:R-:W-:Y:S01]  /*3e20*/  HMMA.16816.F32 R32, R72.reuse, R50, R32 ;  /* 0x000000324820723c */ /* 0x040fe20000001820 */
[----:B------:R-:W3:Y:S07]  /*3e30*/  LDSM.16.M88.4 R48, [R184+0x3000] ;  /* 0x00300000b830783b */ /* 0x000eee0000000200 */
[----:B----4-:R-:W-:Y:S08]  /*3e40*/  HMMA.16816.F32 R40, R72, R54, R40 ;  /* 0x000000364828723c */ /* 0x010ff00000001828 */
[C---:B------:R-:W-:Y:S08]  /*3e50*/  HMMA.16816.F32 R76, R60.reuse, R18, R76 ;  /* 0x000000123c4c723c */ /* 0x040ff0000000184c */
        /* <DEDUP_REMOVED lines=11> */
[----:B--2---:R-:W-:Y:S08]  /*3f10*/  HMMA.16816.F32 R40, R60, R22, R40 ;  /* 0x000000163c28723c */ /* 0x004ff00000001828 */
[C---:B-----5:R-:W-:Y:S08]  /*3f20*/  HMMA.16816.F32 R76, R64.reuse, R58, R76 ;  /* 0x0000003a404c723c */ /* 0x060ff0000000184c */
[----:B------:R-:W-:Y:S01]  /*3f30*/  HMMA.16816.F32 R8, R64, R56, R8 ;  /* 0x000000384008723c */ /* 0x000fe20000001808 */
[----:B------:R-:W-:Y:S07]  /*3f40*/  LDSM.16.M88.4 R56, [R195+0x4000] ;  /* 0x00400000c338783b */ /* 0x000fee0000000200 */
[C---:B------:R-:W-:Y:S01]  /*3f50*/  HMMA.16816.F32 R44, R60.reuse, R20, R44 ;  /* 0x000000143c2c723c */ /* 0x040fe2000000182c */
[----:B------:R-:W2:Y:S07]  /*3f60*/  LDSM.16.M88.4 R20, [R197+0xa800] ;  /* 0x00a80000c514783b */ /* 0x000eae0000000200 */
[C---:B------:R-:W-:Y:S08]  /*3f70*/  HMMA.16816.F32 R28, R60.reuse, R80, R28 ;  /* 0x000000503c1c723c */ /* 0x040ff0000000181c */
[----:B------:R-:W-:Y:S01]  /*3f80*/  HMMA.16816.F32 R24, R60, R82, R24 ;  /* 0x000000523c18723c */ /* 0x000fe20000001818 */
[----:B------:R-:W5:Y:S04]  /*3f90*/  LDSM.16.M88.4 R60, [R196+0x4000] ;  /* 0x00400000c43c783b */ /* 0x000f680000000200 */
[----:B------:R-:W-:Y:S03]  /*3fa0*/  LDSM.16.M88.4 R80, [R197+0xb800] ;  /* 0x00b80000c550783b */ /* 0x000fe60000000200 */
        /* <DEDUP_REMOVED lines=20> */
[----:B------:R-:W-:Y:S01]  /*40f0*/  HMMA.16816.F32 R44, R68, R20, R44 ;  /* 0x00000014442c723c */ /* 0x000fe2000000182c */
[----:B------:R-:W2:Y:S07]  /*4100*/  LDSM.16.M88.4 R20, [R193+0x4000] ;  /* 0x00400000c114783b */ /* 0x000eae0000000200 */
[C---:B---3--:R-:W-:Y:S08]  /*4110*/  HMMA.16816.F32 R36, R60.reuse, R48, R36 ;  /* 0x000000303c24723c */ /* 0x048ff00000001824 */
[----:B------:R-:W-:Y:S01]  /*4120*/  HMMA.16816.F32 R32, R60, R50, R32 ;  /* 0x000000323c20723c */ /* 0x000fe20000001820 */
[----:B------:R-:W3:Y:S07]  /*4130*/  LDSM.16.M88.4 R48, [R191+0xb000] ;  /* 0x00b00000bf30783b */ /* 0x000eee0000000200 */
[C---:B------:R-:W-:Y:S08]  /*4140*/  HMMA.16816.F32 R28, R68.reuse, R80, R28 ;  /* 0x00000050441c723c */ /* 0x040ff0000000181c */
[----:B------:R-:W-:Y:S08]  /*4150*/  HMMA.16816.F32 R24, R68, R82, R24 ;  /* 0x000000524418723c */ /* 0x000ff00000001818 */
[----:B----4-:R-:W-:Y:S08]  /*4160*/  HMMA.16816.F32 R40, R60, R54, R40 ;  /* 0x000000363c28723c */ /* 0x010ff00000001828 */
[C---:B------:R-:W-:Y:S08]  /*4170*/  HMMA.16816.F32 R76, R16.reuse, R66, R76 ;  /* 0x00000042104c723c */ /* 0x040ff0000000184c */
[----:B------:R-:W-:Y:S08]  /*4180*/  HMMA.16816.F32 R8, R16, R64, R8 ;  /* 0x000000401008723c */ /* 0x000ff00000001808 */
[C---:B------:R-:W-:Y:S01]  /*4190*/  HMMA.16816.F32 R44, R60.reuse, R52, R44 ;  /* 0x000000343c2c723c */ /* 0x040fe2000000182c */
[----:B------:R-:W4:Y:S07]  /*41a0*/  LDSM.16.M88.4 R52, [R184+0x4800] ;  /* 0x00480000b834783b */ /* 0x000f2e0000000200 */
[C---:B------:R-:W-:Y:S08]  /*41b0*/  HMMA.16816.F32 R28, R60.reuse, R72, R28 ;  /* 0x000000483c1c723c */ /* 0x040ff0000000181c */
[----:B------:R-:W-:Y:S07]  /*41c0*/  HMMA.16816.F32 R24, R60, R74, R24 ;  /* 0x0000004a3c18723c */ /* 0x000fee0000001818 */
[----:B------:R-:W-:Y:S01]  /*41d0*/  IMAD.IADD R60, R7, 0x1, R206 ;  /* 0x00000001073c7824 */ /* 0x000fe200078e02ce */
[----:B-1----:R-:W-:Y:S03]  /*41e0*/  HMMA.16816.F32 R40, R16, R14, R40 ;  /* 0x0000000e1028723c */ /* 0x002fe60000001828 */
[----:B------:R-:W-:Y:S01]  /*41f0*/  I2F R61, R60 ;  /* 0x0000003c003d7306 */ /* 0x000fe20000201400 */
[----:B------:R-:W-:-:S02]  /*4200*/  IADD3 R62, R60, 0x9, RZ ;  /* 0x000000093c3e7810 */ /* 0x000fc40007ffe0ff */
[----:B------:R-:W-:Y:S02]  /*4210*/  IADD3 R64, R60, 0x10, RZ ;  /* 0x000000103c407810 */ /* 0x000fe40007ffe0ff */
[----:B--2---:R-:W-:Y:S01]  /*4220*/  HMMA.16816.F32 R76, R20, R58, R76 ;  /* 0x0000003a144c723c */ /* 0x004fe2000000184c */
[C---:B------:R-:W-:Y:S02]  /*4230*/  ISETP.GE.AND P5, PT, R62.reuse, R223, PT ;  /* 0x000000df3e00720c */ /* 0x040fe40003fa6270 */
[----:B------:R-:W-:-:S04]  /*4240*/  ISETP.GE.AND P3, PT, R62, R211, PT ;  /* 0x000000d33e00720c */ /* 0x000fc80003f66270 */
[----:B------:R-:W-:Y:S01]  /*4250*/  IADD3 R58, R60, 0x1, RZ ;  /* 0x000000013c3a7810 */ /* 0x000fe20007ffe0ff */
[----:B------:R-:W-:Y:S03]  /*4260*/  HMMA.16816.F32 R8, R20, R56, R8 ;  /* 0x000000381408723c */ /* 0x000fe60000001808 */
[----:B------:R-:W1:Y:S01]  /*4270*/  I2F R4, R58 ;  /* 0x0000003a00047306 */ /* 0x000e620000201400 */
[C---:B------:R-:W-:Y:S02]  /*4280*/  ISETP.GE.AND P4, PT, R58.reuse, R223, PT ;  /* 0x000000df3a00720c */ /* 0x040fe40003f86270 */
[----:B------:R-:W-:Y:S02]  /*4290*/  ISETP.GE.AND P1, PT, R58, R211, PT ;  /* 0x000000d33a00720c */ /* 0x000fe40003f26270 */
[----:B------:R-:W-:Y:S01]  /*42a0*/  HMMA.16816.F32 R44, R16, R12, R44 ;  /* 0x0000000c102c723c */ /* 0x000fe2000000182c */
[----:B------:R-:W2:Y:S01]  /*42b0*/  LDSM.16.M88.4 R12, [R191+0xb800] ;  /* 0x00b80000bf0c783b */ /* 0x000ea20000000200 */
[----:B------:R-:W-:-:S04]  /*42c0*/  IADD3 R56, R60, 0x8, RZ ;  /* 0x000000083c387810 */ /* 0x000fc80007ffe0ff */
[----:B------:R5:W-:Y:S01]  /*42d0*/  I2F R65, R56 ;  /* 0x0000003800417306 */ /* 0x000be20000201400 */
[C---:B------:R-:W-:Y:S01]  /*42e0*/  ISETP.GE.AND P6, PT, R56.reuse, R223, PT ;  /* 0x000000df3800720c */ /* 0x040fe20003fc6270 */
[----:B---3--:R-:W-:Y:S01]  /*42f0*/  HMMA.16816.F32 R36, R16, R48, R36 ;  /* 0x000000301024723c */ /* 0x008fe20000001824 */
[----:B------:R-:W-:-:S05]  /*4300*/  ISETP.GE.AND P2, PT, R56, R211, PT ;  /* 0x000000d33800720c */ /* 0x000fca0003f46270 */
[----:B------:R-:W3:Y:S02]  /*4310*/  I2F R48, R62 ;  /* 0x0000003e00307306 */ /* 0x000ee40000201400 */
[----:B----4-:R-:W-:Y:S01]  /*4320*/  HMMA.16816.F32 R40, R20, R54, R40 ;  /* 0x000000361428723c */ /* 0x010fe20000001828 */
[CC--:B-1----:R-:W-:Y:S02]  /*4330*/  FFMA.FTZ R49, R0.reuse, R4.reuse, R9 ;  /* 0x0000000400317223 */ /* 0x0c2fe40000010009 */
[----:B------:R-:W-:Y:S01]  /*4340*/  FFMA.FTZ R11, R0, R4, R11 ;  /* 0x00000004000b7223 */ /* 0x000fe2000001000b */
[----:B------:R-:W-:Y:S01]  /*4350*/  IADD3 R4, R60, 0x11, RZ ;  /* 0x000000113c047810 */ /* 0x000fe20007ffe0ff */
[CC--:B------:R-:W-:Y:S01]  /*4360*/  FFMA.FTZ R8, R0.reuse, R61.reuse, R8 ;  /* 0x0000003d00087223 */ /* 0x0c0fe20000010008 */
[----:B-----5:R-:W1:Y:S01]  /*4370*/  LDSM.16.M88.4 R56, [R184+0x5000] ;  /* 0x00500000b838783b */ /* 0x020e620000000200 */
[----:B------:R4:W5:Y:S01]  /*4380*/  I2F R9, R64 ;  /* 0x0000004000097306 */ /* 0x0009620000201400 */
[----:B------:R-:W-:Y:S01]  /*4390*/  HMMA.16816.F32 R32, R16, R50, R32 ;  /* 0x000000321020723c */ /* 0x000fe20000001820 */
[----:B------:R-:W-:Y:S01]  /*43a0*/  FSEL R63, R11, -INF , !P1 ;  /* 0xff8000000b3f7808 */ /* 0x000fe20004800000 */
[----:B------:R-:W-:Y:S01]  /*43b0*/  FFMA.FTZ R61, R0, R61, R10 ;  /* 0x0000003d003d7223 */ /* 0x000fe2000001000a */
[----:B------:R-:W-:Y:S01]  /*43c0*/  ISETP.GE.AND P1, PT, R64, R211, PT ;  /* 0x000000d34000720c */ /* 0x000fe20003f26270 */
[----:B---3--:R-:W-:-:S03]  /*43d0*/  FFMA.FTZ R77, R0, R48, R77 ;  /* 0x00000030004d7223 */ /* 0x008fc6000001004d */
[----:B------:R-:W-:Y:S01]  /*43e0*/  IADD3 R50, R60, 0x18, RZ ;  /* 0x000000183c327810 */ /* 0x000fe20007ffe0ff */
[C---:B------:R-:W-:Y:S01]  /*43f0*/  FFMA.FTZ R55, R0.reuse, R48, R79 ;  /* 0x0000003000377223 */ /* 0x040fe2000001004f */
[----:B------:R-:W-:Y:S01]  /*4400*/  HMMA.16816.F32 R44, R20, R52, R44 ;  /* 0x00000034142c723c */ /* 0x000fe2000000182c */
[----:B------:R-:W-:Y:S01]  /*4410*/  FFMA.FTZ R62, R0, R65, R76 ;  /* 0x00000041003e7223 */ /* 0x000fe2000001004c */
[----:B------:R-:W-:Y:S01]  /*4420*/  FSEL R54, R77, -INF , !P5 ;  /* 0xff8000004d367808 */ /* 0x000fe20006800000 */
[----:B------:R5:W3:Y:S01]  /*4430*/  I2F R11, R4 ;  /* 0x00000004000b7306 */ /* 0x000ae20000201400 */
[----:B------:R-:W-:Y:S02]  /*4440*/  FSEL R55, R55, -INF , !P3 ;  /* 0xff80000037377808 */ /* 0x000fe40005800000 */
[----:B------:R-:W-:Y:S01]  /*4450*/  ISETP.GE.AND P5, PT, R50, R223, PT ;  /* 0x000000df3200720c */ /* 0x000fe20003fa6270 */
[----:B------:R-:W-:Y:S01]  /*4460*/  FFMA.FTZ R53, R0, R65, R78 ;  /* 0x0000004100357223 */ /* 0x000fe2000001004e */
[----:B------:R-:W-:Y:S01]  /*4470*/  FSEL R52, R49, -INF , !P4 ;  /* 0xff80000031347808 */ /* 0x000fe20006000000 */
[----:B--2---:R-:W-:Y:S01]  /*4480*/  HMMA.16816.F32 R24, R16, R14, R24 ;  /* 0x0000000e1018723c */ /* 0x004fe20000001818 */
[----:B------:R-:W-:Y:S01]  /*4490*/  ISETP.GE.AND P3, PT, R50, R211, PT ;  /* 0x000000d33200720c */ /* 0x000fe20003f66270 */
[----:B------:R2:W1:Y:S01]  /*44a0*/  I2F R65, R50 ;  /* 0x0000003200417306 */ /* 0x0004620000201400 */
[----:B------:R-:W-:-:S02]  /*44b0*/  FSEL R62, R62, -INF , !P6 ;  /* 0xff8000003e3e7808 */ /* 0x000fc40007000000 */
[----:B------:R-:W-:Y:S02]  /*44c0*/  FSEL R53, R53, -INF , !P2 ;  /* 0xff80000035357808 */ /* 0x000fe40005000000 */
[C---:B------:R-:W-:Y:S01]  /*44d0*/  ISETP.GE.AND P6, PT, R4.reuse, R223, PT ;  /* 0x000000df0400720c */ /* 0x040fe20003fc6270 */
[----:B------:R-:W-:Y:S01]  /*44e0*/  HMMA.16816.F32 R28, R16, R12, R28 ;  /* 0x0000000c101c723c */ /* 0x000fe2000000181c */
[----:B------:R-:W-:Y:S02]  /*44f0*/  ISETP.GE.AND P2, PT, R4, R211, PT ;  /* 0x000000d30400720c */ /* 0x000fe40003f46270 */
[----:B------:R-:W-:Y:S02]  /*4500*/  ISETP.GE.AND P4, PT, R64, R223, PT ;  /* 0x000000df4000720c */ /* 0x000fe40003f86270 */
[----:B----4-:R-:W-:Y:S02]  /*4510*/  IADD3 R64, R60, 0x19, RZ ;  /* 0x000000193c407810 */ /* 0x010fe40007ffe0ff */
[----:B-----5:R-:W-:-:S02]  /*4520*/  FFMA.FTZ R4, R0, R9, R44 ;  /* 0x0000000900047223 */ /* 0x020fc4000001002c */
[----:B------:R-:W-:Y:S01]  /*4530*/  FFMA.FTZ R9, R0, R9, R46 ;  /* 0x0000000900097223 */ /* 0x000fe2000001002e */
[----:B--2---:R-:W2:Y:S01]  /*4540*/  LDSM.16.M88.4 R48, [R184+0x5800] ;  /* 0x00580000b830783b */ /* 0x004ea20000000200 */
[----:B------:R-:W-:Y:S01]  /*4550*/  IADD3 R46, R60, 0x20, RZ ;  /* 0x000000203c2e7810 */ /* 0x000fe20007ffe0ff */
[C---:B-1----:R-:W-:Y:S01]  /*4560*/  HMMA.16816.F32 R36, R20.reuse, R56, R36 ;  /* 0x000000381424723c */ /* 0x042fe20000001824 */
[C---:B---3--:R-:W-:Y:S01]  /*4570*/  FFMA.FTZ R12, R0.reuse, R11, R45 ;  /* 0x0000000b000c7223 */ /* 0x048fe2000001002d */
[----:B------:R-:W1:Y:S01]  /*4580*/  I2F R44, R64 ;  /* 0x00000040002c7306 */ /* 0x000e620000201400 */
[-C--:B------:R-:W-:Y:S01]  /*4590*/  FFMA.FTZ R40, R0, R65.reuse, R40 ;  /* 0x0000004100287223 */ /* 0x080fe20000010028 */
[----:B------:R-:W-:Y:S01]  /*45a0*/  FSEL R4, R4, -INF , !P4 ;  /* 0xff80000004047808 */ /* 0x000fe20006000000 */
[----:B------:R-:W-:Y:S01]  /*45b0*/  FFMA.FTZ R13, R0, R65, R42 ;  /* 0x00000041000d7223 */ /* 0x000fe2000001002a */
[----:B------:R-:W-:Y:S01]  /*45c0*/  IADD3 R42, R60, 0x29, RZ ;  /* 0x000000293c2a7810 */ /* 0x000fe20007ffe0ff */
[----:B------:R-:W-:Y:S01]  /*45d0*/  FFMA.FTZ R47, R0, R11, R47 ;  /* 0x0000000b002f7223 */ /* 0x000fe2000001002f */
[----:B------:R-:W-:Y:S01]  /*45e0*/  HMMA.16816.F32 R32, R20, R58, R32 ;  /* 0x0000003a1420723c */ /* 0x000fe20000001820 */
[----:B------:R-:W-:Y:S01]  /*45f0*/  IADD3 R56, R60, 0x21, RZ ;  /* 0x000000213c387810 */ /* 0x000fe20007ffe0ff */
[----:B------:R-:W3:Y:S01]  /*4600*/  I2F R45, R46 ;  /* 0x0000002e002d7306 */ /* 0x000ee20000201400 */
[----:B------:R-:W-:Y:S01]  /*4610*/  FSEL R14, R40, -INF , !P5 ;  /* 0xff800000280e7808 */ /* 0x000fe20006800000 */
[----:B------:R-:W-:-:S04]  /*4620*/  DEPBAR.LE SB0, 0x0 ;  /* 0x000080000000791a */ /* 0x000fc80000000000 */
[----:B------:R-:W-:Y:S02]  /*4630*/  IADD3 R40, R60, 0x28, RZ ;  /* 0x000000283c287810 */ /* 0x000fe40007ffe0ff */
[----:B------:R-:W4:Y:S01]  /*4640*/  I2F R15, R56 ;  /* 0x00000038000f7306 */ /* 0x000f220000201400 */
[----:B------:R-:W-:Y:S01]  /*4650*/  FSEL R101, R47, -INF , !P2 ;  /* 0xff8000002f657808 */ /* 0x000fe20005000000 */
[-C--:B-1----:R-:W-:Y:S01]  /*4660*/  FFMA.FTZ R16, R0, R44.reuse, R41 ;  /* 0x0000002c00107223 */ /* 0x082fe20000010029 */
[----:B------:R-:W-:Y:S01]  /*4670*/  ISETP.GE.AND P2, PT, R46, R211, PT ;  /* 0x000000d32e00720c */ /* 0x000fe20003f46270 */
[----:B------:R-:W-:Y:S01]  /*4680*/  FFMA.FTZ R11, R0, R44, R43 ;  /* 0x0000002c000b7223 */ /* 0x000fe2000001002b */
[----:B------:R-:W-:Y:S02]  /*4690*/  FSEL R12, R12, -INF , !P6 ;  /* 0xff8000000c0c7808 */ /* 0x000fe40007000000 */
[----:B------:R-:W-:Y:S01]  /*46a0*/  ISETP.GE.AND P6, PT, R46, R223, PT ;  /* 0x000000df2e00720c */ /* 0x000fe20003fc6270 */
[----:B------:R-:W1:Y:S01]  /*46b0*/  I2F R18, R42 ;  /* 0x0000002a00127306 */ /* 0x000e620000201400 */
[CC--:B---3--:R-:W-:Y:S01]  /*46c0*/  FFMA.FTZ R38, R0.reuse, R45.reuse, R38 ;  /* 0x0000002d00267223 */ /* 0x0c8fe20000010026 */
[----:B------:R-:W-:Y:S01]  /*46d0*/  FSEL R9, R9, -INF , !P1 ;  /* 0xff80000009097808 */ /* 0x000fe20004800000 */
[----:B------:R-:W-:Y:S01]  /*46e0*/  FFMA.FTZ R170, R0, R45, R36 ;  /* 0x0000002d00aa7223 */ /* 0x000fe20000010024 */
[----:B------:R-:W-:-:S02]  /*46f0*/  IADD3 R36, R60, 0x30, RZ ;  /* 0x000000303c247810 */ /* 0x000fc40007ffe0ff */
[----:B------:R-:W-:Y:S02]  /*4700*/  FSEL R167, R38, -INF , !P2 ;  /* 0xff80000026a77808 */ /* 0x000fe40005000000 */
[----:B------:R-:W3:Y:S01]  /*4710*/  I2F R17, R40 ;  /* 0x0000002800117306 */ /* 0x000ee20000201400 */
[----:B------:R-:W-:Y:S01]  /*4720*/  IADD3 R38, R60, 0x31, RZ ;  /* 0x000000313c267810 */ /* 0x000fe20007ffe0ff */
[-C--:B----4-:R-:W-:Y:S01]  /*4730*/  FFMA.FTZ R37, R0, R15.reuse, R37 ;  /* 0x0000000f00257223 */ /* 0x090fe20000010025 */
[----:B------:R-:W-:Y:S01]  /*4740*/  FSEL R170, R170, -INF , !P6 ;  /* 0xff800000aaaa7808 */ /* 0x000fe20007000000 */
[C---:B--2---:R-:W-:Y:S01]  /*4750*/  HMMA.16816.F32 R24, R20.reuse, R50, R24 ;  /* 0x000000321418723c */ /* 0x044fe20000001818 */
[----:B------:R-:W-:Y:S01]  /*4760*/  FFMA.FTZ R39, R0, R15, R39 ;  /* 0x0000000f00277223 */ /* 0x000fe20000010027 */
[-C--:B------:R-:W-:Y:S02]  /*4770*/  ISETP.GE.AND P6, PT, R42, R223.reuse, PT ;  /* 0x000000df2a00720c */ /* 0x080fe40003fc6270 */
[----:B------:R-:W2:Y:S01]  /*4780*/  I2F R15, R36 ;  /* 0x00000024000f7306 */ /* 0x000ea20000201400 */
[-C--:B-1----:R-:W-:Y:S01]  /*4790*/  FFMA.FTZ R33, R0, R18.reuse, R33 ;  /* 0x0000001200217223 */ /* 0x082fe20000010021 */
[----:B------:R-:W-:Y:S01]  /*47a0*/  ISETP.GE.AND P4, PT, R64, R223, PT ;  /* 0x000000df4000720c */ /* 0x000fe20003f86270 */
[----:B------:R-:W-:Y:S01]  /*47b0*/  FFMA.FTZ R35, R0, R18, R35 ;  /* 0x0000001200237223 */ /* 0x000fe20000010023 */
[----:B------:R-:W-:Y:S01]  /*47c0*/  HMMA.16816.F32 R28, R20, R48, R28 ;  /* 0x00000030141c723c */ /* 0x000fe2000000181c */
[----:B------:R-:W-:-:S02]  /*47d0*/  IADD3 R18, R60, 0x39, RZ ;  /* 0x000000393c127810 */ /* 0x000fc40007ffe0ff */
[----:B------:R-:W-:Y:S01]  /*47e0*/  FSEL R168, R33, -INF , !P6 ;  /* 0xff80000021a87808 */ /* 0x000fe20007000000 */
[----:B------:R-:W-:Y:S01]  /*47f0*/  I2F R19, R38 ;  /* 0x0000002600137306 */ /* 0x000fe20000201400 */
[----:B---3--:R-:W-:Y:S01]  /*4800*/  FFMA.FTZ R32, R0, R17, R32 ;  /* 0x0000001100207223 */ /* 0x008fe20000010020 */
[----:B------:R-:W-:Y:S01]  /*4810*/  ISETP.GE.AND P1, PT, R64, R211, PT ;  /* 0x000000d34000720c */ /* 0x000fe20003f26270 */
[----:B------:R-:W-:Y:S01]  /*4820*/  FFMA.FTZ R34, R0, R17, R34 ;  /* 0x0000001100227223 */ /* 0x000fe20000010022 */
[----:B------:R-:W-:Y:S02]  /*4830*/  IADD3 R20, R60, 0x38, RZ ;  /* 0x000000383c147810 */ /* 0x000fe40007ffe0ff */
[-C--:B------:R-:W-:Y:S02]  /*4840*/  ISETP.GE.AND P5, PT, R56, R223.reuse, PT ;  /* 0x000000df3800720c */ /* 0x080fe40003fa6270 */
[----:B------:R-:W1:Y:S01]  /*4850*/  I2F R21, R20 ;  /* 0x0000001400157306 */ /* 0x000e620000201400 */
[----:B------:R-:W-:-:S02]  /*4860*/  ISETP.GE.AND P6, PT, R20, R223, PT ;  /* 0x000000df1400720c */ /* 0x000fc40003fc6270 */
[----:B------:R-:W-:Y:S02]  /*4870*/  FSEL R13, R13, -INF , !P3 ;  /* 0xff8000000d0d7808 */ /* 0x000fe40005800000 */
[----:B------:R-:W-:Y:S02]  /*4880*/  FSEL R16, R16, -INF , !P4 ;  /* 0xff80000010107808 */ /* 0x000fe40006000000 */
[----:B------:R-:W-:Y:S01]  /*4890*/  FSEL R11, R11, -INF , !P1 ;  /* 0xff8000000b0b7808 */ /* 0x000fe20004800000 */
[----:B------:R-:W3:Y:S01]  /*48a0*/  I2F R17, R18 ;  /* 0x0000001200117306 */ /* 0x000ee20000201400 */
[----:B------:R-:W-:Y:S02]  /*48b0*/  ISETP.GE.AND P3, PT, R56, R211, PT ;  /* 0x000000d33800720c */ /* 0x000fe40003f66270 */
[----:B------:R-:W-:Y:S01]  /*48c0*/  ISETP.GE.AND P4, PT, R40, R223, PT ;  /* 0x000000df2800720c */ /* 0x000fe20003f86270 */
[----:B--2---:R-:W-:Y:S01]  /*48d0*/  FFMA.FTZ R28, R0, R15, R28 ;  /* 0x0000000f001c7223 */ /* 0x004fe2000001001c */
[----:B------:R-:W-:Y:S01]  /*48e0*/  ISETP.GE.AND P1, PT, R40, R211, PT ;  /* 0x000000d32800720c */ /* 0x000fe20003f26270 */
[C---:B------:R-:W-:Y:S01]  /*48f0*/  FFMA.FTZ R30, R0.reuse, R15, R30 ;  /* 0x0000000f001e7223 */ /* 0x040fe2000001001e */
[----:B------:R-:W-:Y:S01]  /*4900*/  FSEL R164, R37, -INF , !P5 ;  /* 0xff80000025a47808 */ /* 0x000fe20006800000 */
[----:B-1----:R-:W-:Y:S01]  /*4910*/  FFMA.FTZ R24, R0, R21, R24 ;  /* 0x0000001500187223 */ /* 0x002fe20000010018 */
[----:B------:R-:W-:Y:S01]  /*4920*/  ISETP.GE.AND P5, PT, R36, R223, PT ;  /* 0x000000df2400720c */ /* 0x000fe20003fa6270 */
[CC--:B------:R-:W-:Y:S01]  /*4930*/  FFMA.FTZ R29, R0.reuse, R19.reuse, R29 ;  /* 0x00000013001d7223 */ /* 0x0c0fe2000001001d */
[----:B------:R-:W-:Y:S01]  /*4940*/  FSEL R217, R39, -INF , !P3 ;  /* 0xff80000027d97808 */ /* 0x000fe20005800000 */
[----:B------:R-:W-:Y:S01]  /*4950*/  FFMA.FTZ R31, R0, R19, R31 ;  /* 0x00000013001f7223 */ /* 0x000fe2000001001f */
[----:B------:R-:W-:Y:S01]  /*4960*/  FSEL R142, R24, -INF , !P6 ;  /* 0xff800000188e7808 */ /* 0x000fe20007000000 */
[----:B------:R-:W-:Y:S01]  /*4970*/  FFMA.FTZ R26, R0, R21, R26 ;  /* 0x00000015001a7223 */ /* 0x000fe2000001001a */
[----:B------:R-:W-:Y:S01]  /*4980*/  ISETP.GE.AND P6, PT, R134, 0x2, PT ;  /* 0x000000028600780c */ /* 0x000fe20003fc6270 */
[-C--:B---3--:R-:W-:Y:S01]  /*4990*/  FFMA.FTZ R25, R0, R17.reuse, R25 ;  /* 0x0000001100197223 */ /* 0x088fe20000010019 */
[----:B------:R-:W-:Y:S01]  /*49a0*/  FSEL R162, R32, -INF , !P4 ;  /* 0xff80000020a27808 */ /* 0x000fe20006000000 */
[----:B------:R-:W-:Y:S01]  /*49b0*/  FFMA.FTZ R27, R0, R17, R27 ;  /* 0x00000011001b7223 */ /* 0x000fe2000001001b */
[----:B------:R-:W-:Y:S01]  /*49c0*/  FSEL R175, R34, -INF , !P1 ;  /* 0xff80000022af7808 */ /* 0x000fe20004800000 */
[----:B------:R-:W-:Y:S01]  /*49d0*/  BAR.SYNC.DEFER_BLOCKING 0x0 ;  /* 0x0000000000007b1d */ /* 0x000fe20000010000 */
[----:B------:R-:W-:-:S02]  /*49e0*/  ISETP.GE.AND P2, PT, R42, R211, PT ;  /* 0x000000d32a00720c */ /* 0x000fc40003f46270 */
[----:B------:R-:W-:Y:S02]  /*49f0*/  ISETP.GE.AND P3, PT, R36, R211, PT ;  /* 0x000000d32400720c */ /* 0x000fe40003f66270 */
[C---:B------:R-:W-:Y:S02]  /*4a00*/  ISETP.GE.AND P4, PT, R38.reuse, R223, PT ;  /* 0x000000df2600720c */ /* 0x040fe40003f86270 */
[----:B------:R-:W-:Y:S02]  /*4a10*/  ISETP.GE.AND P1, PT, R38, R211, PT ;  /* 0x000000d32600720c */ /* 0x000fe40003f26270 */
[----:B------:R-:W-:Y:S02]  /*4a20*/  FSEL R174, R28, -INF , !P5 ;  /* 0xff8000001cae7808 */ /* 0x000fe40006800000 */
[----:B------:R-:W-:Y:S02]  /*4a30*/  FSEL R173, R35, -INF , !P2 ;  /* 0xff80000023ad7808 */ /* 0x000fe40005000000 */
[----:B------:R-:W-:-:S02]  /*4a40*/  ISETP.GE.AND P5, PT, R60, R223, PT ;  /* 0x000000df3c00720c */ /* 0x000fc40003fa6270 */
[----:B------:R-:W-:Y:S02]  /*4a50*/  FSEL R169, R30, -INF , !P3 ;  /* 0xff8000001ea97808 */ /* 0x000fe40005800000 */
[----:B------:R-:W-:Y:S02]  /*4a60*/  FSEL R172, R29, -INF , !P4 ;  /* 0xff8000001dac7808 */ /* 0x000fe40006000000 */
[----:B------:R-:W-:Y:S02]  /*4a70*/  FSEL R143, R31, -INF , !P1 ;  /* 0xff8000001f8f7808 */ /* 0x000fe40004800000 */
[-C--:B------:R-:W-:Y:S02]  /*4a80*/  ISETP.GE.AND P2, PT, R20, R211.reuse, PT ;  /* 0x000000d31400720c */ /* 0x080fe40003f46270 */
[----:B------:R-:W-:Y:S02]  /*4a90*/  ISETP.GE.AND P3, PT, R60, R211, PT ;  /* 0x000000d33c00720c */ /* 0x000fe40003f66270 */
[----:B------:R-:W-:-:S02]  /*4aa0*/  ISETP.GE.AND P4, PT, R18, R223, PT ;  /* 0x000000df1200720c */ /* 0x000fc40003f86270 */
[----:B------:R-:W-:Y:S02]  /*4ab0*/  ISETP.GE.AND P1, PT, R18, R211, PT ;  /* 0x000000d31200720c */ /* 0x000fe40003f26270 */
        /* <DEDUP_REMOVED lines=45> */
[----:B------:R-:W-:Y:S02]  /*4d90*/  IMAD.WIDE R22, R6, 0x4, R214 ;  /* 0x0000000406167825 */ /* 0x000fe400078e02d6 */
        /* <DEDUP_REMOVED lines=14> */
[----:B------:R-:W-:Y:S01]  /*4e80*/  IMAD R18, R17, c[0x0][0x184], R18 ;  /* 0x0000610011127a24 */ /* 0x000fe200078e0212 */
[----:B------:R-:W-:-:S03]  /*4e90*/  MOV R17, R20 ;  /* 0x0000001400117202 */ /* 0x000fc60000000f00 */
[----:B------:R-:W-:Y:S01]  /*4ea0*/  IMAD.IADD R22, R21, 0x1, R18 ;  /* 0x0000000115167824 */ /* 0x000fe200078e0212 */
[----:B------:R-:W-:Y:S05]  /*4eb0*/  BRA `(.L_x_2140) ;  /* 0x0000002000007947 */ /* 0x000fea0003800000 */
.L_x_2139:
[----:B------:R-:W-:-:S04]  /*4ec0*/  LEA R17, -R6, RZ, 0x6 ;  /* 0x000000ff06117211 */ /* 0x000fc800078e31ff */
[----:B------:R-:W-:Y:S02]  /*4ed0*/  SHF.R.S32.HI R22, RZ, 0x1f, R17 ;  /* 0x0000001fff167819 */ /* 0x000fe40000011411 */
.L_x_2140:
        /* <DEDUP_REMOVED lines=8> */
[C---:B------:R-:W-:Y:S01]  /*4f60*/  @!P5 LEA R36, P1, R7.reuse, c[0x0][0x168], 0x1 ;  /* 0x00005a000724da11 */ /* 0x040fe200078208ff */
[----:B------:R-:W-:Y:S01]  /*4f70*/  @!P4 IMAD.X R15, R22, 0x1, R135, P2 ;  /* 0x00000001160fc824 */ /* 0x000fe200010e0687 */
[C---:B------:R-:W-:Y:S02]  /*4f80*/  @!P4 LEA R30, P2, R18.reuse, c[0x0][0x168], 0x1 ;  /* 0x00005a00121eca11 */ /* 0x040fe400078408ff */
        /* <DEDUP_REMOVED lines=108> */
.L_x_2142:
[----:B------:R-:W-:Y:S05]  /*5650*/  BSYNC B0 ;  /* 0x0000000000007941 */ /* 0x000fea0003800000 */
.L_x_2141:
[----:B------:R-:W0:Y:S01]  /*5660*/  LDGDEPBAR ;  /* 0x00000000000079af */ /* 0x000e220000000000 */
[----:B------:R-:W-:-:S04]  /*5670*/  IADD3 R216, P1, R17, R216, RZ ;  /* 0x000000d811d87210 */ /* 0x000fc80007f3e0ff */
[----:B------:R-:W-:Y:S02]  /*5680*/  IADD3.X R135, R22, R135, RZ, P1, !PT ;  /* 0x0000008716877210 */ /* 0x000fe40000ffe4ff */
.L_x_2138:
[----:B------:R-:W-:Y:S02]  /*5690*/  FMNMX.FTZ R15, R10, R52, !PT ;  /* 0x000000340a0f7209 */ /* 0x000fe40007810000 */
[----:B-1----:R-:W-:Y:S02]  /*56a0*/  FMNMX.FTZ R18, R8, R63, !PT ;  /* 0x0000003f08127209 */ /* 0x002fe40007810000 */
        /* <DEDUP_REMOVED lines=28> */
[----:B------:R-:W-:Y:S01]  /*5870*/  SHF.L.U32 R192, R2, 0x1, RZ ;  /* 0x0000000102c07819 */ /* 0x000fe200000006ff */
[----:B--2---:R-:W1:Y:S03]  /*5880*/  SHFL.BFLY PT, R6, R15, 0x2, 0x1f ;  /* 0x0c401f000f067f89 */ /* 0x004e6600000e0000 */
[-C--:B------:R-:W-:Y:S01]  /*5890*/  LEA R190, R5, R192.reuse, 0x1 ;  /* 0x000000c005be7211 */ /* 0x080fe200078e08ff */
[----:B------:R-:W2:Y:S01]  /*58a0*/  SHFL.BFLY PT, R7, R18, 0x2, 0x1f ;  /* 0x0c401f0012077f89 */ /* 0x000ea200000e0000 */
[C---:B------:R-:W-:Y:S02]  /*58b0*/  LEA R189, R3.reuse, R192, 0x1 ;  /* 0x000000c003bd7211 */ /* 0x040fe400078e08ff */
[----:B------:R-:W-:Y:S01]  /*58c0*/  LEA R188, R3, R190, 0x1 ;  /* 0x000000be03bc7211 */ /* 0x000fe200078e08ff */
[----:B------:R-:W-:Y:S04]  /*58d0*/  LDSM.16.MT88.4 R64, [R192+0xe000] ;  /* 0x00e00000c040783b */ /* 0x000fe80000004200 */
        /* <DEDUP_REMOVED lines=26> */
[--C-:B------:R-:W-:Y:S02]  /*5a80*/  FFMA.FTZ R155, R62, c[0x0][0x23c], -R171.reuse ;  /* 0x00008f003e9b7a23 */ /* 0x100fe400000108ab */
        /* <DEDUP_REMOVED lines=10> */
[----:B------:R-:W-:Y:S01]  /*5b30*/  LDSM.16.MT88.4 R24, [R190+0xe800] ;  /* 0x00e80000be18783b */ /* 0x000fe20000004200 */
[--C-:B------:R-:W-:Y:S02]  /*5b40*/  FFMA.FTZ R150, R9, c[0x0][0x23c], -R166.reuse ;  /* 0x00008f0009967a23 */ /* 0x100fe400000108a6 */
[----:B------:R-:W-:Y:S01]  /*5b50*/  FFMA.FTZ R2, R11, c[0x0][0x23c], -R166 ;  /* 0x00008f000b027a23 */ /* 0x000fe200000108a6 */
[----:B------:R-:W2:Y:S01]  /*5b60*/  LDSM.16.MT88.4 R4, [R188+0x10000] ;  /* 0x01000000bc04783b */ /* 0x000ea20000004200 */
[--C-:B------:R-:W-:Y:S01]  /*5b70*/  FFMA.FTZ R152, R12, c[0x0][0x23c], -R171.reuse ;  /* 0x00008f000c987a23 */ /* 0x100fe200000108ab */
        /* <DEDUP_REMOVED lines=29> */
[----:B----4-:R-:W-:Y:S01]  /*5d50*/  F2FP.PACK_AB R113, R157, R156 ;  /* 0x0000009c9d71723e */ /* 0x010fe200000000ff */
[----:B------:R-:W-:-:S02]  /*5d60*/  FFMA.FTZ R171, R140, c[0x0][0x23c], -R171 ;  /* 0x00008f008cab7a23 */ /* 0x000fc400000108ab */
[----:B------:R-:W-:Y:S01]  /*5d70*/  FFMA.FTZ R166, R165, c[0x0][0x23c], -R166 ;  /* 0x00008f00a5a67a23 */ /* 0x000fe200000108a6 */
[----:B------:R-:W-:Y:S01]  /*5d80*/  LDSM.16.MT88.4 R140, [R190+0xd800] ;  /* 0x00d80000be8c783b */ /* 0x000fe20000004200 */
[----:B------:R-:W-:Y:S02]  /*5d90*/  FADD.FTZ R157, R156, R157 ;  /* 0x0000009d9c9d7221 */ /* 0x000fe40000010000 */
[----:B------:R-:W-:Y:S01]  /*5da0*/  MUFU.EX2 R153, R153 ;  /* 0x0000009900997308 */ /* 0x000fe20000000800 */
[----:B------:R-:W-:-:S04]  /*5db0*/  FADD.FTZ R160, R160, R159 ;  /* 0x0000009fa0a07221 */ /* 0x000fc80000010000 */
[----:B------:R-:W-:Y:S01]  /*5dc0*/  FADD.FTZ R155, R155, R160 ;  /* 0x000000a09b9b7221 */ /* 0x000fe20000010000 */
[C---:B---3--:R-:W-:Y:S02]  /*5dd0*/  F2FP.PACK_AB R115, R151.reuse, R158 ;  /* 0x0000009e9773723e */ /* 0x048fe400000000ff */
[----:B------:R-:W3:Y:S01]  /*5de0*/  MUFU.EX2 R152, R152 ;  /* 0x0000009800987308 */ /* 0x000ee20000000800 */
[----:B------:R-:W-:Y:S02]  /*5df0*/  FADD.FTZ R158, R158, R157 ;  /* 0x0000009d9e9e7221 */ /* 0x000fe40000010000 */
[----:B------:R-:W-:Y:S02]  /*5e00*/  FADD.FTZ R154, R154, R155 ;  /* 0x0000009b9a9a7221 */ /* 0x000fe40000010000 */
        /* <DEDUP_REMOVED lines=17> */
[C---:B-----5:R-:W-:Y:S02]  /*5f20*/  HMMA.16816.F32 R84, R112.reuse, R88, RZ ;  /* 0x000000587054723c */ /* 0x060fe400000018ff */
[----:B------:R-:W-:Y:S06]  /*5f30*/  MUFU.EX2 R162, R162 ;  /* 0x000000a200a27308 */ /* 0x000fec0000000800 */
[C---:B------:R-:W-:Y:S02]  /*5f40*/  HMMA.16816.F32 R92, R112.reuse, R96, RZ ;  /* 0x00000060705c723c */ /* 0x040fe400000018ff */
[----:B------:R-:W-:Y:S06]  /*5f50*/  MUFU.EX2 R163, R163 ;  /* 0x000000a300a37308 */ /* 0x000fec0000000800 */
[C---:B------:R-:W-:Y:S02]  /*5f60*/  HMMA.16816.F32 R100, R112.reuse, R104, RZ ;  /* 0x000000687064723c */ /* 0x040fe400000018ff */
[----:B------:R-:W-:Y:S06]  /*5f70*/  MUFU.EX2 R167, R167 ;  /* 0x000000a700a77308 */ /* 0x000fec0000000800 */
[C---:B--2---:R-:W-:Y:S02]  /*5f80*/  HMMA.16816.F32 R108, R112.reuse, R120, RZ ;  /* 0x00000078706c723c */ /* 0x044fe400000018ff */
[----:B------:R-:W2:Y:S06]  /*5f90*/  MUFU.EX2 R168, R168 ;  /* 0x000000a800a87308 */ /* 0x000eac0000000800 */
        /* <DEDUP_REMOVED lines=24> */
[----:B------:R-:W-:-:S04]  /*6120*/  FADD.FTZ R150, R150, R151 ;  /* 0x0000009796967221 */ /* 0x000fc80000010000 */
[----:B------:R-:W-:Y:S01]  /*6130*/  FADD.FTZ R150, R3, R150 ;  /* 0x0000009603967221 */ /* 0x000fe20000010000 */
[----:B------:R-:W-:Y:S02]  /*6140*/  F2FP.PACK_AB R6, R145, R148 ;  /* 0x000000949106723e */ /* 0x000fe400000000ff */
[----:B-1----:R-:W-:Y:S01]  /*6150*/  F2FP.PACK_AB R7, R2, R149 ;  /* 0x000000950207723e */ /* 0x002fe200000000ff */
[----:B------:R-:W-:-:S04]  /*6160*/  FADD.FTZ R149, R149, R150 ;  /* 0x0000009695957221 */ /* 0x000fc80000010000 */
[----:B------:R-:W-:Y:S02]  /*6170*/  FADD.FTZ R2, R2, R149 ;  /* 0x0000009502027221 */ /* 0x000fe40000010000 */
[C---:B------:R-:W-:Y:S08]  /*6180*/  HMMA.16816.F32 R60, R4.reuse, R8, R60 ;  /* 0x00000008043c723c */ /* 0x040ff0000000183c */
        /* <DEDUP_REMOVED lines=36> */
[C---:B------:R-:W-:Y:S01]  /*63d0*/  F2FP.PACK_AB R5, R168.reuse, R167 ;  /* 0x000000a7a805723e */ /* 0x040fe200000000ff */
[----:B------:R-:W-:Y:S01]  /*63e0*/  FADD.FTZ R167, R167, R2 ;  /* 0x00000002a7a77221 */ /* 0x000fe20000010000 */
[----:B------:R-:W-:Y:S02]  /*63f0*/  F2FP.PACK_AB R6, R163, R162 ;  /* 0x000000a2a306723e */ /* 0x000fe400000000ff */
[----:B-----5:R-:W-:Y:S01]  /*6400*/  F2FP.PACK_AB R7, R173, R170 ;  /* 0x000000aaad07723e */ /* 0x020fe200000000ff */
[----:B------:R-:W-:-:S04]  /*6410*/  FADD.FTZ R167, R168, R167 ;  /* 0x000000a7a8a77221 */ /* 0x000fc80000010000 */
[----:B------:R-:W-:Y:S02]  /*6420*/  FADD.FTZ R170, R170, R167 ;  /* 0x000000a7aaaa7221 */ /* 0x000fe40000010000 */
[----:B-1----:R-:W-:Y:S02]  /*6430*/  HMMA.16816.F32 R128, R4, R8, R128 ;  /* 0x000000080480723c */ /* 0x002fe40000001880 */
[----:B------:R-:W-:-:S06]  /*6440*/  FADD.FTZ R170, R173, R170 ;  /* 0x000000aaadaa7221 */ /* 0x000fcc0000010000 */
        /* <DEDUP_REMOVED lines=36> */
[----:B------:R-:W-:Y:S01]  /*6690*/  F2FP.PACK_AB R5, R218, R169 ;  /* 0x000000a9da05723e */ /* 0x000fe200000000ff */
[----:B------:R-:W-:Y:S01]  /*66a0*/  FADD.FTZ R169, R169, R170 ;  /* 0x000000aaa9a97221 */ /* 0x000fe20000010000 */
[----:B------:R-:W-:Y:S02]  /*66b0*/  F2FP.PACK_AB R6, R171, R172 ;  /* 0x000000acab06723e */ /* 0x000fe400000000ff */
[----:B------:R-:W-:Y:S01]  /*66c0*/  F2FP.PACK_AB R7, R166, R217 ;  /* 0x000000d9a607723e */ /* 0x000fe200000000ff */
[----:B------:R-:W-:Y:S01]  /*66d0*/  FADD.FTZ R2, R218, R169 ;  /* 0x000000a9da027221 */ /* 0x000fe20000010000 */
[----:B------:R-:W-:-:S03]  /*66e0*/  LEA R218, P1, R216, c[0x0][0x168], 0x1 ;  /* 0x00005a00d8da7a11 */ /* 0x000fc600078208ff */
[----:B------:R-:W-:Y:S02]  /*66f0*/  FADD.FTZ R217, R217, R2 ;  /* 0x00000002d9d97221 */ /* 0x000fe40000010000 */
[----:B--2---:R-:W-:Y:S02]  /*6700*/  HMMA.16816.F32 R128, R4, R12, R128 ;  /* 0x0000000c0480723c */ /* 0x004fe40000001880 */
[----:B------:R-:W-:Y:S01]  /*6710*/  FADD.FTZ R219, R166, R217 ;  /* 0x000000d9a6db7221 */ /* 0x000fe20000010000 */
[----:B------:R-:W-:-:S05]  /*6720*/  LEA.HI.X R217, R216, c[0x0][0x16c], R135, 0x1, P1 ;  /* 0x00005b00d8d97a11 */ /* 0x000fca00008f0c87 */
        /* <DEDUP_REMOVED lines=65> */
[C---:B------:R-:W-:Y:S01]  /*6b40*/  IMAD R7, R2.reuse, R7, R6 ;  /* 0x0000000702077224 */ /* 0x040fe200078e0206 */
[----:B------:R-:W-:Y:S01]  /*6b50*/  LOP3.LUT R6, RZ, c[0x0][0x2d0], RZ, 0x33, !PT ;  /* 0x0000b400ff067a12 */ /* 0x000fe200078e33ff */
        /* <DEDUP_REMOVED lines=35> */
.L_x_2144:
[----:B------:R-:W-:-:S05]  /*6d90*/  IMAD.MOV.U32 R8, RZ, RZ, c[0x0][0x1a0] ;  /* 0x00006800ff087624 */ /* 0x000fca00078e00ff */
[----:B------:R-:W-:-:S04]  /*6da0*/  LEA R8, -R8, RZ, 0x6 ;  /* 0x000000ff08087211 */ /* 0x000fc800078e31ff */
[----:B------:R-:W-:Y:S02]  /*6db0*/  SHF.R.S32.HI R5, RZ, 0x1f, R8 ;  /* 0x0000001fff057819 */ /* 0x000fe40000011408 */
.L_x_2145:
        /* <DEDUP_REMOVED lines=38> */
[--C-:B------:R-:W-:Y:S01]  /*7020*/  @!P2 IMAD.X R3, R5, 0x1, R144.reuse, P1 ;  /* 0x000000010503a824 */ /* 0x100fe200008e0690 */
[----:B------:R-:W-:Y:S01]  /*7030*/  @!P2 LEA R8, P1, R4, c[0x0][0x170], 0x1 ;  /* 0x00005c000408aa11 */ /* 0x000fe200078208ff */
[----:B------:R-:W-:Y:S01]  /*7040*/  IMAD.X R5, R204, 0x1, R5, P5 ;  /* 0x00000001cc057824 */ /* 0x000fe200028e0605 */
[-C--:B------:R-:W-:Y:S01]  /*7050*/  @!P3 IADD3 R7, P5, R6, R146.reuse, RZ ;  /* 0x000000920607b210 */ /* 0x080fe20007fbe0ff */
[----:B------:R-:W-:Y:S01]  /*7060*/  @P4 STS.128 [R208+0xc800], RZ ;  /* 0x00c800ffd0004388 */ /* 0x000fe20000000c00 */
[----:B------:R-:W-:Y:S02]  /*7070*/  @!P2 LEA.HI.X R9, R4, c[0x0][0x174], R3, 0x1, P1 ;  /* 0x00005d000409aa11 */ /* 0x000fe400008f0c03 */
[C---:B------:R-:W-:Y:S01]  /*7080*/  @!P2 IADD3 R3, P1, R6.reuse, R146, RZ ;  /* 0x000000920603a210 */ /* 0x040fe20007f3e0ff */
[----:B------:R-:W-:Y:S01]  /*7090*/  @!P3 IMAD.X R4, R5, 0x1, R144, P5 ;  /* 0x000000010504b824 */ /* 0x000fe200028e0690 */
[C---:B------:R-:W-:Y:S01]  /*70a0*/  @!P3 LEA R18, P5, R7.reuse, c[0x0][0x170], 0x1 ;  /* 0x00005c000712ba11 */ /* 0x040fe200078a08ff */
[----:B------:R-:W-:Y:S01]  /*70b0*/  @!PT LDS RZ, [RZ] ;  /* 0x00000000fffff984 */ /* 0x000fe20000000800 */
[----:B------:R-:W-:Y:S01]  /*70c0*/  @!PT LDS RZ, [RZ] ;  /* 0x00000000fffff984 */ /* 0x000fe20000000800 */
[----:B------:R-:W-:Y:S01]  /*70d0*/  @!PT LDS RZ, [RZ] ;  /* 0x00000000fffff984 */ /* 0x000fe20000000800 */
[----:B------:R4:W-:Y:S03]  /*70e0*/  @!P4 LDGSTS.E.BYPASS.LTC128B.128 [R208+0xc800], [R14.64] ;  /* 0x0c8000000ed0cfae */ /* 0x0009e6000b901d44 */
[----:B------:R-:W-:Y:S01]  /*70f0*/  @!P3 LEA.HI.X R19, R7, c[0x0][0x174], R4, 0x1, P5 ;  /* 0x00005d000713ba11 */ /* 0x000fe200028f0c04 */
[----:B------:R-:W-:Y:S01]  /*7100*/  @!P2 IMAD.X R4, R5, 0x1, R144, P1 ;  /* 0x000000010504a824 */ /* 0x000fe200008e0690 */
[----:B------:R-:W-:Y:S01]  /*7110*/  @!P2 LEA R20, P1, R3, c[0x0][0x170], 0x1 ;  /* 0x00005c000314aa11 */ /* 0x000fe200078208ff */
[----:B------:R-:W-:Y:S01]  /*7120*/  @P3 STS.128 [R208+0xe800], RZ ;  /* 0x00e800ffd0003388 */ /* 0x000fe20000000c00 */
[----:B------:R-:W-:-:S02]  /*7130*/  @!P4 LEA R22, P5, R6, R222, 0x1 ;  /* 0x000000de0616c211 */ /* 0x000fc400078a08ff */
[----:B------:R-:W-:Y:S01]  /*7140*/  IADD3 R7, P6, R205, R6, RZ ;  /* 0x00000006cd077210 */ /* 0x000fe20007fde0ff */
[----:B------:R-:W-:Y:S01]  /*7150*/  @!PT LDS RZ, [RZ] ;  /* 0x00000000fffff984 */ /* 0x000fe20000000800 */
[----:B------:R-:W-:Y:S01]  /*7160*/  @!PT LDS RZ, [RZ] ;  /* 0x00000000fffff984 */ /* 0x000fe20000000800 */
[----:B------:R-:W-:Y:S01]  /*7170*/  @!PT LDS RZ, [RZ] ;  /* 0x00000000fffff984 */ /* 0x000fe20000000800 */
[----:B------:R4:W-:Y:S01]  /*7180*/  @!P3 LDGSTS.E.BYPASS.LTC128B.128 [R208+0xe800], [R12.64+0x80] ;  /* 0x0e8000800cd0bfae */ /* 0x0009e2000b901d44 */
[----:B------:R-:W-:Y:S02]  /*7190*/  @!P2 LEA.HI.X R21, R3, c[0x0][0x174], R4, 0x1, P1 ;  /* 0x00005d000315aa11 */ /* 0x000fe400008f0c04 */
[-CC-:B------:R-:W-:Y:S01]  /*71a0*/  @!P4 LEA.HI.X R23, R6, R221.reuse, R5.reuse, 0x1, P5 ;  /* 0x000000dd0617c211 */ /* 0x180fe200028f0c05 */
[----:B------:R-:W-:Y:S01]  /*71b0*/  IMAD.X R5, R204, 0x1, R5, P6 ;  /* 0x00000001cc057824 */ /* 0x000fe200030e0605 */
[CC--:B------:R-:W-:Y:S01]  /*71c0*/  @!P3 IADD3 R3, P5, R7.reuse, R146.reuse, RZ ;  /* 0x000000920703b210 */ /* 0x0c0fe20007fbe0ff */
[----:B------:R-:W-:Y:S01]  /*71d0*/  @P2 STS.128 [R208+0x10800], RZ ;  /* 0x010800ffd0002388 */ /* 0x000fe20000000c00 */
[C---:B------:R-:W-:Y:S02]  /*71e0*/  @!P2 IADD3 R146, P1, R7.reuse, R146, RZ ;  /* 0x000000920792a210 */ /* 0x040fe40007f3e0ff */
        /* <DEDUP_REMOVED lines=45> */
[----:B----4-:R-:W2:Y:S04]  /*74c0*/  LDSM.16.M88.4 R12, [R197+0x6000] ;  /* 0x00600000c50c783b */ /* 0x010ea80000000200 */
[----:B------:R-:W4:Y:S04]  /*74d0*/  LDSM.16.M88.4 R156, [R197+0x6800] ;  /* 0x00680000c59c783b */ /* 0x000f280000000200 */
[----:B------:R-:W4:Y:S04]  /*74e0*/  LDSM.16.M88.4 R148, [R197+0x7000] ;  /* 0x00700000c594783b */ /* 0x000f280000000200 */
[----:B-----5:R-:W5:Y:S04]  /*74f0*/  LDSM.16.M88.4 R20, [R197+0x7800] ;  /* 0x00780000c514783b */ /* 0x020f680000000200 */
[----:B------:R-:W-:Y:S04]  /*7500*/  LDSM.16.M88.4 R164, [R196] ;  /* 0x00000000c4a4783b */ /* 0x000fe80000000200 */
[----:B---3--:R-:W3:Y:S04]  /*7510*/  LDSM.16.M88.4 R8, [R195] ;  /* 0x00000000c308783b */ /* 0x008ee80000000200 */
[----:B------:R-:W3:Y:S04]  /*7520*/  LDSM.16.M88.4 R136, [R187] ;  /* 0x00000000bb88783b */ /* 0x000ee80000000200 */
[----:B-1----:R-:W1:Y:S04]  /*7530*/  LDSM.16.M88.4 R4, [R186] ;  /* 0x00000000ba04783b */ /* 0x002e680000000200 */
[----:B------:R-:W1:Y:S04]  /*7540*/  LDSM.16.M88.4 R168, [R185] ;  /* 0x00000000b9a8783b */ /* 0x000e680000000200 */
[----:B------:R-:W-:Y:S01]  /*7550*/  LDSM.16.M88.4 R32, [R191+0x6000] ;  /* 0x00600000bf20783b */ /* 0x000fe20000000200 */
[C---:B--2---:R-:W-:Y:S03]  /*7560*/  HMMA.16816.F32 R16, R140.reuse, R12, RZ ;  /* 0x0000000c8c10723c */ /* 0x044fe600000018ff */
[----:B------:R-:W-:Y:S04]  /*7570*/  LDSM.16.M88.4 R28, [R191+0x6800] ;  /* 0x00680000bf1c783b */ /* 0x000fe80000000200 */
[----:B------:R-:W-:Y:S01]  /*7580*/  LDSM.16.M88.4 R24, [R191+0x7800] ;  /* 0x00780000bf18783b */ /* 0x000fe20000000200 */
[C---:B------:R-:W-:Y:S03]  /*7590*/  HMMA.16816.F32 R12, R140.reuse, R14, RZ ;  /* 0x0000000e8c0c723c */ /* 0x040fe600000018ff */
[----:B------:R-:W-:Y:S04]  /*75a0*/  LDSM.16.M88.4 R172, [R184+0x800] ;  /* 0x00080000b8ac783b */ /* 0x000fe80000000200 */
[----:B------:R-:W-:Y:S01]  /*75b0*/  LDSM.16.M88.4 R224, [R196+0x2000] ;  /* 0x00200000c4e0783b */ /* 0x000fe20000000200 */
[C---:B----4-:R-:W-:Y:S03]  /*75c0*/  HMMA.16816.F32 R160, R140.reuse, R156, RZ ;  /* 0x0000009c8ca0723c */ /* 0x050fe600000018ff */
[----:B------:R-:W0:Y:S05]  /*75d0*/  LDGDEPBAR ;  /* 0x00000000000079af */ /* 0x000e2a0000000000 */
[C---:B------:R-:W-:Y:S08]  /*75e0*/  HMMA.16816.F32 R152, R140.reuse, R148, RZ ;  /* 0x000000948c98723c */ /* 0x040ff000000018ff */
[C---:B------:R-:W-:Y:S08]  /*75f0*/  HMMA.16816.F32 R156, R140.reuse, R158, RZ ;  /* 0x0000009e8c9c723c */ /* 0x040ff000000018ff */
[C---:B------:R-:W-:Y:S08]  /*7600*/  HMMA.16816.F32 R148, R140.reuse, R150, RZ ;  /* 0x000000968c94723c */ /* 0x040ff000000018ff */
[C---:B-----5:R-:W-:Y:S08]  /*7610*/  HMMA.16816.F32 R144, R140.reuse, R20, RZ ;  /* 0x000000148c90723c */ /* 0x060ff000000018ff */
[----:B------:R-:W-:Y:S01]  /*7620*/  HMMA.16816.F32 R140, R140, R22, RZ ;  /* 0x000000168c8c723c */ /* 0x000fe200000018ff */
[----:B------:R-:W2:Y:S07]  /*7630*/  LDSM.16.M88.4 R20, [R194] ;  /* 0x00000000c214783b */ /* 0x000eae0000000200 */
[C---:B---3--:R-:W-:Y:S08]  /*7640*/  HMMA.16816.F32 R16, R164.reuse, R8, R16 ;  /* 0x00000008a410723c */ /* 0x048ff00000001810 */
[C---:B------:R-:W-:Y:S01]  /*7650*/  HMMA.16816.F32 R12, R164.reuse, R10, R12 ;  /* 0x0000000aa40c723c */ /* 0x040fe2000000180c */
[----:B------:R-:W3:Y:S07]  /*7660*/  LDSM.16.M88.4 R8, [R191+0x7000] ;  /* 0x00700000bf08783b */ /* 0x000eee0000000200 */
[C---:B------:R-:W-:Y:S08]  /*7670*/  HMMA.16816.F32 R160, R164.reuse, R136, R160 ;  /* 0x00000088a4a0723c */ /* 0x040ff000000018a0 */
[C---:B------:R-:W-:Y:S01]  /*7680*/  HMMA.16816.F32 R156, R164.reuse, R138, R156 ;  /* 0x0000008aa49c723c */ /* 0x040fe2000000189c */
[----:B------:R-:W-:Y:S07]  /*7690*/  LDSM.16.M88.4 R136, [R193] ;  /* 0x00000000c188783b */ /* 0x000fee0000000200 */
[C---:B-1----:R-:W-:Y:S08]  /*76a0*/  HMMA.16816.F32 R152, R164.reuse, R4, R152 ;  /* 0x00000004a498723c */ /* 0x042ff00000001898 */
[C---:B------:R-:W-:Y:S01]  /*76b0*/  HMMA.16816.F32 R148, R164.reuse, R6, R148 ;  /* 0x00000006a494723c */ /* 0x040fe20000001894 */
[----:B------:R-:W1:Y:S07]  /*76c0*/  LDSM.16.M88.4 R4, [R184] ;  /* 0x00000000b804783b */ /* 0x000e6e0000000200 */
[C---:B------:R-:W-:Y:S08]  /*76d0*/  HMMA.16816.F32 R144, R164.reuse, R168, R144 ;  /* 0x000000a8a490723c */ /* 0x040ff00000001890 */
[----:B------:R-:W-:Y:S01]  /*76e0*/  HMMA.16816.F32 R140, R164, R170, R140 ;  /* 0x000000aaa48c723c */ /* 0x000fe2000000188c */
[----:B------:R-:W4:Y:S04]  /*76f0*/  LDSM.16.M88.4 R168, [R184+0x1000] ;  /* 0x00100000b8a8783b */ /* 0x000f280000000200 */
[----:B------:R-:W5:Y:S03]  /*7700*/  LDSM.16.M88.4 R164, [R184+0x1800] ;  /* 0x00180000b8a4783b */ /* 0x000f660000000200 */
[C---:B--2---:R-:W-:Y:S08]  /*7710*/  HMMA.16816.F32 R16, R20.reuse, R32, R16 ;  /* 0x000000201410723c */ /* 0x044ff00000001810 */
[C---:B------:R-:W-:Y:S01]  /*7720*/  HMMA.16816.F32 R12, R20.reuse, R34, R12 ;  /* 0x00000022140c723c */ /* 0x040fe2000000180c */
[----:B------:R-:W-:Y:S07]  /*7730*/  LDSM.16.M88.4 R32, [R197+0x8000] ;  /* 0x00800000c520783b */ /* 0x000fee0000000200 */
[C---:B---3--:R-:W-:Y:S08]  /*7740*/  HMMA.16816.F32 R152, R20.reuse, R8, R152 ;  /* 0x000000081498723c */ /* 0x048ff00000001898 */
[C---:B------:R-:W-:Y:S01]  /*7750*/  HMMA.16816.F32 R148, R20.reuse, R10, R148 ;  /* 0x0000000a1494723c */ /* 0x040fe20000001894 */
[----:B------:R-:W2:Y:S07]  /*7760*/  LDSM.16.M88.4 R8, [R198+0x2000] ;  /* 0x00200000c608783b */ /* 0x000eae0000000200 */
[C---:B------:R-:W-:Y:S08]  /*7770*/  HMMA.16816.F32 R160, R20.reuse, R28, R160 ;  /* 0x0000001c14a0723c */ /* 0x040ff000000018a0 */
[C---:B------:R-:W-:Y:S01]  /*7780*/  HMMA.16816.F32 R156, R20.reuse, R30, R156 ;  /* 0x0000001e149c723c */ /* 0x040fe2000000189c */
[----:B------:R-:W3:Y:S07]  /*7790*/  LDSM.16.M88.4 R28, [R197+0x8800] ;  /* 0x00880000c51c783b */ /* 0x000eee0000000200 */
[C---:B------:R-:W-:Y:S08]  /*77a0*/  HMMA.16816.F32 R144, R20.reuse, R24, R144 ;  /* 0x000000181490723c */ /* 0x040ff00000001890 */
[----:B------:R-:W-:Y:S01]  /*77b0*/  HMMA.16816.F32 R140, R20, R26, R140 ;  /* 0x0000001a148c723c */ /* 0x000fe2000000188c */
[----:B------:R-:W2:Y:S04]  /*77c0*/  LDSM.16.M88.4 R24, [R197+0x9000] ;  /* 0x00900000c518783b */ /* 0x000ea80000000200 */
[----:B------:R-:W2:Y:S03]  /*77d0*/  LDSM.16.M88.4 R20, [R197+0x9800] ;  /* 0x00980000c514783b */ /* 0x000ea60000000200 */
[C---:B-1----:R-:W-:Y:S08]  /*77e0*/  HMMA.16816.F32 R16, R136.reuse, R4, R16 ;  /* 0x000000048810723c */ /* 0x042ff00000001810 */
[C---:B------:R-:W-:Y:S01]  /*77f0*/  HMMA.16816.F32 R12, R136.reuse, R6, R12 ;  /* 0x00000006880c723c */ /* 0x040fe2000000180c */
[----:B------:R-:W1:Y:S07]  /*7800*/  LDSM.16.M88.4 R4, [R183] ;  /* 0x00000000b704783b */ /* 0x000e6e0000000200 */
[C---:B------:R-:W-:Y:S08]  /*7810*/  HMMA.16816.F32 R160, R136.reuse, R172, R160 ;  /* 0x000000ac88a0723c */ /* 0x040ff000000018a0 */
[C---:B------:R-:W-:Y:S01]  /*7820*/  HMMA.16816.F32 R156, R136.reuse, R174, R156 ;  /* 0x000000ae889c723c */ /* 0x040fe2000000189c */
[----:B------:R-:W1:Y:S07]  /*7830*/  LDSM.16.M88.4 R172, [R182] ;  /* 0x00000000b6ac783b */ /* 0x000e6e0000000200 */
[C---:B----4-:R-:W-:Y:S08]  /*7840*/  HMMA.16816.F32 R152, R136.reuse, R168, R152 ;  /* 0x000000a88898723c */ /* 0x050ff00000001898 */
[C---:B------:R-:W-:Y:S01]  /*7850*/  HMMA.16816.F32 R148, R136.reuse, R170, R148 ;  /* 0x000000aa8894723c */ /* 0x040fe20000001894 */
[----:B------:R-:W4:Y:S07]  /*7860*/  LDSM.16.M88.4 R168, [R181] ;  /* 0x00000000b5a8783b */ /* 0x000f2e0000000200 */
[C---:B-----5:R-:W-:Y:S08]  /*7870*/  HMMA.16816.F32 R144, R136.reuse, R164, R144 ;  /* 0x000000a48890723c */ /* 0x060ff00000001890 */
[----:B------:R-:W-:Y:S01]  /*7880*/  HMMA.16816.F32 R140, R136, R166, R140 ;  /* 0x000000a6888c723c */ /* 0x000fe2000000188c */
[----:B------:R-:W5:Y:S04]  /*7890*/  LDSM.16.M88.4 R164, [R180] ;  /* 0x00000000b4a4783b */ /* 0x000f680000000200 */
[----:B------:R-:W-:Y:S03]  /*78a0*/  LDSM.16.M88.4 R136, [R194+0x2000] ;  /* 0x00200000c288783b */ /* 0x000fe60000000200 */
        /* <DEDUP_REMOVED lines=16> */
[C---:B------:R-:W-:Y:S08]  /*79b0*/  HMMA.16816.F32 R160, R224.reuse, R172, R160 ;  /* 0x000000ace0a0723c */ /* 0x040ff000000018a0 */
[C---:B------:R-:W-:Y:S08]  /*79c0*/  HMMA.16816.F32 R156, R224.reuse, R174, R156 ;  /* 0x000000aee09c723c */ /* 0x040ff0000000189c */
[C---:B----4-:R-:W-:Y:S08]  /*79d0*/  HMMA.16816.F32 R152, R224.reuse, R168, R152 ;  /* 0x000000a8e098723c */ /* 0x050ff00000001898 */
[C---:B------:R-:W-:Y:S08]  /*79e0*/  HMMA.16816.F32 R148, R224.reuse, R170, R148 ;  /* 0x000000aae094723c */ /* 0x040ff00000001894 */
[C---:B-----5:R-:W-:Y:S08]  /*79f0*/  HMMA.16816.F32 R144, R224.reuse, R164, R144 ;  /* 0x000000a4e090723c */ /* 0x060ff00000001890 */
[----:B------:R-:W-:Y:S01]  /*7a00*/  HMMA.16816.F32 R164, R224, R166, R140 ;  /* 0x000000a6e0a4723c */ /* 0x000fe2000000188c */
[----:B------:R-:W4:Y:S07]  /*7a10*/  LDSM.16.M88.4 R140, [R184+0x2800] ;  /* 0x00280000b88c783b */ /* 0x000f2e0000000200 */
        /* <DEDUP_REMOVED lines=11> */
[----:B------:R-:W5:Y:S04]  /*7ad0*/  LDSM.16.M88.4 R20, [R184+0x3800] ;  /* 0x00380000b814783b */ /* 0x000f680000000200 */
[----:B------:R-:W-:Y:S03]  /*7ae0*/  LDSM.16.M88.4 R136, [R197+0xb000] ;  /* 0x00b00000c588783b */ /* 0x000fe60000000200 */
[C---:B-1----:R-:W-:Y:S08]  /*7af0*/  HMMA.16816.F32 R16, R8.reuse, R4, R16 ;  /* 0x000000040810723c */ /* 0x042ff00000001810 */
[C---:B------:R-:W-:Y:S01]  /*7b00*/  HMMA.16816.F32 R12, R8.reuse, R6, R12 ;  /* 0x00000006080c723c */ /* 0x040fe2000000180c */
[----:B------:R-:W1:Y:S07]  /*7b10*/  LDSM.16.M88.4 R4, [R197+0xa800] ;  /* 0x00a80000c504783b */ /* 0x000e6e0000000200 */
[C---:B----4-:R-:W-:Y:S08]  /*7b20*/  HMMA.16816.F32 R160, R8.reuse, R140, R160 ;  /* 0x0000008c08a0723c */ /* 0x050ff000000018a0 */
[C---:B------:R-:W-:Y:S01]  /*7b30*/  HMMA.16816.F32 R156, R8.reuse, R142, R156 ;  /* 0x0000008e089c723c */ /* 0x040fe2000000189c */
[----:B------:R-:W-:Y:S07]  /*7b40*/  LDSM.16.M88.4 R140, [R197+0xb800] ;  /* 0x00b80000c58c783b */ /* 0x000fee0000000200 */
[C---:B--2---:R-:W-:Y:S08]  /*7b50*/  HMMA.16816.F32 R152, R8.reuse, R32, R152 ;  /* 0x000000200898723c */ /* 0x044ff00000001898 */
[----:B------:R-:W-:Y:S01]  /*7b60*/  HMMA.16816.F32 R168, R8, R34, R148 ;  /* 0x0000002208a8723c */ /* 0x000fe20000001894 */
[----:B------:R-:W-:Y:S04]  /*7b70*/  LDSM.16.M88.4 R148, [R196+0x4000] ;  /* 0x00400000c494783b */ /* 0x000fe80000000200 */
[----:B------:R-:W2:Y:S03]  /*7b80*/  LDSM.16.M88.4 R32, [R179] ;  /* 0x00000000b320783b */ /* 0x000ea60000000200 */
[----:B---3--:R-:W-:Y:S08]  /*7b90*/  HMMA.16816.F32 R16, R28, R24, R16 ;  /* 0x000000181c10723c */ /* 0x008ff00000001810 */
[C---:B-----5:R-:W-:Y:S08]  /*7ba0*/  HMMA.16816.F32 R144, R8.reuse, R20, R144 ;  /* 0x000000140890723c */ /* 0x060ff00000001890 */
[----:B------:R-:W-:Y:S01]  /*7bb0*/  HMMA.16816.F32 R164, R8, R22, R164 ;  /* 0x0000001608a4723c */ /* 0x000fe200000018a4 */
[----:B------:R-:W-:Y:S04]  /*7bc0*/  LDSM.16.M88.4 R8, [R194+0x4000] ;  /* 0x00400000c208783b */ /* 0x000fe80000000200 */
[----:B------:R-:W-:Y:S03]  /*7bd0*/  LDSM.16.M88.4 R20, [R176] ;  /* 0x00000000b014783b */ /* 0x000fe60000000200 */
[C---:B-1----:R-:W-:Y:S08]  /*7be0*/  HMMA.16816.F32 R160, R28.reuse, R4, R160 ;  /* 0x000000041ca0723c */ /* 0x042ff000000018a0 */
[C---:B------:R-:W-:Y:S01]  /*7bf0*/  HMMA.16816.F32 R156, R28.reuse, R6, R156 ;  /* 0x000000061c9c723c */ /* 0x040fe2000000189c */
[----:B------:R-:W1:Y:S07]  /*7c00*/  LDSM.16.M88.4 R4, [R191+0xa000] ;  /* 0x00a00000bf04783b */ /* 0x000e6e0000000200 */
[C---:B------:R-:W-:Y:S01]  /*7c10*/  HMMA.16816.F32 R12, R28.reuse, R26, R12 ;  /* 0x0000001a1c0c723c */ /* 0x040fe2000000180c */
[----:B------:R-:W-:Y:S07]  /*7c20*/  LDSM.16.M88.4 R24, [R177] ;  /* 0x00000000b118783b */ /* 0x000fee0000000200 */
[C---:B------:R-:W-:Y:S08]  /*7c30*/  HMMA.16816.F32 R152, R28.reuse, R136, R152 ;  /* 0x000000881c98723c */ /* 0x040ff00000001898 */
[----:B------:R-:W-:Y:S01]  /*7c40*/  HMMA.16816.F32 R168, R28, R138, R168 ;  /* 0x0000008a1ca8723c */ /* 0x000fe200000018a8 */
[----:B------:R-:W3:Y:S07]  /*7c50*/  LDSM.16.M88.4 R136, [R178] ;  /* 0x00000000b288783b */ /* 0x000eee0000000200 */
[----:B--2---:R-:W-:Y:S08]  /*7c60*/  HMMA.16816.F32 R16, R148, R32, R16 ;  /* 0x000000209410723c */ /* 0x004ff00000001810 */
[C---:B------:R-:W-:Y:S08]  /*7c70*/  HMMA.16816.F32 R144, R28.reuse, R140, R144 ;  /* 0x0000008c1c90723c */ /* 0x040ff00000001890 */
[----:B------:R-:W-:Y:S01]  /*7c80*/  HMMA.16816.F32 R164, R28, R142, R164 ;  /* 0x0000008e1ca4723c */ /* 0x000fe200000018a4 */
[----:B------:R-:W-:Y:S04]  /*7c90*/  LDSM.16.M88.4 R140, [R193+0x4000] ;  /* 0x00400000c18c783b */ /* 0x000fe80000000200 */
[----:B------:R-:W2:Y:S03]  /*7ca0*/  LDSM.16.M88.4 R28, [R184+0x4000] ;  /* 0x00400000b81c783b */ /* 0x000ea60000000200 */
[----:B------:R-:W-:Y:S01]  /*7cb0*/  HMMA.16816.F32 R12, R148, R34, R12 ;  /* 0x00000022940c723c */ /* 0x000fe2000000180c */
[----:B------:R-:W4:Y:S07]  /*7cc0*/  LDSM.16.M88.4 R32, [R191+0xa800] ;  /* 0x00a80000bf20783b */ /* 0x000f2e0000000200 */
[----:B-1----:R-:W-:Y:S08]  /*7cd0*/  HMMA.16816.F32 R16, R8, R4, R16 ;  /* 0x000000040810723c */ /* 0x002ff00000001810 */
[----:B---3--:R-:W-:Y:S08]  /*7ce0*/  HMMA.16816.F32 R160, R148, R136, R160 ;  /* 0x0000008894a0723c */ /* 0x008ff000000018a0 */
[----:B------:R-:W-:Y:S01]  /*7cf0*/  HMMA.16816.F32 R12, R8, R6, R12 ;  /* 0x00000006080c723c */ /* 0x000fe2000000180c */
[----:B------:R-:W1:Y:S07]  /*7d00*/  LDSM.16.M88.4 R4, [R184+0x4800] ;  /* 0x00480000b804783b */ /* 0x000e6e0000000200 */
[----:B------:R-:W-:Y:S07]  /*7d10*/  HMMA.16816.F32 R156, R148, R138, R156 ;  /* 0x0000008a949c723c */ /* 0x000fee000000189c */
[----:B------:R-:W-:Y:S01]  /*7d20*/  IMAD R138, R207, 0x40, R206 ;  /* 0x00000040cf8a7824 */ /* 0x000fe200078e02ce */
[----:B--2---:R-:W-:Y:S04]  /*7d30*/  HMMA.16816.F32 R16, R140, R28, R16 ;  /* 0x0000001c8c10723c */ /* 0x004fe80000001810 */
[----:B------:R-:W-:-:S04]  /*7d40*/  IADD3 R136, R138, 0x1, RZ ;  /* 0x000000018a887810 */ /* 0x000fc80007ffe0ff */
[----:B------:R-:W-:Y:S01]  /*7d50*/  HMMA.16816.F32 R144, R148, R20, R144 ;  /* 0x000000149490723c */ /* 0x000fe20000001890 */
[----:B------:R-:W2:Y:S01]  /*7d60*/  I2F R28, R136 ;  /* 0x00000088001c7306 */ /* 0x000ea20000201400 */
[C---:B------:R-:W-:Y:S02]  /*7d70*/  ISETP.GE.AND P1, PT, R136.reuse, R223, PT ;  /* 0x000000df8800720c */ /* 0x040fe40003f26270 */
[----:B------:R-:W-:-:S04]  /*7d80*/  ISETP.GE.AND P6, PT, R136, R211, PT ;  /* 0x000000d38800720c */ /* 0x000fc80003fc6270 */
[----:B------:R-:W-:Y:S01]  /*7d90*/  HMMA.16816.F32 R164, R148, R22, R164 ;  /* 0x0000001694a4723c */ /* 0x000fe200000018a4 */
[----:B------:R-:W3:Y:S07]  /*7da0*/  LDSM.16.M88.4 R20, [R191+0xb000] ;  /* 0x00b00000bf14783b */ /* 0x000eee0000000200 */
[----:B----4-:R-:W-:Y:S01]  /*7db0*/  HMMA.16816.F32 R160, R8, R32, R160 ;  /* 0x0000002008a0723c */ /* 0x010fe200000018a0 */
[----:B--2---:R-:W-:Y:S01]  /*7dc0*/  FFMA.FTZ R3, R0, R28, R17 ;  /* 0x0000001c00037223 */ /* 0x004fe20000010011 */
[----:B------:R-:W-:-:S04]  /*7dd0*/  IADD3 R136, R138, 0x18, RZ ;  /* 0x000000188a887810 */ /* 0x000fc80007ffe0ff */
[----:B------:R-:W-:Y:S02]  /*7de0*/  FSEL R3, R3, -INF , !P1 ;  /* 0xff80000003037808 */ /* 0x000fe40004800000 */
[----:B------:R-:W-:Y:S01]  /*7df0*/  HMMA.16816.F32 R152, R148, R24, R152 ;  /* 0x000000189498723c */ /* 0x000fe20000001898 */
[----:B------:R-:W-:-:S07]  /*7e00*/  IADD3 R32, R138, 0x9, RZ ;  /* 0x000000098a207810 */ /* 0x000fce0007ffe0ff */
[----:B------:R-:W-:Y:S07]  /*7e10*/  HMMA.16816.F32 R12, R140, R30, R12 ;  /* 0x0000001e8c0c723c */ /* 0x000fee000000180c */
[----:B------:R-:W-:Y:S01]  /*7e20*/  IADD3 R30, R138, 0x8, RZ ;  /* 0x000000088a1e7810 */ /* 0x000fe20007ffe0ff */
[----:B------:R-:W-:Y:S01]  /*7e30*/  HMMA.16816.F32 R168, R148, R26, R168 ;  /* 0x0000001a94a8723c */ /* 0x000fe200000018a8 */
[----:B------:R-:W2:Y:S02]  /*7e40*/  LDSM.16.M88.4 R24, [R184+0x5000] ;  /* 0x00500000b818783b */ /* 0x000ea40000000200 */
[----:B------:R4:W5:Y:S01]  /*7e50*/  I2F R33, R30 ;  /* 0x0000001e00217306 */ /* 0x0009620000201400 */
[----:B------:R-:W-:-:S02]  /*7e60*/  ISETP.GE.AND P5, PT, R30, R223, PT ;  /* 0x000000df1e00720c */ /* 0x000fc40003fa6270 */
[----:B------:R-:W-:Y:S02]  /*7e70*/  ISETP.GE.AND P1, PT, R30, R211, PT ;  /* 0x000000d31e00720c */ /* 0x000fe40003f26270 */
[----:B-1----:R-:W-:Y:S03]  /*7e80*/  HMMA.16816.F32 R160, R140, R4, R160 ;  /* 0x000000048ca0723c */ /* 0x002fe600000018a0 */
[----:B------:R-:W1:Y:S04]  /*7e90*/  I2F R4, R32 ;  /* 0x0000002000047306 */ /* 0x000e680000201400 */
[C---:B------:R-:W-:Y:S01]  /*7ea0*/  FFMA.FTZ R5, R0.reuse, R28, R19 ;  /* 0x0000001c00057223 */ /* 0x040fe20000010013 */
[----:B------:R-:W-:Y:S01]  /*7eb0*/  HMMA.16816.F32 R156, R8, R34, R156 ;  /* 0x00000022089c723c */ /* 0x000fe2000000189c */
[----:B----4-:R-:W4:Y:S01]  /*7ec0*/  LDSM.16.M88.4 R28, [R191+0xb800] ;  /* 0x00b80000bf1c783b */ /* 0x010f220000000200 */
[----:B-----5:R-:W-:-:S02]  /*7ed0*/  FFMA.FTZ R17, R0, R33, R12 ;  /* 0x0000002100117223 */ /* 0x020fc4000001000c */
[----:B------:R-:W-:Y:S01]  /*7ee0*/  FSEL R12, R5, -INF , !P6 ;  /* 0xff800000050c7808 */ /* 0x000fe20007000000 */
[----:B------:R-:W-:Y:S02]  /*7ef0*/  FFMA.FTZ R14, R0, R33, R14 ;  /* 0x00000021000e7223 */ /* 0x000fe4000001000e */
[----:B------:R-:W-:Y:S01]  /*7f00*/  IADD3 R34, R138, 0x10, RZ ;  /* 0x000000108a227810 */ /* 0x000fe20007ffe0ff */
[----:B---3--:R-:W-:Y:S01]  /*7f10*/  HMMA.16816.F32 R152, R8, R20, R152 ;  /* 0x000000140898723c */ /* 0x008fe20000001898 */
[----:B------:R-:W-:Y:S01]  /*7f20*/  ISETP.GE.AND P6, PT, R32, R223, PT ;  /* 0x000000df2000720c */ /* 0x000fe20003fc6270 */
[----:B------:R-:W-:Y:S01]  /*7f30*/  I2F R35, R136 ;  /* 0x0000008800237306 */ /* 0x000fe20000201400 */
[CC--:B-1----:R-:W-:Y:S01]  /*7f40*/  FFMA.FTZ R13, R0.reuse, R4.reuse, R13 ;  /* 0x00000004000d7223 */ /* 0x0c2fe2000001000d */
[----:B------:R-:W-:Y:S01]  /*7f50*/  FSEL R17, R17, -INF , !P5 ;  /* 0xff80000011117808 */ /* 0x000fe20006800000 */
[----:B------:R-:W-:Y:S01]  /*7f60*/  FFMA.FTZ R15, R0, R4, R15 ;  /* 0x00000004000f7223 */ /* 0x000fe2000001000f */
[----:B------:R-:W-:-:S02]  /*7f70*/  FSEL R14, R14, -INF , !P1 ;  /* 0xff8000000e0e7808 */ /* 0x000fc40004800000 */
[----:B------:R-:W-:Y:S01]  /*7f80*/  IADD3 R20, R138, 0x11, RZ ;  /* 0x000000118a147810 */ /* 0x000fe20007ffe0ff */
[----:B------:R-:W-:Y:S01]  /*7f90*/  HMMA.16816.F32 R168, R8, R22, R168 ;  /* 0x0000001608a8723c */ /* 0x000fe200000018a8 */
[----:B------:R-:W1:Y:S01]  /*7fa0*/  I2F R19, R34 ;  /* 0x0000002200137306 */ /* 0x000e620000201400 */
[----:B------:R-:W-:Y:S02]  /*7fb0*/  FSEL R13, R13, -INF , !P6 ;  /* 0xff8000000d0d7808 */ /* 0x000fe40007000000 */
[----:B------:R-:W-:Y:S02]  /*7fc0*/  ISETP.GE.AND P5, PT, R32, R211, PT ;  /* 0x000000d32000720c */ /* 0x000fe40003fa6270 */
[C---:B------:R-:W-:Y:S02]  /*7fd0*/  ISETP.GE.AND P1, PT, R34.reuse, R223, PT ;  /* 0x000000df2200720c */ /* 0x040fe40003f26270 */
[----:B------:R-:W-:Y:S01]  /*7fe0*/  HMMA.16816.F32 R156, R140, R6, R156 ;  /* 0x000000068c9c723c */ /* 0x000fe2000000189c */
[----:B------:R-:W3:Y:S01]  /*7ff0*/  I2F R21, R20 ;  /* 0x0000001400157306 */ /* 0x000ee20000201400 */
[----:B------:R-:W5:Y:S01]  /*8000*/  LDSM.16.M88.4 R4, [R184+0x5800] ;  /* 0x00580000b804783b */ /* 0x000f620000000200 */
[----:B------:R-:W-:Y:S01]  /*8010*/  ISETP.GE.AND P6, PT, R34, R211, PT ;  /* 0x000000d32200720c */ /* 0x000fe20003fc6270 */
[----:B------:R-:W-:-:S04]  /*8020*/  DEPBAR.LE SB0, 0x0 ;  /* 0x000080000000791a */ /* 0x000fc80000000000 */
[----:B------:R-:W-:Y:S01]  /*8030*/  FSEL R32, R15, -INF , !P5 ;  /* 0xff8000000f207808 */ /* 0x000fe20006800000 */
[----:B-1----:R-:W-:Y:S01]  /*8040*/  FFMA.FTZ R22, R0, R19, R162 ;  /* 0x0000001300167223 */ /* 0x002fe200000100a2 */
[----:B------:R-:W-:Y:S01]  /*8050*/  IADD3 R34, R138, 0x19, RZ ;  /* 0x000000198a227810 */ /* 0x000fe20007ffe0ff */
[----:B--2---:R-:W-:Y:S01]  /*8060*/  HMMA.16816.F32 R152, R140, R24, R152 ;  /* 0x000000188c98723c */ /* 0x004fe20000001898 */
[----:B------:R-:W-:Y:S01]  /*8070*/  ISETP.GE.AND P5, PT, R20, R223, PT ;  /* 0x000000df1400720c */ /* 0x000fe20003fa6270 */
[----:B------:R-:W-:Y:S01]  /*8080*/  FFMA.FTZ R33, R0, R19, R160 ;  /* 0x0000001300217223 */ /* 0x000fe200000100a0 */
[----:B------:R-:W1:Y:S01]  /*8090*/  I2F R15, R34 ;  /* 0x00000022000f7306 */ /* 0x000e620000201400 */
[----:B------:R-:W-:Y:S01]  /*80a0*/  FSEL R22, R22, -INF , !P6 ;  /* 0xff80000016167808 */ /* 0x000fe20007000000 */
[----:B---3--:R-:W-:Y:S01]  /*80b0*/  FFMA.FTZ R161, R0, R21, R161 ;  /* 0x0000001500a17223 */ /* 0x008fe200000100a1 */
[----:B------:R-:W-:Y:S02]  /*80c0*/  ISETP.GE.AND P6, PT, R136, R223, PT ;  /* 0x000000df8800720c */ /* 0x000fe40003fc6270 */
[----:B----4-:R-:W-:Y:S01]  /*80d0*/  HMMA.16816.F32 R144, R8, R28, R144 ;  /* 0x0000001c0890723c */ /* 0x010fe20000001890 */
[----:B------:R-:W-:Y:S01]  /*80e0*/  IADD3 R24, R138, 0x20, RZ ;  /* 0x000000208a187810 */ /* 0x000fe20007ffe0ff */
[----:B------:R-:W-:Y:S01]  /*80f0*/  FFMA.FTZ R163, R0, R21, R163 ;  /* 0x0000001500a37223 */ /* 0x000fe200000100a3 */
[----:B------:R-:W-:-:S02]  /*8100*/  FSEL R25, R161, -INF , !P5 ;  /* 0xff800000a1197808 */ /* 0x000fc40006800000 */
[----:B------:R-:W-:Y:S01]  /*8110*/  ISETP.GE.AND P5, PT, R136, R211, PT ;  /* 0x000000d38800720c */ /* 0x000fe20003fa6270 */
[----:B------:R-:W2:Y:S01]  /*8120*/  I2F R19, R24 ;  /* 0x0000001800137306 */ /* 0x000ea20000201400 */
[----:B------:R-:W-:Y:S01]  /*8130*/  IADD3 R136, R138, 0x21, RZ ;  /* 0x000000218a887810 */ /* 0x000fe20007ffe0ff */
[----:B------:R-:W-:Y:S01]  /*8140*/  HMMA.16816.F32 R164, R8, R30, R164 ;  /* 0x0000001e08a4723c */ /* 0x000fe200000018a4 */
[----:B------:R-:W-:Y:S01]  /*8150*/  FSEL R33, R33, -INF , !P1 ;  /* 0xff80000021217808 */ /* 0x000fe20004800000 */
[----:B------:R-:W-:Y:S01]  /*8160*/  FFMA.FTZ R23, R0, R35, R156 ;  /* 0x0000002300177223 */ /* 0x000fe2000001009c */
[----:B------:R-:W-:Y:S01]  /*8170*/  ISETP.GE.AND P1, PT, R20, R211, PT ;  /* 0x000000d31400720c */ /* 0x000fe20003f26270 */
[C---:B------:R-:W-:Y:S02]  /*8180*/  FFMA.FTZ R20, R0.reuse, R35, R158 ;  /* 0x0000002300147223 */ /* 0x040fe4000001009e */
[----:B------:R-:W3:Y:S01]  /*8190*/  I2F R29, R136 ;  /* 0x00000088001d7306 */ /* 0x000ee20000201400 */
[----:B------:R-:W-:Y:S01]  /*81a0*/  FSEL R28, R163, -INF , !P1 ;  /* 0xff800000a31c7808 */ /* 0x000fe20004800000 */
[----:B-1----:R-:W-:Y:S01]  /*81b0*/  FFMA.FTZ R21, R0, R15, R157 ;  /* 0x0000000f00157223 */ /* 0x002fe2000001009d */
[----:B------:R-:W-:Y:S01]  /*81c0*/  ISETP.GE.AND P1, PT, R34, R223, PT ;  /* 0x000000df2200720c */ /* 0x000fe20003f26270 */
[----:B------:R-:W-:Y:S01]  /*81d0*/  HMMA.16816.F32 R168, R140, R26, R168 ;  /* 0x0000001a8ca8723c */ /* 0x000fe200000018a8 */
[----:B------:R-:W-:-:S02]  /*81e0*/  FSEL R20, R20, -INF , !P5 ;  /* 0xff80000014147808 */ /* 0x000fc40006800000 */
[----:B------:R-:W-:Y:S01]  /*81f0*/  FSEL R21, R21, -INF , !P1 ;  /* 0xff80000015157808 */ /* 0x000fe20004800000 */
[----:B--2---:R-:W-:Y:S01]  /*8200*/  FFMA.FTZ R154, R0, R19, R154 ;  /* 0x00000013009a7223 */ /* 0x004fe2000001009a */
[----:B------:R-:W-:Y:S01]  /*8210*/  ISETP.GE.AND P5, PT, R24, R223, PT ;  /* 0x000000df1800720c */ /* 0x000fe20003fa6270 */
[----:B------:R-:W-:Y:S01]  /*8220*/  FFMA.FTZ R152, R0, R19, R152 ;  /* 0x0000001300987223 */ /* 0x000fe20000010098 */
[----:B------:R-:W-:Y:S01]  /*8230*/  ISETP.GE.AND P1, PT, R24, R211, PT ;  /* 0x000000d31800720c */ /* 0x000fe20003f26270 */
[----:B------:R-:W-:Y:S01]  /*8240*/  FFMA.FTZ R24, R0, R15, R159 ;  /* 0x0000000f00187223 */ /* 0x000fe2000001009f */
[----:B------:R-:W-:Y:S01]  /*8250*/  FSEL R23, R23, -INF , !P6 ;  /* 0xff80000017177808 */ /* 0x000fe20007000000 */
[----:B-----5:R-:W-:Y:S01]  /*8260*/  HMMA.16816.F32 R144, R140, R4, R144 ;  /* 0x000000048c90723c */ /* 0x020fe20000001890 */
[----:B------:R-:W-:Y:S01]  /*8270*/  ISETP.GE.AND P6, PT, R34, R211, PT ;  /* 0x000000d32200720c */ /* 0x000fe20003fc6270 */
[-C--:B---3--:R-:W-:Y:S01]  /*8280*/  FFMA.FTZ R153, R0, R29.reuse, R153 ;  /* 0x0000001d00997223 */ /* 0x088fe20000010099 */
[----:B------:R-:W-:Y:S01]  /*8290*/  IADD3 R26, R138, 0x28, RZ ;  /* 0x000000288a1a7810 */ /* 0x000fe20007ffe0ff */
[----:B------:R-:W-:Y:S01]  /*82a0*/  FFMA.FTZ R155, R0, R29, R155 ;  /* 0x0000001d009b7223 */ /* 0x000fe2000001009b */
[----:B------:R-:W-:-:S02]  /*82b0*/  FSEL R24, R24, -INF , !P6 ;  /* 0xff80000018187808 */ /* 0x000fc40007000000 */
[----:B------:R-:W1:Y:S01]  /*82c0*/  I2F R15, R26 ;  /* 0x0000001a000f7306 */ /* 0x000e620000201400 */
[-C--:B------:R-:W-:Y:S01]  /*82d0*/  ISETP.GE.AND P6, PT, R136, R223.reuse, PT ;  /* 0x000000df8800720c */ /* 0x080fe20003fc6270 */
[----:B------:R-:W-:Y:S01]  /*82e0*/  HMMA.16816.F32 R164, R140, R6, R164 ;  /* 0x000000068ca4723c */ /* 0x000fe200000018a4 */
[----:B------:R-:W-:Y:S02]  /*82f0*/  IADD3 R10, R138, 0x29, RZ ;  /* 0x000000298a0a7810 */ /* 0x000fe40007ffe0ff */
[----:B------:R-:W-:Y:S02]  /*8300*/  FSEL R174, R154, -INF , !P1 ;  /* 0xff8000009aae7808 */ /* 0x000fe40004800000 */
[----:B------:R-:W-:Y:S01]  /*8310*/  FSEL R225, R153, -INF , !P6 ;  /* 0xff80000099e17808 */ /* 0x000fe20007000000 */
[----:B------:R-:W2:Y:S01]  /*8320*/  I2F R8, R10 ;  /* 0x0000000a00087306 */ /* 0x000ea20000201400 */
[C---:B------:R-:W-:Y:S01]  /*8330*/  ISETP.GE.AND P1, PT, R26.reuse, R223, PT ;  /* 0x000000df1a00720c */ /* 0x040fe20003f26270 */
[----:B------:R-:W-:Y:S01]  /*8340*/  BAR.SYNC.DEFER_BLOCKING 0x0 ;  /* 0x0000000000007b1d */ /* 0x000fe20000010000 */
[----:B------:R-:W-:-:S02]  /*8350*/  ISETP.GE.AND P6, PT, R26, R211, PT ;  /* 0x000000d31a00720c */ /* 0x000fc40003fc6270 */
[C---:B------:R-:W-:Y:S02]  /*8360*/  IADD3 R4, R138.reuse, 0x30, RZ ;  /* 0x000000308a047810 */ /* 0x040fe40007ffe0ff */
[----:B------:R-:W-:Y:S01]  /*8370*/  IADD3 R6, R138, 0x38, RZ ;  /* 0x000000388a067810 */ /* 0x000fe20007ffe0ff */
[-C--:B-1----:R-:W-:Y:S01]  /*8380*/  FFMA.FTZ R168, R0, R15.reuse, R168 ;  /* 0x0000000f00a87223 */ /* 0x082fe200000100a8 */
[----:B------:R-:W-:Y:S01]  /*8390*/  IADD3 R26, R138, 0x31, RZ ;  /* 0x000000318a1a7810 */ /* 0x000fe20007ffe0ff */
[----:B------:R-:W1:Y:S01]  /*83a0*/  I2F R5, R4 ;  /* 0x0000000400057306 */ /* 0x000e620000201400 */
[----:B------:R-:W-:Y:S01]  /*83b0*/  FSEL R173, R152, -INF , !P5 ;  /* 0xff80000098ad7808 */ /* 0x000fe20006800000 */
[----:B------:R-:W-:Y:S01]  /*83c0*/  FFMA.FTZ R170, R0, R15, R170 ;  /* 0x0000000f00aa7223 */ /* 0x000fe200000100aa */
[----:B------:R-:W-:Y:S02]  /*83d0*/  ISETP.GE.AND P5, PT, R136, R211, PT ;  /* 0x000000d38800720c */ /* 0x000fe40003fa6270 */
[----:B------:R-:W-:Y:S01]  /*83e0*/  FSEL R175, R168, -INF , !P1 ;  /* 0xff800000a8af7808 */ /* 0x000fe20004800000 */
[CC--:B--2---:R-:W-:Y:S01]  /*83f0*/  FFMA.FTZ R169, R0.reuse, R8.reuse, R169 ;  /* 0x0000000800a97223 */ /* 0x0c4fe200000100a9 */
[----:B------:R-:W-:Y:S01]  /*8400*/  FSEL R172, R155, -INF , !P5 ;  /* 0xff8000009bac7808 */ /* 0x000fe20006800000 */
[----:B------:R-:W2:Y:S01]  /*8410*/  I2F R9, R26 ;  /* 0x0000001a00097306 */ /* 0x000ea20000201400 */
[----:B------:R-:W-:Y:S01]  /*8420*/  FFMA.FTZ R168, R0, R8, R171 ;  /* 0x0000000800a87223 */ /* 0x000fe200000100ab */
[----:B------:R-:W-:-:S02]  /*8430*/  ISETP.GE.AND P5, PT, R10, R223, PT ;  /* 0x000000df0a00720c */ /* 0x000fc40003fa6270 */
[----:B------:R-:W-:Y:S02]  /*8440*/  ISETP.GE.AND P1, PT, R10, R211, PT ;  /* 0x000000d30a00720c */ /* 0x000fe40003f26270 */
[----:B------:R-:W-:Y:S02]  /*8450*/  FSEL R169, R169, -INF , !P5 ;  /* 0xff800000a9a97808 */ /* 0x000fe40006800000 */
[----:B------:R-:W3:Y:S01]  /*8460*/  I2F R7, R6 ;  /* 0x0000000600077306 */ /* 0x000ee20000201400 */
[-C--:B-1----:R-:W-:Y:S01]  /*8470*/  FFMA.FTZ R146, R0, R5.reuse, R146 ;  /* 0x0000000500927223 */ /* 0x082fe20000010092 */
[----:B------:R-:W-:Y:S01]  /*8480*/  FSEL R168, R168, -INF , !P1 ;  /* 0xff800000a8a87808 */ /* 0x000fe20004800000 */
[----:B------:R-:W-:Y:S01]  /*8490*/  FFMA.FTZ R144, R0, R5, R144 ;  /* 0x0000000500907223 */ /* 0x000fe20000010090 */
[----:B------:R-:W-:Y:S02]  /*84a0*/  ISETP.GE.AND P5, PT, R4, R211, PT ;  /* 0x000000d30400720c */ /* 0x000fe40003fa6270 */
[----:B------:R-:W-:Y:S01]  /*84b0*/  ISETP.GE.AND P1, PT, R26, R223, PT ;  /* 0x000000df1a00720c */ /* 0x000fe20003f26270 */
[----:B--2---:R-:W-:Y:S01]  /*84c0*/  FFMA.FTZ R145, R0, R9, R145 ;  /* 0x0000000900917223 */ /* 0x004fe20000010091 */
[----:B------:R-:W-:Y:S01]  /*84d0*/  FSEL R170, R170, -INF , !P6 ;  /* 0xff800000aaaa7808 */ /* 0x000fe20007000000 */
[----:B------:R-:W1:Y:S01]  /*84e0*/  I2F R5, R138 ;  /* 0x0000008a00057306 */ /* 0x000e620000201400 */
[----:B------:R-:W-:Y:S01]  /*84f0*/  ISETP.GE.AND P6, PT, R4, R223, PT ;  /* 0x000000df0400720c */ /* 0x000fe20003fc6270 */
[----:B------:R-:W-:Y:S01]  /*8500*/  FFMA.FTZ R136, R0, R9, R147 ;  /* 0x0000000900887223 */ /* 0x000fe20000010093 */
[----:B------:R-:W-:-:S02]  /*8510*/  FSEL R152, R146, -INF , !P5 ;  /* 0xff80000092987808 */ /* 0x000fc40006800000 */
[----:B------:R-:W-:Y:S01]  /*8520*/  FSEL R153, R145, -INF , !P1 ;  /* 0xff80000091997808 */ /* 0x000fe20004800000 */
[----:B---3--:R-:W-:Y:S01]  /*8530*/  FFMA.FTZ R137, R0, R7, R164 ;  /* 0x0000000700897223 */ /* 0x008fe200000100a4 */
[----:B------:R-:W-:Y:S01]  /*8540*/  ISETP.GE.AND P5, PT, R6, R223, PT ;  /* 0x000000df0600720c */ /* 0x000fe20003fa6270 */
[----:B------:R-:W-:Y:S01]  /*8550*/  FFMA.FTZ R166, R0, R7, R166 ;  /* 0x0000000700a67223 */ /* 0x000fe200000100a6 */
[-C--:B------:R-:W-:Y:S02]  /*8560*/  ISETP.GE.AND P1, PT, R6, R211.reuse, PT ;  /* 0x000000d30600720c */ /* 0x080fe40003f26270 */
[----:B------:R-:W-:Y:S02]  /*8570*/  IADD3 R6, R138, 0x39, RZ ;  /* 0x000000398a067810 */ /* 0x000fe40007ffe0ff */
[----:B------:R-:W-:Y:S02]  /*8580*/  FSEL R155, R144, -INF , !P6 ;  /* 0xff800000909b7808 */ /* 0x000fe40007000000 */
[----:B------:R-:W-:Y:S01]  /*8590*/  ISETP.GE.AND P6, PT, R26, R211, PT ;  /* 0x000000d31a00720c */ /* 0x000fe20003fc6270 */
[----:B------:R-:W2:Y:S01]  /*85a0*/  I2F R7, R6 ;  /* 0x0000000600077306 */ /* 0x000ea20000201400 */
[----:B------:R-:W-:Y:S01]  /*85b0*/  FSEL R137, R137, -INF , !P5 ;  /* 0xff80000089897808 */ /* 0x000fe20006800000 */
[-C--:B-1----:R-:W-:Y:S01]  /*85c0*/  FFMA.FTZ R16, R0, R5.reuse, R16 ;  /* 0x0000000500107223 */ /* 0x082fe20000010010 */
[----:B------:R-:W-:Y:S01]  /*85d0*/  FSEL R136, R136, -INF , !P6 ;  /* 0xff80000088887808 */ /* 0x000fe20007000000 */
[----:B------:R-:W-:Y:S01]  /*85e0*/  FFMA.FTZ R4, R0, R5, R18 ;  /* 0x0000000500047223 */ /* 0x000fe20000010012 */
[----:B------:R-:W-:-:S02]  /*85f0*/  ISETP.GE.AND P6, PT, R138, R223, PT ;  /* 0x000000df8a00720c */ /* 0x000fc40003fc6270 */
[----:B------:R-:W-:Y:S02]  /*8600*/  ISETP.GE.AND P5, PT, R138, R211, PT ;  /* 0x000000d38a00720c */ /* 0x000fe40003fa6270 */
[----:B------:R-:W-:Y:S02]  /*8610*/  FSEL R138, R166, -INF , !P1 ;  /* 0xff800000a68a7808 */ /* 0x000fe40004800000 */
[----:B------:R-:W-:Y:S02]  /*8620*/  ISETP.GE.AND P1, PT, R134, 0x3, PT ;  /* 0x000000038600780c */ /* 0x000fe40003f26270 */
[----:B------:R-:W-:Y:S02]  /*8630*/  FSEL R5, R16, -INF , !P6 ;  /* 0xff80000010057808 */ /* 0x000fe40007000000 */
[----:B------:R-:W-:Y:S01]  /*8640*/  FSEL R4, R4, -INF , !P5 ;  /* 0xff80000004047808 */ /* 0x000fe20006800000 */
[----:B--2---:R-:W-:Y:S01]  /*8650*/  FFMA.FTZ R139, R0, R7, R165 ;  /* 0x00000007008b7223 */ /* 0x004fe200000100a5 */
[----:B------:R-:W-:Y:S01]  /*8660*/  ISETP.GE.AND P6, PT, R6, R223, PT ;  /* 0x000000df0600720c */ /* 0x000fe20003fc6270 */
[----:B------:R-:W-:Y:S01]  /*8670*/  FFMA.FTZ R150, R0, R7, R167 ;  /* 0x0000000700967223 */ /* 0x000fe200000100a7 */
[----:B------:R-:W-:-:S02]  /*8680*/  ISETP.GE.AND P5, PT, R6, R211, PT ;  /* 0x000000d30600720c */ /* 0x000fc40003fa6270 */
        /* <DEDUP_REMOVED lines=62> */
.L_x_2147:
[----:B------:R-:W-:-:S05]  /*8a70*/  IMAD.MOV.U32 R11, RZ, RZ, c[0x0][0x198] ;  /* 0x00006600ff0b7624 */ /* 0x000fca00078e00ff */
[----:B------:R-:W-:-:S04]  /*8a80*/  LEA R11, -R11, RZ, 0x6 ;  /* 0x000000ff0b0b7211 */ /* 0x000fc800078e31ff */
[----:B------:R-:W-:Y:S02]  /*8a90*/  SHF.R.S32.HI R8, RZ, 0x1f, R11 ;  /* 0x0000001fff087819 */ /* 0x000fe4000001140b */
.L_x_2148:
        /* <DEDUP_REMOVED lines=108> */
.L_x_2150:
[----:B------:R-:W-:Y:S05]  /*9160*/  BSYNC B0 ;  /* 0x0000000000007941 */ /* 0x000fea0003800000 */
.L_x_2149:
[----:B------:R-:W0:Y:S01]  /*9170*/  LDGDEPBAR ;  /* 0x00000000000079af */ /* 0x000e220000000000 */
[----:B------:R-:W-:-:S04]  /*9180*/  LEA R218, P1, R11, R218, 0x1 ;  /* 0x000000da0bda7211 */ /* 0x000fc800078208ff */
[----:B------:R-:W-:Y:S02]  /*9190*/  LEA.HI.X R217, R11, R217, R8, 0x1, P1 ;  /* 0x000000d90bd97211 */ /* 0x000fe400008f0c08 */
.L_x_2146:
        /* <DEDUP_REMOVED lines=32> */
[----:B------:R-:W2:Y:S04]  /*93a0*/  SHFL.BFLY PT, R7, R6, 0x2, 0x1f ;  /* 0x0c401f0006077f89 */ /* 0x000ea800000e0000 */
[----:B------:R-:W3:Y:S01]  /*93b0*/  SHFL.BFLY PT, R2, R9, 0x2, 0x1f ;  /* 0x0c401f0009027f89 */ /* 0x000ee200000e0000 */
[----:B--2---:R-:W-:Y:S02]  /*93c0*/  FMNMX.FTZ R7, R6, R7, !PT ;  /* 0x0000000706077209 */ /* 0x004fe40007810000 */
[----:B---3--:R-:W-:-:S03]  /*93d0*/  FMNMX.FTZ R2, R9, R2, !PT ;  /* 0x0000000209027209 */ /* 0x008fc60007810000 */
[----:B-1----:R-:W1:Y:S04]  /*93e0*/  SHFL.BFLY PT, R146, R7, 0x1, 0x1f ;  /* 0x0c201f0007927f89 */ /* 0x002e6800000e0000 */
[----:B------:R-:W2:Y:S04]  /*93f0*/  SHFL.BFLY PT, R145, R2, 0x1, 0x1f ;  /* 0x0c201f0002917f89 */ /* 0x000ea800000e0000 */
[----:B------:R-:W-:Y:S01]  /*9400*/  LDSM.16.MT88.4 R8, [R189+0xc000] ;  /* 0x00c00000bd08783b */ /* 0x000fe20000004200 */
        /* <DEDUP_REMOVED lines=9> */
[--C-:B------:R-:W-:Y:S02]  /*94a0*/  FFMA.FTZ R141, R13, c[0x0][0x23c], -R154.reuse ;  /* 0x00008f000d8d7a23 */ /* 0x100fe4000001089a */
[--C-:B------:R-:W-:Y:S02]  /*94b0*/  FFMA.FTZ R3, R12, c[0x0][0x23c], -R151.reuse ;  /* 0x00008f000c037a23 */ /* 0x100fe40000010897 */
[--C-:B------:R-:W-:Y:S01]  /*94c0*/  FFMA.FTZ R2, R14, c[0x0][0x23c], -R151.reuse ;  /* 0x00008f000e027a23 */ /* 0x100fe20000010897 */
[----:B------:R-:W-:Y:S01]  /*94d0*/  MUFU.EX2 R143, R143 ;  /* 0x0000008f008f7308 */ /* 0x000fe20000000800 */
[----:B------:R-:W1:Y:S01]  /*94e0*/  LDSM.16.MT88.4 R12, [R190+0xc000] ;  /* 0x00c00000be0c783b */ /* 0x000e620000004200 */
[--C-:B------:R-:W-:Y:S01]  /*94f0*/  FFMA.FTZ R144, R5, c[0x0][0x23c], -R154.reuse ;  /* 0x00008f0005907a23 */ /* 0x100fe2000001089a */
[----:B------:R-:W-:Y:S01]  /*9500*/  FSEL R5, R145, RZ, P1 ;  /* 0x000000ff91057208 */ /* 0x000fe20000800000 */
[----:B------:R-:W-:Y:S01]  /*9510*/  FFMA.FTZ R140, R4, c[0x0][0x23c], -R151 ;  /* 0x00008f00048c7a23 */ /* 0x000fe20000010897 */
[----:B------:R-:W-:Y:S01]  /*9520*/  FSEL R4, R146, RZ, P2 ;  /* 0x000000ff92047208 */ /* 0x000fe20001000000 */
[----:B------:R-:W-:-:S02]  /*9530*/  FFMA.FTZ R142, R17, c[0x0][0x23c], -R154 ;  /* 0x00008f00118e7a23 */ /* 0x000fc4000001089a */
[----:B------:R-:W-:Y:S01]  /*9540*/  FADD.FTZ R5, R132, -R5 ;  /* 0x8000000584057221 */ /* 0x000fe20000010000 */
[----:B------:R-:W2:Y:S01]  /*9550*/  MUFU.EX2 R144, R144 ;  /* 0x0000009000907308 */ /* 0x000ea20000000800 */
[----:B------:R-:W-:Y:S01]  /*9560*/  FADD.FTZ R4, R133, -R4 ;  /* 0x8000000485047221 */ /* 0x000fe20000010000 */
[----:B------:R-:W3:Y:S01]  /*9570*/  LDSM.16.MT88.4 R16, [R192+0xc000] ;  /* 0x00c00000c010783b */ /* 0x000ee20000004200 */
[----:B------:R-:W-:Y:S02]  /*9580*/  FFMA.FTZ R147, R32, c[0x0][0x23c], -R151 ;  /* 0x00008f0020937a23 */ /* 0x000fe40000010897 */
[----:B------:R-:W-:Y:S01]  /*9590*/  FMUL.FTZ R149, R4, c[0x0][0x23c] ;  /* 0x00008f0004957a20 */ /* 0x000fe20000410000 */
[----:B------:R-:W-:Y:S01]  /*95a0*/  LDSM.16.MT88.4 R132, [R190+0xc800] ;  /* 0x00c80000be84783b */ /* 0x000fe20000004200 */
[----:B------:R-:W-:Y:S01]  /*95b0*/  FMUL.FTZ R148, R5, c[0x0][0x23c] ;  /* 0x00008f0005947a20 */ /* 0x000fe20000410000 */
[----:B------:R-:W-:Y:S01]  /*95c0*/  MUFU.EX2 R142, R142 ;  /* 0x0000008e008e7308 */ /* 0x000fe20000000800 */
[----:B------:R-:W-:-:S02]  /*95d0*/  FFMA.FTZ R156, R33, c[0x0][0x23c], -R154 ;  /* 0x00008f00219c7a23 */ /* 0x000fc4000001089a */
[--C-:B------:R-:W-:Y:S01]  /*95e0*/  FFMA.FTZ R157, R25, c[0x0][0x23c], -R154.reuse ;  /* 0x00008f00199d7a23 */ /* 0x100fe2000001089a */
[----:B------:R-:W-:Y:S01]  /*95f0*/  LDSM.16.MT88.4 R32, [R189+0xc800] ;  /* 0x00c80000bd20783b */ /* 0x000fe20000004200 */
[--C-:B------:R-:W-:Y:S02]  /*9600*/  FFMA.FTZ R158, R23, c[0x0][0x23c], -R154.reuse ;  /* 0x00008f00179e7a23 */ /* 0x100fe4000001089a */
[----:B------:R-:W-:Y:S01]  /*9610*/  FFMA.FTZ R159, R21, c[0x0][0x23c], -R154 ;  /* 0x00008f00159f7a23 */ /* 0x000fe2000001089a */
[----:B------:R-:W4:Y:S01]  /*9620*/  MUFU.EX2 R141, R141 ;  /* 0x0000008d008d7308 */ /* 0x000f220000000800 */
[----:B--2---:R-:W-:Y:S01]  /*9630*/  F2FP.PACK_AB R4, R143, R144 ;  /* 0x000000908f04723e */ /* 0x004fe200000000ff */
[--C-:B------:R-:W-:Y:S02]  /*9640*/  FFMA.FTZ R160, R22, c[0x0][0x23c], -R151.reuse ;  /* 0x00008f0016a07a23 */ /* 0x100fe40000010897 */
[--C-:B------:R-:W-:Y:S02]  /*9650*/  FFMA.FTZ R163, R28, c[0x0][0x23c], -R151.reuse ;  /* 0x00008f001ca37a23 */ /* 0x100fe40000010897 */
[--C-:B------:R-:W-:Y:S01]  /*9660*/  FFMA.FTZ R161, R20, c[0x0][0x23c], -R151.reuse ;  /* 0x00008f0014a17a23 */ /* 0x100fe20000010897 */
[----:B------:R-:W-:Y:S01]  /*9670*/  LDSM.16.MT88.4 R28, [R188+0xc800] ;  /* 0x00c80000bc1c783b */ /* 0x000fe20000004200 */
[----:B------:R-:W-:Y:S01]  /*9680*/  MUFU.EX2 R140, R140 ;  /* 0x0000008c008c7308 */ /* 0x000fe20000000800 */
[----:B------:R-:W-:-:S02]  /*9690*/  FFMA.FTZ R162, R24, c[0x0][0x23c], -R151 ;  /* 0x00008f0018a27a23 */ /* 0x000fc40000010897 */
[----:B------:R-:W-:Y:S01]  /*96a0*/  LDSM.16.MT88.4 R24, [R192+0xe800] ;  /* 0x00e80000c018783b */ /* 0x000fe20000004200 */
[--C-:B------:R-:W-:Y:S02]  /*96b0*/  FFMA.FTZ R166, R169, c[0x0][0x23c], -R154.reuse ;  /* 0x00008f00a9a67a23 */ /* 0x100fe4000001089a */
[--C-:B------:R-:W-:Y:S01]  /*96c0*/  FFMA.FTZ R164, R173, c[0x0][0x23c], -R154.reuse ;  /* 0x00008f00ada47a23 */ /* 0x100fe2000001089a */
[----:B------:R-:W-:Y:S01]  /*96d0*/  LDSM.16.MT88.4 R20, [R190+0xe800] ;  /* 0x00e80000be14783b */ /* 0x000fe20000004200 */
[----:B------:R-:W2:Y:S01]  /*96e0*/  MUFU.EX2 R3, R3 ;  /* 0x0000000300037308 */ /* 0x000ea20000000800 */
[----:B----4-:R-:W-:Y:S01]  /*96f0*/  F2FP.PACK_AB R6, R141, R142 ;  /* 0x0000008e8d06723e */ /* 0x010fe200000000ff */
[--C-:B------:R-:W-:Y:S02]  /*9700*/  FFMA.FTZ R167, R225, c[0x0][0x23c], -R154.reuse ;  /* 0x00008f00e1a77a23 */ /* 0x100fe4000001089a */
[----:B------:R-:W-:Y:S02]  /*9710*/  FFMA.FTZ R165, R175, c[0x0][0x23c], -R154 ;  /* 0x00008f00afa57a23 */ /* 0x000fe4000001089a */
        /* <DEDUP_REMOVED lines=13> */
[--C-:B------:R-:W-:Y:S02]  /*97f0*/  FFMA.FTZ R174, R138, c[0x0][0x23c], -R151.reuse ;  /* 0x00008f008aae7a23 */ /* 0x100fe40000010897 */
[----:B------:R-:W-:Y:S02]  /*9800*/  FFMA.FTZ R154, R139, c[0x0][0x23c], -R154 ;  /* 0x00008f008b9a7a23 */ /* 0x000fe4000001089a */
[----:B------:R-:W-:Y:S01]  /*9810*/  FFMA.FTZ R151, R150, c[0x0][0x23c], -R151 ;  /* 0x00008f0096977a23 */ /* 0x000fe20000010897 */
[----:B------:R-:W5:Y:S01]  /*9820*/  MUFU.EX2 R148, R148 ;  /* 0x0000009400947308 */ /* 0x000f620000000800 */
[----:B----4-:R-:W-:Y:S01]  /*9830*/  F2FP.PACK_AB R7, R147, R2 ;  /* 0x000000029307723e */ /* 0x010fe200000000ff */
[----:B------:R-:W-:Y:S01]  /*9840*/  LDSM.16.MT88.4 R136, [R190+0xd800] ;  /* 0x00d80000be88783b */ /* 0x000fe20000004200 */
[----:B--2---:R-:W-:-:S05]  /*9850*/  FMUL.FTZ R36, R36, R149 ;  /* 0x0000009524247220 */ /* 0x004fca0000410000 */
        /* <DEDUP_REMOVED lines=23> */
[C---:B---3--:R-:W-:Y:S01]  /*99d0*/  HMMA.16816.F32 R128, R4.reuse, R16, R128 ;  /* 0x000000100480723c */ /* 0x048fe20000001880 */
        /* <DEDUP_REMOVED lines=28> */
[----:B------:R-:W1:Y:S01]  /*9ba0*/  MUFU.EX2 R164, R164 ;  /* 0x000000a400a47308 */ /* 0x000e620000000800 */
[----:B------:R-:W-:Y:S01]  /*9bb0*/  FMUL.FTZ R55, R55, R148 ;  /* 0x0000009437377220 */ /* 0x000fe20000410000 */
[----:B------:R-:W-:Y:S01]  /*9bc0*/  HMMA.16816.F32 R64, R4, R14, R64 ;  /* 0x0000000e0440723c */ /* 0x000fe20000001840 */
[----:B------:R-:W1:Y:S01]  /*9bd0*/  LDSM.16.MT88.4 R12, [R188+0xe000] ;  /* 0x00e00000bc0c783b */ /* 0x000e620000004200 */
[----:B------:R-:W-:-:S02]  /*9be0*/  FMUL.FTZ R56, R56, R149 ;  /* 0x0000009538387220 */ /* 0x000fc40000410000 */
[-C--:B------:R-:W-:Y:S02]  /*9bf0*/  FMUL.FTZ R57, R57, R149.reuse ;  /* 0x0000009539397220 */ /* 0x080fe40000410000 */
[-C--:B------:R-:W-:Y:S01]  /*9c00*/  FMUL.FTZ R58, R58, R148.reuse ;  /* 0x000000943a3a7220 */ /* 0x080fe20000410000 */
[----:B------:R-:W-:Y:S01]  /*9c10*/  MUFU.EX2 R167, R167 ;  /* 0x000000a700a77308 */ /* 0x000fe20000000800 */
        /* <DEDUP_REMOVED lines=113> */
[C---:B-1----:R-:W-:Y:S01]  /*a330*/  HMMA.16816.F32 R128, R4.reuse, R12, R128 ;  /* 0x0000000c0480723c */ /* 0x042fe20000001880 */
[----:B------:R-:W-:Y:S02]  /*a340*/  FADD.FTZ R159, R159, R158 ;  /* 0x0000009e9f9f7221 */ /* 0x000fe40000010000 */
[----:B------:R-:W-:Y:S02]  /*a350*/  FADD.FTZ R162, R162, R161 ;  /* 0x000000a1a2a27221 */ /* 0x000fe40000010000 */
[----:B------:R-:W-:Y:S02]  /*a360*/  FADD.FTZ R2, R164, R159 ;  /* 0x0000009fa4027221 */ /* 0x000fe40000010000 */
[----:B-----5:R-:W-:Y:S01]  /*a370*/  FADD.FTZ R3, R169, R162 ;  /* 0x000000a2a9037221 */ /* 0x020fe20000010000 */
[----:B------:R-:W-:Y:S01]  /*a380*/  HMMA.16816.F32 R124, R4, R14, R124 ;  /* 0x0000000e047c723c */ /* 0x000fe2000000187c */
[----:B------:R-:W1:Y:S01]  /*a390*/  LDSM.16.MT88.4 R12, [R192+0x10800] ;  /* 0x01080000c00c783b */ /* 0x000e620000004200 */
[----:B------:R-:W-:-:S02]  /*a3a0*/  FADD.FTZ R2, R167, R2 ;  /* 0x00000002a7027221 */ /* 0x000fc40000010000 */
[----:B------:R-:W-:-:S04]  /*a3b0*/  FADD.FTZ R3, R172, R3 ;  /* 0x00000003ac037221 */ /* 0x000fc80000010000 */
        /* <DEDUP_REMOVED lines=37> */
[C---:B------:R-:W-:Y:S01]  /*a610*/  F2FP.PACK_AB R7, R171.reuse, R170 ;  /* 0x000000aaab07723e */ /* 0x040fe200000000ff */
[----:B------:R-:W-:Y:S02]  /*a620*/  FADD.FTZ R170, R170, R3 ;  /* 0x00000003aaaa7221 */ /* 0x000fe40000010000 */
[----:B------:R-:W-:Y:S02]  /*a630*/  FADD.FTZ R166, R166, R165 ;  /* 0x000000a5a6a67221 */ /* 0x000fe40000010000 */
[----:B------:R-:W-:Y:S02]  /*a640*/  FADD.FTZ R171, R171, R170 ;  /* 0x000000aaabab7221 */ /* 0x000fe40000010000 */
[C---:B-1----:R-:W-:Y:S08]  /*a650*/  HMMA.16816.F32 R128, R4.reuse, R12, R128 ;  /* 0x0000000c0480723c */ /* 0x042ff00000001880 */
        /* <DEDUP_REMOVED lines=75> */
[----:B------:R-:W-:Y:S02]  /*ab10*/  MOV R133, R146 ;  /* 0x0000009200857202 */ /* 0x000fe40000000f00 */
.L_x_2143:
        /* <DEDUP_REMOVED lines=13> */
.L_x_2155:
        /* <DEDUP_REMOVED lines=64> */
.L_x_2152:
[----:B------:R-:W-:Y:S02]  /*aff0*/  ISETP.GE.AND P5, PT, R212, c[0x0][0x220], PT ;  /* 0x00008800d4007a0c */ /* 0x000fe40003fa6270 */
[----:B------:R-:W-:Y:S02]  /*b000*/  ISETP.GE.AND P4, PT, R201, c[0x0][0x220], PT ;  /* 0x00008800c9007a0c */ /* 0x000fe40003f86270 */
[----:B------:R-:W-:Y:S02]  /*b010*/  LEA R132, P1, R224, R222, 0x1 ;  /* 0x000000dee0847211 */ /* 0x000fe400078208ff */
[----:B------:R-:W-:Y:S02]  /*b020*/  ISETP.GE.AND P3, PT, R200, c[0x0][0x220], PT ;  /* 0x00008800c8007a0c */ /* 0x000fe40003f66270 */
[-CC-:B------:R-:W-:Y:S02]  /*b030*/  LEA.HI.X R133, R224, R221.reuse, R2.reuse, 0x1, P1 ;  /* 0x000000dde0857211 */ /* 0x180fe400008f0c02 */
[----:B------:R-:W-:Y:S03]  /*b040*/  IADD3 R225, P2, R205, R224, RZ ;  /* 0x000000e0cde17210 */ /* 0x000fe60007f5e0ff */
[----:B------:R-:W-:Y:S01]  /*b050*/  @P5 STS.128 [R208+0xc000], RZ ;  /* 0x00c000ffd0005388 */ /* 0x000fe20000000c00 */
[CC--:B------:R-:W-:Y:S01]  /*b060*/  @!P5 LEA R228, P6, R225.reuse, R222.reuse, 0x1 ;  /* 0x000000dee1e4d211 */ /* 0x0c0fe200078c08ff */
[C---:B------:R-:W-:Y:S01]  /*b070*/  IMAD.X R134, R204.reuse, 0x1, R2, P2 ;  /* 0x00000001cc867824 */ /* 0x040fe200010e0602 */
[CC--:B------:R-:W-:Y:S01]  /*b080*/  @!P4 LEA R226, P2, R225.reuse, R222.reuse, 0x1 ;  /* 0x000000dee1e2c211 */ /* 0x0c0fe200078408ff */
[----:B------:R-:W-:Y:S01]  /*b090*/  @!PT LDS RZ, [RZ] ;  /* 0x00000000fffff984 */ /* 0x000fe20000000800 */
[----:B------:R-:W-:Y:S01]  /*b0a0*/  @!PT LDS RZ, [RZ] ;  /* 0x00000000fffff984 */ /* 0x000fe20000000800 */
[----:B------:R-:W-:Y:S01]  /*b0b0*/  @!PT LDS RZ, [RZ] ;  /* 0x00000000fffff984 */ /* 0x000fe20000000800 */
[----:B------:R1:W-:Y:S02]  /*b0c0*/  @!P5 LDGSTS.E.BYPASS.LTC128B.128 [R208+0xc000], [R132.64] ;  /* 0x0c00000084d0dfae */ /* 0x0003e4000b901d48 */
[CC--:B------:R-:W-:Y:S02]  /*b0d0*/  @!P3 LEA R224, P1, R225.reuse, R222.reuse, 0x1 ;  /* 0x000000dee1e0b211 */ /* 0x0c0fe400078208ff */
[----:B------:R-:W-:Y:S01]  /*b0e0*/  @P4 STS.128 [R208+0xe000], RZ ;  /* 0x00e000ffd0004388 */ /* 0x000fe20000000c00 */
[CCC-:B------:R-:W-:Y:S02]  /*b0f0*/  @!P5 LEA.HI.X R229, R225.reuse, R221.reuse, R134.reuse, 0x1, P6 ;  /* 0x000000dde1e5d211 */ /* 0x1c0fe400030f0c86 */
        /* <DEDUP_REMOVED lines=42> */
[----:B------:R-:W-:Y:S01]  /*b3a0*/  ISETP.GE.AND P1, PT, R207, 0x2, PT ;  /* 0x00000002cf00780c */ /* 0x000fe20003f26270 */
[----:B------:R-:W-:Y:S02]  /*b3b0*/  IMAD.MOV.U32 R221, RZ, RZ, R133 ;  /* 0x000000ffffdd7224 */ /* 0x000fe400078e0085 */
        /* <DEDUP_REMOVED lines=217> */
[C---:B------:R-:W-:Y:S01]  /*c150*/  IMAD R139, R132.reuse, R133, R139 ;  /* 0x00000085848b7224 */ /* 0x040fe200078e028b */
[----:B------:R-:W-:Y:S04]  /*c160*/  LOP3.LUT R133, RZ, c[0x0][0x2d0], RZ, 0x33, !PT ;  /* 0x0000b400ff857a12 */ /* 0x000fe800078e33ff */
[----:B------:R-:W-:Y:S07]  /*c170*/  ISETP.GT.U32.AND P2, PT, R132, R139, PT ;  /* 0x0000008b8400720c */ /* 0x000fee0003f44070 */
[--C-:B------:R-:W-:Y:S01]  /*c180*/  @!P1 IMAD.IADD R137, R137, 0x1, -R132.reuse ;  /* 0x0000000189899824 */ /* 0x100fe200078e0a84 */
[----:B------:R-:W-:Y:S04]  /*c190*/  @!P1 IADD3 R134, R134, 0x1, RZ ;  /* 0x0000000186869810 */ /* 0x000fe80007ffe0ff */
[-C--:B------:R-:W-:Y:S01]  /*c1a0*/  ISETP.GE.U32.AND P6, PT, R137, R132.reuse, PT ;  /* 0x000000848900720c */ /* 0x080fe20003fc6070 */
[----:B------:R-:W-:Y:S01]  /*c1b0*/  @!P2 IMAD.IADD R139, R139, 0x1, -R132 ;  /* 0x000000018b8ba824 */ /* 0x000fe200078e0a84 */
[----:B------:R-:W-:Y:S02]  /*c1c0*/  @!P2 IADD3 R2, R2, 0x1, RZ ;  /* 0x000000010202a810 */ /* 0x000fe40007ffe0ff */
[----:B------:R-:W-:Y:S02]  /*c1d0*/  ISETP.GE.AND P2, PT, R136, RZ, PT ;  /* 0x000000ff8800720c */ /* 0x000fe40003f46270 */
[----:B------:R-:W-:Y:S07]  /*c1e0*/  ISETP.GE.U32.AND P1, PT, R139, R132, PT ;  /* 0x000000848b00720c */ /* 0x000fee0003f26070 */
        /* <DEDUP_REMOVED lines=23> */
[C---:B------:R-:W-:Y:S01]  /*c360*/  IMAD.WIDE.U32 R138, R132.reuse, c[0x0][0x180], R138 ;  /* 0x00006000848a7a25 */ /* 0x040fe200078e008a */
[----:B------:R-:W-:Y:S03]  /*c370*/  SHF.R.S32.HI R133, RZ, 0x1f, R132 ;  /* 0x0000001fff857819 */ /* 0x000fe60000011484 */
[----:B------:R-:W-:Y:S02]  /*c380*/  IMAD.MOV.U32 R134, RZ, RZ, R138 ;  /* 0x000000ffff867224 */ /* 0x000fe400078e008a */
[----:B------:R-:W-:Y:S04]  /*c390*/  IMAD R133, R133, c[0x0][0x180], RZ ;  /* 0x0000600085857a24 */ /* 0x000fe800078e02ff */
[----:B------:R-:W-:Y:S04]  /*c3a0*/  IMAD R133, R132, c[0x0][0x184], R133 ;  /* 0x0000610084857a24 */ /* 0x000fe800078e0285 */
[----:B------:R-:W-:Y:S02]  /*c3b0*/  IMAD.IADD R2, R139, 0x1, R133 ;  /* 0x000000018b027824 */ /* 0x000fe400078e0285 */
.L_x_2154:
        /* <DEDUP_REMOVED lines=89> */
.L_x_2153:
[----:B------:R-:W-:Y:S01]  /*c950*/  IADD3 R133, R207, -0x1, RZ ;  /* 0xffffffffcf857810 */ /* 0x000fe20007ffe0ff */
[----:B-1----:R-:W-:Y:S03]  /*c960*/  LDSM.16.MT88.4 R148, [R192+0xe800] ;  /* 0x00e80000c094783b */ /* 0x002fe60000004200 */
[----:B------:R-:W-:Y:S04]  /*c970*/  LEA R2, R133, R206, 0x6 ;  /* 0x000000ce85027211 */ /* 0x000fe800078e30ff */
[C---:B------:R-:W-:Y:S01]  /*c980*/  IADD3 R142, R2.reuse, 0x1, RZ ;  /* 0x00000001028e7810 */ /* 0x040fe20007ffe0ff */
[----:B------:R-:W-:Y:S01]  /*c990*/  I2F R147, R2 ;  /* 0x0000000200937306 */ /* 0x000fe20000201400 */
[C---:B------:R-:W-:Y:S01]  /*c9a0*/  IADD3 R145, R2.reuse, 0x8, RZ ;  /* 0x0000000802917810 */ /* 0x040fe20007ffe0ff */
[----:B------:R-:W-:Y:S01]  /*c9b0*/  LDSM.16.MT88.4 R152, [R190+0xe800] ;  /* 0x00e80000be98783b */ /* 0x000fe20000004200 */
[C---:B------:R-:W-:Y:S02]  /*c9c0*/  IADD3 R136, R2.reuse, 0x9, RZ ;  /* 0x0000000902887810 */ /* 0x040fe40007ffe0ff */
[C---:B------:R-:W-:Y:S02]  /*c9d0*/  IADD3 R143, R2.reuse, 0x10, RZ ;  /* 0x00000010028f7810 */ /* 0x040fe40007ffe0ff */
[C---:B------:R-:W-:Y:S02]  /*c9e0*/  IADD3 R139, R2.reuse, 0x18, RZ ;  /* 0x00000018028b7810 */ /* 0x040fe40007ffe0ff */
        /* <DEDUP_REMOVED lines=9> */
[----:B------:R-:W-:Y:S09]  /*ca80*/  IADD3 R133, R2, 0x30, RZ ;  /* 0x0000003002857810 */ /* 0x000ff20007ffe0ff */
[----:B------:R-:W-:Y:S10]  /*ca90*/  I2F R136, R136 ;  /* 0x0000008800887306 */ /* 0x000ff40000201400 */
        /* <DEDUP_REMOVED lines=8> */
[----:B------:R-:W1:Y:S02]  /*cb20*/  I2F R133, R133 ;  /* 0x0000008500857306 */ /* 0x000e640000201400 */
[C---:B-1----:R-:W-:Y:S02]  /*cb30*/  FFMA.FTZ R30, R0.reuse, R133, R30 ;  /* 0x00000085001e7223 */ /* 0x042fe4000001001e */
[CC--:B------:R-:W-:Y:S02]  /*cb40*/  FFMA.FTZ R6, R0.reuse, R147.reuse, R6 ;  /* 0x0000009300067223 */ /* 0x0c0fe40000010006 */
[C---:B------:R-:W-:Y:S02]  /*cb50*/  FFMA.FTZ R4, R0.reuse, R147, R4 ;  /* 0x0000009300047223 */ /* 0x040fe40000010004 */
[CC--:B------:R-:W-:Y:S02]  /*cb60*/  FFMA.FTZ R7, R0.reuse, R142.reuse, R7 ;  /* 0x0000008e00077223 */ /* 0x0c0fe40000010007 */
[----:B------:R-:W-:Y:S01]  /*cb70*/  FFMA.FTZ R5, R0, R142, R5 ;  /* 0x0000008e00057223 */ /* 0x000fe20000010005 */
[----:B------:R-:W-:Y:S01]  /*cb80*/  FMNMX.FTZ R142, R6, R135, !PT ;  /* 0x00000087068e7209 */ /* 0x000fe20007810000 */
[CC--:B------:R-:W-:Y:S02]  /*cb90*/  FFMA.FTZ R10, R0.reuse, R145.reuse, R10 ;  /* 0x00000091000a7223 */ /* 0x0c0fe4000001000a */
[C---:B------:R-:W-:Y:S01]  /*cba0*/  FFMA.FTZ R8, R0.reuse, R145, R8 ;  /* 0x0000009100087223 */ /* 0x040fe20000010008 */
[----:B------:R-:W-:Y:S01]  /*cbb0*/  FMNMX.FTZ R145, R7, R142, !PT ;  /* 0x0000008e07917209 */ /* 0x000fe20007810000 */
[----:B------:R-:W-:Y:S01]  /*cbc0*/  FFMA.FTZ R11, R0, R136, R11 ;  /* 0x00000088000b7223 */ /* 0x000fe2000001000b */
[----:B------:R-:W-:Y:S01]  /*cbd0*/  FMNMX.FTZ R142, R4, R3, !PT ;  /* 0x00000003048e7209 */ /* 0x000fe20007810000 */
[----:B------:R-:W-:Y:S01]  /*cbe0*/  FFMA.FTZ R14, R0, R143, R14 ;  /* 0x0000008f000e7223 */ /* 0x000fe2000001000e */
[----:B------:R-:W-:Y:S01]  /*cbf0*/  FMNMX.FTZ R144, R10, R145, !PT ;  /* 0x000000910a907209 */ /* 0x000fe20007810000 */
[C---:B------:R-:W-:Y:S01]  /*cc00*/  FFMA.FTZ R12, R0.reuse, R143, R12 ;  /* 0x0000008f000c7223 */ /* 0x040fe2000001000c */
[----:B------:R-:W-:Y:S01]  /*cc10*/  FMNMX.FTZ R147, R5, R142, !PT ;  /* 0x0000008e05937209 */ /* 0x000fe20007810000 */
[-C--:B------:R-:W-:Y:S01]  /*cc20*/  FFMA.FTZ R16, R0, R139.reuse, R16 ;  /* 0x0000008b00107223 */ /* 0x080fe20000010010 */
[----:B------:R-:W-:Y:S01]  /*cc30*/  IADD3 R143, R2, 0x38, RZ ;  /* 0x00000038028f7810 */ /* 0x000fe20007ffe0ff */
[C---:B------:R-:W-:Y:S01]  /*cc40*/  FFMA.FTZ R18, R0.reuse, R139, R18 ;  /* 0x0000008b00127223 */ /* 0x040fe20000010012 */
[----:B------:R-:W-:Y:S01]  /*cc50*/  FMNMX.FTZ R145, R11, R144, !PT ;  /* 0x000000900b917209 */ /* 0x000fe20007810000 */
[----:B------:R-:W-:Y:S01]  /*cc60*/  FFMA.FTZ R9, R0, R136, R9 ;  /* 0x0000008800097223 */ /* 0x000fe20000010009 */
[----:B------:R-:W-:Y:S01]  /*cc70*/  FMNMX.FTZ R142, R8, R147, !PT ;  /* 0x00000093088e7209 */ /* 0x000fe20007810000 */
[----:B------:R1:W2:Y:S01]  /*cc80*/  I2F R139, R143 ;  /* 0x0000008f008b7306 */ /* 0x0002a20000201400 */
[-C--:B------:R-:W-:Y:S01]  /*cc90*/  FFMA.FTZ R15, R0, R140.reuse, R15 ;  /* 0x0000008c000f7223 */ /* 0x080fe2000001000f */
[----:B------:R-:W-:Y:S01]  /*cca0*/  IADD3 R136, R2, 0x31, RZ ;  /* 0x0000003102887810 */ /* 0x000fe20007ffe0ff */
[----:B------:R-:W-:Y:S01]  /*ccb0*/  FFMA.FTZ R13, R0, R140, R13 ;  /* 0x0000008c000d7223 */ /* 0x000fe2000001000d */
[----:B------:R-:W-:Y:S01]  /*ccc0*/  FMNMX.FTZ R140, R14, R145, !PT ;  /* 0x000000910e8c7209 */ /* 0x000fe20007810000 */
[C---:B------:R-:W-:Y:S01]  /*ccd0*/  FFMA.FTZ R19, R0.reuse, R138, R19 ;  /* 0x0000008a00137223 */ /* 0x040fe20000010013 */
[----:B------:R-:W-:Y:S01]  /*cce0*/  FMNMX.FTZ R145, R9, R142, !PT ;  /* 0x0000008e09917209 */ /* 0x000fe20007810000 */
[C---:B------:R-:W-:Y:S01]  /*ccf0*/  FFMA.FTZ R17, R0.reuse, R138, R17 ;  /* 0x0000008a00117223 */ /* 0x040fe20000010011 */
[----:B------:R-:W-:Y:S01]  /*cd00*/  FMNMX.FTZ R147, R15, R140, !PT ;  /* 0x0000008c0f937209 */ /* 0x000fe20007810000 */
[----:B------:R-:W-:Y:S01]  /*cd10*/  FFMA.FTZ R22, R0, R141, R22 ;  /* 0x0000008d00167223 */ /* 0x000fe20000010016 */
[----:B------:R-:W-:Y:S01]  /*cd20*/  FMNMX.FTZ R138, R12, R145, !PT ;  /* 0x000000910c8a7209 */ /* 0x000fe20007810000 */
[----:B------:R-:W3:Y:S01]  /*cd30*/  I2F R136, R136 ;  /* 0x0000008800887306 */ /* 0x000ee20000201400 */
[----:B------:R-:W-:Y:S01]  /*cd40*/  FMNMX.FTZ R140, R18, R147, !PT ;  /* 0x00000093128c7209 */ /* 0x000fe20007810000 */
[C---:B------:R-:W-:Y:S01]  /*cd50*/  FFMA.FTZ R23, R0.reuse, R134, R23 ;  /* 0x0000008600177223 */ /* 0x040fe20000010017 */
[----:B------:R-:W-:Y:S01]  /*cd60*/  FMNMX.FTZ R145, R13, R138, !PT ;  /* 0x0000008a0d917209 */ /* 0x000fe20007810000 */
[----:B------:R-:W-:Y:S01]  /*cd70*/  FFMA.FTZ R20, R0, R141, R20 ;  /* 0x0000008d00147223 */ /* 0x000fe20000010014 */
[----:B------:R-:W-:Y:S01]  /*cd80*/  IADD3 R2, R2, 0x39, RZ ;  /* 0x0000003902027810 */ /* 0x000fe20007ffe0ff */
[C---:B------:R-:W-:Y:S01]  /*cd90*/  FFMA.FTZ R26, R0.reuse, R137, R26 ;  /* 0x00000089001a7223 */ /* 0x040fe2000001001a */
[----:B------:R-:W-:Y:S01]  /*cda0*/  FMNMX.FTZ R147, R19, R140, !PT ;  /* 0x0000008c13937209 */ /* 0x000fe20007810000 */
[----:B------:R-:W-:Y:S01]  /*cdb0*/  FFMA.FTZ R21, R0, R134, R21 ;  /* 0x0000008600157223 */ /* 0x000fe20000010015 */
[----:B------:R-:W-:Y:S01]  /*cdc0*/  FMNMX.FTZ R138, R16, R145, !PT ;  /* 0x00000091108a7209 */ /* 0x000fe20007810000 */
[----:B------:R-:W-:Y:S01]  /*cdd0*/  FFMA.FTZ R27, R0, R132, R27 ;  /* 0x00000084001b7223 */ /* 0x000fe2000001001b */
[----:B------:R-:W4:Y:S01]  /*cde0*/  I2F R2, R2 ;  /* 0x0000000200027306 */ /* 0x000f220000201400 */
[----:B------:R-:W-:Y:S01]  /*cdf0*/  FMNMX.FTZ R140, R22, R147, !PT ;  /* 0x00000093168c7209 */ /* 0x000fe20007810000 */
[C---:B------:R-:W-:Y:S01]  /*ce00*/  FFMA.FTZ R24, R0.reuse, R137, R24 ;  /* 0x0000008900187223 */ /* 0x040fe20000010018 */
[----:B------:R-:W-:Y:S01]  /*ce10*/  FMNMX.FTZ R141, R17, R138, !PT ;  /* 0x0000008a118d7209 */ /* 0x000fe20007810000 */
[C---:B------:R-:W-:Y:S01]  /*ce20*/  FFMA.FTZ R25, R0.reuse, R132, R25 ;  /* 0x0000008400197223 */ /* 0x040fe20000010019 */
[----:B-1----:R-:W-:Y:S01]  /*ce30*/  FMNMX.FTZ R143, R23, R140, !PT ;  /* 0x0000008c178f7209 */ /* 0x002fe20007810000 */
[----:B------:R-:W-:Y:S01]  /*ce40*/  FFMA.FTZ R28, R0, R133, R28 ;  /* 0x00000085001c7223 */ /* 0x000fe2000001001c */
[----:B------:R-:W-:Y:S01]  /*ce50*/  FMNMX.FTZ R134, R20, R141, !PT ;  /* 0x0000008d14867209 */ /* 0x000fe20007810000 */
[----:B--2---:R-:W-:Y:S01]  /*ce60*/  FFMA.FTZ R34, R0, R139, R34 ;  /* 0x0000008b00227223 */ /* 0x004fe20000010022 */
[----:B------:R-:W-:Y:S01]  /*ce70*/  FMNMX.FTZ R138, R26, R143, !PT ;  /* 0x0000008f1a8a7209 */ /* 0x000fe20007810000 */
[C---:B------:R-:W-:Y:S01]  /*ce80*/  FFMA.FTZ R32, R0.reuse, R139, R32 ;  /* 0x0000008b00207223 */ /* 0x040fe20000010020 */
[----:B------:R-:W-:Y:S01]  /*ce90*/  FMNMX.FTZ R137, R21, R134, !PT ;  /* 0x0000008615897209 */ /* 0x000fe20007810000 */
[----:B------:R-:W-:Y:S01]  /*cea0*/  LDSM.16.MT88.4 R144, [R189+0xc000] ;  /* 0x00c00000bd90783b */ /* 0x000fe20000004200 */
[----:B------:R-:W-:Y:S01]  /*ceb0*/  FMNMX.FTZ R141, R27, R138, !PT ;  /* 0x0000008a1b8d7209 */ /* 0x000fe20007810000 */
[-C--:B---3--:R-:W-:Y:S01]  /*cec0*/  FFMA.FTZ R31, R0, R136.reuse, R31 ;  /* 0x00000088001f7223 */ /* 0x088fe2000001001f */
[----:B------:R-:W-:Y:S01]  /*ced0*/  FMNMX.FTZ R132, R24, R137, !PT ;  /* 0x0000008918847209 */ /* 0x000fe20007810000 */
[----:B------:R-:W-:Y:S01]  /*cee0*/  FFMA.FTZ R29, R0, R136, R29 ;  /* 0x00000088001d7223 */ /* 0x000fe2000001001d */
[----:B------:R-:W-:Y:S02]  /*cef0*/  FMNMX.FTZ R134, R30, R141, !PT ;  /* 0x0000008d1e867209 */ /* 0x000fe40007810000 */
[----:B------:R-:W-:Y:S01]  /*cf00*/  FMNMX.FTZ R137, R25, R132, !PT ;  /* 0x0000008419897209 */ /* 0x000fe20007810000 */
[----:B------:R-:W-:Y:S01]  /*cf10*/  LDSM.16.MT88.4 R140, [R190+0xc000] ;  /* 0x00c00000be8c783b */ /* 0x000fe20000004200 */
[----:B------:R-:W-:Y:S02]  /*cf20*/  FMNMX.FTZ R133, R31, R134, !PT ;  /* 0x000000861f857209 */ /* 0x000fe40007810000 */
[----:B------:R-:W-:Y:S01]  /*cf30*/  FMNMX.FTZ R134, R28, R137, !PT ;  /* 0x000000891c867209 */ /* 0x000fe20007810000 */
[-C--:B----4-:R-:W-:Y:S01]  /*cf40*/  FFMA.FTZ R35, R0, R2.reuse, R35 ;  /* 0x0000000200237223 */ /* 0x090fe20000010023 */
[----:B------:R-:W-:Y:S01]  /*cf50*/  FMNMX.FTZ R132, R34, R133, !PT ;  /* 0x0000008522847209 */ /* 0x000fe20007810000 */
[----:B------:R-:W-:Y:S01]  /*cf60*/  FFMA.FTZ R33, R0, R2, R33 ;  /* 0x0000000200217223 */ /* 0x000fe20000010021 */
[----:B------:R-:W-:Y:S02]  /*cf70*/  FMNMX.FTZ R133, R29, R134, !PT ;  /* 0x000000861d857209 */ /* 0x000fe40007810000 */
[----:B------:R-:W-:Y:S02]  /*cf80*/  FMNMX.FTZ R139, R35, R132, !PT ;  /* 0x00000084238b7209 */ /* 0x000fe40007810000 */
[----:B------:R-:W-:Y:S03]  /*cf90*/  FMNMX.FTZ R132, R32, R133, !PT ;  /* 0x0000008520847209 */ /* 0x000fe60007810000 */
[----:B------:R-:W1:Y:S01]  /*cfa0*/  SHFL.BFLY PT, R2, R139, 0x2, 0x1f ;  /* 0x0c401f008b027f89 */ /* 0x000e6200000e0000 */
[----:B------:R-:W-:Y:S07]  /*cfb0*/  FMNMX.FTZ R138, R33, R132, !PT ;  /* 0x00000084218a7209 */ /* 0x000fee0007810000 */
[----:B------:R-:W2:Y:S01]  /*cfc0*/  SHFL.BFLY PT, R133, R138, 0x2, 0x1f ;  /* 0x0c401f008a857f89 */ /* 0x000ea200000e0000 */
        /* <DEDUP_REMOVED lines=13> */
[----:B------:R-:W1:Y:S01]  /*d0a0*/  LDSM.16.MT88.4 R136, [R192+0xc000] ;  /* 0x00c00000c088783b */ /* 0x000e620000004200 */
[----:B------:R-:W-:Y:S02]  /*d0b0*/  FADD.FTZ R134, -R133, R3 ;  /* 0x0000000385867221 */ /* 0x000fe40000010100 */
[--C-:B------:R-:W-:Y:S01]  /*d0c0*/  FFMA.FTZ R165, R6, c[0x0][0x23c], -R167.reuse ;  /* 0x00008f0006a57a23 */ /* 0x100fe200000108a7 */
[----:B------:R-:W-:Y:S01]  /*d0d0*/  FSEL R166, R166, RZ, P1 ;  /* 0x000000ffa6a67208 */ /* 0x000fe20000800000 */
[--C-:B------:R-:W-:Y:S01]  /*d0e0*/  FFMA.FTZ R160, R7, c[0x0][0x23c], -R167.reuse ;  /* 0x00008f0007a07a23 */ /* 0x100fe200000108a7 */
[----:B------:R-:W2:Y:S01]  /*d0f0*/  MUFU.EX2 R2, R2 ;  /* 0x0000000200027308 */ /* 0x000ea20000000800 */
[--C-:B------:R-:W-:Y:S01]  /*d100*/  FFMA.FTZ R135, R10, c[0x0][0x23c], -R167.reuse ;  /* 0x00008f000a877a23 */ /* 0x100fe200000108a7 */
[----:B------:R-:W-:Y:S01]  /*d110*/  ISETP.GT.AND P1, PT, R207, 0x1, PT ;  /* 0x00000001cf00780c */ /* 0x000fe20003f24270 */
[--C-:B------:R-:W-:Y:S02]  /*d120*/  FFMA.FTZ R164, R4, c[0x0][0x23c], -R166.reuse ;  /* 0x00008f0004a47a23 */ /* 0x100fe400000108a6 */
[--C-:B------:R-:W-:Y:S02]  /*d130*/  FFMA.FTZ R163, R5, c[0x0][0x23c], -R166.reuse ;  /* 0x00008f0005a37a23 */ /* 0x100fe400000108a6 */
[--C-:B------:R-:W-:Y:S02]  /*d140*/  FFMA.FTZ R162, R8, c[0x0][0x23c], -R166.reuse ;  /* 0x00008f0008a27a23 */ /* 0x100fe400000108a6 */
[--C-:B------:R-:W-:Y:S01]  /*d150*/  FFMA.FTZ R161, R9, c[0x0][0x23c], -R166.reuse ;  /* 0x00008f0009a17a23 */ /* 0x100fe200000108a6 */
[----:B------:R-:W-:Y:S01]  /*d160*/  MUFU.EX2 R165, R165 ;  /* 0x000000a500a57308 */ /* 0x000fe20000000800 */
[----:B------:R-:W-:Y:S02]  /*d170*/  FMUL.FTZ R3, R134, c[0x0][0x23c] ;  /* 0x00008f0086037a20 */ /* 0x000fe40000410000 */
[--C-:B------:R-:W-:Y:S02]  /*d180*/  FFMA.FTZ R134, R11, c[0x0][0x23c], -R167.reuse ;  /* 0x00008f000b867a23 */ /* 0x100fe400000108a7 */
[--C-:B------:R-:W-:Y:S02]  /*d190*/  FFMA.FTZ R223, R30, c[0x0][0x23c], -R167.reuse ;  /* 0x00008f001edf7a23 */ /* 0x100fe400000108a7 */
[--C-:B------:R-:W-:Y:S02]  /*d1a0*/  FFMA.FTZ R224, R31, c[0x0][0x23c], -R167.reuse ;  /* 0x00008f001fe07a23 */ /* 0x100fe400000108a7 */
[--C-:B------:R-:W-:Y:S01]  /*d1b0*/  FFMA.FTZ R225, R34, c[0x0][0x23c], -R167.reuse ;  /* 0x00008f0022e17a23 */ /* 0x100fe200000108a7 */
[----:B------:R-:W3:Y:S01]  /*d1c0*/  MUFU.EX2 R3, R3 ;  /* 0x0000000300037308 */ /* 0x000ee20000000800 */
[--C-:B------:R-:W-:Y:S02]  /*d1d0*/  FFMA.FTZ R227, R28, c[0x0][0x23c], -R166.reuse ;  /* 0x00008f001ce37a23 */ /* 0x100fe400000108a6 */
[--C-:B------:R-:W-:Y:S02]  /*d1e0*/  FFMA.FTZ R228, R29, c[0x0][0x23c], -R166.reuse ;  /* 0x00008f001de47a23 */ /* 0x100fe400000108a6 */
[C---:B--2---:R-:W-:Y:S01]  /*d1f0*/  FMUL.FTZ R6, R2.reuse, R130 ;  /* 0x0000008202067220 */ /* 0x044fe20000410000 */
[----:B------:R-:W-:Y:S01]  /*d200*/  LDSM.16.MT88.4 R28, [R190+0xd800] ;  /* 0x00d80000be1c783b */ /* 0x000fe20000004200 */
[C---:B------:R-:W-:Y:S02]  /*d210*/  FMUL.FTZ R7, R2.reuse, R131 ;  /* 0x0000008302077220 */ /* 0x040fe40000410000 */
[C---:B------:R-:W-:Y:S01]  /*d220*/  FMUL.FTZ R10, R2.reuse, R126 ;  /* 0x0000007e020a7220 */ /* 0x040fe20000410000 */
[----:B------:R-:W2:Y:S01]  /*d230*/  MUFU.EX2 R160, R160 ;  /* 0x000000a000a07308 */ /* 0x000ea20000000800 */
[C---:B------:R-:W-:Y:S02]  /*d240*/  FMUL.FTZ R11, R2.reuse, R127 ;  /* 0x0000007f020b7220 */ /* 0x040fe40000410000 */
[C---:B------:R-:W-:Y:S02]  /*d250*/  FMUL.FTZ R38, R2.reuse, R38 ;  /* 0x0000002602267220 */ /* 0x040fe40000410000 */
[C---:B------:R-:W-:Y:S02]  /*d260*/  FMUL.FTZ R39, R2.reuse, R39 ;  /* 0x0000002702277220 */ /* 0x040fe40000410000 */
[C---:B------:R-:W-:Y:S02]  /*d270*/  FMUL.FTZ R42, R2.reuse, R42 ;  /* 0x0000002a022a7220 */ /* 0x040fe40000410000 */
[----:B------:R-:W-:Y:S01]  /*d280*/  FMUL.FTZ R43, R2, R43 ;  /* 0x0000002b022b7220 */ /* 0x000fe20000410000 */
[----:B------:R-:W-:Y:S01]  /*d290*/  MUFU.EX2 R135, R135 ;  /* 0x0000008700877308 */ /* 0x000fe20000000800 */
[--C-:B------:R-:W-:Y:S02]  /*d2a0*/  FFMA.FTZ R229, R32, c[0x0][0x23c], -R166.reuse ;  /* 0x00008f0020e57a23 */ /* 0x100fe400000108a6 */
[----:B------:R-:W-:Y:S02]  /*d2b0*/  FMUL.FTZ R46, R2, R46 ;  /* 0x0000002e022e7220 */ /* 0x000fe40000410000 */
[C---:B---3--:R-:W-:Y:S02]  /*d2c0*/  FMUL.FTZ R4, R3.reuse, R128 ;  /* 0x0000008003047220 */ /* 0x048fe40000410000 */
[C---:B------:R-:W-:Y:S02]  /*d2d0*/  FMUL.FTZ R5, R3.reuse, R129 ;  /* 0x0000008103057220 */ /* 0x040fe40000410000 */
[C---:B------:R-:W-:Y:S01]  /*d2e0*/  FMUL.FTZ R8, R3.reuse, R124 ;  /* 0x0000007c03087220 */ /* 0x040fe20000410000 */
[----:B------:R-:W3:Y:S01]  /*d2f0*/  MUFU.EX2 R134, R134 ;  /* 0x0000008600867308 */ /* 0x000ee20000000800 */
[C---:B------:R-:W-:Y:S02]  /*d300*/  FMUL.FTZ R9, R3.reuse, R125 ;  /* 0x0000007d03097220 */ /* 0x040fe40000410000 */
[----:B------:R-:W4:Y:S01]  /*d310*/  LDSM.16.MT88.4 R124, [R188+0xc000] ;  /* 0x00c00000bc7c783b */ /* 0x000f220000004200 */
[----:B--2---:R-:W-:Y:S01]  /*d320*/  F2FP.PACK_AB R129, R160, R165 ;  /* 0x000000a5a081723e */ /* 0x004fe200000000ff */
[C---:B------:R-:W-:Y:S02]  /*d330*/  FMUL.FTZ R36, R3.reuse, R36 ;  /* 0x0000002403247220 */ /* 0x040fe40000410000 */
[C---:B------:R-:W-:Y:S02]  /*d340*/  FMUL.FTZ R37, R3.reuse, R37 ;  /* 0x0000002503257220 */ /* 0x040fe40000410000 */
[C---:B------:R-:W-:Y:S01]  /*d350*/  FMUL.FTZ R40, R3.reuse, R40 ;  /* 0x0000002803287220 */ /* 0x040fe20000410000 */
[----:B------:R-:W-:Y:S01]  /*d360*/  MUFU.EX2 R164, R164 ;  /* 0x000000a400a47308 */ /* 0x000fe20000000800 */
[C---:B------:R-:W-:Y:S02]  /*d370*/  FMUL.FTZ R41, R3.reuse, R41 ;  /* 0x0000002903297220 */ /* 0x040fe40000410000 */
[C---:B------:R-:W-:Y:S02]  /*d380*/  FMUL.FTZ R47, R2.reuse, R47 ;  /* 0x0000002f022f7220 */ /* 0x040fe40000410000 */
[C---:B------:R-:W-:Y:S02]  /*d390*/  FMUL.FTZ R44, R3.reuse, R44 ;  /* 0x0000002c032c7220 */ /* 0x040fe40000410000 */
[C---:B------:R-:W-:Y:S02]  /*d3a0*/  FMUL.FTZ R45, R3.reuse, R45 ;  /* 0x0000002d032d7220 */ /* 0x040fe40000410000 */
[C---:B------:R-:W-:Y:S01]  /*d3b0*/  FMUL.FTZ R50, R2.reuse, R50 ;  /* 0x0000003202327220 */ /* 0x040fe20000410000 */
[----:B------:R-:W2:Y:S01]  /*d3c0*/  MUFU.EX2 R163, R163 ;  /* 0x000000a300a37308 */ /* 0x000ea20000000800 */
[----:B------:R-:W-:Y:S02]  /*d3d0*/  FMUL.FTZ R51, R2, R51 ;  /* 0x0000003302337220 */ /* 0x000fe40000410000 */
[C---:B------:R-:W-:Y:S01]  /*d3e0*/  FMUL.FTZ R48, R3.reuse, R48 ;  /* 0x0000003003307220 */ /* 0x040fe20000410000 */
[----:B---3--:R-:W-:Y:S01]  /*d3f0*/  F2FP.PACK_AB R131, R134, R135 ;  /* 0x000000878683723e */ /* 0x008fe200000000ff */
        /* <DEDUP_REMOVED lines=9> */
[----:B------:R-:W3:Y:S01]  /*d490*/  MUFU.EX2 R161, R161 ;  /* 0x000000a100a17308 */ /* 0x000ee20000000800 */
[----:B------:R-:W-:Y:S02]  /*d4a0*/  FMUL.FTZ R57, R3, R57 ;  /* 0x0000003903397220 */ /* 0x000fe40000410000 */
[C---:B------:R-:W-:Y:S01]  /*d4b0*/  FMUL.FTZ R62, R2.reuse, R62 ;  /* 0x0000003e023e7220 */ /* 0x040fe20000410000 */
        /* <DEDUP_REMOVED lines=13> */
[----:B---3--:R-:W-:Y:S01]  /*d590*/  F2FP.PACK_AB R130, R161, R162 ;  /* 0x000000a2a182723e */ /* 0x008fe200000000ff */
[C---:B------:R-:W-:Y:S02]  /*d5a0*/  FMUL.FTZ R69, R3.reuse, R69 ;  /* 0x0000004503457220 */ /* 0x040fe40000410000 */
[C---:B------:R-:W-:Y:S02]  /*d5b0*/  FMUL.FTZ R74, R2.reuse, R74 ;  /* 0x0000004a024a7220 */ /* 0x040fe40000410000 */
[C---:B------:R-:W-:Y:S01]  /*d5c0*/  FMUL.FTZ R75, R2.reuse, R75 ;  /* 0x0000004b024b7220 */ /* 0x040fe20000410000 */
[----:B------:R-:W-:Y:S01]  /*d5d0*/  MUFU.EX2 R225, R225 ;  /* 0x000000e100e17308 */ /* 0x000fe20000000800 */
[C---:B-1----:R-:W-:Y:S05]  /*d5e0*/  HMMA.16816.F32 R4, R128.reuse, R136, R4 ;  /* 0x000000888004723c */ /* 0x042fea0000001804 */
[C---:B------:R-:W-:Y:S02]  /*d5f0*/  FMUL.FTZ R72, R3.reuse, R72 ;  /* 0x0000004803487220 */ /* 0x040fe40000410000 */
[C---:B------:R-:W-:Y:S01]  /*d600*/  FMUL.FTZ R73, R3.reuse, R73 ;  /* 0x0000004903497220 */ /* 0x040fe20000410000 */
[C---:B------:R-:W-:Y:S01]  /*d610*/  HMMA.16816.F32 R8, R128.reuse, R138, R8 ;  /* 0x0000008a8008723c */ /* 0x040fe20000001808 */
[----:B------:R-:W1:Y:S01]  /*d620*/  LDSM.16.MT88.4 R136, [R192+0xe000] ;  /* 0x00e00000c088783b */ /* 0x000e620000004200 */
[----:B------:R-:W-:Y:S02]  /*d630*/  MUFU.EX2 R227, R227 ;  /* 0x000000e300e37308 */ /* 0x000fe40000000800 */
[C---:B------:R-:W-:Y:S02]  /*d640*/  FMUL.FTZ R78, R2.reuse, R78 ;  /* 0x0000004e024e7220 */ /* 0x040fe40000410000 */
[C---:B------:R-:W-:Y:S02]  /*d650*/  FMUL.FTZ R79, R2.reuse, R79 ;  /* 0x0000004f024f7220 */ /* 0x040fe40000410000 */
[C---:B------:R-:W-:Y:S04]  /*d660*/  HMMA.16816.F32 R36, R128.reuse, R140, R36 ;  /* 0x0000008c8024723c */ /* 0x040fe80000001824 */
[C---:B------:R-:W-:Y:S01]  /*d670*/  FMUL.FTZ R76, R3.reuse, R76 ;  /* 0x0000004c034c7220 */ /* 0x040fe20000410000 */
[----:B------:R-:W-:Y:S01]  /*d680*/  MUFU.EX2 R228, R228 ;  /* 0x000000e400e47308 */ /* 0x000fe20000000800 */
[C---:B------:R-:W-:Y:S02]  /*d690*/  FMUL.FTZ R77, R3.reuse, R77 ;  /* 0x0000004d034d7220 */ /* 0x040fe40000410000 */
[C---:B------:R-:W-:Y:S01]  /*d6a0*/  HMMA.16816.F32 R40, R128.reuse, R142, R40 ;  /* 0x0000008e8028723c */ /* 0x040fe20000001828 */
[----:B------:R-:W2:Y:S03]  /*d6b0*/  LDSM.16.MT88.4 R140, [R190+0xe000] ;  /* 0x00e00000be8c783b */ /* 0x000ea60000004200 */
[C---:B------:R-:W-:Y:S02]  /*d6c0*/  FMUL.FTZ R82, R2.reuse, R82 ;  /* 0x0000005202527220 */ /* 0x040fe40000410000 */
[C---:B------:R-:W-:Y:S01]  /*d6d0*/  FMUL.FTZ R83, R2.reuse, R83 ;  /* 0x0000005302537220 */ /* 0x040fe20000410000 */
[----:B------:R-:W-:Y:S01]  /*d6e0*/  MUFU.EX2 R229, R229 ;  /* 0x000000e500e57308 */ /* 0x000fe20000000800 */
[C---:B------:R-:W-:Y:S04]  /*d6f0*/  HMMA.16816.F32 R44, R128.reuse, R144, R44 ;  /* 0x00000090802c723c */ /* 0x040fe8000000182c */
[C---:B------:R-:W-:Y:S02]  /*d700*/  FMUL.FTZ R80, R3.reuse, R80 ;  /* 0x0000005003507220 */ /* 0x040fe40000410000 */
[C---:B------:R-:W-:Y:S02]  /*d710*/  FMUL.FTZ R81, R3.reuse, R81 ;  /* 0x0000005103517220 */ /* 0x040fe40000410000 */
[C---:B------:R-:W-:Y:S01]  /*d720*/  HMMA.16816.F32 R48, R128.reuse, R146, R48 ;  /* 0x000000928030723c */ /* 0x040fe20000001830 */
[----:B------:R-:W-:Y:S03]  /*d730*/  LDSM.16.MT88.4 R144, [R188+0xc800] ;  /* 0x00c80000bc90783b */ /* 0x000fe60000004200 */
[C---:B------:R-:W-:Y:S02]  /*d740*/  FMUL.FTZ R86, R2.reuse, R86 ;  /* 0x0000005602567220 */ /* 0x040fe40000410000 */
[C---:B------:R-:W-:Y:S02]  /*d750*/  FMUL.FTZ R87, R2.reuse, R87 ;  /* 0x0000005702577220 */ /* 0x040fe40000410000 */
[C---:B----4-:R-:W-:Y:S04]  /*d760*/  HMMA.16816.F32 R52, R128.reuse, R124, R52 ;  /* 0x0000007c8034723c */ /* 0x050fe80000001834 */
[C---:B------:R-:W-:Y:S02]  /*d770*/  FMUL.FTZ R84, R3.reuse, R84 ;  /* 0x0000005403547220 */ /* 0x040fe40000410000 */
[C---:B------:R-:W-:Y:S02]  /*d780*/  FMUL.FTZ R85, R3.reuse, R85 ;  /* 0x0000005503557220 */ /* 0x040fe40000410000 */
[C---:B------:R-:W-:Y:S01]  /*d790*/  HMMA.16816.F32 R56, R128.reuse, R126, R56 ;  /* 0x0000007e8038723c */ /* 0x040fe20000001838 */
[----:B------:R-:W3:Y:S03]  /*d7a0*/  LDSM.16.MT88.4 R124, [R189+0xe000] ;  /* 0x00e00000bd7c783b */ /* 0x000ee60000004200 */
[C---:B------:R-:W-:Y:S02]  /*d7b0*/  FMUL.FTZ R90, R2.reuse, R90 ;  /* 0x0000005a025a7220 */ /* 0x040fe40000410000 */
[C---:B------:R-:W-:Y:S02]  /*d7c0*/  FMUL.FTZ R91, R2.reuse, R91 ;  /* 0x0000005b025b7220 */ /* 0x040fe40000410000 */
[C---:B-1----:R-:W-:Y:S04]  /*d7d0*/  HMMA.16816.F32 R60, R128.reuse, R136, R60 ;  /* 0x00000088803c723c */ /* 0x042fe8000000183c */
[C---:B------:R-:W-:Y:S02]  /*d7e0*/  FMUL.FTZ R88, R3.reuse, R88 ;  /* 0x0000005803587220 */ /* 0x040fe40000410000 */
[C---:B------:R-:W-:Y:S02]  /*d7f0*/  FMUL.FTZ R89, R3.reuse, R89 ;  /* 0x0000005903597220 */ /* 0x040fe40000410000 */
[C---:B------:R-:W-:Y:S01]  /*d800*/  HMMA.16816.F32 R64, R128.reuse, R138, R64 ;  /* 0x0000008a8040723c */ /* 0x040fe20000001840 */
[----:B------:R-:W1:Y:S03]  /*d810*/  LDSM.16.MT88.4 R136, [R188+0xe000] ;  /* 0x00e00000bc88783b */ /* 0x000e660000004200 */
[C---:B------:R-:W-:Y:S02]  /*d820*/  FMUL.FTZ R94, R2.reuse, R94 ;  /* 0x0000005e025e7220 */ /* 0x040fe40000410000 */
[C---:B------:R-:W-:Y:S02]  /*d830*/  FMUL.FTZ R95, R2.reuse, R95 ;  /* 0x0000005f025f7220 */ /* 0x040fe40000410000 */
[C---:B--2---:R-:W-:Y:S04]  /*d840*/  HMMA.16816.F32 R68, R128.reuse, R140, R68 ;  /* 0x0000008c8044723c */ /* 0x044fe80000001844 */
[C---:B------:R-:W-:Y:S02]  /*d850*/  FMUL.FTZ R92, R3.reuse, R92 ;  /* 0x0000005c035c7220 */ /* 0x040fe40000410000 */
[C---:B------:R-:W-:Y:S02]  /*d860*/  FMUL.FTZ R93, R3.reuse, R93 ;  /* 0x0000005d035d7220 */ /* 0x040fe40000410000 */
[C---:B------:R-:W-:Y:S01]  /*d870*/  HMMA.16816.F32 R72, R128.reuse, R142, R72 ;  /* 0x0000008e8048723c */ /* 0x040fe20000001848 */
[----:B------:R-:W2:Y:S03]  /*d880*/  LDSM.16.MT88.4 R140, [R192+0x10000] ;  /* 0x01000000c08c783b */ /* 0x000ea60000004200 */
[C---:B------:R-:W-:Y:S02]  /*d890*/  FMUL.FTZ R98, R2.reuse, R98 ;  /* 0x0000006202627220 */ /* 0x040fe40000410000 */
[C---:B------:R-:W-:Y:S02]  /*d8a0*/  FMUL.FTZ R99, R2.reuse, R99 ;  /* 0x0000006302637220 */ /* 0x040fe40000410000 */
[C---:B------:R-:W-:Y:S01]  /*d8b0*/  FMUL.FTZ R96, R3.reuse, R96 ;  /* 0x0000006003607220 */ /* 0x040fe20000410000 */
[C---:B---3--:R-:W-:Y:S03]  /*d8c0*/  HMMA.16816.F32 R76, R128.reuse, R124, R76 ;  /* 0x0000007c804c723c */ /* 0x048fe6000000184c */
[C---:B------:R-:W-:Y:S02]  /*d8d0*/  FMUL.FTZ R97, R3.reuse, R97 ;  /* 0x0000006103617220 */ /* 0x040fe40000410000 */
[C---:B------:R-:W-:Y:S02]  /*d8e0*/  FMUL.FTZ R102, R2.reuse, R102 ;  /* 0x0000006602667220 */ /* 0x040fe40000410000 */
[C---:B------:R-:W-:Y:S01]  /*d8f0*/  FMUL.FTZ R103, R2.reuse, R103 ;  /* 0x0000006702677220 */ /* 0x040fe20000410000 */
[C---:B------:R-:W-:Y:S01]  /*d900*/  HMMA.16816.F32 R80, R128.reuse, R126, R80 ;  /* 0x0000007e8050723c */ /* 0x040fe20000001850 */
[----:B------:R-:W3:Y:S03]  /*d910*/  LDSM.16.MT88.4 R124, [R190+0x10000] ;  /* 0x01000000be7c783b */ /* 0x000ee60000004200 */
[C---:B------:R-:W-:Y:S02]  /*d920*/  FMUL.FTZ R100, R3.reuse, R100 ;  /* 0x0000006403647220 */ /* 0x040fe40000410000 */
[C---:B------:R-:W-:Y:S02]  /*d930*/  FMUL.FTZ R101, R3.reuse, R101 ;  /* 0x0000006503657220 */ /* 0x040fe40000410000 */
[C---:B-1----:R-:W-:Y:S04]  /*d940*/  HMMA.16816.F32 R84, R128.reuse, R136, R84 ;  /* 0x000000888054723c */ /* 0x042fe80000001854 */
[C---:B------:R-:W-:Y:S02]  /*d950*/  FMUL.FTZ R106, R2.reuse, R106 ;  /* 0x0000006a026a7220 */ /* 0x040fe40000410000 */
[----:B------:R-:W-:Y:S02]  /*d960*/  FMUL.FTZ R107, R2, R107 ;  /* 0x0000006b026b7220 */ /* 0x000fe40000410000 */
[C---:B------:R-:W-:Y:S01]  /*d970*/  HMMA.16816.F32 R88, R128.reuse, R138, R88 ;  /* 0x0000008a8058723c */ /* 0x040fe20000001858 */
[----:B------:R-:W1:Y:S03]  /*d980*/  LDSM.16.MT88.4 R136, [R189+0x10000] ;  /* 0x01000000bd88783b */ /* 0x000e660000004200 */
[C---:B------:R-:W-:Y:S02]  /*d990*/  FMUL.FTZ R104, R3.reuse, R104 ;  /* 0x0000006803687220 */ /* 0x040fe40000410000 */
[----:B------:R-:W-:Y:S02]  /*d9a0*/  FMUL.FTZ R105, R3, R105 ;  /* 0x0000006903697220 */ /* 0x000fe40000410000 */
[C---:B--2---:R-:W-:Y:S04]  /*d9b0*/  HMMA.16816.F32 R92, R128.reuse, R140, R92 ;  /* 0x0000008c805c723c */ /* 0x044fe8000000185c */
[--C-:B------:R-:W-:Y:S02]  /*d9c0*/  FFMA.FTZ R168, R14, c[0x0][0x23c], -R167.reuse ;  /* 0x00008f000ea87a23 */ /* 0x100fe400000108a7 */
[C---:B------:R-:W-:Y:S02]  /*d9d0*/  FMUL.FTZ R14, R2.reuse, R122 ;  /* 0x0000007a020e7220 */ /* 0x040fe40000410000 */
[C---:B------:R-:W-:Y:S01]  /*d9e0*/  HMMA.16816.F32 R96, R128.reuse, R142, R96 ;  /* 0x0000008e8060723c */ /* 0x040fe20000001860 */
[----:B------:R-:W2:Y:S01]  /*d9f0*/  LDSM.16.MT88.4 R140, [R188+0x10000] ;  /* 0x01000000bc8c783b */ /* 0x000ea20000004200 */
[----:B------:R-:W-:Y:S02]  /*da00*/  MUFU.EX2 R168, R168 ;  /* 0x000000a800a87308 */ /* 0x000fe40000000800 */
[--C-:B------:R-:W-:Y:S02]  /*da10*/  FFMA.FTZ R169, R15, c[0x0][0x23c], -R167.reuse ;  /* 0x00008f000fa97a23 */ /* 0x100fe400000108a7 */
[----:B------:R-:W-:Y:S02]  /*da20*/  FMUL.FTZ R15, R2, R123 ;  /* 0x0000007b020f7220 */ /* 0x000fe40000410000 */
[--C-:B------:R-:W-:Y:S01]  /*da30*/  FFMA.FTZ R172, R12, c[0x0][0x23c], -R166.reuse ;  /* 0x00008f000cac7a23 */ /* 0x100fe200000108a6 */
[C---:B---3--:R-:W-:Y:S03]  /*da40*/  HMMA.16816.F32 R100, R128.reuse, R124, R100 ;  /* 0x0000007c8064723c */ /* 0x048fe60000001864 */
[----:B------:R-:W-:Y:S01]  /*da50*/  FMUL.FTZ R12, R3, R120 ;  /* 0x00000078030c7220 */ /* 0x000fe20000410000 */
[----:B------:R-:W3:Y:S01]  /*da60*/  MUFU.EX2 R169, R169 ;  /* 0x000000a900a97308 */ /* 0x000ee20000000800 */
[--C-:B------:R-:W-:Y:S02]  /*da70*/  FFMA.FTZ R173, R13, c[0x0][0x23c], -R166.reuse ;  /* 0x00008f000dad7a23 */ /* 0x100fe400000108a6 */
[C---:B------:R-:W-:Y:S01]  /*da80*/  FMUL.FTZ R13, R3.reuse, R121 ;  /* 0x00000079030d7220 */ /* 0x040fe20000410000 */
[C---:B------:R-:W-:Y:S01]  /*da90*/  HMMA.16816.F32 R104, R128.reuse, R126, R104 ;  /* 0x0000007e8068723c */ /* 0x040fe20000001868 */
[----:B------:R-:W4:Y:S03]  /*daa0*/  LDSM.16.MT88.4 R120, [R192+0xc800] ;  /* 0x00c80000c078783b */ /* 0x000f260000004200 */
[C---:B------:R-:W-:Y:S02]  /*dab0*/  FMUL.FTZ R110, R2.reuse, R110 ;  /* 0x0000006e026e7220 */ /* 0x040fe40000410000 */
[----:B------:R-:W-:Y:S01]  /*dac0*/  FMUL.FTZ R111, R2, R111 ;  /* 0x0000006f026f7220 */ /* 0x000fe20000410000 */
[----:B------:R-:W-:Y:S01]  /*dad0*/  MUFU.EX2 R172, R172 ;  /* 0x000000ac00ac7308 */ /* 0x000fe20000000800 */
[C---:B------:R-:W-:Y:S01]  /*dae0*/  FMUL.FTZ R108, R3.reuse, R108 ;  /* 0x0000006c036c7220 */ /* 0x040fe20000410000 */
[----:B------:R-:W5:Y:S03]  /*daf0*/  LDSM.16.MT88.4 R124, [R190+0xc800] ;  /* 0x00c80000be7c783b */ /* 0x000f660000004200 */
[----:B------:R-:W-:Y:S02]  /*db00*/  FMUL.FTZ R109, R3, R109 ;  /* 0x0000006d036d7220 */ /* 0x000fe40000410000 */
[--C-:B------:R-:W-:Y:S02]  /*db10*/  FFMA.FTZ R170, R18, c[0x0][0x23c], -R167.reuse ;  /* 0x00008f0012aa7a23 */ /* 0x100fe400000108a7 */
[----:B------:R-:W-:Y:S01]  /*db20*/  FFMA.FTZ R171, R19, c[0x0][0x23c], -R167 ;  /* 0x00008f0013ab7a23 */ /* 0x000fe200000108a7 */
[----:B------:R-:W4:Y:S01]  /*db30*/  MUFU.EX2 R173, R173 ;  /* 0x000000ad00ad7308 */ /* 0x000f220000000800 */
[--C-:B------:R-:W-:Y:S01]  /*db40*/  FFMA.FTZ R174, R16, c[0x0][0x23c], -R166.reuse ;  /* 0x00008f0010ae7a23 */ /* 0x100fe200000108a6 */
[C---:B-1----:R-:W-:Y:S03]  /*db50*/  HMMA.16816.F32 R108, R128.reuse, R136, R108 ;  /* 0x00000088806c723c */ /* 0x042fe6000000186c */
[----:B------:R-:W-:Y:S02]  /*db60*/  FFMA.FTZ R175, R17, c[0x0][0x23c], -R166 ;  /* 0x00008f0011af7a23 */ /* 0x000fe400000108a6 */
[C---:B------:R-:W-:Y:S02]  /*db70*/  FMUL.FTZ R18, R2.reuse, R118 ;  /* 0x0000007602127220 */ /* 0x040fe40000410000 */
[C---:B------:R-:W-:Y:S01]  /*db80*/  FMUL.FTZ R19, R2.reuse, R119 ;  /* 0x0000007702137220 */ /* 0x040fe20000410000 */
[C---:B------:R-:W-:Y:S01]  /*db90*/  HMMA.16816.F32 R12, R128.reuse, R138, R12 ;  /* 0x0000008a800c723c */ /* 0x040fe2000000180c */
[----:B------:R-:W-:Y:S01]  /*dba0*/  MUFU.EX2 R170, R170 ;  /* 0x000000aa00aa7308 */ /* 0x000fe20000000800 */
[----:B------:R-:W1:Y:S02]  /*dbb0*/  LDSM.16.MT88.4 R136, [R189+0xc800] ;  /* 0x00c80000bd88783b */ /* 0x000e640000004200 */
[C---:B------:R-:W-:Y:S02]  /*dbc0*/  FMUL.FTZ R16, R3.reuse, R116 ;  /* 0x0000007403107220 */ /* 0x040fe40000410000 */
[----:B------:R-:W-:Y:S01]  /*dbd0*/  FMUL.FTZ R17, R3, R117 ;  /* 0x0000007503117220 */ /* 0x000fe20000410000 */
[----:B---3--:R-:W-:Y:S01]  /*dbe0*/  F2FP.PACK_AB R117, R169, R168 ;  /* 0x000000a8a975723e */ /* 0x008fe200000000ff */
[C---:B------:R-:W-:Y:S03]  /*dbf0*/  FMUL.FTZ R114, R2.reuse, R114 ;  /* 0x0000007202727220 */ /* 0x040fe60000410000 */
[----:B------:R-:W3:Y:S01]  /*dc00*/  MUFU.EX2 R171, R171 ;  /* 0x000000ab00ab7308 */ /* 0x000ee20000000800 */
[C---:B------:R-:W-:Y:S01]  /*dc10*/  FMUL.FTZ R115, R2.reuse, R115 ;  /* 0x0000007302737220 */ /* 0x040fe20000410000 */
[C---:B--2---:R-:W-:Y:S03]  /*dc20*/  HMMA.16816.F32 R16, R128.reuse, R140, R16 ;  /* 0x0000008c8010723c */ /* 0x044fe60000001810 */
[----:B------:R-:W-:Y:S01]  /*dc30*/  FMUL.FTZ R112, R3, R112 ;  /* 0x0000007003707220 */ /* 0x000fe20000410000 */
[----:B----4-:R-:W-:Y:S01]  /*dc40*/  F2FP.PACK_AB R116, R173, R172 ;  /* 0x000000acad74723e */ /* 0x010fe200000000ff */
[C---:B------:R-:W-:Y:S02]  /*dc50*/  FMUL.FTZ R113, R3.reuse, R113 ;  /* 0x0000007103717220 */ /* 0x040fe40000410000 */
[----:B------:R-:W-:Y:S01]  /*dc60*/  FFMA.FTZ R165, R2, R219, R165 ;  /* 0x000000db02a57223 */ /* 0x000fe200000100a5 */
[----:B------:R-:W-:Y:S01]  /*dc70*/  MUFU.EX2 R174, R174 ;  /* 0x000000ae00ae7308 */ /* 0x000fe20000000800 */
[----:B------:R-:W-:Y:S03]  /*dc80*/  FFMA.FTZ R164, R3, R220, R164 ;  /* 0x000000dc03a47223 */ /* 0x000fe600000100a4 */
[----:B------:R-:W-:Y:S01]  /*dc90*/  HMMA.16816.F32 R112, R128, R142, R112 ;  /* 0x0000008e8070723c */ /* 0x000fe20000001870 */
[----:B------:R-:W-:Y:S02]  /*dca0*/  LDSM.16.MT88.4 R128, [R190+0x10800] ;  /* 0x01080000be80783b */ /* 0x000fe40000004200 */
[----:B------:R-:W-:Y:S01]  /*dcb0*/  MOV R3, R133 ;  /* 0x0000008500037202 */ /* 0x000fe20000000f00 */
[----:B------:R-:W-:Y:S02]  /*dcc0*/  FADD.FTZ R160, R160, R165 ;  /* 0x000000a5a0a07221 */ /* 0x000fe40000010000 */
[----:B------:R-:W2:Y:S01]  /*dcd0*/  MUFU.EX2 R175, R175 ;  /* 0x000000af00af7308 */ /* 0x000ea20000000800 */
[----:B------:R-:W-:Y:S02]  /*dce0*/  FADD.FTZ R163, R163, R164 ;  /* 0x000000a4a3a37221 */ /* 0x000fe40000010000 */
[----:B------:R-:W-:Y:S03]  /*dcf0*/  LDSM.16.MT88.4 R140, [R190+0xd000] ;  /* 0x00d00000be8c783b */ /* 0x000fe60000004200 */
[----:B---3--:R-:W-:Y:S01]  /*dd00*/  F2FP.PACK_AB R119, R171, R170 ;  /* 0x000000aaab77723e */ /* 0x008fe200000000ff */
[----:B------:R-:W-:Y:S02]  /*dd10*/  FADD.FTZ R135, R135, R160 ;  /* 0x000000a087877221 */ /* 0x000fe40000010000 */
[----:B------:R-:W-:Y:S02]  /*dd20*/  FADD.FTZ R162, R162, R163 ;  /* 0x000000a3a2a27221 */ /* 0x000fe40000010000 */
[----:B------:R-:W-:Y:S02]  /*dd30*/  FADD.FTZ R135, R134, R135 ;  /* 0x0000008786877221 */ /* 0x000fe40000010000 */
[----:B------:R-:W-:Y:S02]  /*dd40*/  FADD.FTZ R161, R161, R162 ;  /* 0x000000a2a1a17221 */ /* 0x000fe40000010000 */
[----:B------:R-:W-:Y:S01]  /*dd50*/  FADD.FTZ R168, R168, R135 ;  /* 0x00000087a8a87221 */ /* 0x000fe20000010000 */
[----:B------:R-:W-:Y:S01]  /*dd60*/  MOV R135, R132 ;  /* 0x0000008400877202 */ /* 0x000fe20000000f00 */
[----:B------:R-:W-:Y:S02]  /*dd70*/  FADD.FTZ R172, R172, R161 ;  /* 0x000000a1acac7221 */ /* 0x000fe40000010000 */
[----:B------:R-:W-:Y:S02]  /*dd80*/  FADD.FTZ R169, R169, R168 ;  /* 0x000000a8a9a97221 */ /* 0x000fe40000010000 */
[----:B------:R-:W-:Y:S02]  /*dd90*/  FADD.FTZ R173, R173, R172 ;  /* 0x000000acadad7221 */ /* 0x000fe40000010000 */
[----:B------:R-:W-:Y:S01]  /*dda0*/  FADD.FTZ R170, R170, R169 ;  /* 0x000000a9aaaa7221 */ /* 0x000fe20000010000 */
[----:B--2---:R-:W-:Y:S01]  /*ddb0*/  F2FP.PACK_AB R118, R175, R174 ;  /* 0x000000aeaf76723e */ /* 0x004fe200000000ff */
[----:B------:R-:W-:Y:S02]  /*ddc0*/  FADD.FTZ R174, R174, R173 ;  /* 0x000000adaeae7221 */ /* 0x000fe40000010000 */
[----:B------:R-:W-:Y:S02]  /*ddd0*/  FADD.FTZ R171, R171, R170 ;  /* 0x000000aaabab7221 */ /* 0x000fe40000010000 */
[----:B------:R-:W-:Y:S02]  /*dde0*/  FADD.FTZ R175, R175, R174 ;  /* 0x000000aeafaf7221 */ /* 0x000fe40000010000 */
[C---:B------:R-:W-:Y:S08]  /*ddf0*/  HMMA.16816.F32 R4, R116.reuse, R120, R4 ;  /* 0x000000787404723c */ /* 0x040ff00000001804 */
[C---:B------:R-:W-:Y:S01]  /*de00*/  HMMA.16816.F32 R8, R116.reuse, R122, R8 ;  /* 0x0000007a7408723c */ /* 0x040fe20000001808 */
[----:B------:R-:W2:Y:S07]  /*de10*/  LDSM.16.MT88.4 R120, [R188+0xe800] ;  /* 0x00e80000bc78783b */ /* 0x000eae0000004200 */
[C---:B-----5:R-:W-:Y:S08]  /*de20*/  HMMA.16816.F32 R36, R116.reuse, R124, R36 ;  /* 0x0000007c7424723c */ /* 0x060ff00000001824 */
        /* <DEDUP_REMOVED lines=19> */
[----:B------:R-:W-:Y:S01]  /*df60*/  FFMA.FTZ R167, R35, c[0x0][0x23c], -R167 ;  /* 0x00008f0023a77a23 */ /* 0x000fe200000108a7 */
[----:B------:R-:W4:Y:S01]  /*df70*/  MUFU.EX2 R153, R153 ;  /* 0x0000009900997308 */ /* 0x000f220000000800 */
[C---:B------:R-:W-:Y:S04]  /*df80*/  HMMA.16816.F32 R80, R116.reuse, R158, R80 ;  /* 0x0000009e7450723c */ /* 0x040fe80000001850 */
[--C-:B------:R-:W-:Y:S02]  /*df90*/  FFMA.FTZ R156, R20, c[0x0][0x23c], -R166.reuse ;  /* 0x00008f00149c7a23 */ /* 0x100fe400000108a6 */
[--C-:B------:R-:W-:Y:S02]  /*dfa0*/  FFMA.FTZ R157, R21, c[0x0][0x23c], -R166.reuse ;  /* 0x00008f00159d7a23 */ /* 0x100fe400000108a6 */
[C---:B--2---:R-:W-:Y:S01]  /*dfb0*/  HMMA.16816.F32 R84, R116.reuse, R120, R84 ;  /* 0x000000787454723c */ /* 0x044fe20000001854 */
[----:B------:R-:W-:Y:S03]  /*dfc0*/  MUFU.EX2 R154, R154 ;  /* 0x0000009a009a7308 */ /* 0x000fe60000000800 */
[--C-:B------:R-:W-:Y:S02]  /*dfd0*/  FFMA.FTZ R158, R24, c[0x0][0x23c], -R166.reuse ;  /* 0x00008f00189e7a23 */ /* 0x100fe400000108a6 */
[--C-:B------:R-:W-:Y:S02]  /*dfe0*/  FFMA.FTZ R159, R25, c[0x0][0x23c], -R166.reuse ;  /* 0x00008f00199f7a23 */ /* 0x100fe400000108a6 */
[C---:B------:R-:W-:Y:S01]  /*dff0*/  HMMA.16816.F32 R88, R116.reuse, R122, R88 ;  /* 0x0000007a7458723c */ /* 0x040fe20000001858 */
[----:B------:R-:W2:Y:S02]  /*e000*/  LDSM.16.MT88.4 R120, [R188+0x10800] ;  /* 0x01080000bc78783b */ /* 0x000ea40000004200 */
[----:B------:R-:W5:Y:S01]  /*e010*/  MUFU.EX2 R155, R155 ;  /* 0x0000009b009b7308 */ /* 0x000f620000000800 */
[----:B------:R-:W-:Y:S01]  /*e020*/  FFMA.FTZ R166, R33, c[0x0][0x23c], -R166 ;  /* 0x00008f0021a67a23 */ /* 0x000fe200000108a6 */
[C---:B----4-:R-:W-:Y:S03]  /*e030*/  F2FP.PACK_AB R21, R153.reuse, R152 ;  /* 0x000000989915723e */ /* 0x050fe600000000ff */
[C---:B---3--:R-:W-:Y:S01]  /*e040*/  HMMA.16816.F32 R92, R116.reuse, R124, R92 ;  /* 0x0000007c745c723c */ /* 0x048fe2000000185c */
[----:B------:R-:W-:Y:S03]  /*e050*/  LDSM.16.MT88.4 R24, [R189+0xd000] ;  /* 0x00d00000bd18783b */ /* 0x000fe60000004200 */
[----:B------:R-:W-:Y:S01]  /*e060*/  FADD.FTZ R152, R152, R171 ;  /* 0x000000ab98987221 */ /* 0x000fe20000010000 */
[----:B------:R-:W-:Y:S03]  /*e070*/  MUFU.EX2 R156, R156 ;  /* 0x0000009c009c7308 */ /* 0x000fe60000000800 */
[C---:B------:R-:W-:Y:S01]  /*e080*/  HMMA.16816.F32 R96, R116.reuse, R126, R96 ;  /* 0x0000007e7460723c */ /* 0x040fe20000001860 */
[----:B------:R-:W3:Y:S03]  /*e090*/  LDSM.16.MT88.4 R124, [R192+0xd000] ;  /* 0x00d00000c07c783b */ /* 0x000ee60000004200 */
[----:B------:R-:W-:Y:S03]  /*e0a0*/  FADD.FTZ R153, R153, R152 ;  /* 0x0000009899997221 */ /* 0x000fe60000010000 */
[----:B------:R-:W4:Y:S01]  /*e0b0*/  MUFU.EX2 R157, R157 ;  /* 0x0000009d009d7308 */ /* 0x000f220000000800 */
[C---:B------:R-:W-:Y:S01]  /*e0c0*/  HMMA.16816.F32 R100, R116.reuse, R128, R100 ;  /* 0x000000807464723c */ /* 0x040fe20000001864 */
[----:B------:R-:W-:Y:S03]  /*e0d0*/  LDSM.16.MT88.4 R32, [R189+0xd800] ;  /* 0x00d80000bd20783b */ /* 0x000fe60000004200 */
[C---:B-----5:R-:W-:Y:S01]  /*e0e0*/  F2FP.PACK_AB R23, R155.reuse, R154 ;  /* 0x0000009a9b17723e */ /* 0x060fe200000000ff */
[----:B------:R-:W-:Y:S03]  /*e0f0*/  FADD.FTZ R154, R154, R153 ;  /* 0x000000999a9a7221 */ /* 0x000fe60000010000 */
[C---:B------:R-:W-:Y:S01]  /*e100*/  HMMA.16816.F32 R104, R116.reuse, R130, R104 ;  /* 0x000000827468723c */ /* 0x040fe20000001868 */
[----:B------:R-:W5:Y:S01]  /*e110*/  LDSM.16.MT88.4 R128, [R188+0xd000] ;  /* 0x00d00000bc80783b */ /* 0x000f620000004200 */
[----:B------:R-:W-:Y:S02]  /*e120*/  MUFU.EX2 R158, R158 ;  /* 0x0000009e009e7308 */ /* 0x000fe40000000800 */
[----:B------:R-:W-:Y:S04]  /*e130*/  FADD.FTZ R154, R155, R154 ;  /* 0x0000009a9b9a7221 */ /* 0x000fe80000010000 */
[C---:B-1----:R-:W-:Y:S04]  /*e140*/  HMMA.16816.F32 R108, R116.reuse, R136, R108 ;  /* 0x00000088746c723c */ /* 0x042fe8000000186c */
[----:B------:R-:W1:Y:S01]  /*e150*/  MUFU.EX2 R159, R159 ;  /* 0x0000009f009f7308 */ /* 0x000e620000000800 */
[C---:B----4-:R-:W-:Y:S03]  /*e160*/  F2FP.PACK_AB R20, R157.reuse, R156 ;  /* 0x0000009c9d14723e */ /* 0x050fe600000000ff */
[C---:B------:R-:W-:Y:S01]  /*e170*/  HMMA.16816.F32 R12, R116.reuse, R138, R12 ;  /* 0x0000008a740c723c */ /* 0x040fe2000000180c */
[----:B------:R-:W4:Y:S03]  /*e180*/  LDSM.16.MT88.4 R136, [R192+0xf000] ;  /* 0x00f00000c088783b */ /* 0x000f260000004200 */
[----:B------:R-:W-:Y:S02]  /*e190*/  FADD.FTZ R156, R156, R175 ;  /* 0x000000af9c9c7221 */ /* 0x000fe40000010000 */
[----:B------:R-:W4:Y:S02]  /*e1a0*/  MUFU.EX2 R226, R167 ;  /* 0x000000a700e27308 */ /* 0x000f240000000800 */
[C---:B--2---:R-:W-:Y:S04]  /*e1b0*/  HMMA.16816.F32 R16, R116.reuse, R120, R16 ;  /* 0x000000787410723c */ /* 0x044fe80000001810 */
[----:B------:R-:W-:Y:S04]  /*e1c0*/  FADD.FTZ R157, R157, R156 ;  /* 0x0000009c9d9d7221 */ /* 0x000fe80000010000 */
[----:B------:R-:W-:Y:S01]  /*e1d0*/  HMMA.16816.F32 R112, R116, R122, R112 ;  /* 0x0000007a7470723c */ /* 0x000fe20000001870 */
[----:B------:R-:W2:Y:S01]  /*e1e0*/  LDSM.16.MT88.4 R116, [R188+0xf000] ;  /* 0x00f00000bc74783b */ /* 0x000ea20000004200 */
[----:B------:R-:W2:Y:S02]  /*e1f0*/  MUFU.EX2 R166, R166 ;  /* 0x000000a600a67308 */ /* 0x000ea40000000800 */
[C---:B-1----:R-:W-:Y:S01]  /*e200*/  F2FP.PACK_AB R22, R159.reuse, R158 ;  /* 0x0000009e9f16723e */ /* 0x042fe200000000ff */
[----:B------:R-:W-:Y:S04]  /*e210*/  FADD.FTZ R2, R158, R157 ;  /* 0x0000009d9e027221 */ /* 0x000fe80000010000 */
[----:B------:R-:W-:Y:S02]  /*e220*/  LDSM.16.MT88.4 R120, [R190+0x11000] ;  /* 0x01100000be78783b */ /* 0x000fe40000004200 */
[C---:B---3--:R-:W-:Y:S05]  /*e230*/  HMMA.16816.F32 R4, R20.reuse, R124, R4 ;  /* 0x0000007c1404723c */ /* 0x048fea0000001804 */
[----:B------:R-:W-:Y:S03]  /*e240*/  FADD.FTZ R2, R159, R2 ;  /* 0x000000029f027221 */ /* 0x000fe60000010000 */
        /* <DEDUP_REMOVED lines=8> */
[C---:B-----5:R-:W-:Y:S08]  /*e2d0*/  HMMA.16816.F32 R52, R20.reuse, R128, R52 ;  /* 0x000000801434723c */ /* 0x060ff00000001834 */
[C---:B------:R-:W-:Y:S08]  /*e2e0*/  HMMA.16816.F32 R56, R20.reuse, R130, R56 ;  /* 0x000000821438723c */ /* 0x040ff00000001838 */
[C---:B----4-:R-:W-:Y:S08]  /*e2f0*/  HMMA.16816.F32 R60, R20.reuse, R136, R60 ;  /* 0x00000088143c723c */ /* 0x050ff0000000183c */
        /* <DEDUP_REMOVED lines=17> */
[C---:B------:R-:W-:Y:S08]  /*e410*/  HMMA.16816.F32 R108, R20.reuse, R124, R108 ;  /* 0x0000007c146c723c */ /* 0x040ff0000000186c */
[C---:B------:R-:W-:Y:S08]  /*e420*/  HMMA.16816.F32 R12, R20.reuse, R126, R12 ;  /* 0x0000007e140c723c */ /* 0x040ff0000000180c */
[C---:B--2---:R-:W-:Y:S08]  /*e430*/  HMMA.16816.F32 R16, R20.reuse, R116, R16 ;  /* 0x000000741410723c */ /* 0x044ff00000001810 */
[----:B------:R-:W-:Y:S01]  /*e440*/  HMMA.16816.F32 R112, R20, R118, R112 ;  /* 0x000000761470723c */ /* 0x000fe20000001870 */
[----:B------:R-:W2:Y:S06]  /*e450*/  LDSM.16.MT88.4 R116, [R189+0xf800] ;  /* 0x00f80000bd74783b */ /* 0x000eac0000004200 */
[----:B------:R-:W-:Y:S01]  /*e460*/  F2FP.PACK_AB R21, R224, R223 ;  /* 0x000000dfe015723e */ /* 0x000fe200000000ff */
[----:B------:R-:W-:Y:S01]  /*e470*/  FADD.FTZ R223, R223, R154 ;  /* 0x0000009adfdf7221 */ /* 0x000fe20000010000 */
[----:B------:R-:W-:Y:S03]  /*e480*/  F2FP.PACK_AB R23, R226, R225 ;  /* 0x000000e1e217723e */ /* 0x000fe600000000ff */
[----:B------:R-:W-:Y:S01]  /*e490*/  F2FP.PACK_AB R20, R228, R227 ;  /* 0x000000e3e414723e */ /* 0x000fe200000000ff */
[----:B------:R-:W-:Y:S01]  /*e4a0*/  FADD.FTZ R227, R227, R2 ;  /* 0x00000002e3e37221 */ /* 0x000fe20000010000 */
[----:B------:R-:W-:Y:S01]  /*e4b0*/  F2FP.PACK_AB R22, R166, R229 ;  /* 0x000000e5a616723e */ /* 0x000fe200000000ff */
[----:B------:R-:W-:Y:S01]  /*e4c0*/  FADD.FTZ R224, R224, R223 ;  /* 0x000000dfe0e07221 */ /* 0x000fe20000010000 */
[----:B------:R-:W-:Y:S01]  /*e4d0*/  IADD3 R2, R207, -0x1, RZ ;  /* 0xffffffffcf027810 */ /* 0x000fe20007ffe0ff */
[----:B------:R-:W-:Y:S02]  /*e4e0*/  FADD.FTZ R228, R228, R227 ;  /* 0x000000e3e4e47221 */ /* 0x000fe40000010000 */
[----:B------:R-:W-:Y:S01]  /*e4f0*/  FADD.FTZ R219, R225, R224 ;  /* 0x000000e0e1db7221 */ /* 0x000fe20000010000 */
[----:B------:R-:W-:Y:S01]  /*e500*/  MOV R207, R2 ;  /* 0x0000000200cf7202 */ /* 0x000fe20000000f00 */
[C---:B-1----:R-:W-:Y:S01]  /*e510*/  HMMA.16816.F32 R128, R20.reuse, R24, R4 ;  /* 0x000000181480723c */ /* 0x042fe20000001804 */
[----:B------:R-:W1:Y:S02]  /*e520*/  LDSM.16.MT88.4 R4, [R190+0x11800] ;  /* 0x01180000be04783b */ /* 0x000e640000004200 */
[----:B------:R-:W-:Y:S02]  /*e530*/  FADD.FTZ R229, R229, R228 ;  /* 0x000000e4e5e57221 */ /* 0x000fe40000010000 */
[----:B------:R-:W-:Y:S02]  /*e540*/  FADD.FTZ R219, R226, R219 ;  /* 0x000000dbe2db7221 */ /* 0x000fe40000010000 */
[----:B------:R-:W-:Y:S01]  /*e550*/  FADD.FTZ R220, R166, R229 ;  /* 0x000000e5a6dc7221 */ /* 0x000fe20000010000 */
[C---:B------:R-:W-:Y:S01]  /*e560*/  HMMA.16816.F32 R124, R20.reuse, R26, R8 ;  /* 0x0000001a147c723c */ /* 0x040fe20000001808 */
[----:B------:R-:W-:Y:S07]  /*e570*/  LDSM.16.MT88.4 R8, [R188+0x11800] ;  /* 0x01180000bc08783b */ /* 0x000fee0000004200 */
[C---:B------:R-:W-:Y:S08]  /*e580*/  HMMA.16816.F32 R36, R20.reuse, R28, R36 ;  /* 0x0000001c1424723c */ /* 0x040ff00000001824 */
[C---:B------:R-:W-:Y:S08]  /*e590*/  HMMA.16816.F32 R40, R20.reuse, R30, R40 ;  /* 0x0000001e1428723c */ /* 0x040ff00000001828 */
[C---:B------:R-:W-:Y:S08]  /*e5a0*/  HMMA.16816.F32 R44, R20.reuse, R32, R44 ;  /* 0x00000020142c723c */ /* 0x040ff0000000182c */
[C---:B------:R-:W-:Y:S08]  /*e5b0*/  HMMA.16816.F32 R48, R20.reuse, R34, R48 ;  /* 0x000000221430723c */ /* 0x040ff00000001830 */
[C---:B---3--:R-:W-:Y:S08]  /*e5c0*/  HMMA.16816.F32 R52, R20.reuse, R120, R52 ;  /* 0x000000781434723c */ /* 0x048ff00000001834 */
        /* <DEDUP_REMOVED lines=16> */
[C---:B------:R-:W-:Y:S08]  /*e6d0*/  HMMA.16816.F32 R116, R20.reuse, R8, R16 ;  /* 0x000000081474723c */ /* 0x040ff00000001810 */
[----:B------:R-:W-:Y:S01]  /*e6e0*/  HMMA.16816.F32 R112, R20, R10, R112 ;  /* 0x0000000a1470723c */ /* 0x000fe20000001870 */
[----:B------:R-:W-:-:S07]  /*e6f0*/  @P1 BRA `(.L_x_2155) ;  /* 0xffffc4f000001947 */ /* 0x000fce000383ffff */
.L_x_2151:
        /* <DEDUP_REMOVED lines=9> */
[----:B-1----:R-:W-:-:S03]  /*e790*/  FADD.FTZ R0, R5, R0 ;  /* 0x0000000005007221 */ /* 0x002fc60000010000 */
[----:B------:R-:W1:Y:S01]  /*e7a0*/  S2R R5, SR_TID.X ;  /* 0x0000000000057919 */ /* 0x000e620000002100 */
[----:B--2---:R-:W-:Y:S01]  /*e7b0*/  FADD.FTZ R2, R7, R2 ;  /* 0x0000000207027221 */ /* 0x004fe20000010000 */
[----:B------:R-:W-:-:S04]  /*e7c0*/  FSETP.NE.FTZ.AND P3, PT, R0, RZ, PT ;  /* 0x000000ff0000720b */ /* 0x000fc80003f75000 */
[----:B------:R-:W-:-:S09]  /*e7d0*/  FSETP.NE.FTZ.AND P4, PT, R2, RZ, PT ;  /* 0x000000ff0200720b */ /* 0x000fd20003f95000 */
[----:B------:R-:W2:Y:S01]  /*e7e0*/  @P3 MUFU.RCP R4, R0 ;  /* 0x0000000000043308 */ /* 0x000ea20000001000 */
[----:B-1----:R-:W-:-:S07]  /*e7f0*/  SHF.R.S32.HI R6, RZ, 0x1f, R5 ;  /* 0x0000001fff067819 */ /* 0x002fce0000011405 */
[----:B------:R-:W1:Y:S01]  /*e800*/  @P4 MUFU.RCP R3, R2 ;  /* 0x0000000200034308 */ /* 0x000e620000001000 */
[----:B------:R-:W-:-:S04]  /*e810*/  LEA.HI R7, R6, R5, RZ, 0x2 ;  /* 0x0000000506077211 */ /* 0x000fc800078f10ff */
[--C-:B------:R-:W-:Y:S01]  /*e820*/  SHF.R.S32.HI R9, RZ, 0x2, R7.reuse ;  /* 0x00000002ff097819 */ /* 0x100fe20000011407 */
[C---:B--2---:R-:W-:Y:S01]  /*e830*/  FMUL.FTZ R131, R4.reuse, R131 ;  /* 0x0000008304837220 */ /* 0x044fe20000410000 */
[----:B------:R-:W-:Y:S01]  /*e840*/  SHF.R.S32.HI R8, RZ, 0x1f, R7 ;  /* 0x0000001fff087819 */ /* 0x000fe20000011407 */
[C---:B------:R-:W-:Y:S01]  /*e850*/  FMUL.FTZ R130, R4.reuse, R130 ;  /* 0x0000008204827220 */ /* 0x040fe20000410000 */
[----:B------:R-:W-:Y:S01]  /*e860*/  LOP3.LUT R10, R7, 0x3ffffffc, RZ, 0xc0, !PT ;  /* 0x3ffffffc070a7812 */ /* 0x000fe200078ec0ff */
[----:B------:R-:W-:Y:S01]  /*e870*/  FMUL.FTZ R127, R4, R127 ;  /* 0x0000007f047f7220 */ /* 0x000fe20000410000 */
[----:B------:R-:W-:Y:S01]  /*e880*/  LEA.HI R8, R8, R9, RZ, 0x3 ;  /* 0x0000000908087211 */ /* 0x000fe200078f18ff */
[----:B------:R-:W-:Y:S01]  /*e890*/  FMUL.FTZ R126, R4, R126 ;  /* 0x0000007e047e7220 */ /* 0x000fe20000410000 */
[----:B------:R-:W-:Y:S01]  /*e8a0*/  IADD3 R10, -R10, R5, RZ ;  /* 0x000000050a0a7210 */ /* 0x000fe20007ffe1ff */
[C---:B-1----:R-:W-:Y:S01]  /*e8b0*/  FMUL.FTZ R128, R3.reuse, R128 ;  /* 0x0000008003807220 */ /* 0x042fe20000410000 */
[----:B------:R-:W-:Y:S01]  /*e8c0*/  LOP3.LUT R8, R8, 0xfffffff8, RZ, 0xc0, !PT ;  /* 0xfffffff808087812 */ /* 0x000fe200078ec0ff */
[----:B------:R-:W-:Y:S01]  /*e8d0*/  FMUL.FTZ R129, R3, R129 ;  /* 0x0000008103817220 */ /* 0x000fe20000410000 */
[----:B------:R-:W-:Y:S01]  /*e8e0*/  F2FP.PACK_AB R130, R131, R130 ;  /* 0x000000828382723e */ /* 0x000fe200000000ff */
[----:B------:R-:W-:Y:S01]  /*e8f0*/  FMUL.FTZ R124, R3, R124 ;  /* 0x0000007c037c7220 */ /* 0x000fe20000410000 */
[----:B------:R-:W-:Y:S01]  /*e900*/  IADD3 R8, R9, -R8, RZ ;  /* 0x8000000809087210 */ /* 0x000fe20007ffe0ff */
[C---:B------:R-:W-:Y:S01]  /*e910*/  FMUL.FTZ R125, R3.reuse, R125 ;  /* 0x0000007d037d7220 */ /* 0x040fe20000410000 */
[----:B------:R-:W-:Y:S01]  /*e920*/  LEA.HI R9, R6, R5, RZ, 0x5 ;  /* 0x0000000506097211 */ /* 0x000fe200078f28ff */
[C---:B------:R-:W-:Y:S01]  /*e930*/  FMUL.FTZ R36, R3.reuse, R36 ;  /* 0x0000002403247220 */ /* 0x040fe20000410000 */
[C---:B------:R-:W-:Y:S01]  /*e940*/  SHF.L.U32 R11, R8.reuse, 0x6, RZ ;  /* 0x00000006080b7819 */ /* 0x040fe200000006ff */
[C---:B------:R-:W-:Y:S01]  /*e950*/  FMUL.FTZ R37, R3.reuse, R37 ;  /* 0x0000002503257220 */ /* 0x040fe20000410000 */
[----:B------:R-:W-:Y:S01]  /*e960*/  SHF.R.S32.HI R7, RZ, 0x5, R9 ;  /* 0x00000005ff077819 */ /* 0x000fe20000011409 */
[----:B------:R-:W-:Y:S01]  /*e970*/  FMUL.FTZ R40, R3, R40 ;  /* 0x0000002803287220 */ /* 0x000fe20000410000 */
[----:B------:R-:W-:Y:S01]  /*e980*/  LOP3.LUT R11, R11, 0x1c0, RZ, 0xc0, !PT ;  /* 0x000001c00b0b7812 */ /* 0x000fe200078ec0ff */
[C---:B------:R-:W-:Y:S01]  /*e990*/  FMUL.FTZ R41, R3.reuse, R41 ;  /* 0x0000002903297220 */ /* 0x040fe20000410000 */
[----:B------:R-:W-:Y:S01]  /*e9a0*/  LOP3.LUT R12, R8, 0x1, RZ, 0xc0, !PT ;  /* 0x00000001080c7812 */ /* 0x000fe200078ec0ff */
[----:B------:R-:W-:Y:S01]  /*e9b0*/  FMUL.FTZ R44, R3, R44 ;  /* 0x0000002c032c7220 */ /* 0x000fe20000410000 */
[----:B------:R-:W-:Y:S01]  /*e9c0*/  LEA R10, R7, R10, 0x9 ;  /* 0x0000000a070a7211 */ /* 0x000fe200078e48ff */
[----:B------:R-:W-:Y:S01]  /*e9d0*/  FMUL.FTZ R45, R3, R45 ;  /* 0x0000002d032d7220 */ /* 0x000fe20000410000 */
[----:B------:R-:W-:Y:S01]  /*e9e0*/  LEA.HI R11, R11, R11, RZ, 0x1d ;  /* 0x0000000b0b0b7211 */ /* 0x000fe200078fe8ff */
[C---:B------:R-:W-:Y:S01]  /*e9f0*/  FMUL.FTZ R48, R3.reuse, R48 ;  /* 0x0000003003307220 */ /* 0x040fe20000410000 */
[----:B------:R-:W-:Y:S01]  /*ea00*/  ISETP.NE.U32.AND P0, PT, R12, 0x1, PT ;  /* 0x000000010c00780c */ /* 0x000fe20003f05070 */
[C---:B------:R-:W-:Y:S01]  /*ea10*/  FMUL.FTZ R49, R3.reuse, R49 ;  /* 0x0000003103317220 */ /* 0x040fe20000410000 */
[----:B------:R-:W-:Y:S01]  /*ea20*/  LEA R10, R10, R11, 0x1 ;  /* 0x0000000b0a0a7211 */ /* 0x000fe200078e08ff */
[C---:B------:R-:W-:Y:S01]  /*ea30*/  FMUL.FTZ R52, R3.reuse, R52 ;  /* 0x0000003403347220 */ /* 0x040fe20000410000 */
[----:B------:R-:W-:Y:S01]  /*ea40*/  R2P PR, R8, 0x6 ;  /* 0x0000000608007804 */ /* 0x000fe20000000000 */
[C---:B------:R-:W-:Y:S01]  /*ea50*/  FMUL.FTZ R53, R3.reuse, R53 ;  /* 0x0000003503357220 */ /* 0x040fe20000410000 */
[----:B------:R-:W-:Y:S01]  /*ea60*/  SHF.L.U32 R11, R10, 0x1, RZ ;  /* 0x000000010a0b7819 */ /* 0x000fe200000006ff */
[C---:B------:R-:W-:Y:S01]  /*ea70*/  FMUL.FTZ R56, R3.reuse, R56 ;  /* 0x0000003803387220 */ /* 0x040fe20000410000 */
[----:B------:R-:W-:Y:S01]  /*ea80*/  MOV R8, 0x20 ;  /* 0x0000002000087802 */ /* 0x000fe20000000f00 */
[----:B------:R-:W-:Y:S01]  /*ea90*/  FMUL.FTZ R57, R3, R57 ;  /* 0x0000003903397220 */ /* 0x000fe20000410000 */
[----:B------:R-:W-:Y:S01]  /*eaa0*/  IADD3 R13, R11, -0x10, RZ ;  /* 0xfffffff00b0d7810 */ /* 0x000fe20007ffe0ff */
[C---:B------:R-:W-:Y:S01]  /*eab0*/  FMUL.FTZ R60, R3.reuse, R60 ;  /* 0x0000003c033c7220 */ /* 0x040fe20000410000 */
[----:B------:R-:W-:Y:S01]  /*eac0*/  SEL R8, R8, 0xffffffe0, !P1 ;  /* 0xffffffe008087807 */ /* 0x000fe20004800000 */
[----:B------:R-:W-:Y:S01]  /*ead0*/  FMUL.FTZ R61, R3, R61 ;  /* 0x0000003d033d7220 */ /* 0x000fe20000410000 */
[----:B------:R-:W-:Y:S01]  /*eae0*/  @P0 IADD3 R13, R11, 0x10, RZ ;  /* 0x000000100b0d0810 */ /* 0x000fe20007ffe0ff */
        /* <DEDUP_REMOVED lines=9> */
[----:B------:R-:W-:Y:S01]  /*eb80*/  IADD3 R15, R11, R8, RZ ;  /* 0x000000080b0f7210 */ /* 0x000fe20007ffe0ff */
[----:B------:R-:W-:Y:S01]  /*eb90*/  FMUL.FTZ R73, R3, R73 ;  /* 0x0000004903497220 */ /* 0x000fe20000410000 */
[----:B------:R-:W-:Y:S01]  /*eba0*/  F2FP.PACK_AB R40, R41, R40 ;  /* 0x000000282928723e */ /* 0x000fe200000000ff */
        /* <DEDUP_REMOVED lines=49> */
[----:B------:R-:W-:Y:S01]  /*eec0*/  @P3 MUFU.LG2 R0, R0 ;  /* 0x0000000000003308 */ /* 0x000fe20000000c00 */
[C---:B------:R-:W-:Y:S01]  /*eed0*/  FMUL.FTZ R38, R4.reuse, R38 ;  /* 0x0000002604267220 */ /* 0x040fe20000410000 */
[----:B------:R-:W-:Y:S01]  /*eee0*/  F2FP.PACK_AB R112, R3, R112 ;  /* 0x000000700370723e */ /* 0x000fe200000000ff */
[C---:B------:R-:W-:Y:S01]  /*eef0*/  FMUL.FTZ R43, R4.reuse, R43 ;  /* 0x0000002b042b7220 */ /* 0x040fe20000410000 */
[----:B------:R-:W-:Y:S01]  /*ef00*/  MOV R3, 0x40 ;  /* 0x0000004000037802 */ /* 0x000fe20000000f00 */
[C---:B------:R-:W-:Y:S01]  /*ef10*/  FMUL.FTZ R42, R4.reuse, R42 ;  /* 0x0000002a042a7220 */ /* 0x040fe20000410000 */
[----:B------:R-:W-:Y:S01]  /*ef20*/  F2FP.PACK_AB R38, R39, R38 ;  /* 0x000000262726723e */ /* 0x000fe200000000ff */
[C---:B------:R-:W-:Y:S01]  /*ef30*/  FMUL.FTZ R47, R4.reuse, R47 ;  /* 0x0000002f042f7220 */ /* 0x040fe20000410000 */
[----:B------:R-:W-:Y:S01]  /*ef40*/  SEL R10, R3, 0xffffffc0, !P2 ;  /* 0xffffffc0030a7807 */ /* 0x000fe20005000000 */
[C---:B------:R-:W-:Y:S01]  /*ef50*/  FMUL.FTZ R46, R4.reuse, R46 ;  /* 0x0000002e042e7220 */ /* 0x040fe20000410000 */
[----:B------:R-:W-:Y:S01]  /*ef60*/  F2FP.PACK_AB R42, R43, R42 ;  /* 0x0000002a2b2a723e */ /* 0x000fe200000000ff */
[----:B------:R-:W-:Y:S01]  /*ef70*/  FMUL.FTZ R51, R4, R51 ;  /* 0x0000003304337220 */ /* 0x000fe20000410000 */
[----:B------:R-:W-:Y:S01]  /*ef80*/  IADD3 R3, R8, R13, RZ ;  /* 0x0000000d08037210 */ /* 0x000fe20007ffe0ff */
[C---:B------:R-:W-:Y:S01]  /*ef90*/  FMUL.FTZ R50, R4.reuse, R50 ;  /* 0x0000003204327220 */ /* 0x040fe20000410000 */
[----:B------:R-:W-:Y:S01]  /*efa0*/  F2FP.PACK_AB R46, R47, R46 ;  /* 0x0000002e2f2e723e */ /* 0x000fe200000000ff */
[C---:B------:R-:W-:Y:S01]  /*efb0*/  FMUL.FTZ R55, R4.reuse, R55 ;  /* 0x0000003704377220 */ /* 0x040fe20000410000 */
[----:B------:R-:W-:Y:S01]  /*efc0*/  IADD3 R17, R11, R10, RZ ;  /* 0x0000000a0b117210 */ /* 0x000fe20007ffe0ff */
        /* <DEDUP_REMOVED lines=10> */
[C---:B------:R-:W-:Y:S01]  /*f070*/  FMUL.FTZ R67, R4.reuse, R67 ;  /* 0x0000004304437220 */ /* 0x040fe20000410000 */
[----:B------:R-:W-:Y:S01]  /*f080*/  STS [R15+0x400], R38 ;  /* 0x000400260f007388 */ /* 0x000fe20000000800 */
[C---:B------:R-:W-:Y:S01]  /*f090*/  FMUL.FTZ R66, R4.reuse, R66 ;  /* 0x0000004204427220 */ /* 0x040fe20000410000 */
[----:B------:R-:W-:Y:S01]  /*f0a0*/  IADD3 R23, R3, R10, RZ ;  /* 0x0000000a03177210 */ /* 0x000fe20007ffe0ff */
[C---:B------:R-:W-:Y:S01]  /*f0b0*/  FMUL.FTZ R71, R4.reuse, R71 ;  /* 0x0000004704477220 */ /* 0x040fe20000410000 */
[----:B------:R-:W-:Y:S01]  /*f0c0*/  F2FP.PACK_AB R62, R63, R62 ;  /* 0x0000003e3f3e723e */ /* 0x000fe200000000ff */
[C---:B------:R-:W-:Y:S01]  /*f0d0*/  FMUL.FTZ R70, R4.reuse, R70 ;  /* 0x0000004604467220 */ /* 0x040fe20000410000 */
[----:B------:R-:W-:Y:S01]  /*f0e0*/  STS [R3], R40 ;  /* 0x0000002803007388 */ /* 0x000fe20000000800 */
[C---:B------:R-:W-:Y:S01]  /*f0f0*/  FMUL.FTZ R75, R4.reuse, R75 ;  /* 0x0000004b044b7220 */ /* 0x040fe20000410000 */
[----:B------:R-:W-:Y:S01]  /*f100*/  F2FP.PACK_AB R66, R67, R66 ;  /* 0x000000424342723e */ /* 0x000fe200000000ff */
[C---:B------:R-:W-:Y:S01]  /*f110*/  FMUL.FTZ R74, R4.reuse, R74 ;  /* 0x0000004a044a7220 */ /* 0x040fe20000410000 */
[----:B------:R-:W-:Y:S01]  /*f120*/  STS [R3+0x400], R42 ;  /* 0x0004002a03007388 */ /* 0x000fe20000000800 */
        /* <DEDUP_REMOVED lines=46> */
[----:B------:R-:W-:Y:S01]  /*f410*/  FMUL.FTZ R4, R4, R114 ;  /* 0x0000007204047220 */ /* 0x000fe20000410000 */
[----:B------:R-:W-:Y:S01]  /*f420*/  STS [R13+0x2400], R66 ;  /* 0x002400420d007388 */ /* 0x000fe20000000800 */
[----:B------:R-:W-:Y:S01]  /*f430*/  F2FP.PACK_AB R118, R119, R118 ;  /* 0x000000767776723e */ /* 0x000fe200000000ff */
[----:B------:R-:W1:Y:S01]  /*f440*/  @P4 MUFU.LG2 R8, R2 ;  /* 0x0000000200084308 */ /* 0x000e620000000c00 */
[----:B------:R-:W-:Y:S01]  /*f450*/  ISETP.NE.AND P0, PT, RZ, UR4, PT ;  /* 0x00000004ff007c0c */ /* 0x000fe2000bf05270 */
[----:B------:R-:W-:Y:S01]  /*f460*/  STS [R15+0x2000], R68 ;  /* 0x002000440f007388 */ /* 0x000fe20000000800 */
[----:B------:R-:W-:-:S03]  /*f470*/  F2FP.PACK_AB R4, R115, R4 ;  /* 0x000000047304723e */ /* 0x000fc600000000ff */
[----:B------:R-:W-:Y:S04]  /*f480*/  STS [R15+0x2400], R70 ;  /* 0x002400460f007388 */ /* 0x000fe80000000800 */
[----:B------:R-:W-:Y:S04]  /*f490*/  STS [R3+0x2000], R72 ;  /* 0x0020004803007388 */ /* 0x000fe80000000800 */
[----:B------:R-:W-:Y:S01]  /*f4a0*/  STS [R3+0x2400], R74 ;  /* 0x0024004a03007388 */ /* 0x000fe20000000800 */
[----:B-1----:R-:W-:Y:S01]  /*f4b0*/  @P4 FMUL.FTZ R8, R8, 0.69314718246459960938 ;  /* 0x3f31721808084820 */ /* 0x002fe20000410000 */
[----:B------:R-:W-:-:S02]  /*f4c0*/  MOV R2, 0x7f800000 ;  /* 0x7f80000000027802 */ /* 0x000fc40000000f00 */
[----:B------:R-:W-:Y:S01]  /*f4d0*/  STS [R17+0x2000], R76 ;  /* 0x0020004c11007388 */ /* 0x000fe20000000800 */
[----:B------:R-:W-:-:S03]  /*f4e0*/  @P4 FFMA.FTZ R2, R133, c[0x0][0x238], R8 ;  /* 0x00008e0085024a23 */ /* 0x000fc60000010008 */
        /* <DEDUP_REMOVED lines=14> */
[----:B------:R2:W-:Y:S01]  /*f5d0*/  STS [R3+0x4400], R106 ;  /* 0x0044006a03007388 */ /* 0x0005e20000000800 */
[----:B-1----:R-:W-:-:S03]  /*f5e0*/  @P3 FMUL.FTZ R11, R0, 0.69314718246459960938 ;  /* 0x3f317218000b3820 */ /* 0x002fc60000410000 */
[----:B------:R1:W-:Y:S04]  /*f5f0*/  STS [R17+0x4000], R108 ;  /* 0x0040006c11007388 */ /* 0x0003e80000000800 */
[----:B------:R1:W-:Y:S04]  /*f600*/  STS [R17+0x4400], R110 ;  /* 0x0044006e11007388 */ /* 0x0003e80000000800 */
[----:B------:R1:W-:Y:S04]  /*f610*/  STS [R19+0x4000], R120 ;  /* 0x0040007813007388 */ /* 0x0003e80000000800 */
[----:B------:R1:W-:Y:S04]  /*f620*/  STS [R19+0x4400], R122 ;  /* 0x0044007a13007388 */ /* 0x0003e80000000800 */
[----:B------:R1:W-:Y:S04]  /*f630*/  STS [R21+0x4000], R116 ;  /* 0x0040007415007388 */ /* 0x0003e80000000800 */
[----:B------:R1:W-:Y:S01]  /*f640*/  STS [R21+0x4400], R118 ;  /* 0x0044007615007388 */ /* 0x0003e20000000800 */
[----:B--2---:R-:W-:Y:S01]  /*f650*/  MOV R3, 0x7f800000 ;  /* 0x7f80000000037802 */ /* 0x004fe20000000f00 */
[----:B------:R-:W-:-:S02]  /*f660*/  @P3 FFMA.FTZ R3, R132, c[0x0][0x238], R11 ;  /* 0x00008e0084033a23 */ /* 0x000fc4000001000b */
[----:B------:R1:W-:Y:S04]  /*f670*/  STS [R23+0x4000], R112 ;  /* 0x0040007017007388 */ /* 0x0003e80000000800 */
[----:B------:R1:W-:Y:S01]  /*f680*/  STS [R23+0x4400], R4 ;  /* 0x0044000417007388 */ /* 0x0003e20000000800 */
[----:B------:R-:W-:Y:S05]  /*f690*/  @!P0 BRA `(.L_x_2156) ;  /* 0x0000007000008947 */ /* 0x000fea0003800000 */
[----:B-1----:R-:W1:Y:S01]  /*f6a0*/  S2R R4, SR_CTAID.Y ;  /* 0x0000000000047919 */ /* 0x002e620000002600 */
[----:B------:R-:W-:-:S03]  /*f6b0*/  ISETP.NE.AND P0, PT, R210, -0x1, PT ;  /* 0xffffffffd200780c */ /* 0x000fc60003f05270 */
[----:B------:R-:W2:Y:S01]  /*f6c0*/  S2R R11, SR_CTAID.Z ;  /* 0x00000000000b7919 */ /* 0x000ea20000002700 */
[----:B-1----:R-:W-:-:S05]  /*f6d0*/  IMAD R13, R4, c[0x0][0x214], RZ ;  /* 0x00008500040d7a24 */ /* 0x002fca00078e02ff */
[----:B------:R-:W-:-:S05]  /*f6e0*/  SEL R8, R13, R210, !P0 ;  /* 0x000000d20d087207 */ /* 0x000fca0004000000 */
[----:B--2---:R-:W-:Y:S01]  /*f6f0*/  IMAD R8, R11, c[0x0][0x234], R8 ;  /* 0x00008d000b087a24 */ /* 0x004fe200078e0208 */
[----:B------:R-:W-:Y:S05]  /*f700*/  BRA `(.L_x_2157) ;  /* 0x0000004000007947 */ /* 0x000fea0003800000 */
.L_x_2156:
[----:B------:R-:W2:Y:S04]  /*f710*/  S2R R11, SR_CTAID.Z ;  /* 0x00000000000b7919 */ /* 0x000ea80000002700 */
[----:B-1----:R-:W2:Y:S02]  /*f720*/  S2R R4, SR_CTAID.Y ;  /* 0x0000000000047919 */ /* 0x002ea40000002600 */
[----:B--2---:R-:W-:-:S04]  /*f730*/  IMAD R8, R4, c[0x0][0x1c0], R11 ;  /* 0x0000700004087a24 */ /* 0x004fc800078e020b */
[----:B------:R-:W-:Y:S02]  /*f740*/  IMAD R8, R8, c[0x0][0x214], RZ ;  /* 0x0000850008087a24 */ /* 0x000fe400078e02ff */
.L_x_2157:
[----:B------:R-:W-:Y:S01]  /*f750*/  BAR.SYNC.DEFER_BLOCKING 0x0 ;  /* 0x0000000000007b1d */ /* 0x000fe20000010000 */
[----:B------:R-:W-:Y:S01]  /*f760*/  LOP3.LUT R10, R9, 0xffffffe0, RZ, 0xc0, !PT ;  /* 0xffffffe0090a7812 */ /* 0x000fe200078ec0ff */
[C---:B------:R-:W-:Y:S01]  /*f770*/  IMAD.WIDE.U32 R64, R210.reuse, c[0x0][0x1e8], RZ ;  /* 0x00007a00d2407a25 */ /* 0x040fe200078e00ff */
[----:B------:R-:W-:Y:S02]  /*f780*/  SHF.R.S32.HI R60, RZ, 0x1f, R7 ;  /* 0x0000001fff3c7819 */ /* 0x000fe40000011407 */
[----:B------:R-:W-:Y:S01]  /*f790*/  ISETP.NE.AND P0, PT, R210, -0x1, PT ;  /* 0xffffffffd200780c */ /* 0x000fe20003f05270 */
[----:B------:R-:W1:Y:S01]  /*f7a0*/  S2R R0, SR_TID.X ;  /* 0x0000000000007919 */ /* 0x000e620000002100 */
[----:B------:R-:W-:Y:S01]  /*f7b0*/  IMAD.IADD R9, R5, 0x1, -R10 ;  /* 0x0000000105097824 */ /* 0x000fe200078e0a0a */
[----:B------:R-:W-:Y:S01]  /*f7c0*/  LEA.HI R60, R60, R7, RZ, 0x2 ;  /* 0x000000073c3c7211 */ /* 0x000fe200078f10ff */
[----:B------:R-:W-:Y:S01]  /*f7d0*/  IMAD.WIDE.U32 R66, R4, c[0x0][0x1e0], RZ ;  /* 0x0000780004427a25 */ /* 0x000fe200078e00ff */
[----:B------:R-:W-:Y:S01]  /*f7e0*/  ULDC.64 UR4, c[0x0][0x118] ;  /* 0x0000460000047ab9 */ /* 0x000fe20000000a00 */
[----:B------:R-:W-:Y:S01]  /*f7f0*/  BSSY B0, `(.L_x_2158) ;  /* 0x000002b000007945 */ /* 0x000fe20003800000 */
[----:B------:R-:W-:Y:S01]  /*f800*/  LOP3.LUT P1, RZ, R9, 0x3, RZ, 0xc0, !PT ;  /* 0x0000000309ff7812 */ /* 0x000fe2000782c0ff */
[----:B------:R-:W-:Y:S01]  /*f810*/  IMAD R210, R210, c[0x0][0x1ec], R65 ;  /* 0x00007b00d2d27a24 */ /* 0x000fe200078e0241 */
[----:B------:R-:W-:-:S05]  /*f820*/  LOP3.LUT R60, R60, 0xffffffc, RZ, 0xc0, !PT ;  /* 0x0ffffffc3c3c7812 */ /* 0x000fca00078ec0ff */
[----:B------:R-:W-:Y:S01]  /*f830*/  IMAD.IADD R60, R7, 0x1, -R60 ;  /* 0x00000001073c7824 */ /* 0x000fe200078e0a3c */
[----:B------:R2:W3:Y:S04]  /*f840*/  LDS.128 R52, [R208] ;  /* 0x00000000d0347984 */ /* 0x0004e80000000c00 */
[----:B------:R2:W4:Y:S01]  /*f850*/  LDS.128 R48, [R208+0x800] ;  /* 0x00080000d0307984 */ /* 0x0005220000000c00 */
[----:B-1----:R-:W-:-:S03]  /*f860*/  SHF.R.S32.HI R61, RZ, 0x1f, R0 ;  /* 0x0000001fff3d7819 */ /* 0x002fc60000011400 */
[----:B------:R2:W1:Y:S01]  /*f870*/  LDS.128 R44, [R208+0x1000] ;  /* 0x00100000d02c7984 */ /* 0x0004620000000c00 */
        /* <DEDUP_REMOVED lines=10> */
[----:B------:R2:W1:Y:S01]  /*f920*/  LDS.128 R24, [R208+0x3800] ;  /* 0x00380000d0187984 */ /* 0x0004620000000c00 */
[----:B------:R-:W-:Y:S01]  /*f930*/  LEA.HI R9, R9, R10, RZ, 0x2 ;  /* 0x0000000a09097211 */ /* 0x000fe200078f10ff */
[----:B------:R-:W-:Y:S01]  /*f940*/  IMAD R63, R4, c[0x0][0x1e4], R63 ;  /* 0x00007900043f7a24 */ /* 0x000fe200078e023f */
[----:B------:R-:W-:Y:S01]  /*f950*/  SEL R4, R66, R64, !P0 ;  /* 0x0000004042047207 */ /* 0x000fe20004000000 */
[----:B------:R2:W1:Y:S01]  /*f960*/  LDS.128 R20, [R208+0x4000] ;  /* 0x00400000d0147984 */ /* 0x0004620000000c00 */
[----:B------:R-:W-:Y:S01]  /*f970*/  SHF.R.S32.HI R9, RZ, 0x2, R9 ;  /* 0x00000002ff097819 */ /* 0x000fe20000011409 */
[----:B------:R-:W-:-:S02]  /*f980*/  @!P0 IMAD.IADD R210, R67, 0x1, R63 ;  /* 0x0000000143d28824 */ /* 0x000fc400078e023f */
[----:B------:R2:W1:Y:S02]  /*f990*/  LDS.128 R16, [R208+0x4800] ;  /* 0x00480000d0107984 */ /* 0x0004640000000c00 */
[----:B------:R-:W-:Y:S02]  /*f9a0*/  IMAD R60, R60, 0x10, R9 ;  /* 0x000000103c3c7824 */ /* 0x000fe400078e0209 */
[----:B------:R2:W1:Y:S04]  /*f9b0*/  LDS.128 R12, [R208+0x5000] ;  /* 0x00500000d00c7984 */ /* 0x0004680000000c00 */
[----:B------:R2:W1:Y:S01]  /*f9c0*/  LDS.128 R56, [R208+0x5800] ;  /* 0x00580000d0387984 */ /* 0x0004620000000c00 */
[----:B------:R-:W-:Y:S05]  /*f9d0*/  @P1 BRA `(.L_x_2159) ;  /* 0x000000c000001947 */ /* 0x000fea0003800000 */
[----:B---34-:R-:W3:Y:S01]  /*f9e0*/  S2R R7, SR_CTAID.X ;  /* 0x0000000000077919 */ /* 0x018ee20000002500 */
[C---:B------:R-:W-:Y:S01]  /*f9f0*/  ISETP.GE.AND P2, PT, R60.reuse, R199, PT ;  /* 0x000000c73c00720c */ /* 0x040fe20003f46270 */
[----:B---3--:R-:W-:Y:S01]  /*fa00*/  IMAD R7, R7, 0x40, R8 ;  /* 0x0000004007077824 */ /* 0x008fe200078e0208 */
[----:B------:R-:W-:-:S04]  /*fa10*/  IADD3 R8, R60, 0x8, RZ ;  /* 0x000000083c087810 */ /* 0x000fc80007ffe0ff */
[----:B------:R-:W-:Y:S02]  /*fa20*/  SHF.R.S32.HI R9, RZ, 0x1f, R7 ;  /* 0x0000001fff097819 */ /* 0x000fe40000011407 */
[----:B------:R-:W-:Y:S02]  /*fa30*/  IADD3 R7, P0, R60, R7, RZ ;  /* 0x000000073c077210 */ /* 0x000fe40007f1e0ff */
[----:B------:R-:W-:Y:S02]  /*fa40*/  ISETP.GE.AND P1, PT, R8, R199, PT ;  /* 0x000000c70800720c */ /* 0x000fe40003f26270 */
[----:B------:R-:W-:Y:S02]  /*fa50*/  LEA.HI.X.SX32 R60, R60, R9, 0x1, P0 ;  /* 0x000000093c3c7211 */ /* 0x000fe400000f0eff */
[----:B------:R-:W-:-:S04]  /*fa60*/  LEA R8, P0, R7, c[0x0][0x200], 0x2 ;  /* 0x0000800007087a11 */ /* 0x000fc800078010ff */
[----:B------:R-:W-:-:S05]  /*fa70*/  LEA.HI.X R9, R7, c[0x0][0x204], R60, 0x2, P0 ;  /* 0x0000810007097a11 */ /* 0x000fca00000f143c */
[----:B------:R3:W-:Y:S04]  /*fa80*/  @!P2 STG.E [R8.64], R2 ;  /* 0x000000020800a986 */ /* 0x0007e8000c101904 */
[----:B------:R3:W-:Y:S02]  /*fa90*/  @!P1 STG.E [R8.64+0x20], R3 ;  /* 0x0000200308009986 */ /* 0x0007e4000c101904 */
.L_x_2159:
[----:B---34-:R-:W-:Y:S05]  /*faa0*/  BSYNC B0 ;  /* 0x0000000000007941 */ /* 0x018fea0003800000 */
.L_x_2158:
[----:B------:R-:W3:Y:S01]  /*fab0*/  S2R R3, SR_CTAID.X ;  /* 0x0000000000037919 */ /* 0x000ee20000002500 */
[----:B------:R-:W-:Y:S01]  /*fac0*/  SHF.R.S32.HI R213, RZ, 0x1f, R212 ;  /* 0x0000001fffd57819 */ /* 0x000fe200000114d4 */
[----:B------:R-:W-:Y:S01]  /*fad0*/  BSSY B0, `(.L_x_2160) ;  /* 0x0000022000007945 */ /* 0x000fe20003800000 */
[----:B------:R-:W-:Y:S02]  /*fae0*/  LEA.HI R5, R6, R5, RZ, 0x3 ;  /* 0x0000000506057211 */ /* 0x000fe400078f18ff */
[----:B------:R-:W-:-:S04]  /*faf0*/  LEA.HI R0, R61, R0, RZ, 0x3 ;  /* 0x000000003d007211 */ /* 0x000fc800078f18ff */
[----:B------:R-:W-:-:S04]  /*fb00*/  SHF.R.S32.HI R0, RZ, 0x3, R0 ;  /* 0x00000003ff007819 */ /* 0x000fc80000011400 */
[----:B------:R-:W-:Y:S01]  /*fb10*/  SHF.R.S32.HI R0, RZ, 0x1f, R0 ;  /* 0x0000001fff007819 */ /* 0x000fe20000011400 */
[----:B---3--:R-:W-:-:S04]  /*fb20*/  IMAD.SHL.U32 R3, R3, 0x40, RZ ;  /* 0x0000004003037824 */ /* 0x008fc800078e00ff */
[----:B------:R-:W-:Y:S01]  /*fb30*/  IMAD.WIDE.U32 R8, R3, c[0x0][0x1e8], R212 ;  /* 0x00007a0003087a25 */ /* 0x000fe200078e00d4 */
[----:B------:R-:W-:-:S04]  /*fb40*/  SHF.R.S32.HI R2, RZ, 0x1f, R3 ;  /* 0x0000001fff027819 */ /* 0x000fc80000011403 */
[----:B------:R-:W-:Y:S01]  /*fb50*/  IADD3 R6, P0, R4, R8, RZ ;  /* 0x0000000804067210 */ /* 0x000fe20007f1e0ff */
[----:B------:R-:W-:Y:S01]  /*fb60*/  IMAD R2, R2, c[0x0][0x1e8], RZ ;  /* 0x00007a0002027a24 */ /* 0x000fe200078e02ff */
[----:B------:R-:W-:-:S03]  /*fb70*/  SHF.R.S32.HI R4, RZ, 0x3, R5 ;  /* 0x00000003ff047819 */ /* 0x000fc60000011405 */
        /* <DEDUP_REMOVED lines=20> */
[----:B------:R3:W-:Y:S04]  /*fcc0*/  @!P2 STG.E.128 [R60.64], R52 ;  /* 0x000000343c00a986 */ /* 0x0007e8000c101d04 */
[----:B-1----:R3:W-:Y:S04]  /*fcd0*/  @!P1 STG.E.128 [R60.64+0x80], R36 ;  /* 0x000080243c009986 */ /* 0x0027e8000c101d04 */
[----:B------:R3:W-:Y:S02]  /*fce0*/  @!P0 STG.E.128 [R60.64+0x100], R20 ;  /* 0x000100143c008986 */ /* 0x0007e4000c101d04 */
.L_x_2161:
[----:B------:R-:W-:Y:S05]  /*fcf0*/  BSYNC B0 ;  /* 0x0000000000007941 */ /* 0x000fea0003800000 */
.L_x_2160:
        /* <DEDUP_REMOVED lines=13> */
[----:B-1-3--:R-:W-:-:S03]  /*fdd0*/  LEA R20, P3, R10, c[0x0][0x1d0], 0x1 ;  /* 0x000074000a147a11 */ /* 0x00afc600078608ff */
[----:B------:R-:W-:-:S04]  /*fde0*/  IMAD R2, R3, c[0x0][0x1ec], R2 ;  /* 0x00007b0003027a24 */ /* 0x000fc800078e0202 */
[----:B------:R-:W-:-:S05]  /*fdf0*/  IMAD.IADD R2, R2, 0x1, R11 ;  /* 0x0000000102027824 */ /* 0x000fca00078e020b */
[----:B------:R-:W-:-:S05]  /*fe00*/  LEA.HI.X R21, R10, c[0x0][0x1d4], R2, 0x1, P3 ;  /* 0x000075000a157a11 */ /* 0x000fca00018f0c02 */
[----:B------:R1:W-:Y:S04]  /*fe10*/  @!P2 STG.E.128 [R20.64], R48 ;  /* 0x000000301400a986 */ /* 0x0003e8000c101d04 */
[----:B------:R1:W-:Y:S04]  /*fe20*/  @!P1 STG.E.128 [R20.64+0x80], R32 ;  /* 0x0000802014009986 */ /* 0x0003e8000c101d04 */
[----:B------:R1:W-:Y:S02]  /*fe30*/  @!P0 STG.E.128 [R20.64+0x100], R16 ;  /* 0x0001001014008986 */ /* 0x0003e4000c101d04 */
.L_x_2163:
[----:B------:R-:W-:Y:S05]  /*fe40*/  BSYNC B0 ;  /* 0x0000000000007941 */ /* 0x000fea0003800000 */
.L_x_2162:
        /* <DEDUP_REMOVED lines=17> */
[----:B------:R1:W-:Y:S04]  /*ff60*/  @!P2 STG.E.128 [R16.64], R44 ;  /* 0x0000002c1000a986 */ /* 0x0003e8000c101d04 */
[----:B------:R1:W-:Y:S04]  /*ff70*/  @!P1 STG.E.128 [R16.64+0x80], R28 ;  /* 0x0000801c10009986 */ /* 0x0003e8000c101d04 */
[----:B------:R1:W-:Y:S02]  /*ff80*/  @!P0 STG.E.128 [R16.64+0x100], R12 ;  /* 0x0001000c10008986 */ /* 0x0003e4000c101d04 */
.L_x_2165:
[----:B------:R-:W-:Y:S05]  /*ff90*/  BSYNC B0 ;  /* 0x0000000000007941 */ /* 0x000fea0003800000 */
.L_x_2164:
        /* <DEDUP_REMOVED lines=20> */
.L_x_2166:
        /* <DEDUP_REMOVED lines=10> */
.L_x_4108:


//--------------------- .text._ZN5flash24flash_fwd_splitkv_kernelI23Flash_fwd_kernel_traitsILi192ELi64ELi64ELi4ELb0ELb0EN7cutlass6half_tE19Flash_kernel_traitsILi192ELi64ELi64ELi4ES3_EELb1ELb0ELb1ELb0ELb0ELb1ELb0ELb0EEEvNS_16Flash_fwd_paramsE --------------------------
	.section	.text._ZN5flash24flash_fwd_splitkv_kernelI23Flash_fwd_kernel_traitsILi192ELi64ELi64ELi4ELb0ELb0EN7cutlass6half_tE19Flash_kernel_traitsILi192ELi64ELi64ELi4ES3_EELb1ELb0ELb1ELb0ELb0ELb1ELb0ELb0EEEvNS_16Flash_fwd_paramsE,"ax",@progbits
	.sectioninfo	@"SHI_REGISTERS=254"
	.align	128
        .global         _ZN5flash24flash_fwd_splitkv_kernelI23Flash_fwd_kernel_traitsILi192ELi64ELi64ELi4ELb0ELb0EN7cutlass6half_tE19Flash_kernel_traitsILi192ELi64ELi64ELi4ES3_EELb1ELb0ELb1ELb0ELb0ELb1ELb0ELb0EEEvNS_16Flash_fwd_paramsE
        .type           _ZN5flash24flash_fwd_splitkv_kernelI23Flash_fwd_kernel_traitsILi192ELi64ELi64ELi4ELb0ELb0EN7cutlass6half_tE19Flash_kernel_traitsILi192ELi64ELi64ELi4ES3_EELb1ELb0ELb1ELb0ELb0ELb1ELb0ELb0EEEvNS_16Flash_fwd_paramsE,@function
        .size           _ZN5flash24flash_fwd_splitkv_kernelI23Flash_fwd_kernel_traitsILi192ELi64ELi64ELi4ELb0ELb0EN7cutlass6half_tE19Flash_kernel_traitsILi192ELi64ELi64ELi4ES3_EELb1ELb0ELb1ELb0ELb0ELb1ELb0ELb0EEEvNS_16Flash_fwd_paramsE,(.L_x_4109 - _ZN5flash24flash_fwd_splitkv_kernelI23Flash_fwd_kernel_traitsILi192ELi64ELi64ELi4ELb0ELb0EN7cutlass6half_tE19Flash_kernel_traitsILi192ELi64ELi64ELi4ES3_EELb1ELb0ELb1ELb0ELb0ELb1ELb0ELb0EEEvNS_16Flash_fwd_paramsE)
        .other          _ZN5flash24flash_fwd_splitkv_kernelI23Flash_fwd_kernel_traitsILi192ELi64ELi64ELi4ELb0ELb0EN7cutlass6half_tE19Flash_kernel_traitsILi192ELi64ELi64ELi4ES3_EELb1ELb0ELb1ELb0ELb0ELb1ELb0ELb0EEEvNS_16Flash_fwd_paramsE,@"STO_CUDA_ENTRY STV_DEFAULT"
_ZN5flash24flash_fwd_splitkv_kernelI23Flash_fwd_kernel_traitsILi192ELi64ELi64ELi4ELb0ELb0EN7cutlass6half_tE19Flash_kernel_traitsILi192ELi64ELi64ELi4ES3_EELb1ELb0ELb1ELb0ELb0ELb1ELb0ELb0EEEvNS_16Flash_fwd_paramsE:
.text._ZN5flash24flash_fwd_splitkv_kernelI23Flash_fwd_kernel_traitsILi192ELi64ELi64ELi4ELb0ELb0EN7cutlass6half_tE19Flash_kernel_traitsILi192ELi64ELi64ELi4ES3_EELb1ELb0ELb1ELb0ELb0ELb1ELb0ELb0EEEvNS_16Flash_fwd_paramsE:
        /* <DEDUP_REMOVED lines=33> */
.L_x_2167:
[----:B-1-34-:R-:W-:Y:S02]  /*0210*/  MOV R2, c[0x0][0x218] ;  /* 0x0000860000027a02 */ /* 0x01afe40000000f00 */
.L_x_2168:
        /* <DEDUP_REMOVED lines=80> */
.L_x_2171:
[----:B------:R-:W-:Y:S05]  /*0720*/  BSYNC B0 ;  /* 0x0000000000007941 */ /* 0x000fea0003800000 */
.L_x_2170:
        /* <DEDUP_REMOVED lines=20> */
.L_x_2173:
[----:B------:R-:W-:Y:S05]  /*0870*/  BSYNC B0 ;  /* 0x0000000000007941 */ /* 0x000fea0003800000 */
.L_x_2172:
        /* <DEDUP_REMOVED lines=20> */
.L_x_2175:
[----:B------:R-:W-:Y:S05]  /*09c0*/  BSYNC B0 ;  /* 0x0000000000007941 */ /* 0x000fea0003800000 */
.L_x_2174:
        /* <DEDUP_REMOVED lines=19> */
.L_x_2177:
[----:B------:R-:W-:Y:S05]  /*0b00*/  BSYNC B0 ;  /* 0x0000000000007941 */ /* 0x000fea0003800000 */
.L_x_2176:
        /* <DEDUP_REMOVED lines=19> */
.L_x_2169:
        /* <DEDUP_REMOVED lines=92> */
.L_x_2178:
        /* <DEDUP_REMOVED lines=16> */
.L_x_2180:
        /* <DEDUP_REMOVED lines=49> */
.L_x_2179:
        /* <DEDUP_REMOVED lines=116> */
.L_x_2182:
[----:B------:R-:W-:Y:S05]  /*1d50*/  BSYNC B0 ;  /* 0x0000000000007941 */ /* 0x000fea0003800000 */
.L_x_2181:
        /* <DEDUP_REMOVED lines=37> */
.L_x_2184:
[----:B------:R-:W-:Y:S05]  /*1fb0*/  BSYNC B0 ;  /* 0x0000000000007941 */ /* 0x000fea0003800000 */
.L_x_2183:
        /* <DEDUP_REMOVED lines=37> */
.L_x_2186:
[----:B------:R-:W-:Y:S05]  /*2210*/  BSYNC B0 ;  /* 0x0000000000007941 */ /* 0x000fea0003800000 */
.L_x_2185:
        /* <DEDUP_REMOVED lines=36> */
.L_x_2188:
[----:B------:R-:W-:Y:S05]  /*2460*/  BSYNC B0 ;  /* 0x0000000000007941 */ /* 0x000fea0003800000 */
.L_x_2187:
        /* <DEDUP_REMOVED lines=31> */
.L_x_2190:
[----:B------:R-:W-:Y:S05]  /*2660*/  BSYNC B0 ;  /* 0x0000000000007941 */ /* 0x000fea0003800000 */
.L_x_2189:
        /* <DEDUP_REMOVED lines=33> */
.L_x_2192:
[----:B------:R-:W-:Y:S05]  /*2880*/  BSYNC B0 ;  /* 0x0000000000007941 */ /* 0x000fea0003800000 */
.L_x_2191:
        /* <DEDUP_REMOVED lines=31> */
.L_x_2194:
[----:B------:R-:W-:Y:S05]  /*2a80*/  BSYNC B0 ;  /* 0x0000000000007941 */ /* 0x000fea0003800000 */
.L_x_2193:
        /* <DEDUP_REMOVED lines=32> */
.L_x_2196:
[----:B------:R-:W-:Y:S05]  /*2c90*/  BSYNC B0 ;  /* 0x0000000000007941 */ /* 0x000fea0003800000 */
.L_x_2195:
        /* <DEDUP_REMOVED lines=48> */
.L_x_2198:
[----:B-1----:R-:W-:Y:S05]  /*2fa0*/  BSYNC B0 ;  /* 0x0000000000007941 */ /* 0x002fea0003800000 */
.L_x_2197:
        /* <DEDUP_REMOVED lines=34> */
.L_x_2200:
[----:B------:R-:W-:Y:S05]  /*31d0*/  BSYNC B0 ;  /* 0x0000000000007941 */ /* 0x000fea0003800000 */
.L_x_2199:
        /* <DEDUP_REMOVED lines=34> */
.L_x_2202:
[----:B------:R-:W-:Y:S05]  /*3400*/  BSYNC B0 ;  /* 0x0000000000007941 */ /* 0x000fea0003800000 */
.L_x_2201:
        /* <DEDUP_REMOVED lines=40> */
.L_x_2204:
[----:B------:R-:W-:Y:S05]  /*3690*/  BSYNC B0 ;  /* 0x0000000000007941 */ /* 0x000fea0003800000 */
.L_x_2203:
        /* <DEDUP_REMOVED lines=18> */
[----:B------:R-:W-:Y:S03]  /*37c0*/  LDSM.16.M88.4 R44, [R206] ;  /* 0x00000000ce2c783b */ /* 0x000fe60000000200 */
[----:B------:R-:W-:Y:S01]  /*37d0*/  IMAD.SHL.U32 R209, R209, 0x2, RZ ;  /* 0x00000002d1d17824 */ /* 0x000fe200078e00ff */
[----:B------:R-:W-:Y:S04]  /*37e0*/  LDSM.16.M88.4 R72, [R205] ;  /* 0x00000000cd48783b */ /* 0x000fe80000000200 */
[----:B------:R-:W2:Y:S01]  /*37f0*/  LDSM.16.M88.4 R20, [R209+0x6000] ;  /* 0x00600000d114783b */ /* 0x000ea20000000200 */
[----:B------:R-:W-:-:S02]  /*3800*/  IADD3 R4, R209, 0x6000, RZ ;  /* 0x00006000d1047810 */ /* 0x000fc40007ffe0ff */
[----:B------:R-:W-:Y:S01]  /*3810*/  IADD3 R207, R209, 0x6020, RZ ;  /* 0x00006020d1cf7810 */ /* 0x000fe20007ffe0ff */
[----:B-1----:R-:W1:Y:S01]  /*3820*/  LDSM.16.M88.4 R12, [R209+0x6800] ;  /* 0x00680000d10c783b */ /* 0x002e620000000200 */
[----:B------:R-:W-:Y:S01]  /*3830*/  @P1 IADD3 R207, R4, -0x20, RZ ;  /* 0xffffffe004cf1810 */ /* 0x000fe20007ffe0ff */
[----:B------:R-:W-:Y:S02]  /*3840*/  IMAD.MOV.U32 R4, RZ, RZ, 0x40 ;  /* 0x00000040ff047424 */ /* 0x000fe400078e00ff */
[----:B------:R-:W5:Y:S01]  /*3850*/  LDSM.16.M88.4 R76, [R209+0x7000] ;  /* 0x00700000d14c783b */ /* 0x000f620000000200 */
[C---:B------:R-:W-:Y:S02]  /*3860*/  IADD3 R199, R207.reuse, 0x800, RZ ;  /* 0x00000800cfc77810 */ /* 0x040fe40007ffe0ff */
[----:B------:R-:W-:Y:S01]  /*3870*/  SEL R4, R4, 0xffffffc0, !P2 ;  /* 0xffffffc004047807 */ /* 0x000fe20005000000 */
[----:B------:R-:W3:Y:S01]  /*3880*/  LDSM.16.M88.4 R36, [R209+0x7800] ;  /* 0x00780000d124783b */ /* 0x000ee20000000200 */
[----:B------:R-:W-:-:S02]  /*3890*/  IADD3 R198, R207, 0x1000, RZ ;  /* 0x00001000cfc67810 */ /* 0x000fc40007ffe0ff */
[----:B------:R-:W-:Y:S01]  /*38a0*/  IADD3 R197, R207, 0x1800, RZ ;  /* 0x00001800cfc57810 */ /* 0x000fe20007ffe0ff */
[----:B------:R-:W4:Y:S01]  /*38b0*/  LDSM.16.M88.4 R32, [R207] ;  /* 0x00000000cf20783b */ /* 0x000f220000000200 */
[----:B------:R-:W-:Y:S01]  /*38c0*/  IMAD.IADD R203, R209, 0x1, R4 ;  /* 0x00000001d1cb7824 */ /* 0x000fe200078e0204 */
[----:B------:R-:W-:Y:S01]  /*38d0*/  IADD3 R195, R207, 0x2000, RZ ;  /* 0x00002000cfc37810 */ /* 0x000fe20007ffe0ff */
[----:B------:R-:W-:Y:S01]  /*38e0*/  IMAD.IADD R196, R4, 0x1, R207 ;  /* 0x0000000104c47824 */ /* 0x000fe200078e02cf */
[----:B------:R-:W3:Y:S01]  /*38f0*/  LDSM.16.M88.4 R28, [R207+0x800] ;  /* 0x00080000cf1c783b */ /* 0x000ee20000000200 */
[----:B------:R-:W-:Y:S01]  /*3900*/  IMAD.IADD R4, R7, 0x1, R218 ;  /* 0x0000000107047824 */ /* 0x000fe200078e02da */
[----:B------:R-:W-:Y:S02]  /*3910*/  IADD3 R194, R207, 0x2800, RZ ;  /* 0x00002800cfc27810 */ /* 0x000fe40007ffe0ff */
[----:B------:R-:W3:Y:S01]  /*3920*/  LDSM.16.M88.4 R64, [R207+0x1000] ;  /* 0x00100000cf40783b */ /* 0x000ee20000000200 */
[----:B------:R-:W-:Y:S01]  /*3930*/  I2F R89, R4 ;  /* 0x0000000400597306 */ /* 0x000fe20000201400 */
[----:B------:R-:W-:-:S02]  /*3940*/  IADD3 R90, R4, 0x1, RZ ;  /* 0x00000001045a7810 */ /* 0x000fc40007ffe0ff */
[----:B------:R-:W3:Y:S01]  /*3950*/  LDSM.16.M88.4 R56, [R207+0x1800] ;  /* 0x00180000cf38783b */ /* 0x000ee20000000200 */
[C---:B------:R-:W-:Y:S02]  /*3960*/  IADD3 R92, R4.reuse, 0x8, RZ ;  /* 0x00000008045c7810 */ /* 0x040fe40007ffe0ff */
[C---:B------:R-:W-:Y:S01]  /*3970*/  IADD3 R96, R4.reuse, 0x10, RZ ;  /* 0x0000001004607810 */ /* 0x040fe20007ffe0ff */
[----:B------:R-:W3:Y:S01]  /*3980*/  LDSM.16.M88.4 R40, [R203+0x6000] ;  /* 0x00600000cb28783b */ /* 0x000ee20000000200 */
[----:B------:R-:W-:Y:S01]  /*3990*/  I2F R91, R90 ;  /* 0x0000005a005b7306 */ /* 0x000fe20000201400 */
[C---:B------:R-:W-:Y:S02]  /*39a0*/  IADD3 R98, R4.reuse, 0x11, RZ ;  /* 0x0000001104627810 */ /* 0x040fe40007ffe0ff */
[----:B------:R-:W-:Y:S01]  /*39b0*/  LDSM.16.M88.4 R68, [R196] ;  /* 0x00000000c444783b */ /* 0x000fe20000000200 */
[C---:B------:R-:W-:Y:S02]  /*39c0*/  IADD3 R106, R4.reuse, 0x21, RZ ;  /* 0x00000021046a7810 */ /* 0x040fe40007ffe0ff */
[C---:B------:R-:W-:Y:S01]  /*39d0*/  IADD3 R100, R4.reuse, 0x18, RZ ;  /* 0x0000001804647810 */ /* 0x040fe20007ffe0ff */
[----:B--2---:R-:W-:Y:S01]  /*39e0*/  HMMA.16816.F32 R24, R48, R20, RZ ;  /* 0x000000143018723c */ /* 0x004fe200000018ff */
[----:B------:R-:W-:Y:S01]  /*39f0*/  LDSM.16.M88.4 R84, [R209+0xb000] ;  /* 0x00b00000d154783b */ /* 0x000fe20000000200 */
[----:B------:R-:W-:Y:S01]  /*3a00*/  I2F R93, R92 ;  /* 0x0000005c005d7306 */ /* 0x000fe20000201400 */
[----:B------:R-:W-:-:S02]  /*3a10*/  IADD3 R102, R4, 0x19, RZ ;  /* 0x0000001904667810 */ /* 0x000fc40007ffe0ff */
[C---:B------:R-:W-:Y:S02]  /*3a20*/  IADD3 R104, R4.reuse, 0x20, RZ ;  /* 0x0000002004687810 */ /* 0x040fe40007ffe0ff */
[C---:B------:R-:W-:Y:S01]  /*3a30*/  IADD3 R94, R4.reuse, 0x9, RZ ;  /* 0x00000009045e7810 */ /* 0x040fe20007ffe0ff */
[C---:B------:R-:W-:Y:S01]  /*3a40*/  HMMA.16816.F32 R20, R48.reuse, R22, RZ ;  /* 0x000000163014723c */ /* 0x040fe200000018ff */
[C---:B------:R-:W-:Y:S01]  /*3a50*/  IADD3 R110, R4.reuse, 0x29, RZ ;  /* 0x00000029046e7810 */ /* 0x040fe20007ffe0ff */
[----:B------:R-:W-:Y:S01]  /*3a60*/  I2F R97, R96 ;  /* 0x0000006000617306 */ /* 0x000fe20000201400 */
[C---:B------:R-:W-:Y:S02]  /*3a70*/  IADD3 R116, R4.reuse, 0x38, RZ ;  /* 0x0000003804747810 */ /* 0x040fe40007ffe0ff */
[C---:B------:R-:W-:Y:S02]  /*3a80*/  IADD3 R108, R4.reuse, 0x28, RZ ;  /* 0x00000028046c7810 */ /* 0x040fe40007ffe0ff */
[C---:B------:R-:W-:Y:S01]  /*3a90*/  IADD3 R112, R4.reuse, 0x30, RZ ;  /* 0x0000003004707810 */ /* 0x040fe20007ffe0ff */
[----:B-1----:R-:W-:Y:S01]  /*3aa0*/  HMMA.16816.F32 R16, R48, R12, RZ ;  /* 0x0000000c3010723c */ /* 0x002fe200000018ff */
[----:B------:R-:W-:Y:S01]  /*3ab0*/  IADD3 R114, R4, 0x31, RZ ;  /* 0x0000003104727810 */ /* 0x000fe20007ffe0ff */
[----:B------:R-:W-:Y:S01]  /*3ac0*/  I2F R99, R98 ;  /* 0x0000006200637306 */ /* 0x000fe20000201400 */
[----:B------:R-:W-:-:S02]  /*3ad0*/  IADD3 R193, R207, 0x3000, RZ ;  /* 0x00003000cfc17810 */ /* 0x000fc40007ffe0ff */
[C---:B------:R-:W-:Y:S02]  /*3ae0*/  IADD3 R192, R207.reuse, 0x3800, RZ ;  /* 0x00003800cfc07810 */ /* 0x040fe40007ffe0ff */
[C---:B------:R-:W-:Y:S01]  /*3af0*/  IADD3 R191, R207.reuse, 0x4000, RZ ;  /* 0x00004000cfbf7810 */ /* 0x040fe20007ffe0ff */
[----:B------:R-:W-:Y:S01]  /*3b00*/  HMMA.16816.F32 R12, R48, R14, RZ ;  /* 0x0000000e300c723c */ /* 0x000fe200000018ff */
[C---:B------:R-:W-:Y:S01]  /*3b10*/  IADD3 R190, R207.reuse, 0x4800, RZ ;  /* 0x00004800cfbe7810 */ /* 0x040fe20007ffe0ff */
[----:B------:R-:W-:Y:S01]  /*3b20*/  I2F R107, R106 ;  /* 0x0000006a006b7306 */ /* 0x000fe20000201400 */
[C---:B------:R-:W-:Y:S02]  /*3b30*/  IADD3 R189, R207.reuse, 0x5000, RZ ;  /* 0x00005000cfbd7810 */ /* 0x040fe40007ffe0ff */
[----:B------:R-:W-:-:S03]  /*3b40*/  IADD3 R188, R207, 0x5800, RZ ;  /* 0x00005800cfbc7810 */ /* 0x000fc60007ffe0ff */
[C---:B-----5:R-:W-:Y:S02]  /*3b50*/  HMMA.16816.F32 R8, R48.reuse, R76, RZ ;  /* 0x0000004c3008723c */ /* 0x060fe400000018ff */
[----:B------:R-:W-:Y:S06]  /*3b60*/  I2F R101, R100 ;  /* 0x0000006400657306 */ /* 0x000fec0000201400 */
[C---:B------:R-:W-:Y:S02]  /*3b70*/  HMMA.16816.F32 R76, R48.reuse, R78, RZ ;  /* 0x0000004e304c723c */ /* 0x040fe400000018ff */
[----:B------:R-:W-:Y:S06]  /*3b80*/  I2F R103, R102 ;  /* 0x0000006600677306 */ /* 0x000fec0000201400 */
[C---:B---3--:R-:W-:Y:S02]  /*3b90*/  HMMA.16816.F32 R52, R48.reuse, R36, RZ ;  /* 0x000000243034723c */ /* 0x048fe400000018ff */
[----:B------:R-:W-:Y:S06]  /*3ba0*/  I2F R105, R104 ;  /* 0x0000006800697306 */ /* 0x000fec0000201400 */
[----:B------:R-:W-:Y:S01]  /*3bb0*/  HMMA.16816.F32 R48, R48, R38, RZ ;  /* 0x000000263030723c */ /* 0x000fe200000018ff */
[----:B------:R-:W1:Y:S01]  /*3bc0*/  LDSM.16.M88.4 R36, [R203+0x6800] ;  /* 0x00680000cb24783b */ /* 0x000e620000000200 */
[----:B------:R-:W-:Y:S06]  /*3bd0*/  I2F R95, R94 ;  /* 0x0000005e005f7306 */ /* 0x000fec0000201400 */
[C---:B----4-:R-:W-:Y:S02]  /*3be0*/  HMMA.16816.F32 R24, R60.reuse, R32, R24 ;  /* 0x000000203c18723c */ /* 0x050fe40000001818 */
[----:B------:R-:W-:Y:S06]  /*3bf0*/  I2F R111, R110 ;  /* 0x0000006e006f7306 */ /* 0x000fec0000201400 */
[C---:B------:R-:W-:Y:S01]  /*3c00*/  HMMA.16816.F32 R20, R60.reuse, R34, R20 ;  /* 0x000000223c14723c */ /* 0x040fe20000001814 */
[----:B------:R-:W2:Y:S01]  /*3c10*/  LDSM.16.M88.4 R32, [R203+0x7000] ;  /* 0x00700000cb20783b */ /* 0x000ea20000000200 */
[----:B------:R-:W-:Y:S06]  /*3c20*/  I2F R117, R116 ;  /* 0x0000007400757306 */ /* 0x000fec0000201400 */
[C---:B------:R-:W-:Y:S02]  /*3c30*/  HMMA.16816.F32 R16, R60.reuse, R28, R16 ;  /* 0x0000001c3c10723c */ /* 0x040fe40000001810 */
[----:B------:R-:W-:Y:S06]  /*3c40*/  I2F R109, R108 ;  /* 0x0000006c006d7306 */ /* 0x000fec0000201400 */
[C---:B------:R-:W-:Y:S01]  /*3c50*/  HMMA.16816.F32 R12, R60.reuse, R30, R12 ;  /* 0x0000001e3c0c723c */ /* 0x040fe2000000180c */
[----:B------:R-:W3:Y:S01]  /*3c60*/  LDSM.16.M88.4 R28, [R203+0x7800] ;  /* 0x00780000cb1c783b */ /* 0x000ee20000000200 */
[----:B------:R-:W-:Y:S06]  /*3c70*/  I2F R113, R112 ;  /* 0x0000007000717306 */ /* 0x000fec0000201400 */
[C---:B------:R-:W-:Y:S02]  /*3c80*/  HMMA.16816.F32 R8, R60.reuse, R64, R8 ;  /* 0x000000403c08723c */ /* 0x040fe40000001808 */
[----:B------:R-:W-:Y:S06]  /*3c90*/  I2F R115, R114 ;  /* 0x0000007200737306 */ /* 0x000fec0000201400 */
[C---:B------:R-:W-:Y:S01]  /*3ca0*/  HMMA.16816.F32 R76, R60.reuse, R66, R76 ;  /* 0x000000423c4c723c */ /* 0x040fe2000000184c */
[----:B------:R-:W4:Y:S07]  /*3cb0*/  LDSM.16.M88.4 R64, [R196+0x800] ;  /* 0x00080000c440783b */ /* 0x000f2e0000000200 */
[C---:B------:R-:W-:Y:S08]  /*3cc0*/  HMMA.16816.F32 R52, R60.reuse, R56, R52 ;  /* 0x000000383c34723c */ /* 0x040ff00000001834 */
[----:B------:R-:W-:Y:S01]  /*3cd0*/  HMMA.16816.F32 R48, R60, R58, R48 ;  /* 0x0000003a3c30723c */ /* 0x000fe20000001830 */
[----:B------:R-:W-:Y:S04]  /*3ce0*/  LDSM.16.M88.4 R56, [R210+0x2000] ;  /* 0x00200000d238783b */ /* 0x000fe80000000200 */
[----:B------:R-:W-:Y:S03]  /*3cf0*/  LDSM.16.M88.4 R60, [R209+0x9800] ;  /* 0x00980000d13c783b */ /* 0x000fe60000000200 */
[C---:B------:R-:W-:Y:S08]  /*3d00*/  HMMA.16816.F32 R24, R44.reuse, R40, R24 ;  /* 0x000000282c18723c */ /* 0x040ff00000001818 */
[C---:B------:R-:W-:Y:S01]  /*3d10*/  HMMA.16816.F32 R20, R44.reuse, R42, R20 ;  /* 0x0000002a2c14723c */ /* 0x040fe20000001814 */
[----:B------:R-:W5:Y:S07]  /*3d20*/  LDSM.16.M88.4 R40, [R196+0x1000] ;  /* 0x00100000c428783b */ /* 0x000f6e0000000200 */
[C---:B-1----:R-:W-:Y:S08]  /*3d30*/  HMMA.16816.F32 R16, R44.reuse, R36, R16 ;  /* 0x000000242c10723c */ /* 0x042ff00000001810 */
[C---:B------:R-:W-:Y:S01]  /*3d40*/  HMMA.16816.F32 R12, R44.reuse, R38, R12 ;  /* 0x000000262c0c723c */ /* 0x040fe2000000180c */
[----:B------:R-:W1:Y:S07]  /*3d50*/  LDSM.16.M88.4 R36, [R196+0x1800] ;  /* 0x00180000c424783b */ /* 0x000e6e0000000200 */
[C---:B--2---:R-:W-:Y:S08]  /*3d60*/  HMMA.16816.F32 R8, R44.reuse, R32, R8 ;  /* 0x000000202c08723c */ /* 0x044ff00000001808 */
[C---:B------:R-:W-:Y:S01]  /*3d70*/  HMMA.16816.F32 R76, R44.reuse, R34, R76 ;  /* 0x000000222c4c723c */ /* 0x040fe2000000184c */
[----:B------:R-:W2:Y:S07]  /*3d80*/  LDSM.16.M88.4 R32, [R209+0x8000] ;  /* 0x00800000d120783b */ /* 0x000eae0000000200 */
[C---:B---3--:R-:W-:Y:S08]  /*3d90*/  HMMA.16816.F32 R52, R44.reuse, R28, R52 ;  /* 0x0000001c2c34723c */ /* 0x048ff00000001834 */
[----:B------:R-:W-:Y:S01]  /*3da0*/  HMMA.16816.F32 R48, R44, R30, R48 ;  /* 0x0000001e2c30723c */ /* 0x000fe20000001830 */
[----:B------:R-:W3:Y:S04]  /*3db0*/  LDSM.16.M88.4 R44, [R209+0x8800] ;  /* 0x00880000d12c783b */ /* 0x000ee80000000200 */
[----:B------:R-:W1:Y:S03]  /*3dc0*/  LDSM.16.M88.4 R28, [R209+0x9000] ;  /* 0x00900000d11c783b */ /* 0x000e660000000200 */
[C---:B------:R-:W-:Y:S08]  /*3dd0*/  HMMA.16816.F32 R24, R72.reuse, R68, R24 ;  /* 0x000000444818723c */ /* 0x040ff00000001818 */
[C---:B------:R-:W-:Y:S01]  /*3de0*/  HMMA.16816.F32 R20, R72.reuse, R70, R20 ;  /* 0x000000464814723c */ /* 0x040fe20000001814 */
[----:B------:R-:W-:Y:S07]  /*3df0*/  LDSM.16.M88.4 R68, [R203+0x9000] ;  /* 0x00900000cb44783b */ /* 0x000fee0000000200 */
[C---:B----4-:R-:W-:Y:S08]  /*3e00*/  HMMA.16816.F32 R16, R72.reuse, R64, R16 ;  /* 0x000000404810723c */ /* 0x050ff00000001810 */
[C---:B------:R-:W-:Y:S08]  /*3e10*/  HMMA.16816.F32 R12, R72.reuse, R66, R12 ;  /* 0x00000042480c723c */ /* 0x040ff0000000180c */
[C---:B-----5:R-:W-:Y:S08]  /*3e20*/  HMMA.16816.F32 R8, R72.reuse, R40, R8 ;  /* 0x000000284808723c */ /* 0x060ff00000001808 */
[C---:B------:R-:W-:Y:S01]  /*3e30*/  HMMA.16816.F32 R76, R72.reuse, R42, R76 ;  /* 0x0000002a484c723c */ /* 0x040fe2000000184c */
[----:B------:R-:W-:Y:S07]  /*3e40*/  LDSM.16.M88.4 R40, [R207+0x2000] ;  /* 0x00200000cf28783b */ /* 0x000fee0000000200 */
[C---:B-1----:R-:W-:Y:S01]  /*3e50*/  HMMA.16816.F32 R64, R72.reuse, R36, R52 ;  /* 0x000000244840723c */ /* 0x042fe20000001834 */
[----:B------:R-:W1:Y:S07]  /*3e60*/  LDSM.16.M88.4 R52, [R208+0x2000] ;  /* 0x00200000d034783b */ /* 0x000e6e0000000200 */
[----:B------:R-:W-:Y:S01]  /*3e70*/  HMMA.16816.F32 R48, R72, R38, R48 ;  /* 0x000000264830723c */ /* 0x000fe20000001830 */
[----:B------:R-:W4:Y:S04]  /*3e80*/  LDSM.16.M88.4 R36, [R207+0x2800] ;  /* 0x00280000cf24783b */ /* 0x000f280000000200 */
[----:B------:R-:W-:Y:S03]  /*3e90*/  LDSM.16.M88.4 R72, [R203+0x9800] ;  /* 0x00980000cb48783b */ /* 0x000fe60000000200 */
        /* <DEDUP_REMOVED lines=12> */
[----:B------:R-:W5:Y:S03]  /*3f60*/  LDSM.16.M88.4 R60, [R207+0x3800] ;  /* 0x00380000cf3c783b */ /* 0x000f660000000200 */
[C---:B-1----:R-:W-:Y:S08]  /*3f70*/  HMMA.16816.F32 R24, R52.reuse, R40, R24 ;  /* 0x000000283418723c */ /* 0x042ff00000001818 */
[C---:B------:R-:W-:Y:S08]  /*3f80*/  HMMA.16816.F32 R20, R52.reuse, R42, R20 ;  /* 0x0000002a3414723c */ /* 0x040ff00000001814 */
[C---:B----4-:R-:W-:Y:S08]  /*3f90*/  HMMA.16816.F32 R16, R52.reuse, R36, R16 ;  /* 0x000000243410723c */ /* 0x050ff00000001810 */
[C---:B------:R-:W-:Y:S01]  /*3fa0*/  HMMA.16816.F32 R12, R52.reuse, R38, R12 ;  /* 0x00000026340c723c */ /* 0x040fe2000000180c */
[----:B------:R-:W-:Y:S07]  /*3fb0*/  LDSM.16.M88.4 R36, [R205+0x2000] ;  /* 0x00200000cd24783b */ /* 0x000fee0000000200 */
[----:B--2---:R-:W-:Y:S01]  /*3fc0*/  HMMA.16816.F32 R40, R52, R32, R8 ;  /* 0x000000203428723c */ /* 0x004fe20000001808 */
[----:B------:R-:W1:Y:S07]  /*3fd0*/  LDSM.16.M88.4 R8, [R196+0x2000] ;  /* 0x00200000c408783b */ /* 0x000e6e0000000200 */
[C---:B---3--:R-:W-:Y:S08]  /*3fe0*/  HMMA.16816.F32 R24, R48.reuse, R44, R24 ;  /* 0x0000002c3018723c */ /* 0x048ff00000001818 */
[C---:B------:R-:W-:Y:S08]  /*3ff0*/  HMMA.16816.F32 R20, R48.reuse, R46, R20 ;  /* 0x0000002e3014723c */ /* 0x040ff00000001814 */
[C---:B------:R-:W-:Y:S08]  /*4000*/  HMMA.16816.F32 R16, R48.reuse, R28, R16 ;  /* 0x0000001c3010723c */ /* 0x040ff00000001810 */
[----:B------:R-:W-:Y:S01]  /*4010*/  HMMA.16816.F32 R12, R48, R30, R12 ;  /* 0x0000001e300c723c */ /* 0x000fe2000000180c */
[----:B------:R-:W2:Y:S07]  /*4020*/  LDSM.16.M88.4 R28, [R196+0x2800] ;  /* 0x00280000c41c783b */ /* 0x000eae0000000200 */
[----:B------:R-:W-:Y:S01]  /*4030*/  HMMA.16816.F32 R76, R52, R34, R76 ;  /* 0x00000022344c723c */ /* 0x000fe2000000184c */
[----:B------:R-:W-:Y:S07]  /*4040*/  LDSM.16.M88.4 R32, [R209+0xa000] ;  /* 0x00a00000d120783b */ /* 0x000fee0000000200 */
[----:B------:R-:W-:Y:S01]  /*4050*/  HMMA.16816.F32 R44, R48, R68, R40 ;  /* 0x00000044302c723c */ /* 0x000fe20000001828 */
[----:B------:R-:W3:Y:S07]  /*4060*/  LDSM.16.M88.4 R40, [R210+0x4000] ;  /* 0x00400000d228783b */ /* 0x000eee0000000200 */
[C---:B-----5:R-:W-:Y:S08]  /*4070*/  HMMA.16816.F32 R64, R52.reuse, R60, R64 ;  /* 0x0000003c3440723c */ /* 0x060ff00000001840 */
[----:B------:R-:W-:Y:S01]  /*4080*/  HMMA.16816.F32 R56, R52, R62, R56 ;  /* 0x0000003e3438723c */ /* 0x000fe20000001838 */
[----:B------:R-:W-:Y:S07]  /*4090*/  LDSM.16.M88.4 R52, [R196+0x3000] ;  /* 0x00300000c434783b */ /* 0x000fee0000000200 */
[C---:B-1----:R-:W-:Y:S08]  /*40a0*/  HMMA.16816.F32 R24, R36.reuse, R8, R24 ;  /* 0x000000082418723c */ /* 0x042ff00000001818 */
[C---:B------:R-:W-:Y:S01]  /*40b0*/  HMMA.16816.F32 R20, R36.reuse, R10, R20 ;  /* 0x0000000a2414723c */ /* 0x040fe20000001814 */
[----:B------:R-:W1:Y:S07]  /*40c0*/  LDSM.16.M88.4 R8, [R209+0xa800] ;  /* 0x00a80000d108783b */ /* 0x000e6e0000000200 */
[C---:B--2---:R-:W-:Y:S08]  /*40d0*/  HMMA.16816.F32 R16, R36.reuse, R28, R16 ;  /* 0x0000001c2410723c */ /* 0x044ff00000001810 */
[----:B------:R-:W-:Y:S01]  /*40e0*/  HMMA.16816.F32 R12, R36, R30, R12 ;  /* 0x0000001e240c723c */ /* 0x000fe2000000180c */
[----:B------:R-:W-:Y:S07]  /*40f0*/  LDSM.16.M88.4 R28, [R206+0x4000] ;  /* 0x00400000ce1c783b */ /* 0x000fee0000000200 */
[C---:B------:R-:W-:Y:S08]  /*4100*/  HMMA.16816.F32 R64, R48.reuse, R72, R64 ;  /* 0x000000483040723c */ /* 0x040ff00000001840 */
[C---:B------:R-:W-:Y:S01]  /*4110*/  HMMA.16816.F32 R76, R48.reuse, R70, R76 ;  /* 0x00000046304c723c */ /* 0x040fe2000000184c */
[----:B------:R-:W-:Y:S07]  /*4120*/  LDSM.16.M88.4 R68, [R196+0x4000] ;  /* 0x00400000c444783b */ /* 0x000fee0000000200 */
[----:B------:R-:W-:Y:S01]  /*4130*/  HMMA.16816.F32 R72, R48, R74, R56 ;  /* 0x0000004a3048723c */ /* 0x000fe20000001838 */
[----:B------:R-:W-:Y:S04]  /*4140*/  LDSM.16.M88.4 R56, [R208+0x4000] ;  /* 0x00400000d038783b */ /* 0x000fe80000000200 */
[----:B------:R-:W2:Y:S03]  /*4150*/  LDSM.16.M88.4 R48, [R207+0x4000] ;  /* 0x00400000cf30783b */ /* 0x000ea60000000200 */
[C---:B---3--:R-:W-:Y:S08]  /*4160*/  HMMA.16816.F32 R24, R40.reuse, R32, R24 ;  /* 0x000000202818723c */ /* 0x048ff00000001818 */
[C---:B------:R-:W-:Y:S01]  /*4170*/  HMMA.16816.F32 R20, R40.reuse, R34, R20 ;  /* 0x000000222814723c */ /* 0x040fe20000001814 */
[----:B------:R-:W3:Y:S07]  /*4180*/  LDSM.16.M88.4 R32, [R207+0x4800] ;  /* 0x00480000cf20783b */ /* 0x000eee0000000200 */
[C---:B-1----:R-:W-:Y:S08]  /*4190*/  HMMA.16816.F32 R16, R40.reuse, R8, R16 ;  /* 0x000000082810723c */ /* 0x042ff00000001810 */
[----:B------:R-:W-:Y:S01]  /*41a0*/  HMMA.16816.F32 R12, R40, R10, R12 ;  /* 0x0000000a280c723c */ /* 0x000fe2000000180c */
[----:B------:R-:W-:Y:S07]  /*41b0*/  LDSM.16.M88.4 R8, [R207+0x5000] ;  /* 0x00500000cf08783b */ /* 0x000fee0000000200 */
[----:B------:R-:W-:Y:S01]  /*41c0*/  HMMA.16816.F32 R60, R36, R52, R44 ;  /* 0x00000034243c723c */ /* 0x000fe2000000182c */
[----:B------:R-:W1:Y:S07]  /*41d0*/  LDSM.16.M88.4 R44, [R203+0xa000] ;  /* 0x00a00000cb2c783b */ /* 0x000e6e0000000200 */
[C---:B--2---:R-:W-:Y:S08]  /*41e0*/  HMMA.16816.F32 R20, R56.reuse, R50, R20 ;  /* 0x000000323814723c */ /* 0x044ff00000001814 */
[----:B------:R-:W-:Y:S01]  /*41f0*/  HMMA.16816.F32 R24, R56, R48, R24 ;  /* 0x000000303818723c */ /* 0x000fe20000001818 */
[----:B------:R-:W2:Y:S07]  /*4200*/  LDSM.16.M88.4 R48, [R203+0xa800] ;  /* 0x00a80000cb30783b */ /* 0x000eae0000000200 */
[----:B------:R-:W-:Y:S01]  /*4210*/  HMMA.16816.F32 R76, R36, R54, R76 ;  /* 0x00000036244c723c */ /* 0x000fe2000000184c */
[----:B------:R-:W-:Y:S07]  /*4220*/  LDSM.16.M88.4 R52, [R205+0x4000] ;  /* 0x00400000cd34783b */ /* 0x000fee0000000200 */
[C---:B---3--:R-:W-:Y:S08]  /*4230*/  HMMA.16816.F32 R16, R56.reuse, R32, R16 ;  /* 0x000000203810723c */ /* 0x048ff00000001810 */
[----:B------:R-:W-:Y:S01]  /*4240*/  HMMA.16816.F32 R12, R56, R34, R12 ;  /* 0x00000022380c723c */ /* 0x000fe2000000180c */
[----:B------:R-:W3:Y:S07]  /*4250*/  LDSM.16.M88.4 R32, [R196+0x3800] ;  /* 0x00380000c420783b */ /* 0x000eee0000000200 */
[C---:B-1----:R-:W-:Y:S08]  /*4260*/  HMMA.16816.F32 R20, R28.reuse, R46, R20 ;  /* 0x0000002e1c14723c */ /* 0x042ff00000001814 */
[----:B------:R-:W-:Y:S01]  /*4270*/  HMMA.16816.F32 R24, R28, R44, R24 ;  /* 0x0000002c1c18723c */ /* 0x000fe20000001818 */
[----:B------:R-:W-:Y:S07]  /*4280*/  LDSM.16.M88.4 R44, [R196+0x4800] ;  /* 0x00480000c42c783b */ /* 0x000fee0000000200 */
[C---:B------:R-:W-:Y:S08]  /*4290*/  HMMA.16816.F32 R60, R40.reuse, R84, R60 ;  /* 0x00000054283c723c */ /* 0x040ff0000000183c */
[----:B------:R-:W-:Y:S01]  /*42a0*/  HMMA.16816.F32 R76, R40, R86, R76 ;  /* 0x00000056284c723c */ /* 0x000fe2000000184c */
[----:B------:R-:W1:Y:S07]  /*42b0*/  LDSM.16.M88.4 R84, [R209+0xb800] ;  /* 0x00b80000d154783b */ /* 0x000e6e0000000200 */
[----:B--2---:R-:W-:Y:S07]  /*42c0*/  HMMA.16816.F32 R16, R28, R48, R16 ;  /* 0x000000301c10723c */ /* 0x004fee0000001810 */
[----:B------:R-:W-:Y:S01]  /*42d0*/  IADD3 R48, R4, 0x39, RZ ;  /* 0x0000003904307810 */ /* 0x000fe20007ffe0ff */
[----:B---3--:R-:W-:Y:S03]  /*42e0*/  HMMA.16816.F32 R72, R36, R34, R72 ;  /* 0x000000222448723c */ /* 0x008fe60000001848 */
[----:B------:R-:W-:Y:S05]  /*42f0*/  I2F R49, R48 ;  /* 0x0000003000317306 */ /* 0x000fea0000201400 */
[C---:B------:R-:W-:Y:S08]  /*4300*/  HMMA.16816.F32 R20, R52.reuse, R70, R20 ;  /* 0x000000463414723c */ /* 0x040ff00000001814 */
[----:B------:R-:W-:Y:S01]  /*4310*/  HMMA.16816.F32 R24, R52, R68, R24 ;  /* 0x000000443418723c */ /* 0x000fe20000001818 */
[----:B------:R-:W-:Y:S07]  /*4320*/  LDSM.16.M88.4 R68, [R203+0xb000] ;  /* 0x00b00000cb44783b */ /* 0x000fee0000000200 */
[----:B------:R-:W-:Y:S08]  /*4330*/  HMMA.16816.F32 R60, R56, R8, R60 ;  /* 0x00000008383c723c */ /* 0x000ff0000000183c */
[----:B------:R-:W-:Y:S01]  /*4340*/  HMMA.16816.F32 R64, R36, R32, R64 ;  /* 0x000000202440723c */ /* 0x000fe20000001840 */
[----:B------:R-:W-:-:S02]  /*4350*/  FMUL.FTZ R20, R20, c[0x0][0x2ec] ;  /* 0x0000bb0014147a20 */ /* 0x000fc40000410000 */
[----:B------:R-:W-:Y:S02]  /*4360*/  FMUL.FTZ R21, R21, c[0x0][0x2ec] ;  /* 0x0000bb0015157a20 */ /* 0x000fe40000410000 */
[----:B------:R-:W-:Y:S02]  /*4370*/  FMUL.FTZ R22, R22, c[0x0][0x2ec] ;  /* 0x0000bb0016167a20 */ /* 0x000fe40000410000 */
[----:B------:R-:W-:Y:S01]  /*4380*/  MUFU.TANH R32, R21 ;  /* 0x0000001500207308 */ /* 0x000fe20000002400 */
[----:B------:R-:W-:Y:S01]  /*4390*/  HMMA.16816.F32 R76, R56, R10, R76 ;  /* 0x0000000a384c723c */ /* 0x000fe2000000184c */
[----:B------:R-:W2:Y:S01]  /*43a0*/  LDSM.16.M88.4 R8, [R207+0x5800] ;  /* 0x00580000cf08783b */ /* 0x000ea20000000200 */
[----:B------:R-:W-:Y:S02]  /*43b0*/  FMUL.FTZ R24, R24, c[0x0][0x2ec] ;  /* 0x0000bb0018187a20 */ /* 0x000fe40000410000 */
[----:B------:R-:W-:Y:S02]  /*43c0*/  FMUL.FTZ R25, R25, c[0x0][0x2ec] ;  /* 0x0000bb0019197a20 */ /* 0x000fe40000410000 */
[----:B------:R-:W-:Y:S01]  /*43d0*/  FMUL.FTZ R119, R26, c[0x0][0x2ec] ;  /* 0x0000bb001a777a20 */ /* 0x000fe20000410000 */
[----:B------:R-:W-:Y:S01]  /*43e0*/  MUFU.TANH R33, R22 ;  /* 0x0000001600217308 */ /* 0x000fe20000002400 */
[----:B-1----:R-:W-:Y:S07]  /*43f0*/  HMMA.16816.F32 R72, R40, R86, R72 ;  /* 0x000000562848723c */ /* 0x002fee0000001848 */
[----:B------:R-:W-:Y:S01]  /*4400*/  MUFU.TANH R118, R24 ;  /* 0x0000001800767308 */ /* 0x000fe20000002400 */
[----:B------:R-:W-:Y:S07]  /*4410*/  HMMA.16816.F32 R16, R52, R44, R16 ;  /* 0x0000002c3410723c */ /* 0x000fee0000001810 */
[----:B------:R1:W-:Y:S01]  /*4420*/  MUFU.TANH R44, R20 ;  /* 0x00000014002c7308 */ /* 0x0003e20000002400 */
[----:B------:R-:W-:Y:S01]  /*4430*/  HMMA.16816.F32 R12, R28, R50, R12 ;  /* 0x000000321c0c723c */ /* 0x000fe2000000180c */
[----:B------:R-:W-:-:S06]  /*4440*/  FMUL.FTZ R45, R23, c[0x0][0x2ec] ;  /* 0x0000bb00172d7a20 */ /* 0x000fcc0000410000 */
[----:B------:R3:W4:Y:S01]  /*4450*/  MUFU.TANH R120, R25 ;  /* 0x0000001900787308 */ /* 0x0007220000002400 */
[----:B------:R-:W-:Y:S01]  /*4460*/  HMMA.16816.F32 R64, R40, R84, R64 ;  /* 0x000000542840723c */ /* 0x000fe20000001840 */
[----:B------:R-:W-:Y:S01]  /*4470*/  FMUL.FTZ R50, R27, c[0x0][0x2ec] ;  /* 0x0000bb001b327a20 */ /* 0x000fe20000410000 */
[----:B-1----:R-:W1:Y:S06]  /*4480*/  LDSM.16.M88.4 R20, [R203+0xb800] ;  /* 0x00b80000cb14783b */ /* 0x002e6c0000000200 */
[----:B------:R-:W-:Y:S01]  /*4490*/  FMUL.FTZ R16, R16, c[0x0][0x2ec] ;  /* 0x0000bb0010107a20 */ /* 0x000fe20000410000 */
[----:B--2---:R-:W-:Y:S01]  /*44a0*/  HMMA.16816.F32 R72, R56, R10, R72 ;  /* 0x0000000a3848723c */ /* 0x004fe20000001848 */
[----:B------:R-:W-:Y:S01]  /*44b0*/  FMUL.FTZ R17, R17, c[0x0][0x2ec] ;  /* 0x0000bb0011117a20 */ /* 0x000fe20000410000 */
[----:B------:R-:W-:Y:S01]  /*44c0*/  MUFU.TANH R50, R50 ;  /* 0x0000003200327308 */ /* 0x000fe20000002400 */
[----:B------:R-:W-:-:S02]  /*44d0*/  FMUL.FTZ R18, R18, c[0x0][0x2ec] ;  /* 0x0000bb0012127a20 */ /* 0x000fc40000410000 */
[----:B------:R-:W-:Y:S01]  /*44e0*/  FMUL.FTZ R35, R19, c[0x0][0x2ec] ;  /* 0x0000bb0013237a20 */ /* 0x000fe20000410000 */
[----:B---3--:R-:W2:Y:S01]  /*44f0*/  LDSM.16.M88.4 R24, [R196+0x5000] ;  /* 0x00500000c418783b */ /* 0x008ea20000000200 */
[C---:B----4-:R-:W-:Y:S01]  /*4500*/  FFMA.FTZ R120, R0.reuse, R91, R120 ;  /* 0x0000005b00787223 */ /* 0x050fe20000010078 */
[----:B------:R-:W-:Y:S01]  /*4510*/  HMMA.16816.F32 R60, R28, R68, R60 ;  /* 0x000000441c3c723c */ /* 0x000fe2000000183c */
[C---:B------:R-:W-:Y:S01]  /*4520*/  FFMA.FTZ R44, R0.reuse, R93, R44 ;  /* 0x0000005d002c7223 */ /* 0x040fe2000001002c */
[----:B------:R-:W-:Y:S06]  /*4530*/  MUFU.TANH R34, R18 ;  /* 0x0000001200227308 */ /* 0x000fec0000002400 */
[----:B------:R-:W-:Y:S02]  /*4540*/  HMMA.16816.F32 R12, R52, R46, R12 ;  /* 0x0000002e340c723c */ /* 0x000fe4000000180c */
[----:B------:R-:W3:Y:S06]  /*4550*/  MUFU.TANH R46, R16 ;  /* 0x00000010002e7308 */ /* 0x000eec0000002400 */
[----:B------:R-:W-:Y:S02]  /*4560*/  HMMA.16816.F32 R64, R56, R8, R64 ;  /* 0x000000083840723c */ /* 0x000fe40000001840 */
[----:B------:R4:W-:Y:S06]  /*4570*/  MUFU.TANH R47, R17 ;  /* 0x00000011002f7308 */ /* 0x0009ec0000002400 */
[----:B------:R-:W-:Y:S02]  /*4580*/  HMMA.16816.F32 R76, R28, R70, R76 ;  /* 0x000000461c4c723c */ /* 0x000fe4000000184c */
[----:B------:R-:W5:Y:S01]  /*4590*/  MUFU.TANH R45, R45 ;  /* 0x0000002d002d7308 */ /* 0x000f620000002400 */
[----:B---3--:R-:W-:-:S05]  /*45a0*/  FFMA.FTZ R8, R0, R97, R46 ;  /* 0x0000006100087223 */ /* 0x008fca000001002e */
[----:B-1----:R-:W-:Y:S01]  /*45b0*/  HMMA.16816.F32 R72, R28, R22, R72 ;  /* 0x000000161c48723c */ /* 0x002fe20000001848 */
[----:B------:R-:W-:Y:S01]  /*45c0*/  FMUL.FTZ R13, R13, c[0x0][0x2ec] ;  /* 0x0000bb000d0d7a20 */ /* 0x000fe20000410000 */
[----:B----4-:R-:W1:Y:S01]  /*45d0*/  LDSM.16.M88.4 R16, [R196+0x5800] ;  /* 0x00580000c410783b */ /* 0x010e620000000200 */
[----:B------:R-:W-:Y:S01]  /*45e0*/  FMUL.FTZ R14, R14, c[0x0][0x2ec] ;  /* 0x0000bb000e0e7a20 */ /* 0x000fe20000410000 */
[----:B------:R-:W-:Y:S01]  /*45f0*/  MUFU.TANH R35, R35 ;  /* 0x0000002300237308 */ /* 0x000fe20000002400 */
[----:B------:R-:W-:Y:S01]  /*4600*/  FMUL.FTZ R15, R15, c[0x0][0x2ec] ;  /* 0x0000bb000f0f7a20 */ /* 0x000fe20000410000 */
[----:B------:R-:W-:-:S04]  /*4610*/  DEPBAR.LE SB0, 0x0 ;  /* 0x000080000000791a */ /* 0x000fc80000000000 */
[----:B--2---:R-:W-:Y:S01]  /*4620*/  HMMA.16816.F32 R60, R52, R24, R60 ;  /* 0x00000018343c723c */ /* 0x004fe2000000183c */
[----:B------:R-:W-:Y:S01]  /*4630*/  FMUL.FTZ R12, R12, c[0x0][0x2ec] ;  /* 0x0000bb000c0c7a20 */ /* 0x000fe20000410000 */
[----:B------:R2:W3:Y:S01]  /*4640*/  MUFU.TANH R9, R13 ;  /* 0x0000000d00097308 */ /* 0x0004e20000002400 */
[----:B------:R-:W-:-:S05]  /*4650*/  FFMA.FTZ R23, R0, R93, R33 ;  /* 0x0000005d00177223 */ /* 0x000fca0000010021 */
[----:B------:R-:W-:Y:S02]  /*4660*/  HMMA.16816.F32 R64, R28, R20, R64 ;  /* 0x000000141c40723c */ /* 0x000fe40000001840 */
[----:B------:R4:W-:Y:S05]  /*4670*/  MUFU.TANH R24, R14 ;  /* 0x0000000e00187308 */ /* 0x0009ea0000002400 */
[CC--:B------:R-:W-:Y:S01]  /*4680*/  FFMA.FTZ R28, R0.reuse, R95.reuse, R32 ;  /* 0x0000005f001c7223 */ /* 0x0c0fe20000010020 */
[----:B------:R-:W-:Y:S01]  /*4690*/  HMMA.16816.F32 R76, R52, R26, R76 ;  /* 0x0000001a344c723c */ /* 0x000fe2000000184c */
[----:B-----5:R-:W-:Y:S01]  /*46a0*/  FFMA.FTZ R21, R0, R95, R45 ;  /* 0x0000005f00157223 */ /* 0x020fe2000001002d */
[----:B--2---:R-:W-:Y:S01]  /*46b0*/  IADD3 R13, R82, R81, -R221 ;  /* 0x00000051520d7210 */ /* 0x004fe20007ffe8dd */
[----:B------:R-:W-:Y:S01]  /*46c0*/  MUFU.TANH R25, R15 ;  /* 0x0000000f00197308 */ /* 0x000fe20000002400 */
[----:B---3--:R-:W-:-:S02]  /*46d0*/  FFMA.FTZ R9, R0, R103, R9 ;  /* 0x0000006700097223 */ /* 0x008fc40000010009 */
[----:B------:R-:W-:Y:S02]  /*46e0*/  IADD3 R13, R13, c[0x0][0x2e8], RZ ;  /* 0x0000ba000d0d7a10 */ /* 0x000fe40007ffe0ff */
[----:B------:R-:W-:Y:S02]  /*46f0*/  FMUL.FTZ R20, R61, c[0x0][0x2ec] ;  /* 0x0000bb003d147a20 */ /* 0x000fe40000410000 */
[----:B------:R-:W-:Y:S01]  /*4700*/  FMUL.FTZ R26, R60, c[0x0][0x2ec] ;  /* 0x0000bb003c1a7a20 */ /* 0x000fe20000410000 */
[----:B------:R-:W-:Y:S01]  /*4710*/  IADD3 R181, R13, 0x8, RZ ;  /* 0x000000080db57810 */ /* 0x000fe20007ffe0ff */
[----:B------:R-:W-:Y:S01]  /*4720*/  FMUL.FTZ R36, R63, c[0x0][0x2ec] ;  /* 0x0000bb003f247a20 */ /* 0x000fe20000410000 */
[-C--:B------:R-:W-:Y:S01]  /*4730*/  IMNMX R182, R13, R82.reuse, PT ;  /* 0x000000520db67217 */ /* 0x080fe20003800200 */
[----:B------:R-:W2:Y:S01]  /*4740*/  MUFU.TANH R20, R20 ;  /* 0x0000001400147308 */ /* 0x000ea20000002400 */
[----:B------:R-:W-:Y:S01]  /*4750*/  IMNMX R181, R181, R82, PT ;  /* 0x00000052b5b57217 */ /* 0x000fe20003800200 */
[C---:B-1----:R-:W-:Y:S01]  /*4760*/  HMMA.16816.F32 R72, R52.reuse, R18, R72 ;  /* 0x000000123448723c */ /* 0x042fe20000001848 */
[-C--:B------:R-:W-:Y:S01]  /*4770*/  ISETP.GE.AND P4, PT, R90, R182.reuse, PT ;  /* 0x000000b65a00720c */ /* 0x080fe20003f86270 */
[----:B----4-:R-:W-:Y:S01]  /*4780*/  FFMA.FTZ R14, R0, R99, R47 ;  /* 0x00000063000e7223 */ /* 0x010fe2000001002f */
[-C--:B------:R-:W-:Y:S01]  /*4790*/  ISETP.GE.AND P6, PT, R92, R182.reuse, PT ;  /* 0x000000b65c00720c */ /* 0x080fe20003fc6270 */
[----:B------:R-:W-:Y:S01]  /*47a0*/  FMUL.FTZ R27, R62, c[0x0][0x2ec] ;  /* 0x0000bb003e1b7a20 */ /* 0x000fe20000410000 */
[----:B------:R-:W-:Y:S01]  /*47b0*/  ISETP.GE.AND P1, PT, R90, R181, PT ;  /* 0x000000b55a00720c */ /* 0x000fe20003f26270 */
[----:B------:R-:W1:Y:S01]  /*47c0*/  MUFU.TANH R26, R26 ;  /* 0x0000001a001a7308 */ /* 0x000e620000002400 */
[----:B------:R-:W-:Y:S01]  /*47d0*/  FSEL R22, R44, -INF , !P6 ;  /* 0xff8000002c167808 */ /* 0x000fe20007000000 */
[----:B------:R-:W-:Y:S01]  /*47e0*/  HMMA.16816.F32 R64, R52, R16, R64 ;  /* 0x000000103440723c */ /* 0x000fe20000001840 */
[----:B------:R-:W-:Y:S01]  /*47f0*/  FMUL.FTZ R77, R77, c[0x0][0x2ec] ;  /* 0x0000bb004d4d7a20 */ /* 0x000fe20000410000 */
[-C--:B------:R-:W-:Y:S01]  /*4800*/  ISETP.GE.AND P6, PT, R98, R182.reuse, PT ;  /* 0x000000b66200720c */ /* 0x080fe20003fc6270 */
[----:B------:R-:W-:Y:S01]  /*4810*/  FMUL.FTZ R37, R76, c[0x0][0x2ec] ;  /* 0x0000bb004c257a20 */ /* 0x000fe20000410000 */
[-C--:B------:R-:W-:Y:S01]  /*4820*/  ISETP.GE.AND P5, PT, R94, R182.reuse, PT ;  /* 0x000000b65e00720c */ /* 0x080fe20003fa6270 */
[----:B------:R-:W-:Y:S01]  /*4830*/  FMUL.FTZ R30, R78, c[0x0][0x2ec] ;  /* 0x0000bb004e1e7a20 */ /* 0x000fe20000410000 */
[----:B------:R-:W3:Y:S01]  /*4840*/  MUFU.TANH R29, R77 ;  /* 0x0000004d001d7308 */ /* 0x000ee20000002400 */
[----:B------:R-:W-:Y:S01]  /*4850*/  FFMA.FTZ R17, R0, R91, R50 ;  /* 0x0000005b00117223 */ /* 0x000fe20000010032 */
[----:B------:R-:W-:Y:S01]  /*4860*/  FSEL R16, R120, -INF , !P4 ;  /* 0xff80000078107808 */ /* 0x000fe20006000000 */
[----:B--2---:R-:W-:Y:S01]  /*4870*/  FFMA.FTZ R164, R0, R107, R20 ;  /* 0x0000006b00a47223 */ /* 0x004fe20000010014 */
[-C--:B------:R-:W-:Y:S01]  /*4880*/  ISETP.GE.AND P4, PT, R96, R182.reuse, PT ;  /* 0x000000b66000720c */ /* 0x080fe20003f86270 */
[C---:B------:R-:W-:Y:S01]  /*4890*/  FFMA.FTZ R13, R0.reuse, R97, R34 ;  /* 0x00000061000d7223 */ /* 0x040fe20000010022 */
[----:B------:R-:W-:Y:S01]  /*48a0*/  FSEL R17, R17, -INF , !P1 ;  /* 0xff80000011117808 */ /* 0x000fe20004800000 */
[----:B------:R-:W-:Y:S01]  /*48b0*/  FFMA.FTZ R11, R0, R101, R24 ;  /* 0x00000065000b7223 */ /* 0x000fe20000010018 */
[----:B------:R-:W2:Y:S01]  /*48c0*/  MUFU.TANH R12, R12 ;  /* 0x0000000c000c7308 */ /* 0x000ea20000002400 */
[----:B------:R-:W-:Y:S01]  /*48d0*/  ISETP.GE.AND P1, PT, R96, R181, PT ;  /* 0x000000b56000720c */ /* 0x000fe20003f26270 */
[----:B------:R-:W-:Y:S01]  /*48e0*/  FMUL.FTZ R72, R72, c[0x0][0x2ec] ;  /* 0x0000bb0048487a20 */ /* 0x000fe20000410000 */
[----:B------:R-:W-:Y:S01]  /*48f0*/  FSEL R8, R8, -INF , !P4 ;  /* 0xff80000008087808 */ /* 0x000fe20006000000 */
[----:B-1----:R-:W-:Y:S01]  /*4900*/  FFMA.FTZ R26, R0, R105, R26 ;  /* 0x00000069001a7223 */ /* 0x002fe2000001001a */
[----:B------:R-:W-:Y:S01]  /*4910*/  FSEL R14, R14, -INF , !P6 ;  /* 0xff8000000e0e7808 */ /* 0x000fe20007000000 */
[----:B------:R-:W-:Y:S01]  /*4920*/  FMUL.FTZ R31, R79, c[0x0][0x2ec] ;  /* 0x0000bb004f1f7a20 */ /* 0x000fe20000410000 */
[-C--:B------:R-:W-:Y:S01]  /*4930*/  ISETP.GE.AND P4, PT, R102, R182.reuse, PT ;  /* 0x000000b66600720c */ /* 0x080fe20003f86270 */
[----:B------:R-:W1:Y:S01]  /*4940*/  MUFU.TANH R20, R72 ;  /* 0x0000004800147308 */ /* 0x000e620000002400 */
[----:B------:R-:W-:Y:S01]  /*4950*/  FSEL R13, R13, -INF , !P1 ;  /* 0xff8000000d0d7808 */ /* 0x000fe20004800000 */
[----:B------:R-:W-:Y:S01]  /*4960*/  FMUL.FTZ R24, R66, c[0x0][0x2ec] ;  /* 0x0000bb0042187a20 */ /* 0x000fe20000410000 */
[-C--:B------:R-:W-:Y:S01]  /*4970*/  ISETP.GE.AND P6, PT, R104, R182.reuse, PT ;  /* 0x000000b66800720c */ /* 0x080fe20003fc6270 */
[----:B------:R-:W-:Y:S01]  /*4980*/  FMUL.FTZ R64, R64, c[0x0][0x2ec] ;  /* 0x0000bb0040407a20 */ /* 0x000fe20000410000 */
[----:B------:R-:W-:Y:S01]  /*4990*/  ISETP.GE.AND P1, PT, R102, R181, PT ;  /* 0x000000b56600720c */ /* 0x000fe20003f26270 */
[----:B------:R-:W-:Y:S01]  /*49a0*/  FMUL.FTZ R19, R65, c[0x0][0x2ec] ;  /* 0x0000bb0041137a20 */ /* 0x000fe20000410000 */
[----:B------:R-:W-:Y:S01]  /*49b0*/  FSEL R10, R9, -INF , !P4 ;  /* 0xff800000090a7808 */ /* 0x000fe20006000000 */
[----:B------:R-:W4:Y:S01]  /*49c0*/  MUFU.TANH R36, R36 ;  /* 0x0000002400247308 */ /* 0x000f220000002400 */
[----:B------:R-:W-:Y:S01]  /*49d0*/  FFMA.FTZ R25, R0, R103, R25 ;  /* 0x0000006700197223 */ /* 0x000fe20000010019 */
[----:B------:R-:W-:Y:S01]  /*49e0*/  FSEL R170, R26, -INF , !P6 ;  /* 0xff8000001aaa7808 */ /* 0x000fe20007000000 */
[----:B------:R-:W-:Y:S01]  /*49f0*/  FMUL.FTZ R67, R67, c[0x0][0x2ec] ;  /* 0x0000bb0043437a20 */ /* 0x000fe20000410000 */
[----:B------:R-:W-:Y:S01]  /*4a00*/  ISETP.GE.AND P3, PT, R94, R181, PT ;  /* 0x000000b55e00720c */ /* 0x000fe20003f66270 */
[----:B------:R-:W-:Y:S01]  /*4a10*/  FMUL.FTZ R26, R73, c[0x0][0x2ec] ;  /* 0x0000bb00491a7a20 */ /* 0x000fe20000410000 */
[----:B------:R-:W-:Y:S01]  /*4a20*/  FSEL R9, R25, -INF , !P1 ;  /* 0xff80000019097808 */ /* 0x000fe20004800000 */
[----:B---3--:R-:W-:Y:S01]  /*4a30*/  FFMA.FTZ R29, R0, R111, R29 ;  /* 0x0000006f001d7223 */ /* 0x008fe2000001001d */
[----:B------:R-:W3:Y:S01]  /*4a40*/  MUFU.TANH R27, R27 ;  /* 0x0000001b001b7308 */ /* 0x000ee20000002400 */
[-C--:B------:R-:W-:Y:S01]  /*4a50*/  ISETP.GE.AND P6, PT, R110, R182.reuse, PT ;  /* 0x000000b66e00720c */ /* 0x080fe20003fc6270 */
[----:B------:R-:W-:Y:S01]  /*4a60*/  FMUL.FTZ R74, R74, c[0x0][0x2ec] ;  /* 0x0000bb004a4a7a20 */ /* 0x000fe20000410000 */
[----:B------:R-:W-:Y:S01]  /*4a70*/  ISETP.GE.AND P2, PT, R92, R181, PT ;  /* 0x000000b55c00720c */ /* 0x000fe20003f46270 */
[----:B------:R-:W-:Y:S01]  /*4a80*/  FMUL.FTZ R75, R75, c[0x0][0x2ec] ;  /* 0x0000bb004b4b7a20 */ /* 0x000fe20000410000 */
[----:B------:R-:W-:Y:S01]  /*4a90*/  FSEL R28, R28, -INF , !P5 ;  /* 0xff8000001c1c7808 */ /* 0x000fe20006800000 */
[----:B--2---:R-:W-:Y:S01]  /*4aa0*/  FFMA.FTZ R12, R0, R101, R12 ;  /* 0x00000065000c7223 */ /* 0x004fe2000001000c */
[----:B------:R-:W-:Y:S01]  /*4ab0*/  FSEL R21, R21, -INF , !P3 ;  /* 0xff80000015157808 */ /* 0x000fe20005800000 */
[----:B------:R-:W2:Y:S01]  /*4ac0*/  MUFU.TANH R37, R37 ;  /* 0x0000002500257308 */ /* 0x000ea20000002400 */
[-C--:B------:R-:W-:Y:S01]  /*4ad0*/  ISETP.GE.AND P5, PT, R100, R182.reuse, PT ;  /* 0x000000b66400720c */ /* 0x080fe20003fa6270 */
[----:B-1----:R-:W-:Y:S01]  /*4ae0*/  FFMA.FTZ R20, R0, R117, R20 ;  /* 0x0000007500147223 */ /* 0x002fe20000010014 */
[----:B------:R-:W-:Y:S01]  /*4af0*/  ISETP.GE.AND P3, PT, R100, R181, PT ;  /* 0x000000b56400720c */ /* 0x000fe20003f66270 */
[C---:B------:R-:W-:Y:S01]  /*4b00*/  FFMA.FTZ R15, R0.reuse, R99, R35 ;  /* 0x00000063000f7223 */ /* 0x040fe20000010023 */
[----:B------:R-:W-:Y:S01]  /*4b10*/  FSEL R168, R29, -INF , !P6 ;  /* 0xff8000001da87808 */ /* 0x000fe20007000000 */
[----:B----4-:R-:W-:Y:S01]  /*4b20*/  FFMA.FTZ R36, R0, R107, R36 ;  /* 0x0000006b00247223 */ /* 0x010fe20000010024 */
[----:B------:R-:W-:Y:S01]  /*4b30*/  FSEL R23, R23, -INF , !P2 ;  /* 0xff80000017177808 */ /* 0x000fe20005000000 */
[----:B------:R-:W1:Y:S01]  /*4b40*/  MUFU.TANH R30, R30 ;  /* 0x0000001e001e7308 */ /* 0x000e620000002400 */
[----:B------:R-:W-:Y:S01]  /*4b50*/  ISETP.GE.AND P6, PT, R116, R182, PT ;  /* 0x000000b67400720c */ /* 0x000fe20003fc6270 */
[----:B---3--:R-:W-:Y:S01]  /*4b60*/  FFMA.FTZ R27, R0, R105, R27 ;  /* 0x00000069001b7223 */ /* 0x008fe2000001001b */
[----:B------:R-:W-:-:S02]  /*4b70*/  ISETP.GE.AND P2, PT, R98, R181, PT ;  /* 0x000000b56200720c */ /* 0x000fc40003f46270 */
[----:B------:R-:W-:Y:S02]  /*4b80*/  FSEL R12, R12, -INF , !P5 ;  /* 0xff8000000c0c7808 */ /* 0x000fe40006800000 */
[----:B------:R-:W-:Y:S01]  /*4b90*/  FSEL R11, R11, -INF , !P3 ;  /* 0xff8000000b0b7808 */ /* 0x000fe20005800000 */
[----:B------:R-:W3:Y:S01]  /*4ba0*/  MUFU.TANH R18, R64 ;  /* 0x0000004000127308 */ /* 0x000ee20000002400 */
[----:B------:R-:W-:Y:S01]  /*4bb0*/  ISETP.GE.AND P5, PT, R106, R182, PT ;  /* 0x000000b66a00720c */ /* 0x000fe20003fa6270 */
[----:B--2---:R-:W-:Y:S01]  /*4bc0*/  FFMA.FTZ R37, R0, R109, R37 ;  /* 0x0000006d00257223 */ /* 0x004fe20000010025 */
[----:B------:R-:W-:Y:S02]  /*4bd0*/  ISETP.GE.AND P3, PT, R106, R181, PT ;  /* 0x000000b56a00720c */ /* 0x000fe40003f66270 */
[----:B------:R-:W-:Y:S02]  /*4be0*/  FSEL R142, R20, -INF , !P6 ;  /* 0xff800000148e7808 */ /* 0x000fe40007000000 */
[----:B------:R-:W-:Y:S01]  /*4bf0*/  FSEL R15, R15, -INF , !P2 ;  /* 0xff8000000f0f7808 */ /* 0x000fe20005000000 */
[----:B------:R-:W2:Y:S01]  /*4c00*/  MUFU.TANH R24, R24 ;  /* 0x0000001800187308 */ /* 0x000ea20000002400 */
[----:B-1----:R-:W-:Y:S01]  /*4c10*/  FFMA.FTZ R30, R0, R109, R30 ;  /* 0x0000006d001e7223 */ /* 0x002fe2000001001e */
[----:B------:R-:W-:-:S02]  /*4c20*/  ISETP.GE.AND P6, PT, R134, 0x2, PT ;  /* 0x000000028600780c */ /* 0x000fc40003fc6270 */
[-C--:B------:R-:W-:Y:S02]  /*4c30*/  ISETP.GE.AND P2, PT, R104, R181.reuse, PT ;  /* 0x000000b56800720c */ /* 0x080fe40003f46270 */
[CC--:B------:R-:W-:Y:S02]  /*4c40*/  ISETP.GE.AND P4, PT, R108.reuse, R182.reuse, PT ;  /* 0x000000b66c00720c */ /* 0x0c0fe40003f86270 */
[----:B------:R-:W1:Y:S01]  /*4c50*/  MUFU.TANH R31, R31 ;  /* 0x0000001f001f7308 */ /* 0x000e620000002400 */
[----:B------:R-:W-:Y:S01]  /*4c60*/  ISETP.GE.AND P1, PT, R108, R181, PT ;  /* 0x000000b56c00720c */ /* 0x000fe20003f26270 */
[-C--:B---3--:R-:W-:Y:S01]  /*4c70*/  FFMA.FTZ R18, R0, R113.reuse, R18 ;  /* 0x0000007100127223 */ /* 0x088fe20000010012 */
[----:B------:R-:W-:Y:S02]  /*4c80*/  FSEL R164, R164, -INF , !P5 ;  /* 0xff800000a4a47808 */ /* 0x000fe40006800000 */
[----:B------:R-:W-:Y:S02]  /*4c90*/  FSEL R177, R36, -INF , !P3 ;  /* 0xff80000024b17808 */ /* 0x000fe40005800000 */
[----:B------:R-:W-:Y:S01]  /*4ca0*/  ISETP.GE.AND P5, PT, R112, R182, PT ;  /* 0x000000b67000720c */ /* 0x000fe20003fa6270 */
[----:B------:R-:W3:Y:S01]  /*4cb0*/  MUFU.TANH R19, R19 ;  /* 0x0000001300137308 */ /* 0x000ee20000002400 */
[----:B--2---:R-:W-:Y:S01]  /*4cc0*/  FFMA.FTZ R24, R0, R113, R24 ;  /* 0x0000007100187223 */ /* 0x004fe20000010018 */
[----:B------:R-:W-:-:S02]  /*4cd0*/  ISETP.GE.AND P3, PT, R112, R181, PT ;  /* 0x000000b57000720c */ /* 0x000fc40003f66270 */
[----:B------:R-:W-:Y:S02]  /*4ce0*/  FSEL R167, R27, -INF , !P2 ;  /* 0xff8000001ba77808 */ /* 0x000fe40005000000 */
[----:B------:R-:W-:Y:S02]  /*4cf0*/  FSEL R162, R37, -INF , !P4 ;  /* 0xff80000025a27808 */ /* 0x000fe40006000000 */
[----:B------:R-:W2:Y:S01]  /*4d00*/  MUFU.TANH R25, R67 ;  /* 0x0000004300197308 */ /* 0x000ea20000002400 */
[----:B------:R-:W-:Y:S01]  /*4d10*/  FSEL R175, R30, -INF , !P1 ;  /* 0xff8000001eaf7808 */ /* 0x000fe20004800000 */
[----:B-1----:R-:W-:Y:S01]  /*4d20*/  FFMA.FTZ R31, R0, R111, R31 ;  /* 0x0000006f001f7223 */ /* 0x002fe2000001001f */
[-C--:B------:R-:W-:Y:S02]  /*4d30*/  ISETP.GE.AND P2, PT, R110, R181.reuse, PT ;  /* 0x000000b56e00720c */ /* 0x080fe40003f46270 */
[C---:B------:R-:W-:Y:S02]  /*4d40*/  ISETP.GE.AND P4, PT, R114.reuse, R182, PT ;  /* 0x000000b67200720c */ /* 0x040fe40003f86270 */
[----:B------:R-:W-:Y:S01]  /*4d50*/  ISETP.GE.AND P1, PT, R114, R181, PT ;  /* 0x000000b57200720c */ /* 0x000fe20003f26270 */
[----:B------:R-:W1:Y:S01]  /*4d60*/  MUFU.TANH R119, R119 ;  /* 0x0000007700777308 */ /* 0x000e620000002400 */
[----:B---3--:R-:W-:Y:S01]  /*4d70*/  FFMA.FTZ R19, R0, R115, R19 ;  /* 0x0000007300137223 */ /* 0x008fe20000010013 */
[----:B------:R-:W-:Y:S01]  /*4d80*/  FSEL R174, R18, -INF , !P5 ;  /* 0xff80000012ae7808 */ /* 0x000fe20006800000 */
[----:B------:R-:W-:Y:S01]  /*4d90*/  FFMA.FTZ R18, R0, R89, R118 ;  /* 0x0000005900127223 */ /* 0x000fe20000010076 */
[----:B------:R-:W-:-:S02]  /*4da0*/  FSEL R169, R24, -INF , !P3 ;  /* 0xff80000018a97808 */ /* 0x000fc40005800000 */
[-C--:B------:R-:W-:Y:S02]  /*4db0*/  ISETP.GE.AND P5, PT, R4, R182.reuse, PT ;  /* 0x000000b60400720c */ /* 0x080fe40003fa6270 */
[----:B------:R-:W3:Y:S01]  /*4dc0*/  MUFU.TANH R26, R26 ;  /* 0x0000001a001a7308 */ /* 0x000ee20000002400 */
[----:B--2---:R-:W-:Y:S01]  /*4dd0*/  FFMA.FTZ R25, R0, R115, R25 ;  /* 0x0000007300197223 */ /* 0x004fe20000010019 */
[----:B------:R-:W-:Y:S02]  /*4de0*/  ISETP.GE.AND P3, PT, R4, R181, PT ;  /* 0x000000b50400720c */ /* 0x000fe40003f66270 */
[----:B------:R-:W-:Y:S02]  /*4df0*/  FSEL R173, R31, -INF , !P2 ;  /* 0xff8000001fad7808 */ /* 0x000fe40005000000 */
[----:B------:R-:W-:Y:S02]  /*4e00*/  FSEL R172, R19, -INF , !P4 ;  /* 0xff80000013ac7808 */ /* 0x000fe40006000000 */
[----:B------:R-:W2:Y:S01]  /*4e10*/  MUFU.TANH R141, R74 ;  /* 0x0000004a008d7308 */ /* 0x000ea20000002400 */
[----:B------:R-:W-:Y:S01]  /*4e20*/  FSEL R143, R25, -INF , !P1 ;  /* 0xff800000198f7808 */ /* 0x000fe20004800000 */
[----:B-1----:R-:W-:Y:S01]  /*4e30*/  FFMA.FTZ R4, R0, R89, R119 ;  /* 0x0000005900047223 */ /* 0x002fe20000010077 */
[----:B------:R-:W-:Y:S01]  /*4e40*/  ISETP.GE.AND P2, PT, R116, R181, PT ;  /* 0x000000b57400720c */ /* 0x000fe20003f46270 */
[----:B------:R-:W-:Y:S01]  /*4e50*/  BAR.SYNC.DEFER_BLOCKING 0x0 ;  /* 0x0000000000007b1d */ /* 0x000fe20000010000 */
[----:B------:R-:W-:-:S02]  /*4e60*/  ISETP.GE.AND P4, PT, R48, R182, PT ;  /* 0x000000b63000720c */ /* 0x000fc40003f86270 */
[----:B------:R-:W-:Y:S01]  /*4e70*/  ISETP.GE.AND P1, PT, R48, R181, PT ;  /* 0x000000b53000720c */ /* 0x000fe20003f26270 */
[----:B---3--:R-:W-:Y:S01]  /*4e80*/  FFMA.FTZ R26, R0, R49, R26 ;  /* 0x00000031001a7223 */ /* 0x008fe2000001001a */
[----:B------:R-:W-:Y:S01]  /*4e90*/  FSEL R18, R18, -INF , !P5 ;  /* 0xff80000012127808 */ /* 0x000fe20006800000 */
[----:B------:R-:W1:Y:S01]  /*4ea0*/  MUFU.TANH R165, R75 ;  /* 0x0000004b00a57308 */ /* 0x000e620000002400 */
[----:B------:R-:W-:Y:S02]  /*4eb0*/  FSEL R4, R4, -INF , !P3 ;  /* 0xff80000004047808 */ /* 0x000fe40005800000 */
[----:B------:R-:W-:Y:S01]  /*4ec0*/  FSEL R140, R26, -INF , !P4 ;  /* 0xff8000001a8c7808 */ /* 0x000fe20006000000 */
[----:B--2---:R-:W-:-:S05]  /*4ed0*/  FFMA.FTZ R141, R0, R117, R141 ;  /* 0x00000075008d7223 */ /* 0x004fca000001008d */
[----:B------:R-:W-:Y:S01]  /*4ee0*/  FSEL R141, R141, -INF , !P2 ;  /* 0xff8000008d8d7808 */ /* 0x000fe20005000000 */
[----:B-1----:R-:W-:-:S05]  /*4ef0*/  FFMA.FTZ R165, R0, R49, R165 ;  /* 0x0000003100a57223 */ /* 0x002fca00000100a5 */
[----:B------:R-:W-:Y:S01]  /*4f00*/  FSEL R165, R165, -INF , !P1 ;  /* 0xff800000a5a57808 */ /* 0x000fe20004800000 */
[----:B------:R-:W-:Y:S05]  /*4f10*/  @!P6 BRA `(.L_x_2205) ;  /* 0x00000b700000e947 */ /* 0x000fea0003800000 */
[----:B------:R-:W-:Y:S05]  /*4f20*/  @!P0 BRA `(.L_x_2206) ;  /* 0x0000039000008947 */ /* 0x000fea0003800000 */
[----:B------:R-:W1:Y:S01]  /*4f30*/  I2F.RP R27, R80 ;  /* 0x00000050001b7306 */ /* 0x000e620000209400 */
[C---:B------:R-:W-:Y:S02]  /*4f40*/  IADD3 R26, R7.reuse, -0x40, RZ ;  /* 0xffffffc0071a7810 */ /* 0x040fe40007ffe0ff */
[----:B------:R-:W-:Y:S02]  /*4f50*/  IABS R20, R7 ;  /* 0x0000000700147213 */ /* 0x000fe40000000000 */
[----:B------:R-:W-:Y:S02]  /*4f60*/  IABS R6, R26 ;  /* 0x0000001a00067213 */ /* 0x000fe40000000000 */
[----:B------:R-:W-:Y:S02]  /*4f70*/  LOP3.LUT R7, R7, c[0x0][0x2d0], RZ, 0x3c, !PT ;  /* 0x0000b40007077a12 */ /* 0x000fe400078e3cff */
[----:B------:R-:W-:-:S02]  /*4f80*/  LOP3.LUT R26, R26, c[0x0][0x2d0], RZ, 0x3c, !PT ;  /* 0x0000b4001a1a7a12 */ /* 0x000fc400078e3cff */
        /* <DEDUP_REMOVED lines=51> */
.L_x_2206:
[----:B------:R-:W-:-:S04]  /*52c0*/  LEA R25, -R6, RZ, 0x6 ;  /* 0x000000ff06197211 */ /* 0x000fc800078e31ff */
[----:B------:R-:W-:Y:S02]  /*52d0*/  SHF.R.S32.HI R26, RZ, 0x1f, R25 ;  /* 0x0000001fff1a7819 */ /* 0x000fe40000011419 */
.L_x_2207:
        /* <DEDUP_REMOVED lines=119> */
.L_x_2209:
[----:B------:R-:W-:Y:S05]  /*5a50*/  BSYNC B0 ;  /* 0x0000000000007941 */ /* 0x000fea0003800000 */
.L_x_2208:
[----:B------:R-:W0:Y:S01]  /*5a60*/  LDGDEPBAR ;  /* 0x00000000000079af */ /* 0x000e220000000000 */
[----:B------:R-:W-:-:S04]  /*5a70*/  IADD3 R180, P1, R25, R180, RZ ;  /* 0x000000b419b47210 */ /* 0x000fc80007f3e0ff */
[----:B------:R-:W-:Y:S02]  /*5a80*/  IADD3.X R135, R26, R135, RZ, P1, !PT ;  /* 0x000000871a877210 */ /* 0x000fe40000ffe4ff */
.L_x_2205:
        /* <DEDUP_REMOVED lines=31> */
[----:B--2---:R-:W2:Y:S03]  /*5c80*/  SHFL.BFLY PT, R6, R19, 0x2, 0x1f ;  /* 0x0c401f0013067f89 */ /* 0x004ea600000e0000 */
[-C--:B------:R-:W-:Y:S01]  /*5c90*/  LEA R202, R5, R204.reuse, 0x1 ;  /* 0x000000cc05ca7211 */ /* 0x080fe200078e08ff */
[----:B------:R-:W3:Y:S01]  /*5ca0*/  SHFL.BFLY PT, R7, R20, 0x2, 0x1f ;  /* 0x0c401f0014077f89 */ /* 0x000ee200000e0000 */
[C---:B------:R-:W-:Y:S02]  /*5cb0*/  LEA R201, R3.reuse, R204, 0x1 ;  /* 0x000000cc03c97211 */ /* 0x040fe400078e08ff */
[----:B------:R-:W-:Y:S01]  /*5cc0*/  LEA R200, R3, R202, 0x1 ;  /* 0x000000ca03c87211 */ /* 0x000fe200078e08ff */
[----:B-1----:R-:W-:Y:S04]  /*5cd0*/  LDSM.16.MT88.4 R40, [R204+0xe000] ;  /* 0x00e00000cc28783b */ /* 0x002fe80000004200 */
[----:B------:R-:W-:Y:S04]  /*5ce0*/  LDSM.16.MT88.4 R124, [R204+0xc000] ;  /* 0x00c00000cc7c783b */ /* 0x000fe80000004200 */
[----:B------:R-:W-:Y:S04]  /*5cf0*/  LDSM.16.MT88.4 R116, [R202+0xc000] ;  /* 0x00c00000ca74783b */ /* 0x000fe80000004200 */
[----:B------:R-:W-:Y:S01]  /*5d00*/  LDSM.16.MT88.4 R108, [R201+0xc000] ;  /* 0x00c00000c96c783b */ /* 0x000fe20000004200 */
[----:B--2---:R-:W-:-:S03]  /*5d10*/  FMNMX.FTZ R6, R19, R6, !PT ;  /* 0x0000000613067209 */ /* 0x004fc60007810000 */
[----:B------:R-:W-:Y:S01]  /*5d20*/  LDSM.16.MT88.4 R100, [R200+0xc000] ;  /* 0x00c00000c864783b */ /* 0x000fe20000004200 */
[----:B---3--:R-:W-:-:S03]  /*5d30*/  FMNMX.FTZ R7, R20, R7, !PT ;  /* 0x0000000714077209 */ /* 0x008fc60007810000 */
        /* <DEDUP_REMOVED lines=21> */
[----:B------:R-:W-:Y:S01]  /*5e90*/  LEA R230, P1, R180, c[0x0][0x168], 0x1 ;  /* 0x00005a00b4e67a11 */ /* 0x000fe200078208ff */
[----:B------:R-:W-:Y:S01]  /*5ea0*/  FFMA.FTZ R154, R28, c[0x0][0x23c], -R171 ;  /* 0x00008f001c9a7a23 */ /* 0x000fe200000108ab */
[----:B------:R-:W-:Y:S01]  /*5eb0*/  MUFU.EX2 R160, R160 ;  /* 0x000000a000a07308 */ /* 0x000fe20000000800 */
[--C-:B------:R-:W-:Y:S01]  /*5ec0*/  FFMA.FTZ R156, R4, c[0x0][0x23c], -R166.reuse ;  /* 0x00008f00049c7a23 */ /* 0x100fe200000108a6 */
[----:B------:R-:W-:Y:S01]  /*5ed0*/  LDSM.16.MT88.4 R28, [R200+0xc800] ;  /* 0x00c80000c81c783b */ /* 0x000fe20000004200 */
[--C-:B------:R-:W-:Y:S01]  /*5ee0*/  FFMA.FTZ R157, R17, c[0x0][0x23c], -R166.reuse ;  /* 0x00008f00119d7a23 */ /* 0x100fe200000108a6 */
[----:B------:R-:W-:Y:S01]  /*5ef0*/  LEA.HI.X R229, R180, c[0x0][0x16c], R135, 0x1, P1 ;  /* 0x00005b00b4e57a11 */ /* 0x000fe200008f0c87 */
[--C-:B------:R-:W-:Y:S01]  /*5f00*/  FFMA.FTZ R158, R23, c[0x0][0x23c], -R166.reuse ;  /* 0x00008f00179e7a23 */ /* 0x100fe200000108a6 */
[----:B------:R-:W1:Y:S01]  /*5f10*/  LDSM.16.MT88.4 R4, [R200+0x10000] ;  /* 0x01000000c804783b */ /* 0x000e620000004200 */
[----:B------:R-:W-:Y:S01]  /*5f20*/  FFMA.FTZ R151, R21, c[0x0][0x23c], -R166 ;  /* 0x00008f0015977a23 */ /* 0x000fe200000108a6 */
[----:B------:R-:W2:Y:S01]  /*5f30*/  MUFU.EX2 R159, R159 ;  /* 0x0000009f009f7308 */ /* 0x000ea20000000800 */
[--C-:B------:R-:W-:Y:S01]  /*5f40*/  FFMA.FTZ R153, R8, c[0x0][0x23c], -R171.reuse ;  /* 0x00008f0008997a23 */ /* 0x100fe200000108ab */
[----:B------:R-:W-:Y:S01]  /*5f50*/  LDSM.16.MT88.4 R16, [R201+0xe800] ;  /* 0x00e80000c910783b */ /* 0x000fe20000004200 */
[----:B------:R-:W-:-:S02]  /*5f60*/  FFMA.FTZ R145, R10, c[0x0][0x23c], -R171 ;  /* 0x00008f000a917a23 */ /* 0x000fc400000108ab */
[--C-:B------:R-:W-:Y:S01]  /*5f70*/  FFMA.FTZ R149, R11, c[0x0][0x23c], -R166.reuse ;  /* 0x00008f000b957a23 */ /* 0x100fe200000108a6 */
[----:B------:R-:W-:Y:S01]  /*5f80*/  LDSM.16.MT88.4 R20, [R204+0xc800] ;  /* 0x00c80000cc14783b */ /* 0x000fe20000004200 */
[--C-:B------:R-:W-:Y:S01]  /*5f90*/  FFMA.FTZ R2, R9, c[0x0][0x23c], -R166.reuse ;  /* 0x00008f0009027a23 */ /* 0x100fe200000108a6 */
[----:B------:R-:W-:Y:S01]  /*5fa0*/  MUFU.EX2 R155, R155 ;  /* 0x0000009b009b7308 */ /* 0x000fe20000000800 */
[--C-:B------:R-:W-:Y:S01]  /*5fb0*/  FFMA.FTZ R152, R14, c[0x0][0x23c], -R171.reuse ;  /* 0x00008f000e987a23 */ /* 0x100fe200000108ab */
[----:B------:R-:W1:Y:S01]  /*5fc0*/  LDSM.16.MT88.4 R8, [R204+0xe800] ;  /* 0x00e80000cc08783b */ /* 0x000e620000004200 */
[--C-:B------:R-:W-:Y:S02]  /*5fd0*/  FFMA.FTZ R148, R12, c[0x0][0x23c], -R171.reuse ;  /* 0x00008f000c947a23 */ /* 0x100fe400000108ab */
[--C-:B------:R-:W-:Y:S01]  /*5fe0*/  FFMA.FTZ R150, R13, c[0x0][0x23c], -R166.reuse ;  /* 0x00008f000d967a23 */ /* 0x100fe200000108a6 */
[----:B------:R-:W-:Y:S01]  /*5ff0*/  LDSM.16.MT88.4 R24, [R202+0xe800] ;  /* 0x00e80000ca18783b */ /* 0x000fe20000004200 */
[----:B------:R-:W-:Y:S01]  /*6000*/  FFMA.FTZ R3, R15, c[0x0][0x23c], -R166 ;  /* 0x00008f000f037a23 */ /* 0x000fe200000108a6 */
[----:B------:R-:W3:Y:S01]  /*6010*/  MUFU.EX2 R154, R154 ;  /* 0x0000009a009a7308 */ /* 0x000ee20000000800 */
[----:B--2---:R-:W-:Y:S01]  /*6020*/  F2FP.PACK_AB R96, R159, R160 ;  /* 0x000000a09f60723e */ /* 0x004fe200000000ff */
[----:B------:R-:W2:Y:S01]  /*6030*/  LDSM.16.MT88.4 R12, [R200+0xe800] ;  /* 0x00e80000c80c783b */ /* 0x000ea20000004200 */
[----:B------:R-:W-:-:S02]  /*6040*/  FFMA.FTZ R161, R170, c[0x0][0x23c], -R171 ;  /* 0x00008f00aaa17a23 */ /* 0x000fc400000108ab */
[--C-:B------:R-:W-:Y:S02]  /*6050*/  FFMA.FTZ R163, R168, c[0x0][0x23c], -R171.reuse ;  /* 0x00008f00a8a37a23 */ /* 0x100fe400000108ab */
[--C-:B------:R-:W-:Y:S01]  /*6060*/  FFMA.FTZ R164, R164, c[0x0][0x23c], -R171.reuse ;  /* 0x00008f00a4a47a23 */ /* 0x100fe200000108ab */
[----:B------:R-:W-:Y:S01]  /*6070*/  MUFU.EX2 R156, R156 ;  /* 0x0000009c009c7308 */ /* 0x000fe20000000800 */
[----:B------:R-:W-:Y:S02]  /*6080*/  FFMA.FTZ R162, R162, c[0x0][0x23c], -R171 ;  /* 0x00008f00a2a27a23 */ /* 0x000fe400000108ab */
[--C-:B------:R-:W-:Y:S02]  /*6090*/  FFMA.FTZ R167, R167, c[0x0][0x23c], -R166.reuse ;  /* 0x00008f00a7a77a23 */ /* 0x100fe400000108a6 */
[--C-:B------:R-:W-:Y:S02]  /*60a0*/  FFMA.FTZ R168, R177, c[0x0][0x23c], -R166.reuse ;  /* 0x00008f00b1a87a23 */ /* 0x100fe400000108a6 */
[--C-:B------:R-:W-:Y:S01]  /*60b0*/  FFMA.FTZ R170, R175, c[0x0][0x23c], -R166.reuse ;  /* 0x00008f00afaa7a23 */ /* 0x100fe200000108a6 */
[----:B------:R-:W4:Y:S01]  /*60c0*/  MUFU.EX2 R157, R157 ;  /* 0x0000009d009d7308 */ /* 0x000f220000000800 */
        /* <DEDUP_REMOVED lines=43> */
[C---:B-1----:R-:W-:Y:S02]  /*6380*/  HMMA.16816.F32 R76, R96.reuse, R80, RZ ;  /* 0x00000050604c723c */ /* 0x042fe400000018ff */
[----:B------:R-:W-:Y:S06]  /*6390*/  MUFU.EX2 R167, R167 ;  /* 0x000000a700a77308 */ /* 0x000fec0000000800 */
[C---:B------:R-:W-:Y:S02]  /*63a0*/  HMMA.16816.F32 R84, R96.reuse, R88, RZ ;  /* 0x000000586054723c */ /* 0x040fe400000018ff */
[----:B------:R-:W1:Y:S06]  /*63b0*/  MUFU.EX2 R168, R168 ;  /* 0x000000a800a87308 */ /* 0x000e6c0000000800 */
        /* <DEDUP_REMOVED lines=27> */
[----:B------:R-:W-:Y:S01]  /*6570*/  F2FP.PACK_AB R7, R2, R149 ;  /* 0x000000950207723e */ /* 0x000fe200000000ff */
[----:B------:R-:W-:-:S04]  /*6580*/  FADD.FTZ R149, R149, R150 ;  /* 0x0000009695957221 */ /* 0x000fc80000010000 */
[----:B------:R-:W-:Y:S02]  /*6590*/  FADD.FTZ R2, R2, R149 ;  /* 0x0000009502027221 */ /* 0x000fe40000010000 */
        /* <DEDUP_REMOVED lines=32> */
[----:B------:R-:W-:Y:S07]  /*67a0*/  LDSM.16.MT88.4 R20, [R204+0x11000] ;  /* 0x01100000cc14783b */ /* 0x000fee0000004200 */
[C---:B--2---:R-:W-:Y:S08]  /*67b0*/  HMMA.16816.F32 R92, R4.reuse, R12, R92 ;  /* 0x0000000c045c723c */ /* 0x044ff0000000185c */
[----:B------:R-:W-:Y:S01]  /*67c0*/  HMMA.16816.F32 R96, R4, R14, R96 ;  /* 0x0000000e0460723c */ /* 0x000fe20000001860 */
[----:B------:R-:W1:Y:S06]  /*67d0*/  LDSM.16.MT88.4 R12, [R204+0xf000] ;  /* 0x00f00000cc0c783b */ /* 0x000e6c0000004200 */
[----:B------:R-:W-:-:S02]  /*67e0*/  F2FP.PACK_AB R4, R164, R161 ;  /* 0x000000a1a404723e */ /* 0x000fc400000000ff */
[C---:B------:R-:W-:Y:S01]  /*67f0*/  F2FP.PACK_AB R5, R168.reuse, R167 ;  /* 0x000000a7a805723e */ /* 0x040fe200000000ff */
[----:B------:R-:W-:Y:S01]  /*6800*/  FADD.FTZ R167, R167, R2 ;  /* 0x00000002a7a77221 */ /* 0x000fe20000010000 */
[----:B------:R-:W-:Y:S02]  /*6810*/  F2FP.PACK_AB R6, R163, R162 ;  /* 0x000000a2a306723e */ /* 0x000fe400000000ff */
[----:B-----5:R-:W-:Y:S01]  /*6820*/  F2FP.PACK_AB R7, R173, R170 ;  /* 0x000000aaad07723e */ /* 0x020fe200000000ff */
[----:B------:R-:W-:-:S04]  /*6830*/  FADD.FTZ R167, R168, R167 ;  /* 0x000000a7a8a77221 */ /* 0x000fc80000010000 */
[----:B------:R-:W-:Y:S02]  /*6840*/  FADD.FTZ R170, R170, R167 ;  /* 0x000000a7aaaa7221 */ /* 0x000fe40000010000 */
[----:B---3--:R-:W-:Y:S02]  /*6850*/  HMMA.16816.F32 R128, R4, R8, R128 ;  /* 0x000000080480723c */ /* 0x008fe40000001880 */
[----:B------:R-:W-:-:S06]  /*6860*/  FADD.FTZ R170, R173, R170 ;  /* 0x000000aaadaa7221 */ /* 0x000fcc0000010000 */
[C---:B------:R-:W-:Y:S01]  /*6870*/  HMMA.16816.F32 R124, R4.reuse, R10, R124 ;  /* 0x0000000a047c723c */ /* 0x040fe2000000187c */
[----:B------:R-:W2:Y:S07]  /*6880*/  LDSM.16.MT88.4 R8, [R201+0xf000] ;  /* 0x00f00000c908783b */ /* 0x000eae0000004200 */
[C---:B----4-:R-:W-:Y:S08]  /*6890*/  HMMA.16816.F32 R120, R4.reuse, R16, R120 ;  /* 0x000000100478723c */ /* 0x050ff00000001878 */
[C---:B------:R-:W-:Y:S01]  /*68a0*/  HMMA.16816.F32 R116, R4.reuse, R18, R116 ;  /* 0x000000120474723c */ /* 0x040fe20000001874 */
[----:B------:R-:W3:Y:S07]  /*68b0*/  LDSM.16.MT88.4 R16, [R200+0xf000] ;  /* 0x00f00000c810783b */ /* 0x000eee0000004200 */
[C---:B-1----:R-:W-:Y:S08]  /*68c0*/  HMMA.16816.F32 R36, R4.reuse, R12, R36 ;  /* 0x0000000c0424723c */ /* 0x042ff00000001824 */
[C---:B------:R-:W-:Y:S01]  /*68d0*/  HMMA.16816.F32 R40, R4.reuse, R14, R40 ;  /* 0x0000000e0428723c */ /* 0x040fe20000001828 */
[----:B------:R-:W1:Y:S07]  /*68e0*/  LDSM.16.MT88.4 R12, [R202+0x11000] ;  /* 0x01100000ca0c783b */ /* 0x000e6e0000004200 */
[C---:B------:R-:W-:Y:S08]  /*68f0*/  HMMA.16816.F32 R112, R4.reuse, R32, R112 ;  /* 0x000000200470723c */ /* 0x040ff00000001870 */
        /* <DEDUP_REMOVED lines=8> */
[----:B------:R-:W1:Y:S07]  /*6980*/  LDSM.16.MT88.4 R12, [R204+0xd800] ;  /* 0x00d80000cc0c783b */ /* 0x000e6e0000004200 */
[C---:B------:R-:W-:Y:S01]  /*6990*/  HMMA.16816.F32 R108, R4.reuse, R34, R108 ;  /* 0x00000022046c723c */ /* 0x040fe2000000186c */
[----:B------:R-:W-:Y:S07]  /*69a0*/  LDSM.16.MT88.4 R32, [R200+0xd800] ;  /* 0x00d80000c820783b */ /* 0x000fee0000004200 */
        /* <DEDUP_REMOVED lines=20> */
[----:B------:R-:W-:-:S04]  /*6af0*/  FADD.FTZ R176, R176, R169 ;  /* 0x000000a9b0b07221 */ /* 0x000fc80000010000 */
[----:B------:R-:W-:Y:S02]  /*6b00*/  FADD.FTZ R177, R177, R176 ;  /* 0x000000b0b1b17221 */ /* 0x000fe40000010000 */
[----:B-1----:R-:W-:Y:S02]  /*6b10*/  HMMA.16816.F32 R128, R4, R12, R128 ;  /* 0x0000000c0480723c */ /* 0x002fe40000001880 */
[----:B------:R-:W-:-:S06]  /*6b20*/  FADD.FTZ R231, R166, R177 ;  /* 0x000000b1a6e77221 */ /* 0x000fcc0000010000 */
        /* <DEDUP_REMOVED lines=9> */
[C---:B-1----:R-:W-:Y:S07]  /*6bc0*/  HMMA.16816.F32 R76, R4.reuse, R12, R76 ;  /* 0x0000000c044c723c */ /* 0x042fee000000184c */
[----:B------:R-:W-:Y:S01]  /*6bd0*/  FADD.FTZ R13, R153, R154 ;  /* 0x0000009a990d7221 */ /* 0x000fe20000010000 */
[----:B------:R-:W-:Y:S03]  /*6be0*/  HMMA.16816.F32 R116, R4, R142, R116 ;  /* 0x0000008e0474723c */ /* 0x000fe60000001874 */
[----:B------:R-:W-:-:S05]  /*6bf0*/  FADD.FTZ R13, R152, R13 ;  /* 0x0000000d980d7221 */ /* 0x000fca0000010000 */
[C---:B--2---:R-:W-:Y:S07]  /*6c00*/  HMMA.16816.F32 R84, R4.reuse, R8, R84 ;  /* 0x000000080454723c */ /* 0x044fee0000001854 */
        /* <DEDUP_REMOVED lines=88> */
.L_x_2211:
[----:B------:R-:W-:-:S05]  /*7190*/  IMAD.MOV.U32 R8, RZ, RZ, c[0x0][0x1a0] ;  /* 0x00006800ff087624 */ /* 0x000fca00078e00ff */
[----:B------:R-:W-:-:S04]  /*71a0*/  LEA R8, -R8, RZ, 0x6 ;  /* 0x000000ff08087211 */ /* 0x000fc800078e31ff */
[----:B------:R-:W-:Y:S02]  /*71b0*/  SHF.R.S32.HI R5, RZ, 0x1f, R8 ;  /* 0x0000001fff057819 */ /* 0x000fe40000011408 */
.L_x_2212:
        /* <DEDUP_REMOVED lines=62> */
[--C-:B------:R-:W-:Y:S01]  /*75a0*/  @!P4 LEA.HI.X R23, R6, R233, R5.reuse, 0x1, P5 ;  /* 0x000000e90617c211 */ /* 0x100fe200028f0c05 */
        /* <DEDUP_REMOVED lines=10> */
[----:B------:R-:W-:-:S02]  /*7650*/  @!P3 LEA R30, P5, R3, c[0x0][0x170], 0x1 ;  /* 0x00005c00031eba11 */ /* 0x000fc400078a08ff */
[----:B------:R-:W-:Y:S01]  /*7660*/  @!P4 LEA.HI.X R7, R7, R233, R5, 0x1, P6 ;  /* 0x000000e90707c211 */ /* 0x000fe200030f0c05 */
[----:B------:R-:W-:Y:S01]  /*7670*/  @P4 STS.128 [R220+0xd000], RZ ;  /* 0x00d000ffdc004388 */ /* 0x000fe20000000c00 */
[----:B------:R-:W-:Y:S01]  /*7680*/  @!P2 IMAD.X R5, R5, 0x1, R144, P1 ;  /* 0x000000010505a824 */ /* 0x000fe200008e0690 */
[C---:B------:R-:W-:Y:S02]  /*7690*/  @!P2 LEA R28, P1, R146.reuse, c[0x0][0x170], 0x1 ;  /* 0x00005c00921caa11 */ /* 0x040fe400078208ff */
[----:B------:R-:W-:Y:S01]  /*76a0*/  @!PT LDS RZ, [RZ] ;  /* 0x00000000fffff984 */ /* 0x000fe20000000800 */
[----:B------:R-:W-:Y:S01]  /*76b0*/  @!PT LDS RZ, [RZ] ;  /* 0x00000000fffff984 */ /* 0x000fe20000000800 */
[----:B------:R-:W-:Y:S01]  /*76c0*/  @!PT LDS RZ, [RZ] ;  /* 0x00000000fffff984 */ /* 0x000fe20000000800 */
[----:B------:R5:W-:Y:S01]  /*76d0*/  @!P4 LDGSTS.E.BYPASS.LTC128B.128 [R220+0xd000], [R22.64] ;  /* 0x0d00000016dccfae */ /* 0x000be2000b901d44 */
[----:B------:R-:W-:Y:S02]  /*76e0*/  @!P3 LEA.HI.X R31, R3, c[0x0][0x174], R4, 0x1, P5 ;  /* 0x00005d00031fba11 */ /* 0x000fe400028f0c04 */
        /* <DEDUP_REMOVED lines=27> */
[----:B------:R-:W5:Y:S04]  /*78a0*/  LDSM.16.M88.4 R140, [R209+0x6000] ;  /* 0x00600000d18c783b */ /* 0x000f680000000200 */
[----:B------:R-:W5:Y:S04]  /*78b0*/  LDSM.16.M88.4 R32, [R209+0x6800] ;  /* 0x00680000d120783b */ /* 0x000f680000000200 */
[----:B------:R-:W5:Y:S04]  /*78c0*/  LDSM.16.M88.4 R24, [R209+0x7000] ;  /* 0x00700000d118783b */ /* 0x000f680000000200 */
[----:B------:R-:W5:Y:S04]  /*78d0*/  LDSM.16.M88.4 R148, [R209+0x7800] ;  /* 0x00780000d194783b */ /* 0x000f680000000200 */
[----:B------:R-:W-:Y:S04]  /*78e0*/  LDSM.16.M88.4 R164, [R208] ;  /* 0x00000000d0a4783b */ /* 0x000fe80000000200 */
[----:B----4-:R-:W4:Y:S04]  /*78f0*/  LDSM.16.M88.4 R12, [R207] ;  /* 0x00000000cf0c783b */ /* 0x010f280000000200 */
[----:B---3--:R-:W3:Y:S04]  /*7900*/  LDSM.16.M88.4 R8, [R199] ;  /* 0x00000000c708783b */ /* 0x008ee80000000200 */
[----:B-1----:R-:W1:Y:S04]  /*7910*/  LDSM.16.M88.4 R4, [R198] ;  /* 0x00000000c604783b */ /* 0x002e680000000200 */
[----:B------:R-:W1:Y:S04]  /*7920*/  LDSM.16.M88.4 R176, [R197] ;  /* 0x00000000c5b0783b */ /* 0x000e680000000200 */
[----:B--2---:R-:W-:Y:S01]  /*7930*/  LDSM.16.M88.4 R16, [R206] ;  /* 0x00000000ce10783b */ /* 0x004fe20000000200 */
[C---:B-----5:R-:W-:Y:S03]  /*7940*/  HMMA.16816.F32 R144, R168.reuse, R140, RZ ;  /* 0x0000008ca890723c */ /* 0x060fe600000018ff */
[----:B------:R-:W2:Y:S04]  /*7950*/  LDSM.16.M88.4 R160, [R203+0x6000] ;  /* 0x00600000cba0783b */ /* 0x000ea80000000200 */
[----:B------:R-:W5:Y:S01]  /*7960*/  LDSM.16.M88.4 R156, [R203+0x6800] ;  /* 0x00680000cb9c783b */ /* 0x000f620000000200 */
[C---:B------:R-:W-:Y:S03]  /*7970*/  HMMA.16816.F32 R136, R168.reuse, R32, RZ ;  /* 0x00000020a888723c */ /* 0x040fe600000018ff */
[----:B------:R-:W1:Y:S04]  /*7980*/  LDSM.16.M88.4 R152, [R203+0x7000] ;  /* 0x00700000cb98783b */ /* 0x000e680000000200 */
[----:B------:R-:W-:Y:S01]  /*7990*/  LDSM.16.M88.4 R172, [R205] ;  /* 0x00000000cdac783b */ /* 0x000fe20000000200 */
[C---:B------:R-:W-:Y:S03]  /*79a0*/  HMMA.16816.F32 R28, R168.reuse, R24, RZ ;  /* 0x00000018a81c723c */ /* 0x040fe600000018ff */
[----:B------:R-:W0:Y:S05]  /*79b0*/  LDGDEPBAR ;  /* 0x00000000000079af */ /* 0x000e2a0000000000 */
[C---:B------:R-:W-:Y:S08]  /*79c0*/  HMMA.16816.F32 R140, R168.reuse, R142, RZ ;  /* 0x0000008ea88c723c */ /* 0x040ff000000018ff */
[C---:B------:R-:W-:Y:S08]  /*79d0*/  HMMA.16816.F32 R32, R168.reuse, R34, RZ ;  /* 0x00000022a820723c */ /* 0x040ff000000018ff */
[C---:B------:R-:W-:Y:S08]  /*79e0*/  HMMA.16816.F32 R24, R168.reuse, R26, RZ ;  /* 0x0000001aa818723c */ /* 0x040ff000000018ff */
[C---:B------:R-:W-:Y:S08]  /*79f0*/  HMMA.16816.F32 R20, R168.reuse, R148, RZ ;  /* 0x00000094a814723c */ /* 0x040ff000000018ff */
[----:B------:R-:W-:Y:S01]  /*7a00*/  HMMA.16816.F32 R168, R168, R150, RZ ;  /* 0x00000096a8a8723c */ /* 0x000fe200000018ff */
[----:B------:R-:W2:Y:S07]  /*7a10*/  LDSM.16.M88.4 R148, [R203+0x7800] ;  /* 0x00780000cb94783b */ /* 0x000eae0000000200 */
[C---:B----4-:R-:W-:Y:S08]  /*7a20*/  HMMA.16816.F32 R144, R164.reuse, R12, R144 ;  /* 0x0000000ca490723c */ /* 0x050ff00000001890 */
[C---:B------:R-:W-:Y:S01]  /*7a30*/  HMMA.16816.F32 R140, R164.reuse, R14, R140 ;  /* 0x0000000ea48c723c */ /* 0x040fe2000000188c */
[----:B------:R-:W4:Y:S07]  /*7a40*/  LDSM.16.M88.4 R12, [R196] ;  /* 0x00000000c40c783b */ /* 0x000f2e0000000200 */
[C---:B---3--:R-:W-:Y:S08]  /*7a50*/  HMMA.16816.F32 R136, R164.reuse, R8, R136 ;  /* 0x00000008a488723c */ /* 0x048ff00000001888 */
        /* <DEDUP_REMOVED lines=12> */
[C---:B-----5:R-:W-:Y:S08]  /*7b20*/  HMMA.16816.F32 R136, R16.reuse, R156, R136 ;  /* 0x0000009c1088723c */ /* 0x060ff00000001888 */
[C---:B------:R-:W-:Y:S01]  /*7b30*/  HMMA.16816.F32 R32, R16.reuse, R158, R32 ;  /* 0x0000009e1020723c */ /* 0x040fe20000001820 */
[----:B------:R-:W5:Y:S07]  /*7b40*/  LDSM.16.M88.4 R156, [R209+0x8800] ;  /* 0x00880000d19c783b */ /* 0x000f6e0000000200 */
[C---:B------:R-:W-:Y:S08]  /*7b50*/  HMMA.16816.F32 R28, R16.reuse, R152, R28 ;  /* 0x00000098101c723c */ /* 0x040ff0000000181c */
[C---:B------:R-:W-:Y:S01]  /*7b60*/  HMMA.16816.F32 R24, R16.reuse, R154, R24 ;  /* 0x0000009a1018723c */ /* 0x040fe20000001818 */
[----:B------:R-:W1:Y:S07]  /*7b70*/  LDSM.16.M88.4 R152, [R209+0x9000] ;  /* 0x00900000d198783b */ /* 0x000e6e0000000200 */
[C---:B------:R-:W-:Y:S08]  /*7b80*/  HMMA.16816.F32 R20, R16.reuse, R148, R20 ;  /* 0x000000941014723c */ /* 0x040ff00000001814 */
[----:B------:R-:W-:Y:S01]  /*7b90*/  HMMA.16816.F32 R168, R16, R150, R168 ;  /* 0x0000009610a8723c */ /* 0x000fe200000018a8 */
[----:B------:R-:W2:Y:S04]  /*7ba0*/  LDSM.16.M88.4 R148, [R209+0x9800] ;  /* 0x00980000d194783b */ /* 0x000ea80000000200 */
[----:B------:R-:W-:Y:S03]  /*7bb0*/  LDSM.16.M88.4 R16, [R208+0x2000] ;  /* 0x00200000d010783b */ /* 0x000fe60000000200 */
[C---:B----4-:R-:W-:Y:S08]  /*7bc0*/  HMMA.16816.F32 R144, R172.reuse, R12, R144 ;  /* 0x0000000cac90723c */ /* 0x050ff00000001890 */
[C---:B------:R-:W-:Y:S01]  /*7bd0*/  HMMA.16816.F32 R140, R172.reuse, R14, R140 ;  /* 0x0000000eac8c723c */ /* 0x040fe2000000188c */
[----:B------:R-:W4:Y:S07]  /*7be0*/  LDSM.16.M88.4 R12, [R195] ;  /* 0x00000000c30c783b */ /* 0x000f2e0000000200 */
[C---:B---3--:R-:W-:Y:S08]  /*7bf0*/  HMMA.16816.F32 R136, R172.reuse, R8, R136 ;  /* 0x00000008ac88723c */ /* 0x048ff00000001888 */
[C---:B------:R-:W-:Y:S01]  /*7c00*/  HMMA.16816.F32 R32, R172.reuse, R10, R32 ;  /* 0x0000000aac20723c */ /* 0x040fe20000001820 */
[----:B------:R-:W3:Y:S07]  /*7c10*/  LDSM.16.M88.4 R8, [R194] ;  /* 0x00000000c208783b */ /* 0x000eee0000000200 */
[C---:B-1----:R-:W-:Y:S08]  /*7c20*/  HMMA.16816.F32 R28, R172.reuse, R4, R28 ;  /* 0x00000004ac1c723c */ /* 0x042ff0000000181c */
[C---:B------:R-:W-:Y:S01]  /*7c30*/  HMMA.16816.F32 R24, R172.reuse, R6, R24 ;  /* 0x00000006ac18723c */ /* 0x040fe20000001818 */
[----:B------:R-:W1:Y:S07]  /*7c40*/  LDSM.16.M88.4 R4, [R193] ;  /* 0x00000000c104783b */ /* 0x000e6e0000000200 */
[C---:B------:R-:W-:Y:S08]  /*7c50*/  HMMA.16816.F32 R20, R172.reuse, R176, R20 ;  /* 0x000000b0ac14723c */ /* 0x040ff00000001814 */
[----:B------:R-:W-:Y:S07]  /*7c60*/  HMMA.16816.F32 R168, R172, R178, R168 ;  /* 0x000000b2aca8723c */ /* 0x000fee00000018a8 */
[----:B------:R-:W-:Y:S01]  /*7c70*/  IMAD R174, R219, 0x40, R218 ;  /* 0x00000040dbae7824 */ /* 0x000fe200078e02da */
[----:B--2---:R-:W-:Y:S03]  /*7c80*/  HMMA.16816.F32 R144, R164, R160, R144 ;  /* 0x000000a0a490723c */ /* 0x004fe60000001890 */
[----:B------:R-:W-:Y:S01]  /*7c90*/  I2F R3, R174 ;  /* 0x000000ae00037306 */ /* 0x000fe20000201400 */
[----:B------:R-:W-:-:S02]  /*7ca0*/  IADD3 R172, R174, 0x1, RZ ;  /* 0x00000001aeac7810 */ /* 0x000fc40007ffe0ff */
[C---:B------:R-:W-:Y:S02]  /*7cb0*/  IADD3 R176, R174.reuse, 0x8, RZ ;  /* 0x00000008aeb07810 */ /* 0x040fe40007ffe0ff */
[C---:B------:R-:W-:Y:S01]  /*7cc0*/  HMMA.16816.F32 R140, R164.reuse, R162, R140 ;  /* 0x000000a2a48c723c */ /* 0x040fe2000000188c */
[----:B------:R-:W-:Y:S01]  /*7cd0*/  LDSM.16.M88.4 R160, [R203+0x9000] ;  /* 0x00900000cba0783b */ /* 0x000fe20000000200 */
[C---:B------:R-:W-:Y:S01]  /*7ce0*/  IADD3 R183, R174.reuse, 0x10, RZ ;  /* 0x00000010aeb77810 */ /* 0x040fe20007ffe0ff */
[----:B------:R-:W-:Y:S01]  /*7cf0*/  I2F R173, R172 ;  /* 0x000000ac00ad7306 */ /* 0x000fe20000201400 */
[C---:B------:R-:W-:Y:S02]  /*7d00*/  IADD3 R178, R174.reuse, 0x9, RZ ;  /* 0x00000009aeb27810 */ /* 0x040fe40007ffe0ff */
[C---:B------:R-:W-:Y:S02]  /*7d10*/  IADD3 R186, R174.reuse, 0x11, RZ ;  /* 0x00000011aeba7810 */ /* 0x040fe40007ffe0ff */
[----:B-----5:R-:W-:Y:S01]  /*7d20*/  HMMA.16816.F32 R136, R164, R156, R136 ;  /* 0x0000009ca488723c */ /* 0x020fe20000001888 */
[----:B------:R-:W-:-:S02]  /*7d30*/  IADD3 R236, R174, 0x19, RZ ;  /* 0x00000019aeec7810 */ /* 0x000fc40007ffe0ff */
[----:B------:R-:W-:Y:S01]  /*7d40*/  I2F R175, R176 ;  /* 0x000000b000af7306 */ /* 0x000fe20000201400 */
[-C--:B------:R-:W-:Y:S02]  /*7d50*/  ISETP.GE.AND P1, PT, R172, R182.reuse, PT ;  /* 0x000000b6ac00720c */ /* 0x080fe40003f26270 */
[C---:B------:R-:W-:Y:S02]  /*7d60*/  IADD3 R228, R174.reuse, 0x18, RZ ;  /* 0x00000018aee47810 */ /* 0x040fe40007ffe0ff */
[----:B------:R-:W-:Y:S01]  /*7d70*/  HMMA.16816.F32 R32, R164, R158, R32 ;  /* 0x0000009ea420723c */ /* 0x000fe20000001820 */
[----:B------:R-:W-:Y:S01]  /*7d80*/  LDSM.16.M88.4 R156, [R206+0x2000] ;  /* 0x00200000ce9c783b */ /* 0x000fe20000000200 */
[C---:B------:R-:W-:Y:S01]  /*7d90*/  IADD3 R234, R174.reuse, 0x20, RZ ;  /* 0x00000020aeea7810 */ /* 0x040fe20007ffe0ff */
[----:B------:R-:W-:Y:S01]  /*7da0*/  I2F R179, R183 ;  /* 0x000000b700b37306 */ /* 0x000fe20000201400 */
[----:B------:R-:W-:Y:S02]  /*7db0*/  IADD3 R240, R174, 0x28, RZ ;  /* 0x00000028aef07810 */ /* 0x000fe40007ffe0ff */
[----:B------:R-:W-:-:S02]  /*7dc0*/  ISETP.GE.AND P5, PT, R176, R182, PT ;  /* 0x000000b6b000720c */ /* 0x000fc40003fa6270 */
[C---:B------:R-:W-:Y:S01]  /*7dd0*/  HMMA.16816.F32 R28, R164.reuse, R152, R28 ;  /* 0x00000098a41c723c */ /* 0x040fe2000000181c */
[----:B------:R-:W-:Y:S02]  /*7de0*/  IADD3 R238, R174, 0x21, RZ ;  /* 0x00000021aeee7810 */ /* 0x000fe40007ffe0ff */
[----:B------:R-:W-:Y:S01]  /*7df0*/  I2F R177, R178 ;  /* 0x000000b200b17306 */ /* 0x000fe20000201400 */
[----:B------:R-:W-:Y:S02]  /*7e00*/  ISETP.GE.AND P6, PT, R172, R181, PT ;  /* 0x000000b5ac00720c */ /* 0x000fe40003fc6270 */
[C---:B------:R-:W-:Y:S02]  /*7e10*/  IADD3 R242, R174.reuse, 0x31, RZ ;  /* 0x00000031aef27810 */ /* 0x040fe40007ffe0ff */
[C---:B------:R-:W-:Y:S01]  /*7e20*/  HMMA.16816.F32 R24, R164.reuse, R154, R24 ;  /* 0x0000009aa418723c */ /* 0x040fe20000001818 */
[----:B------:R-:W2:Y:S01]  /*7e30*/  LDSM.16.M88.4 R152, [R192] ;  /* 0x00000000c098783b */ /* 0x000ea20000000200 */
[C---:B------:R-:W-:Y:S01]  /*7e40*/  IADD3 R244, R174.reuse, 0x38, RZ ;  /* 0x00000038aef47810 */ /* 0x040fe20007ffe0ff */
[----:B------:R-:W-:Y:S05]  /*7e50*/  I2F R187, R186 ;  /* 0x000000ba00bb7306 */ /* 0x000fea0000201400 */
[C---:B------:R-:W-:Y:S03]  /*7e60*/  HMMA.16816.F32 R20, R164.reuse, R148, R20 ;  /* 0x00000094a414723c */ /* 0x040fe60000001814 */
[----:B------:R-:W-:Y:S05]  /*7e70*/  I2F R233, R236 ;  /* 0x000000ec00e97306 */ /* 0x000fea0000201400 */
[----:B------:R-:W-:Y:S01]  /*7e80*/  HMMA.16816.F32 R168, R164, R150, R168 ;  /* 0x00000096a4a8723c */ /* 0x000fe200000018a8 */
[----:B------:R-:W5:Y:S02]  /*7e90*/  LDSM.16.M88.4 R148, [R203+0x8000] ;  /* 0x00800000cb94783b */ /* 0x000f640000000200 */
[----:B------:R-:W-:Y:S05]  /*7ea0*/  I2F R223, R228 ;  /* 0x000000e400df7306 */ /* 0x000fea0000201400 */
[C---:B----4-:R-:W-:Y:S03]  /*7eb0*/  HMMA.16816.F32 R144, R16.reuse, R12, R144 ;  /* 0x0000000c1090723c */ /* 0x050fe60000001890 */
[----:B------:R-:W-:Y:S05]  /*7ec0*/  I2F R235, R234 ;  /* 0x000000ea00eb7306 */ /* 0x000fea0000201400 */
[C---:B------:R-:W-:Y:S01]  /*7ed0*/  HMMA.16816.F32 R140, R16.reuse, R14, R140 ;  /* 0x0000000e108c723c */ /* 0x040fe2000000188c */
[----:B------:R-:W-:Y:S02]  /*7ee0*/  LDSM.16.M88.4 R12, [R203+0x9800] ;  /* 0x00980000cb0c783b */ /* 0x000fe40000000200 */
[----:B------:R-:W-:Y:S05]  /*7ef0*/  I2F R239, R240 ;  /* 0x000000f000ef7306 */ /* 0x000fea0000201400 */
[C---:B---3--:R-:W-:Y:S03]  /*7f00*/  HMMA.16816.F32 R136, R16.reuse, R8, R136 ;  /* 0x000000081088723c */ /* 0x048fe60000001888 */
[----:B------:R-:W-:Y:S05]  /*7f10*/  I2F R237, R238 ;  /* 0x000000ee00ed7306 */ /* 0x000fea0000201400 */
[C---:B------:R-:W-:Y:S01]  /*7f20*/  HMMA.16816.F32 R32, R16.reuse, R10, R32 ;  /* 0x0000000a1020723c */ /* 0x040fe20000001820 */
[----:B------:R-:W3:Y:S02]  /*7f30*/  LDSM.16.M88.4 R8, [R203+0x8800] ;  /* 0x00880000cb08783b */ /* 0x000ee40000000200 */
[----:B------:R-:W-:Y:S05]  /*7f40*/  I2F R241, R242 ;  /* 0x000000f200f17306 */ /* 0x000fea0000201400 */
[C---:B-1----:R-:W-:Y:S03]  /*7f50*/  HMMA.16816.F32 R28, R16.reuse, R4, R28 ;  /* 0x00000004101c723c */ /* 0x042fe6000000181c */
[----:B------:R-:W-:Y:S05]  /*7f60*/  I2F R243, R244 ;  /* 0x000000f400f37306 */ /* 0x000fea0000201400 */
[C---:B------:R-:W-:Y:S01]  /*7f70*/  HMMA.16816.F32 R164, R16.reuse, R6, R24 ;  /* 0x0000000610a4723c */ /* 0x040fe20000001818 */
[----:B------:R-:W-:Y:S04]  /*7f80*/  LDSM.16.M88.4 R24, [R205+0x2000] ;  /* 0x00200000cd18783b */ /* 0x000fe80000000200 */
[----:B------:R-:W1:Y:S03]  /*7f90*/  LDSM.16.M88.4 R4, [R196+0x2000] ;  /* 0x00200000c404783b */ /* 0x000e660000000200 */
[C---:B--2---:R-:W-:Y:S08]  /*7fa0*/  HMMA.16816.F32 R20, R16.reuse, R152, R20 ;  /* 0x000000981014723c */ /* 0x044ff00000001814 */
[----:B------:R-:W-:Y:S01]  /*7fb0*/  HMMA.16816.F32 R168, R16, R154, R168 ;  /* 0x0000009a10a8723c */ /* 0x000fe200000018a8 */
[----:B------:R-:W2:Y:S04]  /*7fc0*/  LDSM.16.M88.4 R16, [R196+0x2800] ;  /* 0x00280000c410783b */ /* 0x000ea80000000200 */
[----:B------:R-:W-:Y:S03]  /*7fd0*/  LDSM.16.M88.4 R152, [R210+0x4000] ;  /* 0x00400000d298783b */ /* 0x000fe60000000200 */
        /* <DEDUP_REMOVED lines=8> */
[----:B------:R-:W3:Y:S07]  /*8060*/  LDSM.16.M88.4 R12, [R196+0x3000] ;  /* 0x00300000c40c783b */ /* 0x000eee0000000200 */
[C---:B-1----:R-:W-:Y:S08]  /*8070*/  HMMA.16816.F32 R144, R24.reuse, R4, R144 ;  /* 0x000000041890723c */ /* 0x042ff00000001890 */
[----:B------:R-:W-:Y:S01]  /*8080*/  HMMA.16816.F32 R140, R24, R6, R140 ;  /* 0x00000006188c723c */ /* 0x000fe2000000188c */
[----:B------:R-:W1:Y:S07]  /*8090*/  LDSM.16.M88.4 R4, [R209+0xa800] ;  /* 0x00a80000d104783b */ /* 0x000e6e0000000200 */
[C---:B------:R-:W-:Y:S08]  /*80a0*/  HMMA.16816.F32 R28, R156.reuse, R160, R28 ;  /* 0x000000a09c1c723c */ /* 0x040ff0000000181c */
[----:B------:R-:W-:Y:S01]  /*80b0*/  HMMA.16816.F32 R164, R156, R162, R164 ;  /* 0x000000a29ca4723c */ /* 0x000fe200000018a4 */
[----:B------:R-:W-:Y:S07]  /*80c0*/  LDSM.16.M88.4 R156, [R209+0xb000] ;  /* 0x00b00000d19c783b */ /* 0x000fee0000000200 */
[C---:B--2---:R-:W-:Y:S08]  /*80d0*/  HMMA.16816.F32 R136, R24.reuse, R16, R136 ;  /* 0x000000101888723c */ /* 0x044ff00000001888 */
[C---:B------:R-:W-:Y:S01]  /*80e0*/  HMMA.16816.F32 R160, R24.reuse, R18, R32 ;  /* 0x0000001218a0723c */ /* 0x040fe20000001820 */
[----:B------:R-:W-:Y:S04]  /*80f0*/  LDSM.16.M88.4 R32, [R208+0x4000] ;  /* 0x00400000d020783b */ /* 0x000fe80000000200 */
[----:B------:R-:W2:Y:S03]  /*8100*/  LDSM.16.M88.4 R16, [R191] ;  /* 0x00000000bf10783b */ /* 0x000ea60000000200 */
[C---:B---3--:R-:W-:Y:S08]  /*8110*/  HMMA.16816.F32 R28, R24.reuse, R12, R28 ;  /* 0x0000000c181c723c */ /* 0x048ff0000000181c */
[C---:B------:R-:W-:Y:S01]  /*8120*/  HMMA.16816.F32 R164, R24.reuse, R14, R164 ;  /* 0x0000000e18a4723c */ /* 0x040fe200000018a4 */
[----:B------:R-:W-:Y:S07]  /*8130*/  LDSM.16.M88.4 R12, [R206+0x4000] ;  /* 0x00400000ce0c783b */ /* 0x000fee0000000200 */
[C---:B------:R-:W-:Y:S08]  /*8140*/  HMMA.16816.F32 R20, R24.reuse, R8, R20 ;  /* 0x000000081814723c */ /* 0x040ff00000001814 */
[----:B------:R-:W-:Y:S01]  /*8150*/  HMMA.16816.F32 R168, R24, R10, R168 ;  /* 0x0000000a18a8723c */ /* 0x000fe200000018a8 */
[----:B------:R-:W3:Y:S04]  /*8160*/  LDSM.16.M88.4 R24, [R190] ;  /* 0x00000000be18783b */ /* 0x000ee80000000200 */
[----:B------:R-:W4:Y:S03]  /*8170*/  LDSM.16.M88.4 R8, [R209+0xb800] ;  /* 0x00b80000d108783b */ /* 0x000f260000000200 */
[C---:B------:R-:W-:Y:S08]  /*8180*/  HMMA.16816.F32 R144, R152.reuse, R148, R144 ;  /* 0x000000949890723c */ /* 0x040ff00000001890 */
[C---:B------:R-:W-:Y:S01]  /*8190*/  HMMA.16816.F32 R140, R152.reuse, R150, R140 ;  /* 0x00000096988c723c */ /* 0x040fe2000000188c */
[----:B------:R-:W-:Y:S07]  /*81a0*/  LDSM.16.M88.4 R148, [R205+0x4000] ;  /* 0x00400000cd94783b */ /* 0x000fee0000000200 */
[C---:B-1----:R-:W-:Y:S08]  /*81b0*/  HMMA.16816.F32 R136, R152.reuse, R4, R136 ;  /* 0x000000049888723c */ /* 0x042ff00000001888 */
[----:B------:R-:W-:Y:S01]  /*81c0*/  HMMA.16816.F32 R160, R152, R6, R160 ;  /* 0x0000000698a0723c */ /* 0x000fe200000018a0 */
[----:B------:R-:W1:Y:S07]  /*81d0*/  LDSM.16.M88.4 R4, [R203+0xa000] ;  /* 0x00a00000cb04783b */ /* 0x000e6e0000000200 */
[C---:B--2---:R-:W-:Y:S08]  /*81e0*/  HMMA.16816.F32 R144, R32.reuse, R16, R144 ;  /* 0x000000102090723c */ /* 0x044ff00000001890 */
[C---:B------:R-:W-:Y:S01]  /*81f0*/  HMMA.16816.F32 R140, R32.reuse, R18, R140 ;  /* 0x00000012208c723c */ /* 0x040fe2000000188c */
[----:B------:R-:W2:Y:S07]  /*8200*/  LDSM.16.M88.4 R16, [R203+0xa800] ;  /* 0x00a80000cb10783b */ /* 0x000eae0000000200 */
[C---:B---3--:R-:W-:Y:S08]  /*8210*/  HMMA.16816.F32 R136, R32.reuse, R24, R136 ;  /* 0x000000182088723c */ /* 0x048ff00000001888 */
[----:B------:R-:W-:Y:S08]  /*8220*/  HMMA.16816.F32 R160, R32, R26, R160 ;  /* 0x0000001a20a0723c */ /* 0x000ff000000018a0 */
[C---:B------:R-:W-:Y:S08]  /*8230*/  HMMA.16816.F32 R28, R152.reuse, R156, R28 ;  /* 0x0000009c981c723c */ /* 0x040ff0000000181c */
[C---:B------:R-:W-:Y:S08]  /*8240*/  HMMA.16816.F32 R164, R152.reuse, R158, R164 ;  /* 0x0000009e98a4723c */ /* 0x040ff000000018a4 */
[----:B----4-:R-:W-:Y:S01]  /*8250*/  HMMA.16816.F32 R156, R152, R8, R20 ;  /* 0x00000008989c723c */ /* 0x010fe20000001814 */
[----:B------:R-:W3:Y:S07]  /*8260*/  LDSM.16.M88.4 R20, [R196+0x4000] ;  /* 0x00400000c414783b */ /* 0x000eee0000000200 */
[C---:B-1----:R-:W-:Y:S08]  /*8270*/  HMMA.16816.F32 R144, R12.reuse, R4, R144 ;  /* 0x000000040c90723c */ /* 0x042ff00000001890 */
[----:B------:R-:W-:Y:S01]  /*8280*/  HMMA.16816.F32 R140, R12, R6, R140 ;  /* 0x000000060c8c723c */ /* 0x000fe2000000188c */
[----:B------:R-:W1:Y:S07]  /*8290*/  LDSM.16.M88.4 R4, [R189] ;  /* 0x00000000bd04783b */ /* 0x000e6e0000000200 */
[----:B------:R-:W-:Y:S01]  /*82a0*/  HMMA.16816.F32 R168, R152, R10, R168 ;  /* 0x0000000a98a8723c */ /* 0x000fe200000018a8 */
[----:B------:R-:W4:Y:S06]  /*82b0*/  LDSM.16.M88.4 R8, [R196+0x4800] ;  /* 0x00480000c408783b */ /* 0x000f2c0000000200 */
[C---:B------:R-:W-:Y:S01]  /*82c0*/  IADD3 R152, R174.reuse, 0x29, RZ ;  /* 0x00000029ae987810 */ /* 0x040fe20007ffe0ff */
[----:B--2---:R-:W-:Y:S01]  /*82d0*/  HMMA.16816.F32 R136, R12, R16, R136 ;  /* 0x000000100c88723c */ /* 0x004fe20000001888 */
[----:B------:R-:W-:-:S02]  /*82e0*/  IADD3 R154, R174, 0x30, RZ ;  /* 0x00000030ae9a7810 */ /* 0x000fc40007ffe0ff */
[----:B------:R-:W-:Y:S05]  /*82f0*/  I2F R153, R152 ;  /* 0x0000009800997306 */ /* 0x000fea0000201400 */
[----:B------:R-:W-:Y:S01]  /*8300*/  HMMA.16816.F32 R160, R12, R18, R160 ;  /* 0x000000120ca0723c */ /* 0x000fe200000018a0 */
[----:B------:R-:W2:Y:S02]  /*8310*/  LDSM.16.M88.4 R16, [R203+0xb000] ;  /* 0x00b00000cb10783b */ /* 0x000ea40000000200 */
[----:B------:R-:W-:Y:S05]  /*8320*/  I2F R155, R154 ;  /* 0x0000009a009b7306 */ /* 0x000fea0000201400 */
[C---:B---3--:R-:W-:Y:S08]  /*8330*/  HMMA.16816.F32 R144, R148.reuse, R20, R144 ;  /* 0x000000149490723c */ /* 0x048ff00000001890 */
[----:B------:R-:W-:Y:S08]  /*8340*/  HMMA.16816.F32 R140, R148, R22, R140 ;  /* 0x00000016948c723c */ /* 0x000ff0000000188c */
[----:B-1----:R-:W-:Y:S08]  /*8350*/  HMMA.16816.F32 R28, R32, R4, R28 ;  /* 0x00000004201c723c */ /* 0x002ff0000000181c */
[----:B----4-:R-:W-:Y:S01]  /*8360*/  HMMA.16816.F32 R136, R148, R8, R136 ;  /* 0x000000089488723c */ /* 0x010fe20000001888 */
[----:B------:R-:W-:-:S02]  /*8370*/  FMUL.FTZ R20, R145, c[0x0][0x2ec] ;  /* 0x0000bb0091147a20 */ /* 0x000fc40000410000 */
[----:B------:R-:W-:Y:S02]  /*8380*/  FMUL.FTZ R21, R147, c[0x0][0x2ec] ;  /* 0x0000bb0093157a20 */ /* 0x000fe40000410000 */
[----:B------:R-:W-:Y:S02]  /*8390*/  FMUL.FTZ R144, R144, c[0x0][0x2ec] ;  /* 0x0000bb0090907a20 */ /* 0x000fe40000410000 */
[----:B------:R-:W-:Y:S01]  /*83a0*/  MUFU.TANH R20, R20 ;  /* 0x0000001400147308 */ /* 0x000fe20000002400 */
[----:B------:R-:W-:Y:S01]  /*83b0*/  HMMA.16816.F32 R164, R32, R6, R164 ;  /* 0x0000000620a4723c */ /* 0x000fe200000018a4 */
[----:B------:R-:W1:Y:S01]  /*83c0*/  LDSM.16.M88.4 R4, [R196+0x5000] ;  /* 0x00500000c404783b */ /* 0x000e620000000200 */
[----:B------:R-:W-:Y:S02]  /*83d0*/  FMUL.FTZ R24, R142, c[0x0][0x2ec] ;  /* 0x0000bb008e187a20 */ /* 0x000fe40000410000 */
[----:B------:R-:W-:Y:S02]  /*83e0*/  FMUL.FTZ R22, R140, c[0x0][0x2ec] ;  /* 0x0000bb008c167a20 */ /* 0x000fe40000410000 */
[----:B------:R-:W-:Y:S01]  /*83f0*/  FMUL.FTZ R25, R143, c[0x0][0x2ec] ;  /* 0x0000bb008f197a20 */ /* 0x000fe20000410000 */
[----:B------:R-:W-:Y:S01]  /*8400*/  MUFU.TANH R21, R21 ;  /* 0x0000001500157308 */ /* 0x000fe20000002400 */
[----:B------:R-:W-:Y:S01]  /*8410*/  HMMA.16816.F32 R160, R148, R10, R160 ;  /* 0x0000000a94a0723c */ /* 0x000fe200000018a0 */
[----:B------:R-:W3:Y:S01]  /*8420*/  LDSM.16.M88.4 R8, [R188] ;  /* 0x00000000bc08783b */ /* 0x000ee20000000200 */
[----:B------:R-:W-:-:S02]  /*8430*/  FMUL.FTZ R23, R141, c[0x0][0x2ec] ;  /* 0x0000bb008d177a20 */ /* 0x000fc40000410000 */
[----:B------:R-:W-:-:S03]  /*8440*/  FMUL.FTZ R146, R146, c[0x0][0x2ec] ;  /* 0x0000bb0092927a20 */ /* 0x000fc60000410000 */
[----:B------:R-:W4:Y:S01]  /*8450*/  MUFU.TANH R24, R24 ;  /* 0x0000001800187308 */ /* 0x000f220000002400 */
[C---:B--2---:R-:W-:Y:S01]  /*8460*/  HMMA.16816.F32 R28, R12.reuse, R16, R28 ;  /* 0x000000100c1c723c */ /* 0x044fe2000000181c */
[----:B------:R-:W-:Y:S02]  /*8470*/  FMUL.FTZ R27, R136, c[0x0][0x2ec] ;  /* 0x0000bb00881b7a20 */ /* 0x000fe40000410000 */
[----:B------:R-:W-:Y:S02]  /*8480*/  FMUL.FTZ R136, R138, c[0x0][0x2ec] ;  /* 0x0000bb008a887a20 */ /* 0x000fe40000410000 */
[----:B------:R-:W-:Y:S02]  /*8490*/  FMUL.FTZ R138, R139, c[0x0][0x2ec] ;  /* 0x0000bb008b8a7a20 */ /* 0x000fe40000410000 */
[----:B------:R-:W-:Y:S01]  /*84a0*/  MUFU.TANH R22, R22 ;  /* 0x0000001600167308 */ /* 0x000fe20000002400 */
[----:B------:R-:W-:Y:S01]  /*84b0*/  HMMA.16816.F32 R164, R12, R18, R164 ;  /* 0x000000120ca4723c */ /* 0x000fe200000018a4 */
[----:B------:R-:W2:Y:S01]  /*84c0*/  LDSM.16.M88.4 R16, [R203+0xb800] ;  /* 0x00b80000cb10783b */ /* 0x000ea20000000200 */
[----:B------:R-:W-:-:S05]  /*84d0*/  FMUL.FTZ R26, R137, c[0x0][0x2ec] ;  /* 0x0000bb00891a7a20 */ /* 0x000fca0000410000 */
[----:B------:R-:W5:Y:S01]  /*84e0*/  MUFU.TANH R27, R27 ;  /* 0x0000001b001b7308 */ /* 0x000f620000002400 */
[----:B------:R-:W-:Y:S02]  /*84f0*/  FMUL.FTZ R137, R161, c[0x0][0x2ec] ;  /* 0x0000bb00a1897a20 */ /* 0x000fe40000410000 */
[----:B------:R-:W-:Y:S02]  /*8500*/  FMUL.FTZ R139, R162, c[0x0][0x2ec] ;  /* 0x0000bb00a28b7a20 */ /* 0x000fe40000410000 */
[----:B----4-:R-:W-:Y:S02]  /*8510*/  FFMA.FTZ R24, R0, R175, R24 ;  /* 0x000000af00187223 */ /* 0x010fe40000010018 */
[----:B------:R-:W-:Y:S01]  /*8520*/  FMUL.FTZ R140, R160, c[0x0][0x2ec] ;  /* 0x0000bb00a08c7a20 */ /* 0x000fe20000410000 */
[----:B------:R-:W4:Y:S01]  /*8530*/  MUFU.TANH R25, R25 ;  /* 0x0000001900197308 */ /* 0x000f220000002400 */
[----:B------:R-:W-:Y:S01]  /*8540*/  FMUL.FTZ R141, R163, c[0x0][0x2ec] ;  /* 0x0000bb00a38d7a20 */ /* 0x000fe20000410000 */
[----:B-1----:R-:W-:Y:S06]  /*8550*/  HMMA.16816.F32 R28, R148, R4, R28 ;  /* 0x00000004941c723c */ /* 0x002fec000000181c */
[----:B------:R-:W-:Y:S01]  /*8560*/  MUFU.TANH R138, R138 ;  /* 0x0000008a008a7308 */ /* 0x000fe20000002400 */
[C---:B-----5:R-:W-:Y:S01]  /*8570*/  FFMA.FTZ R27, R0.reuse, R179, R27 ;  /* 0x000000b3001b7223 */ /* 0x060fe2000001001b */
[C---:B---3--:R-:W-:Y:S06]  /*8580*/  HMMA.16816.F32 R156, R32.reuse, R8, R156 ;  /* 0x00000008209c723c */ /* 0x048fec000000189c */
[----:B------:R-:W1:Y:S01]  /*8590*/  MUFU.TANH R23, R23 ;  /* 0x0000001700177308 */ /* 0x000e620000002400 */
[----:B----4-:R-:W-:Y:S01]  /*85a0*/  FFMA.FTZ R25, R0, R177, R25 ;  /* 0x000000b100197223 */ /* 0x010fe20000010019 */
[----:B------:R-:W-:Y:S01]  /*85b0*/  HMMA.16816.F32 R168, R32, R10, R168 ;  /* 0x0000000a20a8723c */ /* 0x000fe200000018a8 */
[----:B------:R-:W-:-:S05]  /*85c0*/  IADD3 R8, R174, 0x39, RZ ;  /* 0x00000039ae087810 */ /* 0x000fca0007ffe0ff */
[----:B------:R-:W-:Y:S01]  /*85d0*/  MUFU.TANH R26, R26 ;  /* 0x0000001a001a7308 */ /* 0x000fe20000002400 */
[----:B------:R-:W-:Y:S01]  /*85e0*/  FFMA.FTZ R11, R0, R173, R20 ;  /* 0x000000ad000b7223 */ /* 0x000fe20000010014 */
[----:B------:R-:W-:Y:S01]  /*85f0*/  HMMA.16816.F32 R164, R148, R6, R164 ;  /* 0x0000000694a4723c */ /* 0x000fe200000018a4 */
[----:B------:R-:W3:Y:S01]  /*8600*/  LDSM.16.M88.4 R4, [R196+0x5800] ;  /* 0x00580000c404783b */ /* 0x000ee20000000200 */
[----:B------:R-:W-:Y:S01]  /*8610*/  FMUL.FTZ R142, R28, c[0x0][0x2ec] ;  /* 0x0000bb001c8e7a20 */ /* 0x000fe20000410000 */
[----:B------:R-:W-:-:S04]  /*8620*/  DEPBAR.LE SB0, 0x0 ;  /* 0x000080000000791a */ /* 0x000fc80000000000 */
[----:B------:R-:W4:Y:S01]  /*8630*/  MUFU.TANH R137, R137 ;  /* 0x0000008900897308 */ /* 0x000f220000002400 */
[C---:B--2---:R-:W-:Y:S01]  /*8640*/  HMMA.16816.F32 R156, R12.reuse, R16, R156 ;  /* 0x000000100c9c723c */ /* 0x044fe2000000189c */
[----:B------:R-:W-:Y:S01]  /*8650*/  FSEL R11, R11, -INF , !P1 ;  /* 0xff8000000b0b7808 */ /* 0x000fe20004800000 */
[----:B------:R-:W-:Y:S01]  /*8660*/  FMUL.FTZ R28, R29, c[0x0][0x2ec] ;  /* 0x0000bb001d1c7a20 */ /* 0x000fe20000410000 */
[----:B------:R-:W-:Y:S01]  /*8670*/  ISETP.GE.AND P1, PT, R176, R181, PT ;  /* 0x000000b5b000720c */ /* 0x000fe20003f26270 */
[----:B------:R-:W-:Y:S02]  /*8680*/  FMUL.FTZ R29, R31, c[0x0][0x2ec] ;  /* 0x0000bb001f1d7a20 */ /* 0x000fe40000410000 */
[----:B------:R-:W-:Y:S01]  /*8690*/  FFMA.FTZ R10, R0, R173, R21 ;  /* 0x000000ad000a7223 */ /* 0x000fe20000010015 */
[----:B------:R-:W2:Y:S01]  /*86a0*/  MUFU.TANH R136, R136 ;  /* 0x0000008800887308 */ /* 0x000ea20000002400 */
[----:B------:R-:W-:Y:S01]  /*86b0*/  HMMA.16816.F32 R168, R12, R18, R168 ;  /* 0x000000120ca8723c */ /* 0x000fe200000018a8 */
[----:B------:R-:W-:-:S02]  /*86c0*/  FMUL.FTZ R16, R30, c[0x0][0x2ec] ;  /* 0x0000bb001e107a20 */ /* 0x000fc40000410000 */
[----:B------:R-:W-:Y:S01]  /*86d0*/  FFMA.FTZ R17, R0, R175, R22 ;  /* 0x000000af00117223 */ /* 0x000fe20000010016 */
[----:B------:R-:W-:Y:S01]  /*86e0*/  FSEL R10, R10, -INF , !P6 ;  /* 0xff8000000a0a7808 */ /* 0x000fe20007000000 */
[----:B-1----:R-:W-:Y:S01]  /*86f0*/  FFMA.FTZ R23, R0, R177, R23 ;  /* 0x000000b100177223 */ /* 0x002fe20000010017 */
[-C--:B------:R-:W-:Y:S01]  /*8700*/  ISETP.GE.AND P6, PT, R178, R182.reuse, PT ;  /* 0x000000b6b200720c */ /* 0x080fe20003fc6270 */
[----:B------:R-:W1:Y:S01]  /*8710*/  MUFU.TANH R139, R139 ;  /* 0x0000008b008b7308 */ /* 0x000e620000002400 */
[----:B------:R-:W-:Y:S01]  /*8720*/  FMUL.FTZ R13, R166, c[0x0][0x2ec] ;  /* 0x0000bb00a60d7a20 */ /* 0x000fe20000410000 */
[----:B------:R-:W-:Y:S01]  /*8730*/  FSEL R17, R17, -INF , !P5 ;  /* 0xff80000011117808 */ /* 0x000fe20006800000 */
[----:B------:R-:W-:Y:S01]  /*8740*/  FMUL.FTZ R30, R164, c[0x0][0x2ec] ;  /* 0x0000bb00a41e7a20 */ /* 0x000fe20000410000 */
[----:B------:R-:W-:Y:S01]  /*8750*/  ISETP.GE.AND P5, PT, R178, R181, PT ;  /* 0x000000b5b200720c */ /* 0x000fe20003fa6270 */
[----:B------:R-:W-:Y:S02]  /*8760*/  FMUL.FTZ R14, R167, c[0x0][0x2ec] ;  /* 0x0000bb00a70e7a20 */ /* 0x000fe40000410000 */
[C---:B----4-:R-:W-:Y:S01]  /*8770*/  FFMA.FTZ R21, R0.reuse, R233, R137 ;  /* 0x000000e900157223 */ /* 0x050fe20000010089 */
[----:B------:R-:W4:Y:S01]  /*8780*/  MUFU.TANH R16, R16 ;  /* 0x0000001000107308 */ /* 0x000f220000002400 */
[----:B------:R-:W-:Y:S01]  /*8790*/  FSEL R12, R25, -INF , !P5 ;  /* 0xff800000190c7808 */ /* 0x000fe20006800000 */
[----:B------:R-:W-:Y:S01]  /*87a0*/  FFMA.FTZ R25, R0, R187, R26 ;  /* 0x000000bb00197223 */ /* 0x000fe2000001001a */
[----:B------:R-:W-:Y:S01]  /*87b0*/  ISETP.GE.AND P5, PT, R186, R182, PT ;  /* 0x000000b6ba00720c */ /* 0x000fe20003fa6270 */
[----:B------:R-:W-:-:S02]  /*87c0*/  FMUL.FTZ R31, R165, c[0x0][0x2ec] ;  /* 0x0000bb00a51f7a20 */ /* 0x000fc40000410000 */
[C---:B--2---:R-:W-:Y:S01]  /*87d0*/  FFMA.FTZ R136, R0.reuse, R179, R136 ;  /* 0x000000b300887223 */ /* 0x044fe20000010088 */
[----:B------:R-:W-:Y:S01]  /*87e0*/  FSEL R25, R25, -INF , !P5 ;  /* 0xff80000019197808 */ /* 0x000fe20006800000 */
[----:B------:R-:W2:Y:S01]  /*87f0*/  MUFU.TANH R140, R140 ;  /* 0x0000008c008c7308 */ /* 0x000ea20000002400 */
[----:B-1----:R-:W-:Y:S01]  /*8800*/  FFMA.FTZ R22, R0, R223, R139 ;  /* 0x000000df00167223 */ /* 0x002fe2000001008b */
[----:B---3--:R-:W-:Y:S01]  /*8810*/  HMMA.16816.F32 R156, R148, R4, R156 ;  /* 0x00000004949c723c */ /* 0x008fe2000000189c */
[----:B------:R-:W-:-:S04]  /*8820*/  ISETP.GE.AND P5, PT, R228, R181, PT ;  /* 0x000000b5e400720c */ /* 0x000fc80003fa6270 */
[----:B------:R-:W-:Y:S01]  /*8830*/  FSEL R22, R22, -INF , !P5 ;  /* 0xff80000016167808 */ /* 0x000fe20006800000 */
[----:B------:R-:W1:Y:S01]  /*8840*/  MUFU.TANH R142, R142 ;  /* 0x0000008e008e7308 */ /* 0x000e620000002400 */
[----:B------:R-:W-:Y:S01]  /*8850*/  FSEL R4, R24, -INF , !P1 ;  /* 0xff80000018047808 */ /* 0x000fe20004800000 */
[----:B------:R-:W-:Y:S01]  /*8860*/  HMMA.16816.F32 R168, R148, R6, R168 ;  /* 0x0000000694a8723c */ /* 0x000fe200000018a8 */
[----:B------:R-:W-:Y:S01]  /*8870*/  ISETP.GE.AND P1, PT, R183, R182, PT ;  /* 0x000000b6b700720c */ /* 0x000fe20003f26270 */
[C---:B------:R-:W-:Y:S01]  /*8880*/  FFMA.FTZ R24, R0.reuse, R187, R138 ;  /* 0x000000bb00187223 */ /* 0x040fe2000001008a */
[----:B------:R-:W-:Y:S01]  /*8890*/  FSEL R5, R23, -INF , !P6 ;  /* 0xff80000017057808 */ /* 0x000fe20007000000 */
[----:B----4-:R-:W-:Y:S01]  /*88a0*/  FFMA.FTZ R16, R0, R235, R16 ;  /* 0x000000eb00107223 */ /* 0x010fe20000010010 */
[----:B------:R-:W-:Y:S01]  /*88b0*/  FSEL R27, R27, -INF , !P1 ;  /* 0xff8000001b1b7808 */ /* 0x000fe20004800000 */
[----:B------:R-:W3:Y:S01]  /*88c0*/  MUFU.TANH R13, R13 ;  /* 0x0000000d000d7308 */ /* 0x000ee20000002400 */
[----:B------:R-:W-:Y:S01]  /*88d0*/  ISETP.GE.AND P1, PT, R186, R181, PT ;  /* 0x000000b5ba00720c */ /* 0x000fe20003f26270 */
[----:B--2---:R-:W-:Y:S01]  /*88e0*/  FFMA.FTZ R23, R0, R223, R140 ;  /* 0x000000df00177223 */ /* 0x004fe2000001008c */
[----:B------:R-:W-:-:S02]  /*88f0*/  ISETP.GE.AND P6, PT, R183, R181, PT ;  /* 0x000000b5b700720c */ /* 0x000fc40003fc6270 */
[----:B------:R-:W-:Y:S02]  /*8900*/  FSEL R24, R24, -INF , !P1 ;  /* 0xff80000018187808 */ /* 0x000fe40004800000 */
[-C--:B------:R-:W-:Y:S01]  /*8910*/  ISETP.GE.AND P1, PT, R236, R182.reuse, PT ;  /* 0x000000b6ec00720c */ /* 0x080fe20003f26270 */
[----:B------:R-:W2:Y:S01]  /*8920*/  MUFU.TANH R30, R30 ;  /* 0x0000001e001e7308 */ /* 0x000ea20000002400 */
[----:B------:R-:W-:Y:S01]  /*8930*/  FSEL R26, R136, -INF , !P6 ;  /* 0xff800000881a7808 */ /* 0x000fe20007000000 */
[----:B------:R-:W-:Y:S01]  /*8940*/  FMUL.FTZ R7, R158, c[0x0][0x2ec] ;  /* 0x0000bb009e077a20 */ /* 0x000fe20000410000 */
[----:B------:R-:W-:Y:S01]  /*8950*/  FSEL R21, R21, -INF , !P1 ;  /* 0xff80000015157808 */ /* 0x000fe20004800000 */
[----:B------:R-:W-:Y:S01]  /*8960*/  FMUL.FTZ R6, R157, c[0x0][0x2ec] ;  /* 0x0000bb009d067a20 */ /* 0x000fe20000410000 */
[----:B------:R-:W-:Y:S01]  /*8970*/  ISETP.GE.AND P1, PT, R234, R181, PT ;  /* 0x000000b5ea00720c */ /* 0x000fe20003f26270 */
[----:B------:R-:W-:Y:S01]  /*8980*/  FMUL.FTZ R15, R156, c[0x0][0x2ec] ;  /* 0x0000bb009c0f7a20 */ /* 0x000fe20000410000 */
[-C--:B------:R-:W-:Y:S01]  /*8990*/  ISETP.GE.AND P6, PT, R228, R182.reuse, PT ;  /* 0x000000b6e400720c */ /* 0x080fe20003fc6270 */
[----:B------:R-:W4:Y:S01]  /*89a0*/  MUFU.TANH R141, R141 ;  /* 0x0000008d008d7308 */ /* 0x000f220000002400 */
[----:B-1----:R-:W-:Y:S01]  /*89b0*/  FFMA.FTZ R142, R0, R235, R142 ;  /* 0x000000eb008e7223 */ /* 0x002fe2000001008e */
[-C--:B------:R-:W-:Y:S01]  /*89c0*/  ISETP.GE.AND P5, PT, R234, R182.reuse, PT ;  /* 0x000000b6ea00720c */ /* 0x080fe20003fa6270 */
[----:B------:R-:W-:Y:S01]  /*89d0*/  FMUL.FTZ R19, R170, c[0x0][0x2ec] ;  /* 0x0000bb00aa137a20 */ /* 0x000fe20000410000 */
[----:B------:R-:W-:Y:S01]  /*89e0*/  FSEL R172, R16, -INF , !P1 ;  /* 0xff80000010ac7808 */ /* 0x000fe20004800000 */
[----:B------:R-:W-:Y:S01]  /*89f0*/  FMUL.FTZ R18, R168, c[0x0][0x2ec] ;  /* 0x0000bb00a8127a20 */ /* 0x000fe20000410000 */
[----:B------:R-:W-:Y:S01]  /*8a00*/  ISETP.GE.AND P1, PT, R240, R182, PT ;  /* 0x000000b6f000720c */ /* 0x000fe20003f26270 */
[CC--:B---3--:R-:W-:Y:S01]  /*8a10*/  FFMA.FTZ R166, R0.reuse, R239.reuse, R13 ;  /* 0x000000ef00a67223 */ /* 0x0c8fe2000001000d */
[----:B------:R-:W1:Y:S01]  /*8a20*/  MUFU.TANH R29, R29 ;  /* 0x0000001d001d7308 */ /* 0x000e620000002400 */
[----:B--2---:R-:W-:Y:S01]  /*8a30*/  FFMA.FTZ R30, R0, R239, R30 ;  /* 0x000000ef001e7223 */ /* 0x004fe2000001001e */
[----:B------:R-:W-:Y:S01]  /*8a40*/  FSEL R23, R23, -INF , !P6 ;  /* 0xff80000017177808 */ /* 0x000fe20007000000 */
[----:B------:R-:W-:Y:S01]  /*8a50*/  FMUL.FTZ R159, R159, c[0x0][0x2ec] ;  /* 0x0000bb009f9f7a20 */ /* 0x000fe20000410000 */
[----:B------:R-:W-:Y:S01]  /*8a60*/  ISETP.GE.AND P6, PT, R236, R181, PT ;  /* 0x000000b5ec00720c */ /* 0x000fe20003fc6270 */
[----:B------:R-:W-:Y:S01]  /*8a70*/  FMUL.FTZ R171, R171, c[0x0][0x2ec] ;  /* 0x0000bb00abab7a20 */ /* 0x000fe20000410000 */
[----:B------:R-:W-:Y:S01]  /*8a80*/  FSEL R173, R142, -INF , !P5 ;  /* 0xff8000008ead7808 */ /* 0x000fe20006800000 */
[----:B------:R-:W-:Y:S01]  /*8a90*/  IMAD.MOV.U32 R234, RZ, RZ, R184 ;  /* 0x000000ffffea7224 */ /* 0x000fe200078e00b8 */
[----:B------:R-:W2:Y:S01]  /*8aa0*/  MUFU.TANH R14, R14 ;  /* 0x0000000e000e7308 */ /* 0x000ea20000002400 */
[----:B----4-:R-:W-:Y:S01]  /*8ab0*/  FFMA.FTZ R20, R0, R233, R141 ;  /* 0x000000e900147223 */ /* 0x010fe2000001008d */
[----:B------:R-:W-:Y:S01]  /*8ac0*/  ISETP.GE.AND P5, PT, R238, R181, PT ;  /* 0x000000b5ee00720c */ /* 0x000fe20003fa6270 */
[----:B------:R-:W-:Y:S01]  /*8ad0*/  IMAD.MOV.U32 R233, RZ, RZ, R185 ;  /* 0x000000ffffe97224 */ /* 0x000fe200078e00b9 */
[----:B------:R-:W-:-:S02]  /*8ae0*/  FSEL R167, R30, -INF , !P1 ;  /* 0xff8000001ea77808 */ /* 0x000fc40004800000 */
[----:B------:R-:W-:Y:S02]  /*8af0*/  ISETP.GE.AND P1, PT, R152, R181, PT ;  /* 0x000000b59800720c */ /* 0x000fe40003f26270 */
[----:B------:R-:W3:Y:S01]  /*8b00*/  MUFU.TANH R28, R28 ;  /* 0x0000001c001c7308 */ /* 0x000ee20000002400 */
[----:B-1----:R-:W-:Y:S01]  /*8b10*/  FFMA.FTZ R29, R0, R237, R29 ;  /* 0x000000ed001d7223 */ /* 0x002fe2000001001d */
[----:B------:R-:W-:Y:S02]  /*8b20*/  FSEL R20, R20, -INF , !P6 ;  /* 0xff80000014147808 */ /* 0x000fe40007000000 */
[-C--:B------:R-:W-:Y:S02]  /*8b30*/  ISETP.GE.AND P6, PT, R238, R182.reuse, PT ;  /* 0x000000b6ee00720c */ /* 0x080fe40003fc6270 */
[----:B------:R-:W-:Y:S02]  /*8b40*/  FSEL R168, R29, -INF , !P5 ;  /* 0xff8000001da87808 */ /* 0x000fe40006800000 */
[----:B------:R-:W1:Y:S01]  /*8b50*/  MUFU.TANH R7, R7 ;  /* 0x0000000700077308 */ /* 0x000e620000002400 */
[----:B--2---:R-:W-:Y:S01]  /*8b60*/  FFMA.FTZ R14, R0, R153, R14 ;  /* 0x00000099000e7223 */ /* 0x004fe2000001000e */
[----:B------:R-:W-:-:S04]  /*8b70*/  ISETP.GE.AND P5, PT, R152, R182, PT ;  /* 0x000000b69800720c */ /* 0x000fc80003fa6270 */
[----:B------:R-:W-:Y:S01]  /*8b80*/  FSEL R164, R14, -INF , !P1 ;  /* 0xff8000000ea47808 */ /* 0x000fe20004800000 */
[----:B------:R-:W-:Y:S01]  /*8b90*/  FMUL.FTZ R14, R169, c[0x0][0x2ec] ;  /* 0x0000bb00a90e7a20 */ /* 0x000fe20000410000 */
[----:B------:R-:W2:Y:S01]  /*8ba0*/  MUFU.TANH R6, R6 ;  /* 0x0000000600067308 */ /* 0x000ea20000002400 */
[----:B---3--:R-:W-:Y:S01]  /*8bb0*/  FFMA.FTZ R28, R0, R237, R28 ;  /* 0x000000ed001c7223 */ /* 0x008fe2000001001c */
[----:B------:R-:W-:-:S04]  /*8bc0*/  ISETP.GE.AND P1, PT, R242, R182, PT ;  /* 0x000000b6f200720c */ /* 0x000fc80003f26270 */
[----:B------:R-:W-:Y:S02]  /*8bd0*/  FSEL R175, R28, -INF , !P6 ;  /* 0xff8000001caf7808 */ /* 0x000fe40007000000 */
[----:B------:R-:W3:Y:S01]  /*8be0*/  MUFU.TANH R31, R31 ;  /* 0x0000001f001f7308 */ /* 0x000ee20000002400 */
[----:B-1----:R-:W-:Y:S01]  /*8bf0*/  FFMA.FTZ R152, R0, R155, R7 ;  /* 0x0000009b00987223 */ /* 0x002fe20000010007 */
[----:B------:R-:W-:-:S04]  /*8c00*/  ISETP.GE.AND P6, PT, R240, R181, PT ;  /* 0x000000b5f000720c */ /* 0x000fc80003fc6270 */
[----:B------:R-:W-:Y:S02]  /*8c10*/  FSEL R166, R166, -INF , !P6 ;  /* 0xff800000a6a67808 */ /* 0x000fe40007000000 */
[----:B------:R-:W1:Y:S01]  /*8c20*/  MUFU.TANH R13, R18 ;  /* 0x00000012000d7308 */ /* 0x000e620000002400 */
[----:B--2---:R-:W-:Y:S01]  /*8c30*/  FFMA.FTZ R6, R0, R241, R6 ;  /* 0x000000f100067223 */ /* 0x004fe20000010006 */
[----:B------:R-:W-:-:S06]  /*8c40*/  ISETP.GE.AND P6, PT, R154, R182, PT ;  /* 0x000000b69a00720c */ /* 0x000fcc0003fc6270 */
[----:B------:R-:W2:Y:S01]  /*8c50*/  MUFU.TANH R19, R19 ;  /* 0x0000001300137308 */ /* 0x000ea20000002400 */
[----:B---3--:R-:W-:Y:S01]  /*8c60*/  FFMA.FTZ R31, R0, R153, R31 ;  /* 0x00000099001f7223 */ /* 0x008fe2000001001f */
[----:B------:R-:W-:Y:S02]  /*8c70*/  FSEL R153, R6, -INF , !P1 ;  /* 0xff80000006997808 */ /* 0x000fe40004800000 */
[----:B------:R-:W-:Y:S02]  /*8c80*/  ISETP.GE.AND P1, PT, R244, R181, PT ;  /* 0x000000b5f400720c */ /* 0x000fe40003f26270 */
[----:B------:R-:W-:Y:S02]  /*8c90*/  FSEL R165, R31, -INF , !P5 ;  /* 0xff8000001fa57808 */ /* 0x000fe40006800000 */
[----:B------:R-:W3:Y:S01]  /*8ca0*/  MUFU.TANH R15, R15 ;  /* 0x0000000f000f7308 */ /* 0x000ee20000002400 */
[----:B-1----:R-:W-:Y:S01]  /*8cb0*/  FFMA.FTZ R137, R0, R243, R13 ;  /* 0x000000f300897223 */ /* 0x002fe2000001000d */
[----:B------:R-:W-:-:S04]  /*8cc0*/  ISETP.GE.AND P5, PT, R154, R181, PT ;  /* 0x000000b59a00720c */ /* 0x000fc80003fa6270 */
[----:B------:R-:W-:Y:S02]  /*8cd0*/  FSEL R152, R152, -INF , !P5 ;  /* 0xff80000098987808 */ /* 0x000fe40006800000 */
[----:B------:R-:W1:Y:S01]  /*8ce0*/  MUFU.TANH R16, R159 ;  /* 0x0000009f00107308 */ /* 0x000e620000002400 */
[----:B--2---:R-:W-:Y:S01]  /*8cf0*/  FFMA.FTZ R19, R0, R243, R19 ;  /* 0x000000f300137223 */ /* 0x004fe20000010013 */
[----:B------:R-:W-:-:S04]  /*8d00*/  ISETP.GE.AND P5, PT, R244, R182, PT ;  /* 0x000000b6f400720c */ /* 0x000fc80003fa6270 */
[----:B------:R-:W-:Y:S02]  /*8d10*/  FSEL R136, R19, -INF , !P1 ;  /* 0xff80000013887808 */ /* 0x000fe40004800000 */
[----:B------:R-:W2:Y:S01]  /*8d20*/  MUFU.TANH R144, R144 ;  /* 0x0000009000907308 */ /* 0x000ea20000002400 */
[----:B---3--:R-:W-:Y:S01]  /*8d30*/  FFMA.FTZ R15, R0, R155, R15 ;  /* 0x0000009b000f7223 */ /* 0x008fe2000001000f */
[----:B------:R-:W-:Y:S02]  /*8d40*/  ISETP.GE.AND P1, PT, R134, 0x3, PT ;  /* 0x000000038600780c */ /* 0x000fe40003f26270 */
[----:B------:R-:W-:Y:S02]  /*8d50*/  FSEL R137, R137, -INF , !P5 ;  /* 0xff80000089897808 */ /* 0x000fe40006800000 */
[----:B------:R-:W-:Y:S02]  /*8d60*/  FSEL R155, R15, -INF , !P6 ;  /* 0xff8000000f9b7808 */ /* 0x000fe40007000000 */
[----:B------:R-:W3:Y:S01]  /*8d70*/  MUFU.TANH R7, R146 ;  /* 0x0000009200077308 */ /* 0x000ee20000002400 */
[----:B-1----:R-:W-:Y:S01]  /*8d80*/  FFMA.FTZ R16, R0, R241, R16 ;  /* 0x000000f100107223 */ /* 0x002fe20000010010 */
[----:B------:R-:W-:Y:S01]  /*8d90*/  BAR.SYNC.DEFER_BLOCKING 0x0 ;  /* 0x0000000000007b1d */ /* 0x000fe20000010000 */
[----:B------:R-:W-:-:S02]  /*8da0*/  ISETP.GE.AND P6, PT, R242, R181, PT ;  /* 0x000000b5f200720c */ /* 0x000fc40003fc6270 */
[----:B------:R-:W-:Y:S02]  /*8db0*/  ISETP.GE.AND P5, PT, R174, R181, PT ;  /* 0x000000b5ae00720c */ /* 0x000fe40003fa6270 */
[----:B------:R-:W-:Y:S01]  /*8dc0*/  FSEL R138, R16, -INF , !P6 ;  /* 0xff800000108a7808 */ /* 0x000fe20007000000 */
[----:B------:R-:W-:Y:S01]  /*8dd0*/  I2F R9, R8 ;  /* 0x0000000800097306 */ /* 0x000fe20000201400 */
[----:B--2---:R-:W-:Y:S01]  /*8de0*/  FFMA.FTZ R6, R0, R3, R144 ;  /* 0x0000000300067223 */ /* 0x004fe20000010090 */
[----:B------:R-:W-:-:S04]  /*8df0*/  ISETP.GE.AND P6, PT, R174, R182, PT ;  /* 0x000000b6ae00720c */ /* 0x000fc80003fc6270 */
[----:B------:R-:W-:Y:S02]  /*8e00*/  FSEL R6, R6, -INF , !P6 ;  /* 0xff80000006067808 */ /* 0x000fe40007000000 */
[----:B------:R-:W1:Y:S01]  /*8e10*/  MUFU.TANH R14, R14 ;  /* 0x0000000e000e7308 */ /* 0x000e620000002400 */
[----:B---3--:R-:W-:Y:S01]  /*8e20*/  FFMA.FTZ R3, R0, R3, R7 ;  /* 0x0000000300037223 */ /* 0x008fe20000010007 */
[----:B------:R-:W-:-:S04]  /*8e30*/  ISETP.GE.AND P6, PT, R8, R182, PT ;  /* 0x000000b60800720c */ /* 0x000fc80003fc6270 */
[----:B------:R-:W-:Y:S02]  /*8e40*/  FSEL R3, R3, -INF , !P5 ;  /* 0xff80000003037808 */ /* 0x000fe40006800000 */
[----:B------:R-:W2:Y:S01]  /*8e50*/  MUFU.TANH R13, R171 ;  /* 0x000000ab000d7308 */ /* 0x000ea20000002400 */
[----:B------:R-:W-:Y:S01]  /*8e60*/  ISETP.GE.AND P5, PT, R8, R181, PT ;  /* 0x000000b50800720c */ /* 0x000fe20003fa6270 */
[----:B-1----:R-:W-:-:S05]  /*8e70*/  FFMA.FTZ R14, R0, R9, R14 ;  /* 0x00000009000e7223 */ /* 0x002fca000001000e */
[----:B------:R-:W-:Y:S01]  /*8e80*/  FSEL R139, R14, -INF , !P6 ;  /* 0xff8000000e8b7808 */ /* 0x000fe20007000000 */
[----:B--2---:R-:W-:-:S05]  /*8e90*/  FFMA.FTZ R13, R0, R9, R13 ;  /* 0x00000009000d7223 */ /* 0x004fca000001000d */
        /* <DEDUP_REMOVED lines=61> */
.L_x_2214:
[----:B------:R-:W-:-:S05]  /*9270*/  IMAD.MOV.U32 R13, RZ, RZ, c[0x0][0x198] ;  /* 0x00006600ff0d7624 */ /* 0x000fca00078e00ff */
[----:B------:R-:W-:-:S04]  /*9280*/  LEA R13, -R13, RZ, 0x6 ;  /* 0x000000ff0d0d7211 */ /* 0x000fc800078e31ff */
[----:B------:R-:W-:Y:S02]  /*9290*/  SHF.R.S32.HI R14, RZ, 0x1f, R13 ;  /* 0x0000001fff0e7819 */ /* 0x000fe4000001140d */
.L_x_2215:
[CC--:B------:R-:W-:Y:S01]  /*92a0*/  @!P3 IADD3 R8, P1, R180.reuse, R13.reuse, RZ ;  /* 0x0000000db408b210 */ /* 0x0c0fe20007f3e0ff */
[----:B------:R1:W-:Y:S01]  /*92b0*/  @P4 STS.128 [R220+0x6000], RZ ;  /* 0x006000ffdc004388 */ /* 0x0003e20000000c00 */
[----:B------:R-:W-:Y:S01]  /*92c0*/  @!P2 IADD3 R9, P5, R180, R13, RZ ;  /* 0x0000000db409a210 */ /* 0x000fe20007fbe0ff */
[----:B------:R-:W-:Y:S02]  /*92d0*/  BSSY B0, `(.L_x_2216) ;  /* 0x0000069000007945 */ /* 0x000fe40003800000 */
[C-C-:B------:R-:W-:Y:S01]  /*92e0*/  @!P3 IMAD.X R7, R135.reuse, 0x1, R14.reuse, P1 ;  /* 0x000000018707b824 */ /* 0x140fe200008e060e */
[C---:B------:R-:W-:Y:S01]  /*92f0*/  @!P3 LEA R34, P1, R8.reuse, c[0x0][0x168], 0x1 ;  /* 0x00005a000822ba11 */ /* 0x040fe200078208ff */
        /* <DEDUP_REMOVED lines=42> */
[C---:B------:R-:W-:Y:S02]  /*95a0*/  @!P2 LEA R146, P5, R7.reuse, c[0x0][0x168], 0x1 ;  /* 0x00005a000792aa11 */ /* 0x040fe400078a08ff */
        /* <DEDUP_REMOVED lines=59> */
.L_x_2217:
[----:B------:R-:W-:Y:S05]  /*9960*/  BSYNC B0 ;  /* 0x0000000000007941 */ /* 0x000fea0003800000 */
.L_x_2216:
[----:B------:R-:W0:Y:S01]  /*9970*/  LDGDEPBAR ;  /* 0x00000000000079af */ /* 0x000e220000000000 */
[----:B------:R-:W-:-:S04]  /*9980*/  LEA R230, P1, R13, R230, 0x1 ;  /* 0x000000e60de67211 */ /* 0x000fc800078208ff */
[----:B------:R-:W-:Y:S02]  /*9990*/  LEA.HI.X R229, R13, R229, R14, 0x1, P1 ;  /* 0x000000e50de57211 */ /* 0x000fe400008f0c0e */
.L_x_2213:
        /* <DEDUP_REMOVED lines=62> */
[----:B------:R-:W-:Y:S02]  /*9d80*/  FFMA.FTZ R142, R17, c[0x0][0x23c], -R154 ;  /* 0x00008f00118e7a23 */ /* 0x000fe4000001089a */
[----:B------:R-:W-:Y:S01]  /*9d90*/  FFMA.FTZ R3, R10, c[0x0][0x23c], -R151 ;  /* 0x00008f000a037a23 */ /* 0x000fe20000010897 */
[----:B------:R-:W2:Y:S01]  /*9da0*/  LDSM.16.MT88.4 R16, [R204+0xc000] ;  /* 0x00c00000cc10783b */ /* 0x000ea20000004200 */
[----:B------:R-:W-:-:S02]  /*9db0*/  FMUL.FTZ R149, R4, c[0x0][0x23c] ;  /* 0x00008f0004957a20 */ /* 0x000fc40000410000 */
[----:B------:R-:W-:Y:S01]  /*9dc0*/  FMUL.FTZ R148, R5, c[0x0][0x23c] ;  /* 0x00008f0005947a20 */ /* 0x000fe20000410000 */
[----:B------:R-:W-:Y:S01]  /*9dd0*/  MUFU.EX2 R144, R144 ;  /* 0x0000009000907308 */ /* 0x000fe20000000800 */
[----:B------:R-:W3:Y:S01]  /*9de0*/  LDSM.16.MT88.4 R8, [R201+0xc000] ;  /* 0x00c00000c908783b */ /* 0x000ee20000004200 */
[--C-:B------:R-:W-:Y:S02]  /*9df0*/  FFMA.FTZ R156, R27, c[0x0][0x23c], -R154.reuse ;  /* 0x00008f001b9c7a23 */ /* 0x100fe4000001089a */
[--C-:B------:R-:W-:Y:S02]  /*9e00*/  FFMA.FTZ R157, R25, c[0x0][0x23c], -R154.reuse ;  /* 0x00008f00199d7a23 */ /* 0x100fe4000001089a */
[--C-:B------:R-:W-:Y:S02]  /*9e10*/  FFMA.FTZ R158, R23, c[0x0][0x23c], -R154.reuse ;  /* 0x00008f00179e7a23 */ /* 0x100fe4000001089a */
[----:B------:R-:W4:Y:S01]  /*9e20*/  MUFU.EX2 R143, R143 ;  /* 0x0000008f008f7308 */ /* 0x000f220000000800 */
[----:B------:R-:W-:-:S02]  /*9e30*/  FFMA.FTZ R159, R21, c[0x0][0x23c], -R154 ;  /* 0x00008f00159f7a23 */ /* 0x000fc4000001089a */
[--C-:B------:R-:W-:Y:S02]  /*9e40*/  FFMA.FTZ R160, R26, c[0x0][0x23c], -R151.reuse ;  /* 0x00008f001aa07a23 */ /* 0x100fe40000010897 */
[--C-:B------:R-:W-:Y:S02]  /*9e50*/  FFMA.FTZ R163, R24, c[0x0][0x23c], -R151.reuse ;  /* 0x00008f0018a37a23 */ /* 0x100fe40000010897 */
[--C-:B------:R-:W-:Y:S01]  /*9e60*/  FFMA.FTZ R161, R22, c[0x0][0x23c], -R151.reuse ;  /* 0x00008f0016a17a23 */ /* 0x100fe20000010897 */
[----:B------:R-:W5:Y:S01]  /*9e70*/  MUFU.EX2 R142, R142 ;  /* 0x0000008e008e7308 */ /* 0x000f620000000800 */
[----:B------:R-:W-:Y:S01]  /*9e80*/  FFMA.FTZ R162, R20, c[0x0][0x23c], -R151 ;  /* 0x00008f0014a27a23 */ /* 0x000fe20000010897 */
[----:B------:R-:W-:Y:S01]  /*9e90*/  LDSM.16.MT88.4 R24, [R204+0xe800] ;  /* 0x00e80000cc18783b */ /* 0x000fe20000004200 */
[--C-:B------:R-:W-:Y:S02]  /*9ea0*/  FFMA.FTZ R174, R165, c[0x0][0x23c], -R154.reuse ;  /* 0x00008f00a5ae7a23 */ /* 0x100fe4000001089a */
[--C-:B------:R-:W-:Y:S01]  /*9eb0*/  FFMA.FTZ R169, R173, c[0x0][0x23c], -R154.reuse ;  /* 0x00008f00ada97a23 */ /* 0x100fe2000001089a */
[----:B------:R-:W-:Y:S01]  /*9ec0*/  LDSM.16.MT88.4 R20, [R202+0xe800] ;  /* 0x00e80000ca14783b */ /* 0x000fe20000004200 */
[--C-:B------:R-:W-:Y:S01]  /*9ed0*/  FFMA.FTZ R170, R175, c[0x0][0x23c], -R154.reuse ;  /* 0x00008f00afaa7a23 */ /* 0x100fe2000001089a */
[----:B------:R-:W-:Y:S01]  /*9ee0*/  MUFU.EX2 R140, R140 ;  /* 0x0000008c008c7308 */ /* 0x000fe20000000800 */
[----:B----4-:R-:W-:Y:S01]  /*9ef0*/  F2FP.PACK_AB R4, R143, R144 ;  /* 0x000000908f04723e */ /* 0x010fe200000000ff */
[----:B------:R-:W-:-:S02]  /*9f00*/  FFMA.FTZ R167, R167, c[0x0][0x23c], -R154 ;  /* 0x00008f00a7a77a23 */ /* 0x000fc4000001089a */
[--C-:B------:R-:W-:Y:S02]  /*9f10*/  FFMA.FTZ R165, R172, c[0x0][0x23c], -R151.reuse ;  /* 0x00008f00aca57a23 */ /* 0x100fe40000010897 */
[--C-:B------:R-:W-:Y:S02]  /*9f20*/  FFMA.FTZ R168, R168, c[0x0][0x23c], -R151.reuse ;  /* 0x00008f00a8a87a23 */ /* 0x100fe40000010897 */
[----:B------:R-:W4:Y:S01]  /*9f30*/  MUFU.EX2 R3, R3 ;  /* 0x0000000300037308 */ /* 0x000f220000000800 */
[----:B-----5:R-:W-:Y:S01]  /*9f40*/  F2FP.PACK_AB R6, R141, R142 ;  /* 0x0000008e8d06723e */ /* 0x020fe200000000ff */
[--C-:B------:R-:W-:Y:S02]  /*9f50*/  FFMA.FTZ R166, R166, c[0x0][0x23c], -R151.reuse ;  /* 0x00008f00a6a67a23 */ /* 0x100fe40000010897 */
[----:B------:R-:W-:Y:S02]  /*9f60*/  FFMA.FTZ R171, R164, c[0x0][0x23c], -R151 ;  /* 0x00008f00a4ab7a23 */ /* 0x000fe40000010897 */
[----:B------:R-:W-:-:S02]  /*9f70*/  FFMA.FTZ R164, R153, c[0x0][0x23c], -R154 ;  /* 0x00008f0099a47a23 */ /* 0x000fc4000001089a */
[----:B------:R-:W5:Y:S01]  /*9f80*/  MUFU.EX2 R2, R2 ;  /* 0x0000000200027308 */ /* 0x000f620000000800 */
[--C-:B------:R-:W-:Y:S02]  /*9f90*/  FFMA.FTZ R155, R155, c[0x0][0x23c], -R154.reuse ;  /* 0x00008f009b9b7a23 */ /* 0x100fe4000001089a */
[----:B------:R-:W-:Y:S02]  /*9fa0*/  FFMA.FTZ R153, R137, c[0x0][0x23c], -R154 ;  /* 0x00008f0089997a23 */ /* 0x000fe4000001089a */
[--C-:B------:R-:W-:Y:S02]  /*9fb0*/  FFMA.FTZ R152, R152, c[0x0][0x23c], -R151.reuse ;  /* 0x00008f0098987a23 */ /* 0x100fe40000010897 */
[--C-:B------:R-:W-:Y:S01]  /*9fc0*/  FFMA.FTZ R173, R138, c[0x0][0x23c], -R151.reuse ;  /* 0x00008f008aad7a23 */ /* 0x100fe20000010897 */
[----:B------:R-:W1:Y:S01]  /*9fd0*/  MUFU.EX2 R149, R149 ;  /* 0x0000009500957308 */ /* 0x000e620000000800 */
[----:B----4-:R-:W-:Y:S01]  /*9fe0*/  F2FP.PACK_AB R5, R3, R140 ;  /* 0x0000008c0305723e */ /* 0x010fe200000000ff */
[----:B------:R-:W-:-:S02]  /*9ff0*/  FFMA.FTZ R172, R136, c[0x0][0x23c], -R151 ;  /* 0x00008f0088ac7a23 */ /* 0x000fc40000010897 */
[----:B------:R-:W-:Y:S02]  /*a000*/  FFMA.FTZ R154, R139, c[0x0][0x23c], -R154 ;  /* 0x00008f008b9a7a23 */ /* 0x000fe4000001089a */
[----:B------:R-:W-:Y:S01]  /*a010*/  FFMA.FTZ R151, R150, c[0x0][0x23c], -R151 ;  /* 0x00008f0096977a23 */ /* 0x000fe20000010897 */
[----:B------:R-:W-:Y:S01]  /*a020*/  LDSM.16.MT88.4 R136, [R202+0xd800] ;  /* 0x00d80000ca88783b */ /* 0x000fe20000004200 */
[----:B------:R-:W4:Y:S01]  /*a030*/  MUFU.EX2 R148, R148 ;  /* 0x0000009400947308 */ /* 0x000f220000000800 */
[----:B-----5:R-:W-:Y:S01]  /*a040*/  F2FP.PACK_AB R7, R147, R2 ;  /* 0x000000029307723e */ /* 0x020fe200000000ff */
[----:B-1----:R-:W-:-:S06]  /*a050*/  FMUL.FTZ R120, R120, R149 ;  /* 0x0000009578787220 */ /* 0x002fcc0000410000 */
[----:B------:R-:W-:Y:S01]  /*a060*/  MUFU.EX2 R156, R156 ;  /* 0x0000009c009c7308 */ /* 0x000fe20000000800 */
[-C--:B------:R-:W-:Y:S02]  /*a070*/  FMUL.FTZ R121, R121, R149.reuse ;  /* 0x0000009579797220 */ /* 0x080fe40000410000 */
[-C--:B------:R-:W-:Y:S02]  /*a080*/  FMUL.FTZ R116, R116, R149.reuse ;  /* 0x0000009574747220 */ /* 0x080fe40000410000 */
[----:B------:R-:W-:Y:S02]  /*a090*/  FMUL.FTZ R117, R117, R149 ;  /* 0x0000009575757220 */ /* 0x000fe40000410000 */
[-C--:B----4-:R-:W-:Y:S01]  /*a0a0*/  FMUL.FTZ R122, R122, R148.reuse ;  /* 0x000000947a7a7220 */ /* 0x090fe20000410000 */
        /* <DEDUP_REMOVED lines=294> */
[----:B------:R-:W-:Y:S02]  /*b310*/  MOV R133, R146 ;  /* 0x0000009200857202 */ /* 0x000fe40000000f00 */
.L_x_2210:
        /* <DEDUP_REMOVED lines=13> */
.L_x_2222:
        /* <DEDUP_REMOVED lines=64> */
.L_x_2219:
[----:B------:R-:W-:Y:S02]  /*b7f0*/  ISETP.GE.AND P5, PT, R224, c[0x0][0x220], PT ;  /* 0x00008800e0007a0c */ /* 0x000fe40003fa6270 */
[C---:B------:R-:W-:Y:S02]  /*b800*/  LEA R138, P1, R134.reuse, R234, 0x1 ;  /* 0x000000ea868a7211 */ /* 0x040fe400078208ff */
[----:B------:R-:W-:Y:S02]  /*b810*/  ISETP.GE.AND P4, PT, R213, c[0x0][0x220], PT ;  /* 0x00008800d5007a0c */ /* 0x000fe40003f86270 */
[-C--:B------:R-:W-:Y:S02]  /*b820*/  LEA.HI.X R139, R134, R233.reuse, R2, 0x1, P1 ;  /* 0x000000e9868b7211 */ /* 0x080fe400008f0c02 */
[----:B------:R-:W-:Y:S02]  /*b830*/  ISETP.GE.AND P3, PT, R212, c[0x0][0x220], PT ;  /* 0x00008800d4007a0c */ /* 0x000fe40003f66270 */
[----:B------:R-:W-:Y:S03]  /*b840*/  IADD3 R135, P2, R217, R134, RZ ;  /* 0x00000086d9877210 */ /* 0x000fe60007f5e0ff */
[----:B------:R-:W-:Y:S01]  /*b850*/  @P5 STS.128 [R220+0xc000], RZ ;  /* 0x00c000ffdc005388 */ /* 0x000fe20000000c00 */
[C---:B------:R-:W-:Y:S02]  /*b860*/  @!P5 LEA R238, P6, R135.reuse, R234, 0x1 ;  /* 0x000000ea87eed211 */ /* 0x040fe400078c08ff */
[C---:B------:R-:W-:Y:S02]  /*b870*/  IADD3.X R132, R216.reuse, R2, RZ, P2, !PT ;  /* 0x00000002d8847210 */ /* 0x040fe400017fe4ff */
[CC--:B------:R-:W-:Y:S01]  /*b880*/  @!P4 LEA R236, P2, R135.reuse, R234.reuse, 0x1 ;  /* 0x000000ea87ecc211 */ /* 0x0c0fe200078408ff */
[----:B------:R-:W-:Y:S01]  /*b890*/  @!PT LDS RZ, [RZ] ;  /* 0x00000000fffff984 */ /* 0x000fe20000000800 */
[----:B------:R-:W-:Y:S01]  /*b8a0*/  @!PT LDS RZ, [RZ] ;  /* 0x00000000fffff984 */ /* 0x000fe20000000800 */
[----:B------:R-:W-:Y:S01]  /*b8b0*/  @!PT LDS RZ, [RZ] ;  /* 0x00000000fffff984 */ /* 0x000fe20000000800 */
[----:B------:R1:W-:Y:S01]  /*b8c0*/  @!P5 LDGSTS.E.BYPASS.LTC128B.128 [R220+0xc000], [R138.64] ;  /* 0x0c0000008adcdfae */ /* 0x0003e2000b901d48 */
[CCC-:B------:R-:W-:Y:S02]  /*b8d0*/  @!P5 LEA.HI.X R239, R135.reuse, R233.reuse, R132.reuse, 0x1, P6 ;  /* 0x000000e987efd211 */ /* 0x1c0fe400030f0c84 */
[C-C-:B------:R-:W-:Y:S02]  /*b8e0*/  @!P4 LEA.HI.X R237, R135.reuse, R233, R132.reuse, 0x1, P2 ;  /* 0x000000e987edc211 */ /* 0x140fe400010f0c84 */
[----:B------:R-:W-:Y:S01]  /*b8f0*/  @!P3 LEA R134, P1, R135, R234, 0x1 ;  /* 0x000000ea8786b211 */ /* 0x000fe200078208ff */
[----:B------:R-:W-:Y:S01]  /*b900*/  @P4 STS.128 [R220+0xe000], RZ ;  /* 0x00e000ffdc004388 */ /* 0x000fe20000000c00 */
[----:B------:R-:W-:Y:S02]  /*b910*/  IADD3 R133, P6, R217, R135, RZ ;  /* 0x00000087d9857210 */ /* 0x000fe40007fde0ff */
[-C--:B------:R-:W-:Y:S02]  /*b920*/  @!P3 LEA.HI.X R135, R135, R233.reuse, R132, 0x1, P1 ;  /* 0x000000e98787b211 */ /* 0x080fe400008f0c84 */
[C---:B------:R-:W-:Y:S01]  /*b930*/  IADD3.X R132, R216.reuse, R132, RZ, P6, !PT ;  /* 0x00000084d8847210 */ /* 0x040fe200037fe4ff */
[----:B------:R-:W-:Y:S01]  /*b940*/  @!PT LDS RZ, [RZ] ;  /* 0x00000000fffff984 */ /* 0x000fe20000000800 */
[----:B------:R-:W-:Y:S01]  /*b950*/  @!PT LDS RZ, [RZ] ;  /* 0x00000000fffff984 */ /* 0x000fe20000000800 */
[----:B------:R-:W-:Y:S01]  /*b960*/  @!PT LDS RZ, [RZ] ;  /* 0x00000000fffff984 */ /* 0x000fe20000000800 */
[----:B------:R1:W-:Y:S01]  /*b970*/  @!P4 LDGSTS.E.BYPASS.LTC128B.128 [R220+0xe000], [R138.64+0x80] ;  /* 0x0e0000808adccfae */ /* 0x0003e2000b901d48 */
[CC--:B------:R-:W-:Y:S02]  /*b980*/  @!P5 LEA R244, P6, R133.reuse, R234.reuse, 0x1 ;  /* 0x000000ea85f4d211 */ /* 0x0c0fe400078c08ff */
        /* <DEDUP_REMOVED lines=65> */
[----:B------:R-:W1:Y:S06]  /*bda0*/  LDSM.16.M88.4 R144, [R209+0x6000] ;  /* 0x00600000d190783b */ /* 0x000e6c0000000200 */
[----:B------:R-:W2:Y:S06]  /*bdb0*/  LDSM.16.M88.4 R148, [R209+0x6800] ;  /* 0x00680000d194783b */ /* 0x000eac0000000200 */
[----:B------:R-:W2:Y:S06]  /*bdc0*/  LDSM.16.M88.4 R152, [R209+0x7000] ;  /* 0x00700000d198783b */ /* 0x000eac0000000200 */
[----:B------:R-:W0:Y:S06]  /*bdd0*/  LDGDEPBAR ;  /* 0x00000000000079af */ /* 0x000e2c0000000000 */
[----:B------:R-:W3:Y:S06]  /*bde0*/  LDSM.16.M88.4 R156, [R209+0x7800] ;  /* 0x00780000d19c783b */ /* 0x000eec0000000200 */
[----:B------:R-:W-:Y:S06]  /*bdf0*/  LDSM.16.M88.4 R160, [R208] ;  /* 0x00000000d0a0783b */ /* 0x000fec0000000200 */
[----:B------:R-:W3:Y:S01]  /*be00*/  LDSM.16.M88.4 R164, [R207] ;  /* 0x00000000cfa4783b */ /* 0x000ee20000000200 */
[C---:B-1----:R-:W-:Y:S05]  /*be10*/  HMMA.16816.F32 R4, R140.reuse, R144, RZ ;  /* 0x000000908c04723c */ /* 0x042fea00000018ff */
[----:B------:R-:W1:Y:S03]  /*be20*/  LDSM.16.M88.4 R168, [R199] ;  /* 0x00000000c7a8783b */ /* 0x000e660000000200 */
[C---:B------:R-:W-:Y:S03]  /*be30*/  HMMA.16816.F32 R8, R140.reuse, R146, RZ ;  /* 0x000000928c08723c */ /* 0x040fe600000018ff */
[----:B------:R-:W1:Y:S06]  /*be40*/  LDSM.16.M88.4 R172, [R198] ;  /* 0x00000000c6ac783b */ /* 0x000e6c0000000200 */
[----:B------:R-:W1:Y:S01]  /*be50*/  LDSM.16.M88.4 R176, [R197] ;  /* 0x00000000c5b0783b */ /* 0x000e620000000200 */
[C---:B--2---:R-:W-:Y:S05]  /*be60*/  HMMA.16816.F32 R12, R140.reuse, R148, RZ ;  /* 0x000000948c0c723c */ /* 0x044fea00000018ff */
[----:B------:R-:W-:Y:S03]  /*be70*/  LDSM.16.M88.4 R180, [R206] ;  /* 0x00000000ceb4783b */ /* 0x000fe60000000200 */
[C---:B------:R-:W-:Y:S03]  /*be80*/  HMMA.16816.F32 R16, R140.reuse, R150, RZ ;  /* 0x000000968c10723c */ /* 0x040fe600000018ff */
[----:B------:R-:W2:Y:S05]  /*be90*/  LDSM.16.M88.4 R184, [R203+0x6000] ;  /* 0x00600000cbb8783b */ /* 0x000eaa0000000200 */
[C---:B------:R-:W-:Y:S01]  /*bea0*/  HMMA.16816.F32 R20, R140.reuse, R152, RZ ;  /* 0x000000988c14723c */ /* 0x040fe200000018ff */
[----:B------:R-:W-:Y:S06]  /*beb0*/  LDSM.16.M88.4 R144, [R203+0x7000] ;  /* 0x00700000cb90783b */ /* 0x000fec0000000200 */
[----:B------:R-:W-:Y:S01]  /*bec0*/  LDSM.16.M88.4 R148, [R203+0x7800] ;  /* 0x00780000cb94783b */ /* 0x000fe20000000200 */
[C---:B------:R-:W-:Y:S05]  /*bed0*/  HMMA.16816.F32 R24, R140.reuse, R154, RZ ;  /* 0x0000009a8c18723c */ /* 0x040fea00000018ff */
[----:B------:R-:W-:Y:S03]  /*bee0*/  LDSM.16.M88.4 R152, [R205] ;  /* 0x00000000cd98783b */ /* 0x000fe60000000200 */
[C---:B---3--:R-:W-:Y:S03]  /*bef0*/  HMMA.16816.F32 R28, R140.reuse, R156, RZ ;  /* 0x0000009c8c1c723c */ /* 0x048fe600000018ff */
[----:B----4-:R-:W-:Y:S05]  /*bf00*/  LDSM.16.M88.4 R132, [R196+0x800] ;  /* 0x00080000c484783b */ /* 0x010fea0000000200 */
[----:B------:R-:W-:Y:S01]  /*bf10*/  HMMA.16816.F32 R32, R140, R158, RZ ;  /* 0x0000009e8c20723c */ /* 0x000fe200000018ff */
[----:B------:R-:W3:Y:S06]  /*bf20*/  LDSM.16.M88.4 R140, [R203+0x6800] ;  /* 0x00680000cb8c783b */ /* 0x000eec0000000200 */
[----:B------:R-:W4:Y:S01]  /*bf30*/  LDSM.16.M88.4 R156, [R196] ;  /* 0x00000000c49c783b */ /* 0x000f220000000200 */
[C---:B------:R-:W-:Y:S08]  /*bf40*/  HMMA.16816.F32 R4, R160.reuse, R164, R4 ;  /* 0x000000a4a004723c */ /* 0x040ff00000001804 */
[C---:B------:R-:W-:Y:S01]  /*bf50*/  HMMA.16816.F32 R8, R160.reuse, R166, R8 ;  /* 0x000000a6a008723c */ /* 0x040fe20000001808 */
[----:B------:R-:W-:Y:S07]  /*bf60*/  LDSM.16.M88.4 R164, [R196+0x1800] ;  /* 0x00180000c4a4783b */ /* 0x000fee0000000200 */
[C---:B-1----:R-:W-:Y:S08]  /*bf70*/  HMMA.16816.F32 R12, R160.reuse, R168, R12 ;  /* 0x000000a8a00c723c */ /* 0x042ff0000000180c */
[C---:B------:R-:W-:Y:S01]  /*bf80*/  HMMA.16816.F32 R16, R160.reuse, R170, R16 ;  /* 0x000000aaa010723c */ /* 0x040fe20000001810 */
[----:B------:R-:W-:Y:S07]  /*bf90*/  LDSM.16.M88.4 R168, [R210+0x2000] ;  /* 0x00200000d2a8783b */ /* 0x000fee0000000200 */
[C---:B------:R-:W-:Y:S08]  /*bfa0*/  HMMA.16816.F32 R20, R160.reuse, R172, R20 ;  /* 0x000000aca014723c */ /* 0x040ff00000001814 */
[C---:B------:R-:W-:Y:S01]  /*bfb0*/  HMMA.16816.F32 R24, R160.reuse, R174, R24 ;  /* 0x000000aea018723c */ /* 0x040fe20000001818 */
[----:B------:R-:W-:Y:S07]  /*bfc0*/  LDSM.16.M88.4 R172, [R209+0x8000] ;  /* 0x00800000d1ac783b */ /* 0x000fee0000000200 */
[C---:B------:R-:W-:Y:S08]  /*bfd0*/  HMMA.16816.F32 R28, R160.reuse, R176, R28 ;  /* 0x000000b0a01c723c */ /* 0x040ff0000000181c */
[----:B------:R-:W-:Y:S01]  /*bfe0*/  HMMA.16816.F32 R32, R160, R178, R32 ;  /* 0x000000b2a020723c */ /* 0x000fe20000001820 */
[----:B------:R-:W1:Y:S06]  /*bff0*/  LDSM.16.M88.4 R160, [R196+0x1000] ;  /* 0x00100000c4a0783b */ /* 0x000e6c0000000200 */
[----:B------:R-:W-:Y:S01]  /*c000*/  LDSM.16.M88.4 R176, [R208+0x2000] ;  /* 0x00200000d0b0783b */ /* 0x000fe20000000200 */
[C---:B--2---:R-:W-:Y:S08]  /*c010*/  HMMA.16816.F32 R4, R180.reuse, R184, R4 ;  /* 0x000000b8b404723c */ /* 0x044ff00000001804 */
[C---:B------:R-:W-:Y:S08]  /*c020*/  HMMA.16816.F32 R8, R180.reuse, R186, R8 ;  /* 0x000000bab408723c */ /* 0x040ff00000001808 */
        /* <DEDUP_REMOVED lines=8> */
[----:B------:R-:W2:Y:S06]  /*c0b0*/  LDSM.16.M88.4 R148, [R209+0x9800] ;  /* 0x00980000d194783b */ /* 0x000eac0000000200 */
[----:B------:R-:W2:Y:S01]  /*c0c0*/  LDSM.16.M88.4 R180, [R195] ;  /* 0x00000000c3b4783b */ /* 0x000ea20000000200 */
[C---:B----4-:R-:W-:Y:S08]  /*c0d0*/  HMMA.16816.F32 R4, R152.reuse, R156, R4 ;  /* 0x0000009c9804723c */ /* 0x050ff00000001804 */
[C---:B------:R-:W-:Y:S01]  /*c0e0*/  HMMA.16816.F32 R8, R152.reuse, R158, R8 ;  /* 0x0000009e9808723c */ /* 0x040fe20000001808 */
[----:B------:R-:W-:Y:S07]  /*c0f0*/  LDSM.16.M88.4 R156, [R192] ;  /* 0x00000000c09c783b */ /* 0x000fee0000000200 */
[C---:B------:R-:W-:Y:S08]  /*c100*/  HMMA.16816.F32 R12, R152.reuse, R132, R12 ;  /* 0x00000084980c723c */ /* 0x040ff0000000180c */
[C---:B------:R-:W-:Y:S01]  /*c110*/  HMMA.16816.F32 R16, R152.reuse, R134, R16 ;  /* 0x000000869810723c */ /* 0x040fe20000001810 */
[----:B------:R-:W4:Y:S07]  /*c120*/  LDSM.16.M88.4 R132, [R194] ;  /* 0x00000000c284783b */ /* 0x000f2e0000000200 */
[C---:B-1----:R-:W-:Y:S08]  /*c130*/  HMMA.16816.F32 R20, R152.reuse, R160, R20 ;  /* 0x000000a09814723c */ /* 0x042ff00000001814 */
[C---:B------:R-:W-:Y:S01]  /*c140*/  HMMA.16816.F32 R24, R152.reuse, R162, R24 ;  /* 0x000000a29818723c */ /* 0x040fe20000001818 */
[----:B------:R-:W-:Y:S07]  /*c150*/  LDSM.16.M88.4 R160, [R206+0x2000] ;  /* 0x00200000cea0783b */ /* 0x000fee0000000200 */
        /* <DEDUP_REMOVED lines=13> */
[C---:B------:R-:W-:Y:S08]  /*c230*/  HMMA.16816.F32 R28, R168.reuse, R148, R28 ;  /* 0x00000094a81c723c */ /* 0x040ff0000000181c */
[----:B------:R-:W-:Y:S01]  /*c240*/  HMMA.16816.F32 R32, R168, R150, R32 ;  /* 0x00000096a820723c */ /* 0x000fe20000001820 */
[----:B------:R-:W2:Y:S06]  /*c250*/  LDSM.16.M88.4 R148, [R203+0x9800] ;  /* 0x00980000cb94783b */ /* 0x000eac0000000200 */
[----:B------:R-:W2:Y:S01]  /*c260*/  LDSM.16.M88.4 R168, [R205+0x2000] ;  /* 0x00200000cda8783b */ /* 0x000ea20000000200 */
[C---:B------:R-:W-:Y:S08]  /*c270*/  HMMA.16816.F32 R4, R176.reuse, R180, R4 ;  /* 0x000000b4b004723c */ /* 0x040ff00000001804 */
[C---:B------:R-:W-:Y:S01]  /*c280*/  HMMA.16816.F32 R8, R176.reuse, R182, R8 ;  /* 0x000000b6b008723c */ /* 0x040fe20000001808 */
[----:B------:R-:W-:Y:S07]  /*c290*/  LDSM.16.M88.4 R180, [R209+0xa000] ;  /* 0x00a00000d1b4783b */ /* 0x000fee0000000200 */
[C---:B----4-:R-:W-:Y:S08]  /*c2a0*/  HMMA.16816.F32 R12, R176.reuse, R132, R12 ;  /* 0x00000084b00c723c */ /* 0x050ff0000000180c */
[C---:B------:R-:W-:Y:S01]  /*c2b0*/  HMMA.16816.F32 R16, R176.reuse, R134, R16 ;  /* 0x00000086b010723c */ /* 0x040fe20000001810 */
[----:B------:R-:W4:Y:S07]  /*c2c0*/  LDSM.16.M88.4 R132, [R196+0x2800] ;  /* 0x00280000c484783b */ /* 0x000f2e0000000200 */
[C---:B-1----:R-:W-:Y:S08]  /*c2d0*/  HMMA.16816.F32 R20, R176.reuse, R152, R20 ;  /* 0x00000098b014723c */ /* 0x042ff00000001814 */
        /* <DEDUP_REMOVED lines=24> */
[----:B------:R-:W4:Y:S07]  /*c460*/  LDSM.16.M88.4 R132, [R190] ;  /* 0x00000000be84783b */ /* 0x000f2e0000000200 */
[C---:B-1----:R-:W-:Y:S08]  /*c470*/  HMMA.16816.F32 R20, R168.reuse, R152, R20 ;  /* 0x00000098a814723c */ /* 0x042ff00000001814 */
[C---:B------:R-:W-:Y:S01]  /*c480*/  HMMA.16816.F32 R24, R168.reuse, R154, R24 ;  /* 0x0000009aa818723c */ /* 0x040fe20000001818 */
[----:B------:R-:W1:Y:S07]  /*c490*/  LDSM.16.M88.4 R152, [R189] ;  /* 0x00000000bd98783b */ /* 0x000e6e0000000200 */
        /* <DEDUP_REMOVED lines=18> */
[C---:B------:R-:W-:Y:S08]  /*c5c0*/  HMMA.16816.F32 R8, R160.reuse, R166, R8 ;  /* 0x000000a6a008723c */ /* 0x040ff00000001808 */
[C---:B----4-:R-:W-:Y:S08]  /*c5d0*/  HMMA.16816.F32 R12, R160.reuse, R132, R12 ;  /* 0x00000084a00c723c */ /* 0x050ff0000000180c */
[C---:B------:R-:W-:Y:S01]  /*c5e0*/  HMMA.16816.F32 R16, R160.reuse, R134, R16 ;  /* 0x00000086a010723c */ /* 0x040fe20000001810 */
[----:B------:R-:W4:Y:S07]  /*c5f0*/  LDSM.16.M88.4 R132, [R196+0x4800] ;  /* 0x00480000c484783b */ /* 0x000f2e0000000200 */
[C---:B-1----:R-:W-:Y:S08]  /*c600*/  HMMA.16816.F32 R20, R160.reuse, R152, R20 ;  /* 0x00000098a014723c */ /* 0x042ff00000001814 */
        /* <DEDUP_REMOVED lines=10> */
[C---:B------:R-:W-:Y:S08]  /*c6b0*/  HMMA.16816.F32 R28, R168.reuse, R148, R28 ;  /* 0x00000094a81c723c */ /* 0x040ff0000000181c */
[----:B------:R-:W-:Y:S08]  /*c6c0*/  HMMA.16816.F32 R32, R168, R150, R32 ;  /* 0x00000096a820723c */ /* 0x000ff00000001820 */
[C---:B------:R-:W-:Y:S08]  /*c6d0*/  HMMA.16816.F32 R4, R176.reuse, R180, R4 ;  /* 0x000000b4b004723c */ /* 0x040ff00000001804 */
[C---:B------:R-:W-:Y:S08]  /*c6e0*/  HMMA.16816.F32 R8, R176.reuse, R182, R8 ;  /* 0x000000b6b008723c */ /* 0x040ff00000001808 */
[C---:B----4-:R-:W-:Y:S08]  /*c6f0*/  HMMA.16816.F32 R12, R176.reuse, R132, R12 ;  /* 0x00000084b00c723c */ /* 0x050ff0000000180c */
[C---:B------:R-:W-:Y:S04]  /*c700*/  HMMA.16816.F32 R16, R176.reuse, R134, R16 ;  /* 0x00000086b010723c */ /* 0x040fe80000001810 */
[----:B------:R-:W-:Y:S02]  /*c710*/  FMUL.FTZ R235, R4, c[0x0][0x2ec] ;  /* 0x0000bb0004eb7a20 */ /* 0x000fe40000410000 */
[----:B------:R-:W-:Y:S02]  /*c720*/  FMUL.FTZ R237, R5, c[0x0][0x2ec] ;  /* 0x0000bb0005ed7a20 */ /* 0x000fe40000410000 */
[C---:B-1----:R-:W-:Y:S02]  /*c730*/  HMMA.16816.F32 R20, R176.reuse, R140, R20 ;  /* 0x0000008cb014723c */ /* 0x042fe40000001814 */
[----:B------:R-:W1:Y:S02]  /*c740*/  MUFU.TANH R235, R235 ;  /* 0x000000eb00eb7308 */ /* 0x000e640000002400 */
[----:B------:R-:W-:Y:S02]  /*c750*/  FMUL.FTZ R239, R6, c[0x0][0x2ec] ;  /* 0x0000bb0006ef7a20 */ /* 0x000fe40000410000 */
[----:B------:R-:W-:Y:S02]  /*c760*/  FMUL.FTZ R241, R7, c[0x0][0x2ec] ;  /* 0x0000bb0007f17a20 */ /* 0x000fe40000410000 */
[----:B------:R-:W-:Y:S01]  /*c770*/  FMUL.FTZ R132, R12, c[0x0][0x2ec] ;  /* 0x0000bb000c847a20 */ /* 0x000fe20000410000 */
[C---:B------:R-:W-:Y:S03]  /*c780*/  HMMA.16816.F32 R24, R176.reuse, R142, R24 ;  /* 0x0000008eb018723c */ /* 0x040fe60000001818 */
[----:B------:R2:W3:Y:S01]  /*c790*/  MUFU.TANH R162, R132 ;  /* 0x0000008400a27308 */ /* 0x0004e20000002400 */
[----:B------:R-:W-:Y:S02]  /*c7a0*/  FMUL.FTZ R243, R8, c[0x0][0x2ec] ;  /* 0x0000bb0008f37a20 */ /* 0x000fe40000410000 */
[----:B-----5:R-:W-:Y:S02]  /*c7b0*/  FMUL.FTZ R245, R9, c[0x0][0x2ec] ;  /* 0x0000bb0009f57a20 */ /* 0x020fe40000410000 */
[----:B------:R-:W-:Y:S04]  /*c7c0*/  FMUL.FTZ R247, R10, c[0x0][0x2ec] ;  /* 0x0000bb000af77a20 */ /* 0x000fe80000410000 */
[----:B------:R-:W-:Y:S01]  /*c7d0*/  FMUL.FTZ R249, R11, c[0x0][0x2ec] ;  /* 0x0000bb000bf97a20 */ /* 0x000fe20000410000 */
[----:B------:R-:W4:Y:S01]  /*c7e0*/  MUFU.TANH R237, R237 ;  /* 0x000000ed00ed7308 */ /* 0x000f220000002400 */
[----:B------:R-:W-:Y:S02]  /*c7f0*/  FMUL.FTZ R251, R13, c[0x0][0x2ec] ;  /* 0x0000bb000dfb7a20 */ /* 0x000fe40000410000 */
[----:B------:R-:W-:Y:S02]  /*c800*/  FMUL.FTZ R233, R20, c[0x0][0x2ec] ;  /* 0x0000bb0014e97a20 */ /* 0x000fe40000410000 */
[----:B------:R-:W-:Y:S02]  /*c810*/  FMUL.FTZ R234, R23, c[0x0][0x2ec] ;  /* 0x0000bb0017ea7a20 */ /* 0x000fe40000410000 */
[----:B------:R-:W-:Y:S02]  /*c820*/  FMUL.FTZ R244, R22, c[0x0][0x2ec] ;  /* 0x0000bb0016f47a20 */ /* 0x000fe40000410000 */
[----:B------:R-:W-:Y:S01]  /*c830*/  FMUL.FTZ R238, R14, c[0x0][0x2ec] ;  /* 0x0000bb000eee7a20 */ /* 0x000fe20000410000 */
[----:B------:R5:W1:Y:S01]  /*c840*/  MUFU.TANH R160, R233 ;  /* 0x000000e900a07308 */ /* 0x000a620000002400 */
[----:B------:R-:W-:Y:S02]  /*c850*/  FMUL.FTZ R236, R15, c[0x0][0x2ec] ;  /* 0x0000bb000fec7a20 */ /* 0x000fe40000410000 */
[----:B------:R-:W-:Y:S01]  /*c860*/  FMUL.FTZ R2, R16, c[0x0][0x2ec] ;  /* 0x0000bb0010027a20 */ /* 0x000fe20000410000 */
[----:B--2---:R-:W2:Y:S01]  /*c870*/  LDSM.16.M88.4 R132, [R196+0x5800] ;  /* 0x00580000c484783b */ /* 0x004ea20000000200 */
[----:B------:R-:W-:Y:S04]  /*c880*/  DEPBAR.LE SB0, 0x0 ;  /* 0x000080000000791a */ /* 0x000fe80000000000 */
[----:B------:R-:W-:Y:S01]  /*c890*/  FMUL.FTZ R240, R17, c[0x0][0x2ec] ;  /* 0x0000bb0011f07a20 */ /* 0x000fe20000410000 */
[----:B------:R-:W1:Y:S01]  /*c8a0*/  MUFU.TANH R155, R234 ;  /* 0x000000ea009b7308 */ /* 0x000e620000002400 */
[----:B------:R-:W-:Y:S01]  /*c8b0*/  BAR.SYNC.DEFER_BLOCKING 0x0 ;  /* 0x0000000000007b1d */ /* 0x000fe20000010000 */
[----:B------:R-:W-:Y:S02]  /*c8c0*/  FMUL.FTZ R242, R18, c[0x0][0x2ec] ;  /* 0x0000bb0012f27a20 */ /* 0x000fe40000410000 */
[----:B------:R-:W-:Y:S02]  /*c8d0*/  FMUL.FTZ R137, R19, c[0x0][0x2ec] ;  /* 0x0000bb0013897a20 */ /* 0x000fe40000410000 */
[----:B------:R-:W-:Y:S02]  /*c8e0*/  FMUL.FTZ R246, R21, c[0x0][0x2ec] ;  /* 0x0000bb0015f67a20 */ /* 0x000fe40000410000 */
[----:B------:R-:W-:Y:S02]  /*c8f0*/  FMUL.FTZ R250, R24, c[0x0][0x2ec] ;  /* 0x0000bb0018fa7a20 */ /* 0x000fe40000410000 */
[----:B------:R-:W1:Y:S01]  /*c900*/  MUFU.TANH R157, R244 ;  /* 0x000000f4009d7308 */ /* 0x000e620000002400 */
[----:B------:R-:W-:Y:S02]  /*c910*/  FMUL.FTZ R248, R25, c[0x0][0x2ec] ;  /* 0x0000bb0019f87a20 */ /* 0x000fe40000410000 */
[----:B-----5:R-:W-:Y:S07]  /*c920*/  FMUL.FTZ R233, R26, c[0x0][0x2ec] ;  /* 0x0000bb001ae97a20 */ /* 0x020fee0000410000 */
[----:B------:R5:W1:Y:S10]  /*c930*/  MUFU.TANH R153, R233 ;  /* 0x000000e900997308 */ /* 0x000a740000002400 */
[----:B------:R-:W1:Y:S01]  /*c940*/  MUFU.TANH R239, R239 ;  /* 0x000000ef00ef7308 */ /* 0x000e620000002400 */
[C---:B--2---:R-:W-:Y:S09]  /*c950*/  HMMA.16816.F32 R28, R176.reuse, R132, R28 ;  /* 0x00000084b01c723c */ /* 0x044ff2000000181c */
[----:B------:R-:W2:Y:S03]  /*c960*/  MUFU.TANH R241, R241 ;  /* 0x000000f100f17308 */ /* 0x000ea60000002400 */
[----:B------:R-:W-:Y:S01]  /*c970*/  FMUL.FTZ R133, R27, c[0x0][0x2ec] ;  /* 0x0000bb001b857a20 */ /* 0x000fe20000410000 */
[----:B------:R-:W-:Y:S03]  /*c980*/  HMMA.16816.F32 R32, R176, R134, R32 ;  /* 0x00000086b020723c */ /* 0x000fe60000001820 */
[----:B-----5:R-:W-:Y:S03]  /*c990*/  MOV R233, R139 ;  /* 0x0000008b00e97202 */ /* 0x020fe60000000f00 */
[----:B------:R5:W1:Y:S06]  /*c9a0*/  MUFU.TANH R151, R133 ;  /* 0x0000008500977308 */ /* 0x000a6c0000002400 */
[----:B------:R-:W-:Y:S04]  /*c9b0*/  FMUL.FTZ R134, R29, c[0x0][0x2ec] ;  /* 0x0000bb001d867a20 */ /* 0x000fe80000410000 */
[----:B------:R-:W1:Y:S01]  /*c9c0*/  MUFU.TANH R243, R243 ;  /* 0x000000f300f37308 */ /* 0x000e620000002400 */
[----:B------:R-:W-:Y:S02]  /*c9d0*/  FMUL.FTZ R132, R28, c[0x0][0x2ec] ;  /* 0x0000bb001c847a20 */ /* 0x000fe40000410000 */
[----:B------:R-:W-:Y:S02]  /*c9e0*/  FMUL.FTZ R234, R31, c[0x0][0x2ec] ;  /* 0x0000bb001fea7a20 */ /* 0x000fe40000410000 */
[----:B------:R-:W-:Y:S03]  /*c9f0*/  FMUL.FTZ R244, R30, c[0x0][0x2ec] ;  /* 0x0000bb001ef47a20 */ /* 0x000fe60000410000 */
[----:B------:R-:W-:Y:S02]  /*ca00*/  FMUL.FTZ R135, R34, c[0x0][0x2ec] ;  /* 0x0000bb0022877a20 */ /* 0x000fe40000410000 */
[----:B------:R1:W1:Y:S01]  /*ca10*/  MUFU.TANH R148, R134 ;  /* 0x0000008600947308 */ /* 0x0002620000002400 */
[----:B-----5:R-:W-:Y:S09]  /*ca20*/  FMUL.FTZ R133, R32, c[0x0][0x2ec] ;  /* 0x0000bb0020857a20 */ /* 0x020ff20000410000 */
[----:B------:R5:W2:Y:S10]  /*ca30*/  MUFU.TANH R150, R132 ;  /* 0x0000008400967308 */ /* 0x000ab40000002400 */
[----:B------:R2:W2:Y:S01]  /*ca40*/  MUFU.TANH R147, R234 ;  /* 0x000000ea00937308 */ /* 0x0004a20000002400 */
[----:B-1----:R-:W-:Y:S09]  /*ca50*/  FMUL.FTZ R134, R35, c[0x0][0x2ec] ;  /* 0x0000bb0023867a20 */ /* 0x002ff20000410000 */
[----:B------:R-:W1:Y:S01]  /*ca60*/  MUFU.TANH R245, R245 ;  /* 0x000000f500f57308 */ /* 0x000e620000002400 */
[----:B-----5:R-:W-:Y:S09]  /*ca70*/  FMUL.FTZ R132, R33, c[0x0][0x2ec] ;  /* 0x0000bb0021847a20 */ /* 0x020ff20000410000 */
[----:B------:R-:W1:Y:S01]  /*ca80*/  MUFU.TANH R247, R247 ;  /* 0x000000f700f77308 */ /* 0x000e620000002400 */
[----:B--2---:R-:W-:Y:S09]  /*ca90*/  MOV R234, R138 ;  /* 0x0000008a00ea7202 */ /* 0x004ff20000000f00 */
[----:B------:R-:W2:Y:S10]  /*caa0*/  MUFU.TANH R249, R249 ;  /* 0x000000f900f97308 */ /* 0x000eb40000002400 */
[----:B------:R-:W1:Y:S10]  /*cab0*/  MUFU.TANH R251, R251 ;  /* 0x000000fb00fb7308 */ /* 0x000e740000002400 */
[----:B------:R-:W1:Y:S10]  /*cac0*/  MUFU.TANH R238, R238 ;  /* 0x000000ee00ee7308 */ /* 0x000e740000002400 */
[----:B------:R-:W1:Y:S10]  /*cad0*/  MUFU.TANH R236, R236 ;  /* 0x000000ec00ec7308 */ /* 0x000e740000002400 */
[----:B------:R-:W1:Y:S10]  /*cae0*/  MUFU.TANH R2, R2 ;  /* 0x0000000200027308 */ /* 0x000e740000002400 */
[----:B------:R-:W1:Y:S10]  /*caf0*/  MUFU.TANH R240, R240 ;  /* 0x000000f000f07308 */ /* 0x000e740000002400 */
[----:B------:R-:W1:Y:S10]  /*cb00*/  MUFU.TANH R242, R242 ;  /* 0x000000f200f27308 */ /* 0x000e740000002400 */
[----:B------:R-:W1:Y:S10]  /*cb10*/  MUFU.TANH R137, R137 ;  /* 0x0000008900897308 */ /* 0x000e740000002400 */
[----:B------:R1:W1:Y:S10]  /*cb20*/  MUFU.TANH R158, R246 ;  /* 0x000000f6009e7308 */ /* 0x0002740000002400 */
[----:B------:R1:W1:Y:S10]  /*cb30*/  MUFU.TANH R156, R250 ;  /* 0x000000fa009c7308 */ /* 0x0002740000002400 */
[----:B------:R1:W1:Y:S10]  /*cb40*/  MUFU.TANH R154, R248 ;  /* 0x000000f8009a7308 */ /* 0x0002740000002400 */
[----:B------:R1:W1:Y:S10]  /*cb50*/  MUFU.TANH R149, R244 ;  /* 0x000000f400957308 */ /* 0x0002740000002400 */
[----:B------:R1:W1:Y:S10]  /*cb60*/  MUFU.TANH R146, R133 ;  /* 0x0000008500927308 */ /* 0x0002740000002400 */
[----:B------:R1:W1:Y:S10]  /*cb70*/  MUFU.TANH R144, R132 ;  /* 0x0000008400907308 */ /* 0x0002740000002400 */
[----:B------:R-:W1:Y:S10]  /*cb80*/  MUFU.TANH R135, R135 ;  /* 0x0000008700877308 */ /* 0x000e740000002400 */
[----:B------:R-:W1:Y:S01]  /*cb90*/  MUFU.TANH R134, R134 ;  /* 0x0000008600867308 */ /* 0x000e620000002400 */
        /* <DEDUP_REMOVED lines=64> */
.L_x_2221:
        /* <DEDUP_REMOVED lines=89> */
.L_x_2220:
[----:B--234-:R-:W-:Y:S01]  /*d530*/  IADD3 R5, R219, -0x1, RZ ;  /* 0xffffffffdb057810 */ /* 0x01cfe20007ffe0ff */
[----:B------:R-:W-:Y:S03]  /*d540*/  LDSM.16.MT88.4 R28, [R201+0xc000] ;  /* 0x00c00000c91c783b */ /* 0x000fe60000004200 */
        /* <DEDUP_REMOVED lines=10> */
[C---:B------:R-:W-:Y:S02]  /*d5f0*/  IADD3 R5, R4.reuse, 0x19, RZ ;  /* 0x0000001904057810 */ /* 0x040fe40007ffe0ff */
        /* <DEDUP_REMOVED lines=15> */
[----:B------:R-:W2:Y:S02]  /*d6f0*/  I2F R9, R9 ;  /* 0x0000000900097306 */ /* 0x000ea40000201400 */
[C---:B-12---:R-:W-:Y:S02]  /*d700*/  FFMA.FTZ R149, R0.reuse, R9, R149 ;  /* 0x0000000900957223 */ /* 0x046fe40000010095 */
[CC--:B------:R-:W-:Y:S02]  /*d710*/  FFMA.FTZ R239, R0.reuse, R12.reuse, R239 ;  /* 0x0000000c00ef7223 */ /* 0x0c0fe400000100ef */
[----:B------:R-:W-:Y:S01]  /*d720*/  FFMA.FTZ R235, R0, R12, R235 ;  /* 0x0000000c00eb7223 */ /* 0x000fe200000100eb */
[----:B------:R-:W-:Y:S01]  /*d730*/  IADD3 R12, R4, 0x38, RZ ;  /* 0x00000038040c7810 */ /* 0x000fe20007ffe0ff */
[C---:B------:R-:W-:Y:S02]  /*d740*/  FFMA.FTZ R241, R0.reuse, R10, R241 ;  /* 0x0000000a00f17223 */ /* 0x040fe400000100f1 */
[CC--:B------:R-:W-:Y:S02]  /*d750*/  FFMA.FTZ R243, R0.reuse, R8.reuse, R243 ;  /* 0x0000000800f37223 */ /* 0x0c0fe400000100f3 */
[C---:B------:R-:W-:Y:S01]  /*d760*/  FFMA.FTZ R247, R0.reuse, R8, R247 ;  /* 0x0000000800f77223 */ /* 0x040fe200000100f7 */
[----:B------:R-:W-:Y:S01]  /*d770*/  FMNMX.FTZ R8, R239, R3, !PT ;  /* 0x00000003ef087209 */ /* 0x000fe20007810000 */
[C---:B------:R-:W-:Y:S01]  /*d780*/  FFMA.FTZ R237, R0.reuse, R10, R237 ;  /* 0x0000000a00ed7223 */ /* 0x040fe200000100ed */
[----:B------:R-:W-:Y:S01]  /*d790*/  FMNMX.FTZ R10, R235, R136, !PT ;  /* 0x00000088eb0a7209 */ /* 0x000fe20007810000 */
[C---:B------:R-:W-:Y:S01]  /*d7a0*/  FFMA.FTZ R249, R0.reuse, R6, R249 ;  /* 0x0000000600f97223 */ /* 0x040fe200000100f9 */
[----:B------:R-:W-:Y:S01]  /*d7b0*/  FMNMX.FTZ R8, R241, R8, !PT ;  /* 0x00000008f1087209 */ /* 0x000fe20007810000 */
[CC--:B------:R-:W-:Y:S01]  /*d7c0*/  FFMA.FTZ R143, R0.reuse, R15.reuse, R238 ;  /* 0x0000000f008f7223 */ /* 0x0c0fe200000100ee */
        /* <DEDUP_REMOVED lines=9> */
[CC--:B------:R-:W-:Y:S01]  /*d860*/  FFMA.FTZ R139, R0.reuse, R17.reuse, R242 ;  /* 0x00000011008b7223 */ /* 0x0c0fe200000100f2 */
[----:B------:R-:W-:Y:S01]  /*d870*/  FMNMX.FTZ R8, R143, R8, !PT ;  /* 0x000000088f087209 */ /* 0x000fe20007810000 */
[----:B------:R-:W-:Y:S01]  /*d880*/  FFMA.FTZ R140, R0, R17, R2 ;  /* 0x00000011008c7223 */ /* 0x000fe20000010002 */
[----:B------:R-:W-:Y:S01]  /*d890*/  IADD3 R6, R4, 0x31, RZ ;  /* 0x0000003104067810 */ /* 0x000fe20007ffe0ff */
[CC--:B------:R-:W-:Y:S01]  /*d8a0*/  FFMA.FTZ R137, R0.reuse, R5.reuse, R137 ;  /* 0x0000000500897223 */ /* 0x0c0fe20000010089 */
[----:B------:R-:W-:Y:S01]  /*d8b0*/  FMNMX.FTZ R8, R141, R8, !PT ;  /* 0x000000088d087209 */ /* 0x000fe20007810000 */
[----:B------:R-:W-:Y:S01]  /*d8c0*/  FFMA.FTZ R138, R0, R5, R240 ;  /* 0x00000005008a7223 */ /* 0x000fe200000100f0 */
[----:B------:R-:W-:Y:S01]  /*d8d0*/  FMNMX.FTZ R21, R162, R21, !PT ;  /* 0x00000015a2157209 */ /* 0x000fe20007810000 */
[----:B------:R-:W1:Y:S01]  /*d8e0*/  I2F R15, R6 ;  /* 0x00000006000f7306 */ /* 0x000e620000201400 */
[----:B------:R-:W-:Y:S01]  /*d8f0*/  FMNMX.FTZ R8, R139, R8, !PT ;  /* 0x000000088b087209 */ /* 0x000fe20007810000 */
[----:B------:R-:W-:Y:S01]  /*d900*/  FFMA.FTZ R157, R0, R19, R157 ;  /* 0x00000013009d7223 */ /* 0x000fe2000001009d */
[----:B------:R-:W-:Y:S01]  /*d910*/  FMNMX.FTZ R21, R142, R21, !PT ;  /* 0x000000158e157209 */ /* 0x000fe20007810000 */
[----:B------:R-:W-:Y:S01]  /*d920*/  FFMA.FTZ R155, R0, R13, R155 ;  /* 0x0000000d009b7223 */ /* 0x000fe2000001009b */
[----:B------:R-:W-:Y:S01]  /*d930*/  IADD3 R5, R4, 0x39, RZ ;  /* 0x0000003904057810 */ /* 0x000fe20007ffe0ff */
[C---:B------:R-:W-:Y:S01]  /*d940*/  FFMA.FTZ R160, R0.reuse, R19, R160 ;  /* 0x0000001300a07223 */ /* 0x040fe200000100a0 */
[----:B------:R-:W-:Y:S01]  /*d950*/  FMNMX.FTZ R8, R137, R8, !PT ;  /* 0x0000000889087209 */ /* 0x000fe20007810000 */
[----:B------:R-:W-:Y:S01]  /*d960*/  FFMA.FTZ R153, R0, R11, R153 ;  /* 0x0000000b00997223 */ /* 0x000fe20000010099 */
[----:B------:R-:W-:Y:S01]  /*d970*/  FMNMX.FTZ R21, R140, R21, !PT ;  /* 0x000000158c157209 */ /* 0x000fe20007810000 */
[----:B------:R-:W2:Y:S01]  /*d980*/  I2F R17, R12 ;  /* 0x0000000c00117306 */ /* 0x000ea20000201400 */
[----:B------:R-:W-:Y:S01]  /*d990*/  FMNMX.FTZ R8, R157, R8, !PT ;  /* 0x000000089d087209 */ /* 0x000fe20007810000 */
[----:B------:R-:W-:Y:S01]  /*d9a0*/  FFMA.FTZ R158, R0, R13, R158 ;  /* 0x0000000d009e7223 */ /* 0x000fe2000001009e */
[----:B------:R-:W-:Y:S01]  /*d9b0*/  FMNMX.FTZ R21, R138, R21, !PT ;  /* 0x000000158a157209 */ /* 0x000fe20007810000 */
[C---:B------:R-:W-:Y:S01]  /*d9c0*/  FFMA.FTZ R151, R0.reuse, R7, R151 ;  /* 0x0000000700977223 */ /* 0x040fe20000010097 */
[----:B------:R-:W-:Y:S01]  /*d9d0*/  FMNMX.FTZ R8, R155, R8, !PT ;  /* 0x000000089b087209 */ /* 0x000fe20007810000 */
[----:B------:R-:W-:Y:S01]  /*d9e0*/  FFMA.FTZ R156, R0, R11, R156 ;  /* 0x0000000b009c7223 */ /* 0x000fe2000001009c */
[----:B------:R-:W-:Y:S01]  /*d9f0*/  FMNMX.FTZ R21, R160, R21, !PT ;  /* 0x00000015a0157209 */ /* 0x000fe20007810000 */
[----:B------:R-:W-:Y:S01]  /*da00*/  FFMA.FTZ R154, R0, R7, R154 ;  /* 0x00000007009a7223 */ /* 0x000fe2000001009a */
[----:B------:R-:W-:Y:S01]  /*da10*/  FMNMX.FTZ R8, R153, R8, !PT ;  /* 0x0000000899087209 */ /* 0x000fe20007810000 */
[----:B------:R-:W3:Y:S01]  /*da20*/  I2F R5, R5 ;  /* 0x0000000500057306 */ /* 0x000ee20000201400 */
[----:B------:R-:W-:Y:S01]  /*da30*/  FMNMX.FTZ R21, R158, R21, !PT ;  /* 0x000000159e157209 */ /* 0x000fe20007810000 */
[C---:B------:R-:W-:Y:S01]  /*da40*/  FFMA.FTZ R150, R0.reuse, R9, R150 ;  /* 0x0000000900967223 */ /* 0x040fe20000010096 */
[----:B------:R-:W-:Y:S01]  /*da50*/  FMNMX.FTZ R8, R151, R8, !PT ;  /* 0x0000000897087209 */ /* 0x000fe20007810000 */
[----:B-1----:R-:W-:Y:S01]  /*da60*/  FFMA.FTZ R147, R0, R15, R147 ;  /* 0x0000000f00937223 */ /* 0x002fe20000010093 */
[----:B------:R-:W-:Y:S01]  /*da70*/  FMNMX.FTZ R21, R156, R21, !PT ;  /* 0x000000159c157209 */ /* 0x000fe20007810000 */
[----:B------:R-:W-:Y:S01]  /*da80*/  FFMA.FTZ R148, R0, R15, R148 ;  /* 0x0000000f00947223 */ /* 0x000fe20000010094 */
[----:B------:R-:W-:Y:S02]  /*da90*/  FMNMX.FTZ R2, R149, R8, !PT ;  /* 0x0000000895027209 */ /* 0x000fe40007810000 */
[----:B------:R-:W-:Y:S02]  /*daa0*/  FMNMX.FTZ R21, R154, R21, !PT ;  /* 0x000000159a157209 */ /* 0x000fe40007810000 */
[----:B------:R-:W-:Y:S02]  /*dab0*/  FMNMX.FTZ R2, R147, R2, !PT ;  /* 0x0000000293027209 */ /* 0x000fe40007810000 */
[----:B------:R-:W-:Y:S01]  /*dac0*/  FMNMX.FTZ R21, R150, R21, !PT ;  /* 0x0000001596157209 */ /* 0x000fe20007810000 */
[CC--:B--2---:R-:W-:Y:S01]  /*dad0*/  FFMA.FTZ R135, R0.reuse, R17.reuse, R135 ;  /* 0x0000001100877223 */ /* 0x0c4fe20000010087 */
[----:B------:R-:W-:Y:S01]  /*dae0*/  LDSM.16.MT88.4 R12, [R204+0xc000] ;  /* 0x00c00000cc0c783b */ /* 0x000fe20000004200 */
[----:B------:R-:W-:Y:S01]  /*daf0*/  FFMA.FTZ R146, R0, R17, R146 ;  /* 0x0000001100927223 */ /* 0x000fe20000010092 */
[----:B------:R-:W-:Y:S02]  /*db00*/  FMNMX.FTZ R21, R148, R21, !PT ;  /* 0x0000001594157209 */ /* 0x000fe40007810000 */
[----:B------:R-:W-:Y:S02]  /*db10*/  FMNMX.FTZ R7, R135, R2, !PT ;  /* 0x0000000287077209 */ /* 0x000fe40007810000 */
[----:B------:R-:W-:Y:S01]  /*db20*/  FMNMX.FTZ R21, R146, R21, !PT ;  /* 0x0000001592157209 */ /* 0x000fe20007810000 */
[CC--:B---3--:R-:W-:Y:S02]  /*db30*/  FFMA.FTZ R134, R0.reuse, R5.reuse, R134 ;  /* 0x0000000500867223 */ /* 0x0c8fe40000010086 */
[----:B------:R-:W-:Y:S03]  /*db40*/  FFMA.FTZ R144, R0, R5, R144 ;  /* 0x0000000500907223 */ /* 0x000fe60000010090 */
[----:B------:R-:W-:Y:S02]  /*db50*/  FMNMX.FTZ R4, R134, R7, !PT ;  /* 0x0000000786047209 */ /* 0x000fe40007810000 */
[----:B------:R-:W-:Y:S02]  /*db60*/  FMNMX.FTZ R9, R144, R21, !PT ;  /* 0x0000001590097209 */ /* 0x000fe40007810000 */
[----:B------:R-:W-:Y:S08]  /*db70*/  LDSM.16.MT88.4 R20, [R202+0xc000] ;  /* 0x00c00000ca14783b */ /* 0x000ff00000004200 */
[----:B------:R-:W1:Y:S08]  /*db80*/  SHFL.BFLY PT, R7, R4, 0x2, 0x1f ;  /* 0x0c401f0004077f89 */ /* 0x000e7000000e0000 */
        /* <DEDUP_REMOVED lines=13> */
[C---:B------:R-:W-:Y:S02]  /*dc60*/  FMUL.FTZ R145, R133.reuse, c[0x0][0x23c] ;  /* 0x00008f0085917a20 */ /* 0x040fe40000410000 */
[----:B------:R-:W-:Y:S02]  /*dc70*/  FADD.FTZ R3, -R133, R136 ;  /* 0x0000008885037221 */ /* 0x000fe40000010100 */
[--C-:B------:R-:W-:Y:S01]  /*dc80*/  FFMA.FTZ R175, R239, c[0x0][0x23c], -R152.reuse ;  /* 0x00008f00efaf7a23 */ /* 0x100fe20000010898 */
[----:B------:R-:W-:Y:S01]  /*dc90*/  FSEL R145, R145, RZ, P1 ;  /* 0x000000ff91917208 */ /* 0x000fe20000800000 */
[--C-:B------:R-:W-:Y:S01]  /*dca0*/  FFMA.FTZ R170, R241, c[0x0][0x23c], -R152.reuse ;  /* 0x00008f00f1aa7a23 */ /* 0x100fe20000010898 */
[----:B------:R-:W1:Y:S01]  /*dcb0*/  MUFU.EX2 R2, R2 ;  /* 0x0000000200027308 */ /* 0x000e620000000800 */
[--C-:B------:R-:W-:Y:S01]  /*dcc0*/  FFMA.FTZ R169, R247, c[0x0][0x23c], -R152.reuse ;  /* 0x00008f00f7a97a23 */ /* 0x100fe20000010898 */
[----:B------:R-:W-:Y:S01]  /*dcd0*/  ISETP.GT.AND P1, PT, R219, 0x1, PT ;  /* 0x00000001db00780c */ /* 0x000fe20003f24270 */
[--C-:B------:R-:W-:Y:S02]  /*dce0*/  FFMA.FTZ R168, R249, c[0x0][0x23c], -R152.reuse ;  /* 0x00008f00f9a87a23 */ /* 0x100fe40000010898 */
[--C-:B------:R-:W-:Y:S02]  /*dcf0*/  FFMA.FTZ R174, R235, c[0x0][0x23c], -R145.reuse ;  /* 0x00008f00ebae7a23 */ /* 0x100fe40000010891 */
[--C-:B------:R-:W-:Y:S02]  /*dd00*/  FFMA.FTZ R173, R237, c[0x0][0x23c], -R145.reuse ;  /* 0x00008f00edad7a23 */ /* 0x100fe40000010891 */
[--C-:B------:R-:W-:Y:S01]  /*dd10*/  FFMA.FTZ R172, R243, c[0x0][0x23c], -R145.reuse ;  /* 0x00008f00f3ac7a23 */ /* 0x100fe20000010891 */
[----:B------:R-:W-:Y:S01]  /*dd20*/  MUFU.EX2 R175, R175 ;  /* 0x000000af00af7308 */ /* 0x000fe20000000800 */
[--C-:B------:R-:W-:Y:S02]  /*dd30*/  FFMA.FTZ R171, R245, c[0x0][0x23c], -R145.reuse ;  /* 0x00008f00f5ab7a23 */ /* 0x100fe40000010891 */
[----:B------:R-:W-:Y:S02]  /*dd40*/  FMUL.FTZ R4, R3, c[0x0][0x23c] ;  /* 0x00008f0003047a20 */ /* 0x000fe40000410000 */
[--C-:B------:R-:W-:Y:S02]  /*dd50*/  FFMA.FTZ R176, R143, c[0x0][0x23c], -R152.reuse ;  /* 0x00008f008fb07a23 */ /* 0x100fe40000010898 */
[--C-:B------:R-:W-:Y:S02]  /*dd60*/  FFMA.FTZ R177, R141, c[0x0][0x23c], -R152.reuse ;  /* 0x00008f008db17a23 */ /* 0x100fe40000010898 */
        /* <DEDUP_REMOVED lines=15> */
[----:B------:R-:W-:Y:S02]  /*de60*/  FMUL.FTZ R35, R2, R103 ;  /* 0x0000006702237220 */ /* 0x000fe40000410000 */
[C---:B--2---:R-:W-:Y:S02]  /*de70*/  FMUL.FTZ R4, R3.reuse, R128 ;  /* 0x0000008003047220 */ /* 0x044fe40000410000 */
[C---:B------:R-:W-:Y:S02]  /*de80*/  FMUL.FTZ R5, R3.reuse, R129 ;  /* 0x0000008103057220 */ /* 0x040fe40000410000 */
[C---:B------:R-:W-:Y:S01]  /*de90*/  FMUL.FTZ R8, R3.reuse, R124 ;  /* 0x0000007c03087220 */ /* 0x040fe20000410000 */
[----:B------:R-:W2:Y:S01]  /*dea0*/  MUFU.EX2 R168, R168 ;  /* 0x000000a800a87308 */ /* 0x000ea20000000800 */
[C---:B------:R-:W-:Y:S02]  /*deb0*/  FMUL.FTZ R9, R3.reuse, R125 ;  /* 0x0000007d03097220 */ /* 0x040fe40000410000 */
[C---:B------:R-:W-:Y:S01]  /*dec0*/  FMUL.FTZ R16, R3.reuse, R116 ;  /* 0x0000007403107220 */ /* 0x040fe20000410000 */
[----:B-1----:R-:W-:Y:S01]  /*ded0*/  F2FP.PACK_AB R129, R170, R175 ;  /* 0x000000afaa81723e */ /* 0x002fe200000000ff */
[C---:B------:R-:W-:Y:S01]  /*dee0*/  FMUL.FTZ R17, R3.reuse, R117 ;  /* 0x0000007503117220 */ /* 0x040fe20000410000 */
[----:B------:R-:W-:Y:S01]  /*def0*/  LDSM.16.MT88.4 R124, [R204+0xe800] ;  /* 0x00e80000cc7c783b */ /* 0x000fe20000004200 */
[C---:B------:R-:W-:Y:S02]  /*df00*/  FMUL.FTZ R24, R3.reuse, R108 ;  /* 0x0000006c03187220 */ /* 0x040fe40000410000 */
[C---:B------:R-:W-:Y:S01]  /*df10*/  FMUL.FTZ R25, R3.reuse, R109 ;  /* 0x0000006d03197220 */ /* 0x040fe20000410000 */
[----:B------:R-:W-:Y:S01]  /*df20*/  MUFU.EX2 R174, R174 ;  /* 0x000000ae00ae7308 */ /* 0x000fe20000000800 */
[C---:B------:R-:W-:Y:S02]  /*df30*/  FMUL.FTZ R32, R3.reuse, R100 ;  /* 0x0000006403207220 */ /* 0x040fe40000410000 */
[----:B------:R-:W-:Y:S01]  /*df40*/  FMUL.FTZ R33, R3, R101 ;  /* 0x0000006503217220 */ /* 0x000fe20000410000 */
[----:B------:R-:W-:Y:S01]  /*df50*/  LDSM.16.MT88.4 R108, [R200+0xe000] ;  /* 0x00e00000c86c783b */ /* 0x000fe20000004200 */
[--C-:B------:R-:W-:Y:S02]  /*df60*/  FFMA.FTZ R181, R142, c[0x0][0x23c], -R145.reuse ;  /* 0x00008f008eb57a23 */ /* 0x100fe40000010891 */
[--C-:B------:R-:W-:Y:S02]  /*df70*/  FFMA.FTZ R182, R140, c[0x0][0x23c], -R145.reuse ;  /* 0x00008f008cb67a23 */ /* 0x100fe40000010891 */
[--C-:B------:R-:W-:Y:S01]  /*df80*/  FFMA.FTZ R183, R138, c[0x0][0x23c], -R145.reuse ;  /* 0x00008f008ab77a23 */ /* 0x100fe20000010891 */
[----:B------:R-:W1:Y:S01]  /*df90*/  MUFU.EX2 R173, R173 ;  /* 0x000000ad00ad7308 */ /* 0x000e620000000800 */
[--C-:B------:R-:W-:Y:S01]  /*dfa0*/  FFMA.FTZ R184, R157, c[0x0][0x23c], -R152.reuse ;  /* 0x00008f009db87a23 */ /* 0x100fe20000010898 */
[----:B------:R-:W-:Y:S01]  /*dfb0*/  LDSM.16.MT88.4 R100, [R201+0xe000] ;  /* 0x00e00000c964783b */ /* 0x000fe20000004200 */
[--C-:B------:R-:W-:Y:S01]  /*dfc0*/  FFMA.FTZ R185, R155, c[0x0][0x23c], -R152.reuse ;  /* 0x00008f009bb97a23 */ /* 0x100fe20000010898 */
[----:B--2---:R-:W-:Y:S01]  /*dfd0*/  F2FP.PACK_AB R131, R168, R169 ;  /* 0x000000a9a883723e */ /* 0x004fe200000000ff */
[--C-:B------:R-:W-:Y:S02]  /*dfe0*/  FFMA.FTZ R186, R153, c[0x0][0x23c], -R152.reuse ;  /* 0x00008f0099ba7a23 */ /* 0x100fe40000010898 */
[--C-:B------:R-:W-:Y:S02]  /*dff0*/  FFMA.FTZ R187, R151, c[0x0][0x23c], -R152.reuse ;  /* 0x00008f0097bb7a23 */ /* 0x100fe40000010898 */
[--C-:B------:R-:W-:Y:S01]  /*e000*/  FFMA.FTZ R235, R160, c[0x0][0x23c], -R145.reuse ;  /* 0x00008f00a0eb7a23 */ /* 0x100fe20000010891 */
[----:B------:R-:W-:Y:S01]  /*e010*/  MUFU.EX2 R172, R172 ;  /* 0x000000ac00ac7308 */ /* 0x000fe20000000800 */
[----:B------:R-:W-:Y:S01]  /*e020*/  LDSM.16.MT88.4 R116, [R202+0xc800] ;  /* 0x00c80000ca74783b */ /* 0x000fe20000004200 */
[--C-:B------:R-:W-:Y:S02]  /*e030*/  FFMA.FTZ R236, R158, c[0x0][0x23c], -R145.reuse ;  /* 0x00008f009eec7a23 */ /* 0x100fe40000010891 */
[--C-:B------:R-:W-:Y:S02]  /*e040*/  FFMA.FTZ R237, R156, c[0x0][0x23c], -R145.reuse ;  /* 0x00008f009ced7a23 */ /* 0x100fe40000010891 */
[--C-:B------:R-:W-:Y:S02]  /*e050*/  FFMA.FTZ R238, R154, c[0x0][0x23c], -R145.reuse ;  /* 0x00008f009aee7a23 */ /* 0x100fe40000010891 */
[--C-:B------:R-:W-:Y:S01]  /*e060*/  FFMA.FTZ R239, R149, c[0x0][0x23c], -R152.reuse ;  /* 0x00008f0095ef7a23 */ /* 0x100fe20000010898 */
[----:B------:R-:W-:Y:S01]  /*e070*/  LDSM.16.MT88.4 R136, [R202+0xe800] ;  /* 0x00e80000ca88783b */ /* 0x000fe20000004200 */
[----:B------:R-:W2:Y:S01]  /*e080*/  MUFU.EX2 R171, R171 ;  /* 0x000000ab00ab7308 */ /* 0x000ea20000000800 */
[--C-:B------:R-:W-:Y:S02]  /*e090*/  FFMA.FTZ R240, R147, c[0x0][0x23c], -R152.reuse ;  /* 0x00008f0093f07a23 */ /* 0x100fe40000010898 */
[--C-:B------:R-:W-:Y:S01]  /*e0a0*/  FFMA.FTZ R241, R150, c[0x0][0x23c], -R145.reuse ;  /* 0x00008f0096f17a23 */ /* 0x100fe20000010891 */
[----:B-1----:R-:W-:Y:S01]  /*e0b0*/  F2FP.PACK_AB R128, R173, R174 ;  /* 0x000000aead80723e */ /* 0x002fe200000000ff */
[--C-:B------:R-:W-:Y:S02]  /*e0c0*/  FFMA.FTZ R242, R148, c[0x0][0x23c], -R145.reuse ;  /* 0x00008f0094f27a23 */ /* 0x100fe40000010891 */
[----:B------:R-:W-:Y:S01]  /*e0d0*/  LDSM.16.MT88.4 R140, [R201+0xe800] ;  /* 0x00e80000c98c783b */ /* 0x000fe20000004200 */
[--C-:B------:R-:W-:Y:S02]  /*e0e0*/  FFMA.FTZ R243, R146, c[0x0][0x23c], -R145.reuse ;  /* 0x00008f0092f37a23 */ /* 0x100fe40000010891 */
[----:B------:R-:W-:Y:S01]  /*e0f0*/  FFMA.FTZ R145, R144, c[0x0][0x23c], -R145 ;  /* 0x00008f0090917a23 */ /* 0x000fe20000010891 */
[----:B------:R-:W-:Y:S01]  /*e100*/  MUFU.EX2 R176, R176 ;  /* 0x000000b000b07308 */ /* 0x000fe20000000800 */
[C---:B------:R-:W-:Y:S02]  /*e110*/  FMUL.FTZ R38, R2.reuse, R38 ;  /* 0x0000002602267220 */ /* 0x040fe40000410000 */
[C---:B------:R-:W-:Y:S01]  /*e120*/  FMUL.FTZ R39, R2.reuse, R39 ;  /* 0x0000002702277220 */ /* 0x040fe20000410000 */
[----:B------:R-:W-:Y:S01]  /*e130*/  LDSM.16.MT88.4 R148, [R204+0xf800] ;  /* 0x00f80000cc94783b */ /* 0x000fe20000004200 */
[C---:B------:R-:W-:Y:S02]  /*e140*/  FMUL.FTZ R36, R3.reuse, R36 ;  /* 0x0000002403247220 */ /* 0x040fe40000410000 */
[----:B------:R-:W-:Y:S02]  /*e150*/  FMUL.FTZ R37, R3, R37 ;  /* 0x0000002503257220 */ /* 0x000fe40000410000 */
[C---:B------:R-:W-:Y:S01]  /*e160*/  FMUL.FTZ R42, R2.reuse, R42 ;  /* 0x0000002a022a7220 */ /* 0x040fe20000410000 */
[----:B------:R1:W-:Y:S01]  /*e170*/  MUFU.EX2 R244, R145 ;  /* 0x0000009100f47308 */ /* 0x0003e20000000800 */
[C---:B------:R-:W-:Y:S01]  /*e180*/  FMUL.FTZ R43, R2.reuse, R43 ;  /* 0x0000002b022b7220 */ /* 0x040fe20000410000 */
[----:B------:R-:W-:Y:S01]  /*e190*/  LDSM.16.MT88.4 R156, [R201+0xf800] ;  /* 0x00f80000c99c783b */ /* 0x000fe20000004200 */
[----:B--2---:R-:W-:Y:S01]  /*e1a0*/  F2FP.PACK_AB R130, R171, R172 ;  /* 0x000000acab82723e */ /* 0x004fe200000000ff */
[C---:B------:R-:W-:Y:S02]  /*e1b0*/  FMUL.FTZ R40, R3.reuse, R40 ;  /* 0x0000002803287220 */ /* 0x040fe40000410000 */
[C---:B------:R-:W-:Y:S02]  /*e1c0*/  FMUL.FTZ R41, R3.reuse, R41 ;  /* 0x0000002903297220 */ /* 0x040fe40000410000 */
[C---:B------:R-:W-:Y:S02]  /*e1d0*/  FMUL.FTZ R46, R2.reuse, R46 ;  /* 0x0000002e022e7220 */ /* 0x040fe40000410000 */
[C---:B------:R-:W-:Y:S01]  /*e1e0*/  HMMA.16816.F32 R4, R128.reuse, R12, R4 ;  /* 0x0000000c8004723c */ /* 0x040fe20000001804 */
[----:B------:R-:W-:Y:S01]  /*e1f0*/  LDSM.16.MT88.4 R160, [R200+0xf800] ;  /* 0x00f80000c8a0783b */ /* 0x000fe20000004200 */
[----:B------:R-:W2:Y:S03]  /*e200*/  MUFU.EX2 R177, R177 ;  /* 0x000000b100b17308 */ /* 0x000ea60000000800 */
[C---:B------:R-:W-:Y:S02]  /*e210*/  FMUL.FTZ R47, R2.reuse, R47 ;  /* 0x0000002f022f7220 */ /* 0x040fe40000410000 */
[C---:B------:R-:W-:Y:S01]  /*e220*/  FMUL.FTZ R12, R3.reuse, R120 ;  /* 0x00000078030c7220 */ /* 0x040fe20000410000 */
[C---:B------:R-:W-:Y:S04]  /*e230*/  HMMA.16816.F32 R8, R128.reuse, R14, R8 ;  /* 0x0000000e8008723c */ /* 0x040fe80000001808 */
[C---:B------:R-:W-:Y:S01]  /*e240*/  FMUL.FTZ R13, R3.reuse, R121 ;  /* 0x00000079030d7220 */ /* 0x040fe20000410000 */
[----:B------:R-:W-:Y:S01]  /*e250*/  MUFU.EX2 R178, R178 ;  /* 0x000000b200b27308 */ /* 0x000fe20000000800 */
[----:B-1----:R-:W-:Y:S01]  /*e260*/  LDSM.16.MT88.4 R144, [R200+0xd800] ;  /* 0x00d80000c890783b */ /* 0x002fe20000004200 */
[C---:B------:R-:W-:Y:S02]  /*e270*/  FMUL.FTZ R14, R2.reuse, R122 ;  /* 0x0000007a020e7220 */ /* 0x040fe40000410000 */
[C---:B------:R-:W-:Y:S03]  /*e280*/  FMUL.FTZ R15, R2.reuse, R123 ;  /* 0x0000007b020f7220 */ /* 0x040fe60000410000 */
[C---:B------:R-:W-:Y:S02]  /*e290*/  FMUL.FTZ R44, R3.reuse, R44 ;  /* 0x0000002c032c7220 */ /* 0x040fe40000410000 */
[----:B------:R-:W1:Y:S01]  /*e2a0*/  LDSM.16.MT88.4 R120, [R200+0xc000] ;  /* 0x00c00000c878783b */ /* 0x000e620000004200 */
[C---:B------:R-:W-:Y:S01]  /*e2b0*/  FMUL.FTZ R45, R3.reuse, R45 ;  /* 0x0000002d032d7220 */ /* 0x040fe20000410000 */
[C---:B------:R-:W-:Y:S01]  /*e2c0*/  HMMA.16816.F32 R12, R128.reuse, R20, R12 ;  /* 0x00000014800c723c */ /* 0x040fe2000000180c */
[----:B------:R-:W-:Y:S02]  /*e2d0*/  MUFU.EX2 R179, R179 ;  /* 0x000000b300b37308 */ /* 0x000fe40000000800 */
[C---:B------:R-:W-:Y:S02]  /*e2e0*/  FMUL.FTZ R50, R2.reuse, R50 ;  /* 0x0000003202327220 */ /* 0x040fe40000410000 */
[C---:B------:R-:W-:Y:S02]  /*e2f0*/  FMUL.FTZ R51, R2.reuse, R51 ;  /* 0x0000003302337220 */ /* 0x040fe40000410000 */
[C---:B------:R-:W-:Y:S01]  /*e300*/  FMUL.FTZ R20, R3.reuse, R112 ;  /* 0x0000007003147220 */ /* 0x040fe20000410000 */
[C---:B------:R-:W-:Y:S03]  /*e310*/  HMMA.16816.F32 R16, R128.reuse, R22, R16 ;  /* 0x000000168010723c */ /* 0x040fe60000001810 */
[----:B------:R-:W-:Y:S01]  /*e320*/  MUFU.EX2 R180, R180 ;  /* 0x000000b400b47308 */ /* 0x000fe20000000800 */
[C---:B------:R-:W-:Y:S02]  /*e330*/  FMUL.FTZ R21, R3.reuse, R113 ;  /* 0x0000007103157220 */ /* 0x040fe40000410000 */
[C---:B------:R-:W-:Y:S02]  /*e340*/  FMUL.FTZ R48, R3.reuse, R48 ;  /* 0x0000003003307220 */ /* 0x040fe40000410000 */
[C---:B------:R-:W-:Y:S04]  /*e350*/  FMUL.FTZ R22, R2.reuse, R114 ;  /* 0x0000007202167220 */ /* 0x040fe80000410000 */
[C---:B------:R-:W-:Y:S01]  /*e360*/  FMUL.FTZ R23, R2.reuse, R115 ;  /* 0x0000007302177220 */ /* 0x040fe20000410000 */
[----:B------:R-:W3:Y:S01]  /*e370*/  MUFU.EX2 R181, R181 ;  /* 0x000000b500b57308 */ /* 0x000ee20000000800 */
[----:B------:R-:W4:Y:S01]  /*e380*/  LDSM.16.MT88.4 R112, [R204+0xe000] ;  /* 0x00e00000cc70783b */ /* 0x000f220000004200 */
[C---:B------:R-:W-:Y:S02]  /*e390*/  FMUL.FTZ R49, R3.reuse, R49 ;  /* 0x0000003103317220 */ /* 0x040fe40000410000 */
[C---:B------:R-:W-:Y:S02]  /*e3a0*/  FMUL.FTZ R54, R2.reuse, R54 ;  /* 0x0000003602367220 */ /* 0x040fe40000410000 */
[C---:B------:R-:W-:Y:S03]  /*e3b0*/  HMMA.16816.F32 R20, R128.reuse, R28, R20 ;  /* 0x0000001c8014723c */ /* 0x040fe60000001814 */
[C---:B------:R-:W-:Y:S01]  /*e3c0*/  FMUL.FTZ R55, R2.reuse, R55 ;  /* 0x0000003702377220 */ /* 0x040fe20000410000 */
[----:B------:R-:W-:Y:S01]  /*e3d0*/  MUFU.EX2 R182, R182 ;  /* 0x000000b600b67308 */ /* 0x000fe20000000800 */
[C---:B------:R-:W-:Y:S02]  /*e3e0*/  FMUL.FTZ R52, R3.reuse, R52 ;  /* 0x0000003403347220 */ /* 0x040fe40000410000 */
[C---:B------:R-:W-:Y:S01]  /*e3f0*/  FMUL.FTZ R28, R3.reuse, R104 ;  /* 0x00000068031c7220 */ /* 0x040fe20000410000 */
[C---:B------:R-:W-:Y:S04]  /*e400*/  HMMA.16816.F32 R24, R128.reuse, R30, R24 ;  /* 0x0000001e8018723c */ /* 0x040fe80000001818 */
[C---:B------:R-:W-:Y:S02]  /*e410*/  FMUL.FTZ R29, R3.reuse, R105 ;  /* 0x00000069031d7220 */ /* 0x040fe40000410000 */
[C---:B------:R-:W-:Y:S01]  /*e420*/  FMUL.FTZ R53, R3.reuse, R53 ;  /* 0x0000003503357220 */ /* 0x040fe20000410000 */
[----:B------:R-:W5:Y:S01]  /*e430*/  MUFU.EX2 R183, R183 ;  /* 0x000000b700b77308 */ /* 0x000f620000000800 */
[C---:B------:R-:W-:Y:S04]  /*e440*/  FMUL.FTZ R30, R2.reuse, R106 ;  /* 0x0000006a021e7220 */ /* 0x040fe80000410000 */
[C---:B------:R-:W-:Y:S02]  /*e450*/  FMUL.FTZ R31, R2.reuse, R107 ;  /* 0x0000006b021f7220 */ /* 0x040fe40000410000 */
[----:B------:R-:W2:Y:S01]  /*e460*/  LDSM.16.MT88.4 R104, [R202+0xe000] ;  /* 0x00e00000ca68783b */ /* 0x000ea20000004200 */
[C---:B------:R-:W-:Y:S02]  /*e470*/  FMUL.FTZ R58, R2.reuse, R58 ;  /* 0x0000003a023a7220 */ /* 0x040fe40000410000 */
[C---:B------:R-:W-:Y:S01]  /*e480*/  FMUL.FTZ R59, R2.reuse, R59 ;  /* 0x0000003b023b7220 */ /* 0x040fe20000410000 */
[----:B------:R-:W-:Y:S01]  /*e490*/  MUFU.EX2 R184, R184 ;  /* 0x000000b800b87308 */ /* 0x000fe20000000800 */
[C---:B-1----:R-:W-:Y:S03]  /*e4a0*/  HMMA.16816.F32 R28, R128.reuse, R120, R28 ;  /* 0x00000078801c723c */ /* 0x042fe6000000181c */
[C---:B------:R-:W-:Y:S02]  /*e4b0*/  FMUL.FTZ R56, R3.reuse, R56 ;  /* 0x0000003803387220 */ /* 0x040fe40000410000 */
[C---:B------:R-:W-:Y:S02]  /*e4c0*/  FMUL.FTZ R57, R3.reuse, R57 ;  /* 0x0000003903397220 */ /* 0x040fe40000410000 */
[C---:B------:R-:W-:Y:S01]  /*e4d0*/  FMUL.FTZ R62, R2.reuse, R62 ;  /* 0x0000003e023e7220 */ /* 0x040fe20000410000 */
[C---:B------:R-:W-:Y:S01]  /*e4e0*/  HMMA.16816.F32 R32, R128.reuse, R122, R32 ;  /* 0x0000007a8020723c */ /* 0x040fe20000001820 */
[----:B------:R-:W-:Y:S01]  /*e4f0*/  LDSM.16.MT88.4 R120, [R200+0xc800] ;  /* 0x00c80000c878783b */ /* 0x000fe20000004200 */
[----:B------:R-:W1:Y:S02]  /*e500*/  MUFU.EX2 R185, R185 ;  /* 0x000000b900b97308 */ /* 0x000e640000000800 */
[C---:B------:R-:W-:Y:S02]  /*e510*/  FMUL.FTZ R63, R2.reuse, R63 ;  /* 0x0000003f023f7220 */ /* 0x040fe40000410000 */
[C---:B------:R-:W-:Y:S02]  /*e520*/  FMUL.FTZ R60, R3.reuse, R60 ;  /* 0x0000003c033c7220 */ /* 0x040fe40000410000 */
[C---:B----4-:R-:W-:Y:S04]  /*e530*/  HMMA.16816.F32 R36, R128.reuse, R112, R36 ;  /* 0x000000708024723c */ /* 0x050fe80000001824 */
[C---:B------:R-:W-:Y:S01]  /*e540*/  FMUL.FTZ R61, R3.reuse, R61 ;  /* 0x0000003d033d7220 */ /* 0x040fe20000410000 */
[----:B------:R-:W-:Y:S01]  /*e550*/  MUFU.EX2 R186, R186 ;  /* 0x000000ba00ba7308 */ /* 0x000fe20000000800 */
[C---:B------:R-:W-:Y:S02]  /*e560*/  FMUL.FTZ R66, R2.reuse, R66 ;  /* 0x0000004202427220 */ /* 0x040fe40000410000 */
[C---:B------:R-:W-:Y:S01]  /*e570*/  HMMA.16816.F32 R40, R128.reuse, R114, R40 ;  /* 0x000000728028723c */ /* 0x040fe20000001828 */
[----:B------:R-:W-:Y:S03]  /*e580*/  LDSM.16.MT88.4 R112, [R204+0xc800] ;  /* 0x00c80000cc70783b */ /* 0x000fe60000004200 */
[C---:B------:R-:W-:Y:S02]  /*e590*/  FMUL.FTZ R67, R2.reuse, R67 ;  /* 0x0000004302437220 */ /* 0x040fe40000410000 */
[C---:B------:R-:W-:Y:S01]  /*e5a0*/  FMUL.FTZ R64, R3.reuse, R64 ;  /* 0x0000004003407220 */ /* 0x040fe20000410000 */
[----:B------:R-:W4:Y:S01]  /*e5b0*/  MUFU.EX2 R187, R187 ;  /* 0x000000bb00bb7308 */ /* 0x000f220000000800 */
[C---:B------:R-:W-:Y:S01]  /*e5c0*/  FMUL.FTZ R65, R3.reuse, R65 ;  /* 0x0000004103417220 */ /* 0x040fe20000410000 */
[C---:B--2---:R-:W-:Y:S03]  /*e5d0*/  HMMA.16816.F32 R44, R128.reuse, R104, R44 ;  /* 0x00000068802c723c */ /* 0x044fe6000000182c */
[C---:B------:R-:W-:Y:S02]  /*e5e0*/  FMUL.FTZ R70, R2.reuse, R70 ;  /* 0x0000004602467220 */ /* 0x040fe40000410000 */
[C---:B------:R-:W-:Y:S03]  /*e5f0*/  FMUL.FTZ R71, R2.reuse, R71 ;  /* 0x0000004702477220 */ /* 0x040fe60000410000 */
[----:B------:R-:W-:Y:S01]  /*e600*/  MUFU.EX2 R235, R235 ;  /* 0x000000eb00eb7308 */ /* 0x000fe20000000800 */
[C---:B------:R-:W-:Y:S01]  /*e610*/  FMUL.FTZ R68, R3.reuse, R68 ;  /* 0x0000004403447220 */ /* 0x040fe20000410000 */
[C---:B------:R-:W-:Y:S01]  /*e620*/  HMMA.16816.F32 R48, R128.reuse, R106, R48 ;  /* 0x0000006a8030723c */ /* 0x040fe20000001830 */
[----:B------:R-:W2:Y:S02]  /*e630*/  LDSM.16.MT88.4 R104, [R204+0x10000] ;  /* 0x01000000cc68783b */ /* 0x000ea40000004200 */
[C---:B------:R-:W-:Y:S02]  /*e640*/  FMUL.FTZ R69, R3.reuse, R69 ;  /* 0x0000004503457220 */ /* 0x040fe40000410000 */
[C---:B------:R-:W-:Y:S03]  /*e650*/  FMUL.FTZ R74, R2.reuse, R74 ;  /* 0x0000004a024a7220 */ /* 0x040fe60000410000 */
[C---:B------:R-:W-:Y:S01]  /*e660*/  HMMA.16816.F32 R52, R128.reuse, R100, R52 ;  /* 0x000000648034723c */ /* 0x040fe20000001834 */
[----:B------:R-:W1:Y:S03]  /*e670*/  MUFU.EX2 R236, R236 ;  /* 0x000000ec00ec7308 */ /* 0x000e660000000800 */
[C---:B------:R-:W-:Y:S02]  /*e680*/  FMUL.FTZ R75, R2.reuse, R75 ;  /* 0x0000004b024b7220 */ /* 0x040fe40000410000 */
[C---:B------:R-:W-:Y:S02]  /*e690*/  FMUL.FTZ R72, R3.reuse, R72 ;  /* 0x0000004803487220 */ /* 0x040fe40000410000 */
[C---:B------:R-:W-:Y:S01]  /*e6a0*/  HMMA.16816.F32 R56, R128.reuse, R102, R56 ;  /* 0x000000668038723c */ /* 0x040fe20000001838 */
[----:B------:R-:W1:Y:S02]  /*e6b0*/  LDSM.16.MT88.4 R100, [R202+0x10000] ;  /* 0x01000000ca64783b */ /* 0x000e640000004200 */
[----:B------:R-:W-:Y:S01]  /*e6c0*/  MUFU.EX2 R237, R237 ;  /* 0x000000ed00ed7308 */ /* 0x000fe20000000800 */
[C---:B------:R-:W-:Y:S02]  /*e6d0*/  FMUL.FTZ R73, R3.reuse, R73 ;  /* 0x0000004903497220 */ /* 0x040fe40000410000 */
[C---:B------:R-:W-:Y:S02]  /*e6e0*/  FMUL.FTZ R78, R2.reuse, R78 ;  /* 0x0000004e024e7220 */ /* 0x040fe40000410000 */
[C---:B------:R-:W-:Y:S04]  /*e6f0*/  HMMA.16816.F32 R60, R128.reuse, R108, R60 ;  /* 0x0000006c803c723c */ /* 0x040fe8000000183c */
[C---:B------:R-:W-:Y:S01]  /*e700*/  FMUL.FTZ R79, R2.reuse, R79 ;  /* 0x0000004f024f7220 */ /* 0x040fe20000410000 */
[----:B------:R-:W1:Y:S01]  /*e710*/  MUFU.EX2 R238, R238 ;  /* 0x000000ee00ee7308 */ /* 0x000e620000000800 */
[C---:B------:R-:W-:Y:S02]  /*e720*/  FMUL.FTZ R76, R3.reuse, R76 ;  /* 0x0000004c034c7220 */ /* 0x040fe40000410000 */
[C---:B------:R-:W-:Y:S01]  /*e730*/  HMMA.16816.F32 R64, R128.reuse, R110, R64 ;  /* 0x0000006e8040723c */ /* 0x040fe20000001840 */
[----:B------:R-:W4:Y:S03]  /*e740*/  LDSM.16.MT88.4 R108, [R201+0x10000] ;  /* 0x01000000c96c783b */ /* 0x000f260000004200 */
[C---:B------:R-:W-:Y:S02]  /*e750*/  FMUL.FTZ R77, R3.reuse, R77 ;  /* 0x0000004d034d7220 */ /* 0x040fe40000410000 */
[C---:B------:R-:W-:Y:S01]  /*e760*/  FMUL.FTZ R82, R2.reuse, R82 ;  /* 0x0000005202527220 */ /* 0x040fe20000410000 */
[----:B------:R-:W-:Y:S01]  /*e770*/  MUFU.EX2 R239, R239 ;  /* 0x000000ef00ef7308 */ /* 0x000fe20000000800 */
[C---:B------:R-:W-:Y:S01]  /*e780*/  FMUL.FTZ R83, R2.reuse, R83 ;  /* 0x0000005302537220 */ /* 0x040fe20000410000 */
[C---:B--2---:R-:W-:Y:S03]  /*e790*/  HMMA.16816.F32 R68, R128.reuse, R104, R68 ;  /* 0x000000688044723c */ /* 0x044fe60000001844 */
[C---:B------:R-:W-:Y:S02]  /*e7a0*/  FMUL.FTZ R80, R3.reuse, R80 ;  /* 0x0000005003507220 */ /* 0x040fe40000410000 */
[C---:B------:R-:W-:Y:S02]  /*e7b0*/  FMUL.FTZ R81, R3.reuse, R81 ;  /* 0x0000005103517220 */ /* 0x040fe40000410000 */
[C---:B------:R-:W-:Y:S01]  /*e7c0*/  FMUL.FTZ R86, R2.reuse, R86 ;  /* 0x0000005602567220 */ /* 0x040fe20000410000 */
[C---:B------:R-:W-:Y:S01]  /*e7d0*/  HMMA.16816.F32 R72, R128.reuse, R106, R72 ;  /* 0x0000006a8048723c */ /* 0x040fe20000001848 */
[----:B------:R-:W2:Y:S01]  /*e7e0*/  LDSM.16.MT88.4 R104, [R200+0x10000] ;  /* 0x01000000c868783b */ /* 0x000ea20000004200 */
[----:B------:R-:W2:Y:S02]  /*e7f0*/  MUFU.EX2 R240, R240 ;  /* 0x000000f000f07308 */ /* 0x000ea40000000800 */
[C---:B------:R-:W-:Y:S02]  /*e800*/  FMUL.FTZ R87, R2.reuse, R87 ;  /* 0x0000005702577220 */ /* 0x040fe40000410000 */
[C---:B------:R-:W-:Y:S02]  /*e810*/  FMUL.FTZ R84, R3.reuse, R84 ;  /* 0x0000005403547220 */ /* 0x040fe40000410000 */
[C---:B-1----:R-:W-:Y:S04]  /*e820*/  HMMA.16816.F32 R76, R128.reuse, R100, R76 ;  /* 0x00000064804c723c */ /* 0x042fe8000000184c */
[----:B------:R-:W-:Y:S01]  /*e830*/  FMUL.FTZ R85, R3, R85 ;  /* 0x0000005503557220 */ /* 0x000fe20000410000 */
[----:B------:R-:W-:Y:S01]  /*e840*/  MUFU.EX2 R241, R241 ;  /* 0x000000f100f17308 */ /* 0x000fe20000000800 */
[C---:B------:R-:W-:Y:S01]  /*e850*/  FMUL.FTZ R90, R2.reuse, R90 ;  /* 0x0000005a025a7220 */ /* 0x040fe20000410000 */
[----:B------:R-:W-:Y:S01]  /*e860*/  F2FP.PACK_AB R101, R177, R176 ;  /* 0x000000b0b165723e */ /* 0x000fe200000000ff */
[C---:B------:R-:W-:Y:S04]  /*e870*/  HMMA.16816.F32 R80, R128.reuse, R102, R80 ;  /* 0x000000668050723c */ /* 0x040fe80000001850 */
[C---:B------:R-:W-:Y:S01]  /*e880*/  FMUL.FTZ R91, R2.reuse, R91 ;  /* 0x0000005b025b7220 */ /* 0x040fe20000410000 */
[----:B---3--:R-:W-:Y:S01]  /*e890*/  F2FP.PACK_AB R100, R181, R180 ;  /* 0x000000b4b564723e */ /* 0x008fe200000000ff */
[----:B------:R-:W-:Y:S01]  /*e8a0*/  FMUL.FTZ R88, R3, R88 ;  /* 0x0000005803587220 */ /* 0x000fe20000410000 */
[----:B------:R-:W-:Y:S01]  /*e8b0*/  F2FP.PACK_AB R103, R179, R178 ;  /* 0x000000b2b367723e */ /* 0x000fe200000000ff */
[C---:B----4-:R-:W-:Y:S01]  /*e8c0*/  HMMA.16816.F32 R84, R128.reuse, R108, R84 ;  /* 0x0000006c8054723c */ /* 0x050fe20000001854 */
[----:B------:R-:W1:Y:S03]  /*e8d0*/  MUFU.EX2 R242, R242 ;  /* 0x000000f200f27308 */ /* 0x000e660000000800 */
[----:B------:R-:W-:Y:S01]  /*e8e0*/  FMUL.FTZ R89, R3, R89 ;  /* 0x0000005903597220 */ /* 0x000fe20000410000 */
[----:B-----5:R-:W-:Y:S01]  /*e8f0*/  F2FP.PACK_AB R102, R183, R182 ;  /* 0x000000b6b766723e */ /* 0x020fe200000000ff */
[C---:B------:R-:W-:Y:S02]  /*e900*/  FMUL.FTZ R94, R2.reuse, R94 ;  /* 0x0000005e025e7220 */ /* 0x040fe40000410000 */
[C---:B------:R-:W-:Y:S03]  /*e910*/  FMUL.FTZ R95, R2.reuse, R95 ;  /* 0x0000005f025f7220 */ /* 0x040fe60000410000 */
[C---:B------:R-:W-:Y:S01]  /*e920*/  HMMA.16816.F32 R88, R128.reuse, R110, R88 ;  /* 0x0000006e8058723c */ /* 0x040fe20000001858 */
[----:B------:R-:W3:Y:S01]  /*e930*/  LDSM.16.MT88.4 R108, [R201+0xc800] ;  /* 0x00c80000c96c783b */ /* 0x000ee20000004200 */
[----:B------:R-:W-:Y:S01]  /*e940*/  MUFU.EX2 R243, R243 ;  /* 0x000000f300f37308 */ /* 0x000fe20000000800 */
[C---:B------:R-:W-:Y:S02]  /*e950*/  FMUL.FTZ R92, R3.reuse, R92 ;  /* 0x0000005c035c7220 */ /* 0x040fe40000410000 */
[C---:B------:R-:W-:Y:S02]  /*e960*/  FMUL.FTZ R93, R3.reuse, R93 ;  /* 0x0000005d035d7220 */ /* 0x040fe40000410000 */
[C---:B------:R-:W-:Y:S02]  /*e970*/  FMUL.FTZ R98, R2.reuse, R98 ;  /* 0x0000006202627220 */ /* 0x040fe40000410000 */
[----:B------:R-:W-:Y:S03]  /*e980*/  FMUL.FTZ R99, R2, R99 ;  /* 0x0000006302637220 */ /* 0x000fe60000410000 */
[C---:B--2---:R-:W-:Y:S03]  /*e990*/  HMMA.16816.F32 R92, R128.reuse, R104, R92 ;  /* 0x00000068805c723c */ /* 0x044fe6000000185c */
[C---:B------:R-:W-:Y:S02]  /*e9a0*/  FMUL.FTZ R96, R3.reuse, R96 ;  /* 0x0000006003607220 */ /* 0x040fe40000410000 */
[----:B------:R-:W-:Y:S02]  /*e9b0*/  FMUL.FTZ R97, R3, R97 ;  /* 0x0000006103617220 */ /* 0x000fe40000410000 */
[--C-:B------:R-:W-:Y:S02]  /*e9c0*/  FFMA.FTZ R135, R135, c[0x0][0x23c], -R152.reuse ;  /* 0x00008f0087877a23 */ /* 0x100fe40000010898 */
[----:B------:R-:W-:Y:S03]  /*e9d0*/  FFMA.FTZ R152, R134, c[0x0][0x23c], -R152 ;  /* 0x00008f0086987a23 */ /* 0x000fe60000010898 */
[----:B------:R-:W-:Y:S01]  /*e9e0*/  HMMA.16816.F32 R96, R128, R106, R96 ;  /* 0x0000006a8060723c */ /* 0x000fe20000001860 */
[----:B------:R-:W2:Y:S01]  /*e9f0*/  LDSM.16.MT88.4 R104, [R200+0xe800] ;  /* 0x00e80000c868783b */ /* 0x000ea20000004200 */
[----:B------:R4:W-:Y:S01]  /*ea00*/  MUFU.EX2 R134, R152 ;  /* 0x0000009800867308 */ /* 0x0009e20000000800 */
[----:B------:R-:W-:Y:S02]  /*ea10*/  FFMA.FTZ R175, R2, R231, R175 ;  /* 0x000000e702af7223 */ /* 0x000fe400000100af */
[----:B------:R-:W-:Y:S01]  /*ea20*/  FFMA.FTZ R174, R3, R232, R174 ;  /* 0x000000e803ae7223 */ /* 0x000fe200000100ae */
[----:B------:R-:W-:Y:S01]  /*ea30*/  MOV R3, R132 ;  /* 0x0000008400037202 */ /* 0x000fe20000000f00 */
[----:B------:R-:W-:Y:S01]  /*ea40*/  FADD.FTZ R170, R170, R175 ;  /* 0x000000afaaaa7221 */ /* 0x000fe20000010000 */
[C---:B------:R-:W-:Y:S01]  /*ea50*/  HMMA.16816.F32 R4, R100.reuse, R112, R4 ;  /* 0x000000706404723c */ /* 0x040fe20000001804 */
[----:B------:R-:W-:Y:S03]  /*ea60*/  LDSM.16.MT88.4 R128, [R202+0xf000] ;  /* 0x00f00000ca80783b */ /* 0x000fe60000004200 */
[----:B------:R-:W5:Y:S01]  /*ea70*/  MUFU.EX2 R135, R135 ;  /* 0x0000008700877308 */ /* 0x000f620000000800 */
[----:B------:R-:W-:Y:S02]  /*ea80*/  FADD.FTZ R173, R173, R174 ;  /* 0x000000aeadad7221 */ /* 0x000fe40000010000 */
[----:B------:R-:W-:Y:S01]  /*ea90*/  FADD.FTZ R169, R169, R170 ;  /* 0x000000aaa9a97221 */ /* 0x000fe20000010000 */
[C---:B------:R-:W-:Y:S01]  /*eaa0*/  HMMA.16816.F32 R8, R100.reuse, R114, R8 ;  /* 0x000000726408723c */ /* 0x040fe20000001808 */
[----:B------:R-:W-:Y:S03]  /*eab0*/  LDSM.16.MT88.4 R112, [R202+0x10800] ;  /* 0x01080000ca70783b */ /* 0x000fe60000004200 */
[----:B------:R-:W-:Y:S02]  /*eac0*/  FADD.FTZ R172, R172, R173 ;  /* 0x000000adacac7221 */ /* 0x000fe40000010000 */
[----:B------:R-:W-:Y:S02]  /*ead0*/  FADD.FTZ R169, R168, R169 ;  /* 0x000000a9a8a97221 */ /* 0x000fe40000010000 */
[C---:B------:R-:W-:Y:S01]  /*eae0*/  HMMA.16816.F32 R12, R100.reuse, R116, R12 ;  /* 0x00000074640c723c */ /* 0x040fe2000000180c */
[----:B----4-:R-:W-:Y:S03]  /*eaf0*/  LDSM.16.MT88.4 R152, [R202+0xf800] ;  /* 0x00f80000ca98783b */ /* 0x010fe60000004200 */
[----:B------:R-:W-:Y:S02]  /*eb00*/  FADD.FTZ R171, R171, R172 ;  /* 0x000000acabab7221 */ /* 0x000fe40000010000 */
[----:B------:R-:W-:Y:S02]  /*eb10*/  FADD.FTZ R176, R176, R169 ;  /* 0x000000a9b0b07221 */ /* 0x000fe40000010000 */
[C---:B------:R-:W-:Y:S01]  /*eb20*/  HMMA.16816.F32 R16, R100.reuse, R118, R16 ;  /* 0x000000766410723c */ /* 0x040fe20000001810 */
[----:B------:R-:W-:Y:S03]  /*eb30*/  LDSM.16.MT88.4 R116, [R201+0x10800] ;  /* 0x01080000c974783b */ /* 0x000fe60000004200 */
[----:B------:R-:W-:Y:S02]  /*eb40*/  FADD.FTZ R180, R180, R171 ;  /* 0x000000abb4b47221 */ /* 0x000fe40000010000 */
[----:B------:R-:W-:Y:S02]  /*eb50*/  FADD.FTZ R177, R177, R176 ;  /* 0x000000b0b1b17221 */ /* 0x000fe40000010000 */
[C---:B---3--:R-:W-:Y:S04]  /*eb60*/  HMMA.16816.F32 R20, R100.reuse, R108, R20 ;  /* 0x0000006c6414723c */ /* 0x048fe80000001814 */
[----:B------:R-:W-:Y:S02]  /*eb70*/  FADD.FTZ R181, R181, R180 ;  /* 0x000000b4b5b57221 */ /* 0x000fe40000010000 */
[----:B------:R-:W-:Y:S02]  /*eb80*/  FADD.FTZ R178, R178, R177 ;  /* 0x000000b1b2b27221 */ /* 0x000fe40000010000 */
[C---:B------:R-:W-:Y:S01]  /*eb90*/  HMMA.16816.F32 R24, R100.reuse, R110, R24 ;  /* 0x0000006e6418723c */ /* 0x040fe20000001818 */
[----:B------:R-:W3:Y:S03]  /*eba0*/  LDSM.16.MT88.4 R108, [R204+0x10800] ;  /* 0x01080000cc6c783b */ /* 0x000ee60000004200 */
[----:B------:R-:W-:Y:S02]  /*ebb0*/  FADD.FTZ R2, R182, R181 ;  /* 0x000000b5b6027221 */ /* 0x000fe40000010000 */
[----:B------:R-:W-:Y:S02]  /*ebc0*/  FADD.FTZ R179, R179, R178 ;  /* 0x000000b2b3b37221 */ /* 0x000fe40000010000 */
        /* <DEDUP_REMOVED lines=39> */
[C---:B---3--:R-:W-:Y:S03]  /*ee40*/  HMMA.16816.F32 R4, R100.reuse, R108, R4 ;  /* 0x0000006c6404723c */ /* 0x048fe60000001804 */
[----:B------:R-:W-:Y:S02]  /*ee50*/  FADD.FTZ R237, R237, R236 ;  /* 0x000000eceded7221 */ /* 0x000fe40000010000 */
[----:B------:R-:W-:Y:S02]  /*ee60*/  FADD.FTZ R186, R187, R186 ;  /* 0x000000babbba7221 */ /* 0x000fe40000010000 */
[----:B------:R-:W-:Y:S01]  /*ee70*/  FADD.FTZ R238, R238, R237 ;  /* 0x000000edeeee7221 */ /* 0x000fe20000010000 */
[C---:B------:R-:W-:Y:S01]  /*ee80*/  HMMA.16816.F32 R8, R100.reuse, R110, R8 ;  /* 0x0000006e6408723c */ /* 0x040fe20000001808 */
[----:B------:R-:W3:Y:S07]  /*ee90*/  LDSM.16.MT88.4 R108, [R204+0x11000] ;  /* 0x01100000cc6c783b */ /* 0x000eee0000004200 */
[C---:B------:R-:W-:Y:S08]  /*eea0*/  HMMA.16816.F32 R12, R100.reuse, R120, R12 ;  /* 0x00000078640c723c */ /* 0x040ff0000000180c */
[C---:B------:R-:W-:Y:S08]  /*eeb0*/  HMMA.16816.F32 R16, R100.reuse, R122, R16 ;  /* 0x0000007a6410723c */ /* 0x040ff00000001810 */
[C---:B----4-:R-:W-:Y:S08]  /*eec0*/  HMMA.16816.F32 R20, R100.reuse, R112, R20 ;  /* 0x000000706414723c */ /* 0x050ff00000001814 */
[C---:B------:R-:W-:Y:S01]  /*eed0*/  HMMA.16816.F32 R24, R100.reuse, R114, R24 ;  /* 0x000000726418723c */ /* 0x040fe20000001818 */
[----:B------:R-:W4:Y:S07]  /*eee0*/  LDSM.16.MT88.4 R112, [R202+0x11000] ;  /* 0x01100000ca70783b */ /* 0x000f2e0000004200 */
[C---:B------:R-:W-:Y:S08]  /*eef0*/  HMMA.16816.F32 R28, R100.reuse, R124, R28 ;  /* 0x0000007c641c723c */ /* 0x040ff0000000181c */
[C---:B------:R-:W-:Y:S01]  /*ef00*/  HMMA.16816.F32 R32, R100.reuse, R126, R32 ;  /* 0x0000007e6420723c */ /* 0x040fe20000001820 */
[----:B------:R-:W-:Y:S07]  /*ef10*/  LDSM.16.MT88.4 R124, [R204+0xd800] ;  /* 0x00d80000cc7c783b */ /* 0x000fee0000004200 */
[C---:B-1----:R-:W-:Y:S08]  /*ef20*/  HMMA.16816.F32 R36, R100.reuse, R116, R36 ;  /* 0x000000746424723c */ /* 0x042ff00000001824 */
[C---:B------:R-:W-:Y:S01]  /*ef30*/  HMMA.16816.F32 R40, R100.reuse, R118, R40 ;  /* 0x000000766428723c */ /* 0x040fe20000001828 */
[----:B------:R-:W1:Y:S07]  /*ef40*/  LDSM.16.MT88.4 R116, [R201+0x11000] ;  /* 0x01100000c974783b */ /* 0x000e6e0000004200 */
[C---:B------:R-:W-:Y:S08]  /*ef50*/  HMMA.16816.F32 R44, R100.reuse, R128, R44 ;  /* 0x00000080642c723c */ /* 0x040ff0000000182c */
[C---:B------:R-:W-:Y:S08]  /*ef60*/  HMMA.16816.F32 R48, R100.reuse, R130, R48 ;  /* 0x000000826430723c */ /* 0x040ff00000001830 */
[C---:B------:R-:W-:Y:S07]  /*ef70*/  HMMA.16816.F32 R52, R100.reuse, R136, R52 ;  /* 0x000000886434723c */ /* 0x040fee0000001834 */
[----:B------:R-:W-:Y:S01]  /*ef80*/  F2FP.PACK_AB R137, R240, R239 ;  /* 0x000000eff089723e */ /* 0x000fe200000000ff */
[C---:B------:R-:W-:Y:S04]  /*ef90*/  HMMA.16816.F32 R56, R100.reuse, R138, R56 ;  /* 0x0000008a6438723c */ /* 0x040fe80000001838 */
[----:B------:R-:W-:Y:S01]  /*efa0*/  F2FP.PACK_AB R136, R242, R241 ;  /* 0x000000f1f288723e */ /* 0x000fe200000000ff */
[----:B------:R-:W-:Y:S02]  /*efb0*/  FADD.FTZ R239, R239, R186 ;  /* 0x000000baefef7221 */ /* 0x000fe40000010000 */
[----:B-----5:R-:W-:Y:S01]  /*efc0*/  F2FP.PACK_AB R139, R134, R135 ;  /* 0x00000087868b723e */ /* 0x020fe200000000ff */
[C---:B--2---:R-:W-:Y:S04]  /*efd0*/  HMMA.16816.F32 R60, R100.reuse, R104, R60 ;  /* 0x00000068643c723c */ /* 0x044fe8000000183c */
[----:B------:R-:W-:Y:S01]  /*efe0*/  F2FP.PACK_AB R138, R244, R243 ;  /* 0x000000f3f48a723e */ /* 0x000fe200000000ff */
[----:B------:R-:W-:Y:S02]  /*eff0*/  FADD.FTZ R241, R241, R238 ;  /* 0x000000eef1f17221 */ /* 0x000fe40000010000 */
[----:B------:R-:W-:Y:S01]  /*f000*/  FADD.FTZ R240, R240, R239 ;  /* 0x000000eff0f07221 */ /* 0x000fe20000010000 */
[C---:B------:R-:W-:Y:S01]  /*f010*/  HMMA.16816.F32 R64, R100.reuse, R106, R64 ;  /* 0x0000006a6440723c */ /* 0x040fe20000001840 */
[----:B------:R-:W2:Y:S03]  /*f020*/  LDSM.16.MT88.4 R104, [R200+0x11000] ;  /* 0x01100000c868783b */ /* 0x000ea60000004200 */
[----:B------:R-:W-:Y:S02]  /*f030*/  FADD.FTZ R242, R242, R241 ;  /* 0x000000f1f2f27221 */ /* 0x000fe40000010000 */
[----:B------:R-:W-:Y:S02]  /*f040*/  FADD.FTZ R135, R135, R240 ;  /* 0x000000f087877221 */ /* 0x000fe40000010000 */
[C---:B---3--:R-:W-:Y:S04]  /*f050*/  HMMA.16816.F32 R68, R100.reuse, R108, R68 ;  /* 0x0000006c6444723c */ /* 0x048fe80000001844 */
[----:B------:R-:W-:Y:S02]  /*f060*/  FADD.FTZ R243, R243, R242 ;  /* 0x000000f2f3f37221 */ /* 0x000fe40000010000 */
[----:B------:R-:W-:Y:S02]  /*f070*/  FADD.FTZ R231, R134, R135 ;  /* 0x0000008786e77221 */ /* 0x000fe40000010000 */
[C---:B------:R-:W-:Y:S01]  /*f080*/  HMMA.16816.F32 R72, R100.reuse, R110, R72 ;  /* 0x0000006e6448723c */ /* 0x040fe20000001848 */
[----:B------:R-:W3:Y:S03]  /*f090*/  LDSM.16.MT88.4 R108, [R202+0xd800] ;  /* 0x00d80000ca6c783b */ /* 0x000ee60000004200 */
[----:B------:R-:W-:Y:S04]  /*f0a0*/  FADD.FTZ R232, R244, R243 ;  /* 0x000000f3f4e87221 */ /* 0x000fe80000010000 */
[C---:B----4-:R-:W-:Y:S08]  /*f0b0*/  HMMA.16816.F32 R76, R100.reuse, R112, R76 ;  /* 0x00000070644c723c */ /* 0x050ff0000000184c */
[C---:B------:R-:W-:Y:S08]  /*f0c0*/  HMMA.16816.F32 R80, R100.reuse, R114, R80 ;  /* 0x000000726450723c */ /* 0x040ff00000001850 */
[C---:B-1----:R-:W-:Y:S08]  /*f0d0*/  HMMA.16816.F32 R84, R100.reuse, R116, R84 ;  /* 0x000000746454723c */ /* 0x042ff00000001854 */
[C---:B------:R-:W-:Y:S08]  /*f0e0*/  HMMA.16816.F32 R88, R100.reuse, R118, R88 ;  /* 0x000000766458723c */ /* 0x040ff00000001858 */
[C---:B--2---:R-:W-:Y:S08]  /*f0f0*/  HMMA.16816.F32 R92, R100.reuse, R104, R92 ;  /* 0x00000068645c723c */ /* 0x044ff0000000185c */
[----:B------:R-:W-:Y:S08]  /*f100*/  HMMA.16816.F32 R96, R100, R106, R96 ;  /* 0x0000006a6460723c */ /* 0x000ff00000001860 */
[C---:B------:R-:W-:Y:S01]  /*f110*/  HMMA.16816.F32 R128, R136.reuse, R124, R4 ;  /* 0x0000007c8880723c */ /* 0x040fe20000001804 */
[----:B------:R-:W1:Y:S07]  /*f120*/  LDSM.16.MT88.4 R4, [R202+0x11800] ;  /* 0x01180000ca04783b */ /* 0x000e6e0000004200 */
[C---:B------:R-:W-:Y:S01]  /*f130*/  HMMA.16816.F32 R124, R136.reuse, R126, R8 ;  /* 0x0000007e887c723c */ /* 0x040fe20000001808 */
[----:B------:R-:W2:Y:S07]  /*f140*/  LDSM.16.MT88.4 R8, [R201+0x11800] ;  /* 0x01180000c908783b */ /* 0x000eae0000004200 */
[C---:B---3--:R-:W-:Y:S01]  /*f150*/  HMMA.16816.F32 R120, R136.reuse, R108, R12 ;  /* 0x0000006c8878723c */ /* 0x048fe2000000180c */
[----:B------:R-:W3:Y:S07]  /*f160*/  LDSM.16.MT88.4 R12, [R200+0x11800] ;  /* 0x01180000c80c783b */ /* 0x000eee0000004200 */
        /* <DEDUP_REMOVED lines=18> */
[C---:B------:R-:W-:Y:S08]  /*f290*/  HMMA.16816.F32 R88, R136.reuse, R10, R88 ;  /* 0x0000000a8858723c */ /* 0x040ff00000001858 */
[C---:B---3--:R-:W-:Y:S08]  /*f2a0*/  HMMA.16816.F32 R92, R136.reuse, R12, R92 ;  /* 0x0000000c885c723c */ /* 0x048ff0000000185c */
[----:B------:R-:W-:Y:S07]  /*f2b0*/  HMMA.16816.F32 R96, R136, R14, R96 ;  /* 0x0000000e8860723c */ /* 0x000fee0000001860 */
[----:B------:R-:W-:Y:S01]  /*f2c0*/  MOV R136, R133 ;  /* 0x0000008500887202 */ /* 0x000fe20000000f00 */
[----:B------:R-:W-:-:S05]  /*f2d0*/  @P1 BRA `(.L_x_2222) ;  /* 0xffffc11000001947 */ /* 0x000fca000383ffff */
.L_x_2218:
        /* <DEDUP_REMOVED lines=257> */
.L_x_2223:
[----:B------:R-:W2:Y:S04]  /*102f0*/  S2R R11, SR_CTAID.Z ;  /* 0x00000000000b7919 */ /* 0x000ea80000002700 */
[----:B-1----:R-:W2:Y:S02]  /*10300*/  S2R R4, SR_CTAID.Y ;  /* 0x0000000000047919 */ /* 0x002ea40000002600 */
[----:B--2---:R-:W-:-:S04]  /*10310*/  IMAD R8, R4, c[0x0][0x1c0], R11 ;  /* 0x0000700004087a24 */ /* 0x004fc800078e020b */
[----:B------:R-:W-:Y:S02]  /*10320*/  IMAD R8, R8, c[0x0][0x214], RZ ;  /* 0x0000850008087a24 */ /* 0x000fe400078e02ff */
.L_x_2224:
        /* <DEDUP_REMOVED lines=53> */
.L_x_2226:
[----:B---34-:R-:W-:Y:S05]  /*10680*/  BSYNC B0 ;  /* 0x0000000000007941 */ /* 0x018fea0003800000 */
.L_x_2225:
        /* <DEDUP_REMOVED lines=36> */
.L_x_2228:
[----:B------:R-:W-:Y:S05]  /*108d0*/  BSYNC B0 ;  /* 0x0000000000007941 */ /* 0x000fea0003800000 */
.L_x_2227:
        /* <DEDUP_REMOVED lines=20> */
.L_x_2230:
[----:B------:R-:W-:Y:S05]  /*10a20*/  BSYNC B0 ;  /* 0x0000000000007941 */ /* 0x000fea0003800000 */
.L_x_2229:
        /* <DEDUP_REMOVED lines=20> */
.L_x_2232:
[----:B------:R-:W-:Y:S05]  /*10b70*/  BSYNC B0 ;  /* 0x0000000000007941 */ /* 0x000fea0003800000 */
.L_x_2231:
        /* <DEDUP_REMOVED lines=20> */
.L_x_2233:
        /* <DEDUP_REMOVED lines=12> */
.L_x_4109:


//--------------------- .text._ZN5flash24flash_fwd_splitkv_kernelI23Flash_fwd_kernel_traitsILi192ELi64ELi64ELi4ELb0ELb0EN7cutlass6half_tE19Flash_kernel_traitsILi192ELi64ELi64ELi4ES3_EELb1ELb0ELb0ELb0ELb1ELb0ELb0ELb1EEEvNS_16Flash_fwd_paramsE --------------------------
	.section	.text._ZN5flash24flash_fwd_splitkv_kernelI23Flash_fwd_kernel_traitsILi192ELi64ELi64ELi4ELb0ELb0EN7cutlass6half_tE19Flash_kernel_traitsILi192ELi64ELi64ELi4ES3_EELb1ELb0ELb0ELb0ELb1ELb0ELb0ELb1EEEvNS_16Flash_fwd_paramsE,"ax",@progbits
	.sectioninfo	@"SHI_REGISTERS=222"
	.align	128
        .global         _ZN5flash24flash_fwd_splitkv_kernelI23Flash_fwd_kernel_traitsILi192ELi64ELi64ELi4ELb0ELb0EN7cutlass6half_tE19Flash_kernel_traitsILi192ELi64ELi64ELi4ES3_EELb1ELb0ELb0ELb0ELb1ELb0ELb0ELb1EEEvNS_16Flash_fwd_paramsE
        .type           _ZN5flash24flash_fwd_splitkv_kernelI23Flash_fwd_kernel_traitsILi192ELi64ELi64ELi4ELb0ELb0EN7cutlass6half_tE19Flash_kernel_traitsILi192ELi64ELi64ELi4ES3_EELb1ELb0ELb0ELb0ELb1ELb0ELb0ELb1EEEvNS_16Flash_fwd_paramsE,@function
        .size           _ZN5flash24flash_fwd_splitkv_kernelI23Flash_fwd_kernel_traitsILi192ELi64ELi64ELi4ELb0ELb0EN7cutlass6half_tE19Flash_kernel_traitsILi192ELi64ELi64ELi4ES3_EELb1ELb0ELb0ELb0ELb1ELb0ELb0ELb1EEEvNS_16Flash_fwd_paramsE,(.L_x_4110 - _ZN5flash24flash_fwd_splitkv_kernelI23Flash_fwd_kernel_traitsILi192ELi64ELi64ELi4ELb0ELb0EN7cutlass6half_tE19Flash_kernel_traitsILi192ELi64ELi64ELi4ES3_EELb1ELb0ELb0ELb0ELb1ELb0ELb0ELb1EEEvNS_16Flash_fwd_paramsE)
        .other          _ZN5flash24flash_fwd_splitkv_kernelI23Flash_fwd_kernel_traitsILi192ELi64ELi64ELi4ELb0ELb0EN7cutlass6half_tE19Flash_kernel_traitsILi192ELi64ELi64ELi4ES3_EELb1ELb0ELb0ELb0ELb1ELb0ELb0ELb1EEEvNS_16Flash_fwd_paramsE,@"STO_CUDA_ENTRY STV_DEFAULT"
_ZN5flash24flash_fwd_splitkv_kernelI23Flash_fwd_kernel_traitsILi192ELi64ELi64ELi4ELb0ELb0EN7cutlass6half_tE19Flash_kernel_traitsILi192ELi64ELi64ELi4ES3_EELb1ELb0ELb0ELb0ELb1ELb0ELb0ELb1EEEvNS_16Flash_fwd_paramsE:
.text._ZN5flash24flash_fwd_splitkv_kernelI23Flash_fwd_kernel_traitsILi192ELi64ELi64ELi4ELb0ELb0EN7cutlass6half_tE19Flash_kernel_traitsILi192ELi64ELi64ELi4ES3_EELb1ELb0ELb0ELb0ELb1ELb0ELb0ELb1EEEvNS_16Flash_fwd_paramsE:
[----:B------:R-:W-:Y:S02]  /*0000*/  MOV R1, c[0x0][0x28] ;  /* 0x00000a0000017a02 */ /* 0x000fe40000000f00 */
[----:B------:R-:W1:Y:S01]  /*0010*/  S2R R0, SR_CTAID.Y ;  /* 0x0000000000007919 */ /* 0x000e620000002600 */
[----:B------:R-:W-:Y:S01]  /*0020*/  ISETP.NE.U32.AND P1, PT, RZ, c[0x0][0x240], PT ;  /* 0x00009000ff007a0c */ /* 0x000fe20003f25070 */
[----:B------:R-:W-:Y:S01]  /*0030*/  IMAD.MOV.U32 R3, RZ, RZ, 0x4 ;  /* 0x00000004ff037424 */ /* 0x000fe200078e00ff */
[----:B------:R-:W-:Y:S01]  /*0040*/  ISETP.NE.U32.AND P5, PT, RZ, c[0x0][0x250], PT ;  /* 0x00009400ff007a0c */ /* 0x000fe20003fa5070 */
[----:B------:R-:W-:Y:S01]  /*0050*/  IMAD.MOV.U32 R200, RZ, RZ, -0x1 ;  /* 0xffffffffffc87424 */ /* 0x000fe200078e00ff */
[----:B------:R-:W-:Y:S01]  /*0060*/  ISETP.NE.AND.EX P1, PT, RZ, c[0x0][0x244], PT, P1 ;  /* 0x00009100ff007a0c */ /* 0x000fe20003f25310 */
[----:B------:R-:W-:Y:S01]  /*0070*/  ULDC.64 UR6, c[0x0][0x118] ;  /* 0x0000460000067ab9 */ /* 0x000fe20000000a00 */
[----:B------:R-:W-:Y:S01]  /*0080*/  ISETP.NE.AND.EX P5, PT, RZ, c[0x0][0x254], PT, P5 ;  /* 0x00009500ff007a0c */ /* 0x000fe20003fa5350 */
[----:B------:R-:W-:Y:S01]  /*0090*/  IMAD.MOV.U32 R8, RZ, RZ, RZ ;  /* 0x000000ffff087224 */ /* 0x000fe200078e00ff */
[----:B------:R-:W2:Y:S01]  /*00a0*/  LDC.U8 R2, c[0x0][0x312] ;  /* 0x0000c480ff027b82 */ /* 0x000ea20000000000 */
[----:B------:R-:W-:Y:S01]  /*00b0*/  ISETP.EQ.U32.AND P0, PT, RZ, c[0x0][0x248], PT ;  /* 0x00009200ff007a0c */ /* 0x000fe20003f02070 */
[----:B-1----:R-:W-:-:S04]  /*00c0*/  IMAD.WIDE R6, R0, R3, c[0x0][0x240] ;  /* 0x0000900000067625 */ /* 0x002fc800078e0203 */
[----:B------:R-:W-:-:S03]  /*00d0*/  IMAD.WIDE R150, R0, R3, c[0x0][0x250] ;  /* 0x0000940000967625 */ /* 0x000fc600078e0203 */
[----:B------:R1:W3:Y:S04]  /*00e0*/  @P1 LDG.E R200, [R6.64] ;  /* 0x0000000606c81981 */ /* 0x0002e8000c1e1900 */
[----:B------:R1:W3:Y:S01]  /*00f0*/  @P1 LDG.E R199, [R6.64+0x4] ;  /* 0x0000040606c71981 */ /* 0x0002e2000c1e1900 */
[----:B--2---:R-:W-:-:S03]  /*0100*/  ISETP.NE.AND P2, PT, R2, RZ, PT ;  /* 0x000000ff0200720c */ /* 0x004fc60003f45270 */
[----:B------:R2:W5:Y:S01]  /*0110*/  @P5 LDG.E R8, [R150.64] ;  /* 0x0000000696085981 */ /* 0x000562000c1e1900 */
[----:B------:R-:W-:Y:S01]  /*0120*/  ISETP.EQ.OR.EX P0, PT, RZ, c[0x0][0x24c], !P2, P0 ;  /* 0x00009300ff007a0c */ /* 0x000fe20005702700 */
[----:B------:R-:W-:Y:S02]  /*0130*/  IMAD.MOV.U32 R21, RZ, RZ, -0x1 ;  /* 0xffffffffff157424 */ /* 0x000fe400078e00ff */
[----:B------:R-:W-:Y:S01]  /*0140*/  IMAD.WIDE R4, R0, R3, c[0x0][0x248] ;  /* 0x0000920000047625 */ /* 0x000fe200078e0203 */
[----:B------:R-:W4:Y:S04]  /*0150*/  S2R R25, SR_CTAID.X ;  /* 0x0000000000197919 */ /* 0x000f280000002500 */
[----:B------:R-:W2:Y:S04]  /*0160*/  S2R R148, SR_CTAID.Z ;  /* 0x0000000000947919 */ /* 0x000ea80000002700 */
[----:B------:R-:W2:Y:S04]  /*0170*/  S2R R58, SR_TID.X ;  /* 0x00000000003a7919 */ /* 0x000ea80000002100 */
[----:B------:R2:W5:Y:S01]  /*0180*/  @!P0 LDG.E R21, [R4.64] ;  /* 0x0000000604158981 */ /* 0x000562000c1e1900 */
[----:B------:R-:W-:-:S04]  /*0190*/  ISETP.NE.U32.AND P0, PT, RZ, c[0x0][0x248], PT ;  /* 0x00009200ff007a0c */ /* 0x000fc80003f05070 */
[----:B------:R-:W-:Y:S02]  /*01a0*/  ISETP.NE.AND.EX P0, PT, RZ, c[0x0][0x24c], PT, P0 ;  /* 0x00009300ff007a0c */ /* 0x000fe40003f05300 */
[----:B------:R-:W-:-:S04]  /*01b0*/  MOV R11, R0 ;  /* 0x00000000000b7202 */ /* 0x000fc80000000f00 */
[--C-:B-1----:R-:W-:Y:S01]  /*01c0*/  SHF.R.S32.HI R6, RZ, 0x1f, R11.reuse ;  /* 0x0000001fff067819 */ /* 0x102fe2000001140b */
[----:B------:R-:W-:Y:S02]  /*01d0*/  IMAD.MOV.U32 R9, RZ, RZ, R11 ;  /* 0x000000ffff097224 */ /* 0x000fe400078e000b */
[----:B---3--:R-:W-:Y:S01]  /*01e0*/  @P1 IMAD.IADD R199, R199, 0x1, -R200 ;  /* 0x00000001c7c71824 */ /* 0x008fe200078e0ac8 */
[----:B------:R-:W-:-:S03]  /*01f0*/  @!P1 MOV R199, c[0x0][0x214] ;  /* 0x0000850000c79a02 */ /* 0x000fc60000000f00 */
[----:B------:R-:W-:Y:S05]  /*0200*/  @!P0 BRA `(.L_x_2234) ;  /* 0x0000004000008947 */ /* 0x000fea0003800000 */
[----:B--2-4-:R-:W2:Y:S02]  /*0210*/  @P2 LDG.E R2, [R4.64+0x4] ;  /* 0x0000040604022981 */ /* 0x014ea4000c1e1900 */
[----:B--2--5:R-:W-:-:S06]  /*0220*/  @P2 IADD3 R69, R2, -R21, RZ ;  /* 0x8000001502452210 */ /* 0x024fcc0007ffe0ff */
[----:B------:R1:W5:Y:S01]  /*0230*/  @!P2 LDG.E R69, [R4.64] ;  /* 0x000000060445a981 */ /* 0x000362000c1e1900 */
[----:B------:R-:W-:Y:S05]  /*0240*/  BRA `(.L_x_2235) ;  /* 0x0000001000007947 */ /* 0x000fea0003800000 */
.L_x_2234:
[----:B--2-4-:R-:W-:Y:S02]  /*0250*/  MOV R69, c[0x0][0x218] ;  /* 0x0000860000457a02 */ /* 0x014fe40000000f00 */
.L_x_2235:
[----:B------:R-:W-:-:S04]  /*0260*/  ISETP.NE.U32.AND P2, PT, RZ, c[0x0][0x258], PT ;  /* 0x00009600ff007a0c */ /* 0x000fc80003f45070 */
[----:B------:R-:W-:-:S13]  /*0270*/  ISETP.NE.AND.EX P2, PT, RZ, c[0x0][0x25c], PT, P2 ;  /* 0x00009700ff007a0c */ /* 0x000fda0003f45320 */
[----:B-1----:R-:W-:-:S06]  /*0280*/  @P2 IMAD.WIDE R4, R0, R3, c[0x0][0x258] ;  /* 0x0000960000042625 */ /* 0x002fcc00078e0203 */
        /* <DEDUP_REMOVED lines=28> */
[----:B------:R-:W-:Y:S01]  /*0450*/  SHF.R.S32.HI R3, RZ, 0x1f, R58 ;  /* 0x0000001fff037819 */ /* 0x000fe2000001143a */
[----:B------:R-:W-:Y:S01]  /*0460*/  BSSY B0, `(.L_x_2237) ;  /* 0x000002a000007945 */ /* 0x000fe20003800000 */
[----:B------:R-:W-:Y:S02]  /*0470*/  ISETP.NE.AND P0, PT, R200, -0x1, PT ;  /* 0xffffffffc800780c */ /* 0x000fe40003f05270 */
[----:B------:R-:W-:Y:S02]  /*0480*/  LEA.HI R2, R3, R58, RZ, 0x3 ;  /* 0x0000003a03027211 */ /* 0x000fe400078f18ff */
[----:B------:R-:W-:Y:S02]  /*0490*/  SHF.R.S32.HI R0, RZ, 0x1f, R60 ;  /* 0x0000001fff007819 */ /* 0x000fe4000001143c */
[----:B------:R-:W-:Y:S02]  /*04a0*/  LOP3.LUT R3, R2, 0x1ffffff8, RZ, 0xc0, !PT ;  /* 0x1ffffff802037812 */ /* 0x000fe400078ec0ff */
[----:B------:R-:W-:-:S02]  /*04b0*/  IADD3 R199, -R60, R199, RZ ;  /* 0x000000c73cc77210 */ /* 0x000fc40007ffe1ff */
[----:B------:R-:W-:Y:S01]  /*04c0*/  IADD3 R4, -R3, R58, RZ ;  /* 0x0000003a03047210 */ /* 0x000fe20007ffe1ff */
[----:B------:R-:W-:Y:S01]  /*04d0*/  IMAD R3, R0, c[0x0][0x1e8], RZ ;  /* 0x00007a0000037a24 */ /* 0x000fe200078e02ff */
[----:B------:R-:W-:Y:S01]  /*04e0*/  SHF.R.S32.HI R2, RZ, 0x3, R2 ;  /* 0x00000003ff027819 */ /* 0x000fe20000011402 */
[----:B------:R-:W-:Y:S01]  /*04f0*/  @!P0 IMAD R6, R6, c[0x0][0x1e0], RZ ;  /* 0x0000780006068a24 */ /* 0x000fe200078e02ff */
[----:B------:R-:W-:Y:S01]  /*0500*/  SHF.L.U32 R4, R4, 0x3, RZ ;  /* 0x0000000304047819 */ /* 0x000fe200000006ff */
[----:B------:R-:W-:Y:S01]  /*0510*/  @!P0 IMAD.WIDE.U32 R12, R11, c[0x0][0x1e0], RZ ;  /* 0x000078000b0c8a25 */ /* 0x000fe200078e00ff */
[----:B------:R-:W-:Y:S02]  /*0520*/  SHF.R.S32.HI R0, RZ, 0x1f, R148 ;  /* 0x0000001fff007819 */ /* 0x000fe40000011494 */
[----:B------:R-:W-:Y:S01]  /*0530*/  SHF.R.S32.HI R5, RZ, 0x1f, R4 ;  /* 0x0000001fff057819 */ /* 0x000fe20000011404 */
[----:B------:R-:W-:Y:S01]  /*0540*/  @P0 IMAD.WIDE.U32 R8, R200, c[0x0][0x1e8], RZ ;  /* 0x00007a00c8080a25 */ /* 0x000fe200078e00ff */
[----:B------:R-:W-:-:S03]  /*0550*/  @!P0 MOV R8, R12 ;  /* 0x0000000c00088202 */ /* 0x000fc60000000f00 */
[----:B------:R-:W-:Y:S02]  /*0560*/  @!P0 IMAD R6, R11, c[0x0][0x1e4], R6 ;  /* 0x000079000b068a24 */ /* 0x000fe400078e0206 */
[----:B------:R-:W-:-:S04]  /*0570*/  IMAD.WIDE.U32 R4, R60, c[0x0][0x1e8], R4 ;  /* 0x00007a003c047a25 */ /* 0x000fc800078e0004 */
[----:B------:R-:W-:Y:S02]  /*0580*/  @P0 IMAD R200, R200, c[0x0][0x1ec], R9 ;  /* 0x00007b00c8c80a24 */ /* 0x000fe400078e0209 */
[----:B------:R-:W-:Y:S01]  /*0590*/  @!P0 IMAD.IADD R200, R13, 0x1, R6 ;  /* 0x000000010dc88824 */ /* 0x000fe200078e0206 */
[----:B------:R-:W-:Y:S01]  /*05a0*/  IADD3 R8, P0, R8, R4, RZ ;  /* 0x0000000408087210 */ /* 0x000fe20007f1e0ff */
[----:B------:R-:W-:Y:S01]  /*05b0*/  IMAD R3, R60, c[0x0][0x1ec], R3 ;  /* 0x00007b003c037a24 */ /* 0x000fe200078e0203 */
[----:B------:R-:W-:Y:S01]  /*05c0*/  SHF.R.S32.HI R4, RZ, 0x1f, R2 ;  /* 0x0000001fff047819 */ /* 0x000fe20000011402 */
[----:B------:R-:W-:-:S03]  /*05d0*/  IMAD R7, R0, c[0x0][0x1f0], RZ ;  /* 0x00007c0000077a24 */ /* 0x000fc600078e02ff */
[----:B------:R-:W-:Y:S01]  /*05e0*/  IADD3.X R9, R200, R5, R3, P0, !PT ;  /* 0x00000005c8097210 */ /* 0x000fe200007fe403 */
[----:B------:R-:W-:Y:S01]  /*05f0*/  IMAD R3, R11, c[0x0][0x1c0], R148 ;  /* 0x000070000b037a24 */ /* 0x000fe200078e0294 */
[----:B------:R-:W-:Y:S01]  /*0600*/  ISETP.GE.AND P0, PT, R2, R199, PT ;  /* 0x000000c70200720c */ /* 0x000fe20003f06270 */
[C---:B------:R-:W-:Y:S02]  /*0610*/  IMAD R7, R148.reuse, c[0x0][0x1f4], R7 ;  /* 0x00007d0094077a24 */ /* 0x040fe400078e0207 */
[----:B------:R-:W-:-:S04]  /*0620*/  IMAD.WIDE.U32 R148, R148, c[0x0][0x1f0], R8 ;  /* 0x00007c0094947a25 */ /* 0x000fc800078e0008 */
[----:B------:R-:W-:Y:S02]  /*0630*/  IMAD R3, R3, c[0x0][0x214], R60 ;  /* 0x0000850003037a24 */ /* 0x000fe400078e023c */
[----:B------:R-:W-:-:S04]  /*0640*/  IMAD.IADD R13, R149, 0x1, R7 ;  /* 0x00000001950d7824 */ /* 0x000fc800078e0207 */
        /* <DEDUP_REMOVED lines=11> */
.L_x_2238:
[----:B------:R-:W-:Y:S05]  /*0700*/  BSYNC B0 ;  /* 0x0000000000007941 */ /* 0x000fea0003800000 */
.L_x_2237:
        /* <DEDUP_REMOVED lines=17> */
.L_x_2240:
[----:B------:R-:W-:Y:S05]  /*0820*/  BSYNC B0 ;  /* 0x0000000000007941 */ /* 0x000fea0003800000 */
.L_x_2239:
        /* <DEDUP_REMOVED lines=17> */
.L_x_2242:
[----:B------:R-:W-:Y:S05]  /*0940*/  BSYNC B0 ;  /* 0x0000000000007941 */ /* 0x000fea0003800000 */
.L_x_2241:
[----:B-1----:R-:W-:Y:S01]  /*0950*/  IADD3 R10, R2, 0x30, RZ ;  /* 0x00000030020a7810 */ /* 0x002fe20007ffe0ff */
[----:B------:R-:W-:Y:S03]  /*0960*/  BSSY B0, `(.L_x_2243) ;  /* 0x000000f000007945 */ /* 0x000fe60003800000 */
[----:B------:R-:W-:-:S13]  /*0970*/  ISETP.GE.AND P0, PT, R10, R199, PT ;  /* 0x000000c70a00720c */ /* 0x000fda0003f06270 */
[----:B------:R-:W-:Y:S05]  /*0980*/  @P0 BRA `(.L_x_2244) ;  /* 0x000000c000000947 */ /* 0x000fea0003800000 */
        /* <DEDUP_REMOVED lines=12> */
.L_x_2244:
[----:B------:R-:W-:Y:S05]  /*0a50*/  BSYNC B0 ;  /* 0x0000000000007941 */ /* 0x000fea0003800000 */
.L_x_2243:
[----:B------:R-:W-:-:S04]  /*0a60*/  LOP3.LUT P4, RZ, R58, 0x7, RZ, 0xc0, !PT ;  /* 0x000000073aff7812 */ /* 0x000fc8000788c0ff */
[-C--:B------:R-:W-:Y:S02]  /*0a70*/  ISETP.GE.OR P3, PT, R2, R199.reuse, P4 ;  /* 0x000000c70200720c */ /* 0x080fe40002766670 */
[-C--:B------:R-:W-:Y:S02]  /*0a80*/  ISETP.GE.OR P2, PT, R8, R199.reuse, P4 ;  /* 0x000000c70800720c */ /* 0x080fe40002746670 */
[-C--:B------:R-:W-:Y:S02]  /*0a90*/  ISETP.GE.OR P1, PT, R6, R199.reuse, P4 ;  /* 0x000000c70600720c */ /* 0x080fe40002726670 */
[C---:B------:R-:W-:Y:S02]  /*0aa0*/  IADD3 R2, P0, R3.reuse, R2, RZ ;  /* 0x0000000203027210 */ /* 0x040fe40007f1e0ff */
[----:B------:R-:W-:Y:S02]  /*0ab0*/  ISETP.GE.OR P4, PT, R10, R199, P4 ;  /* 0x000000c70a00720c */ /* 0x000fe40002786670 */
[----:B------:R-:W-:-:S02]  /*0ac0*/  LEA.HI.X.SX32 R3, R3, R4, 0x1, P0 ;  /* 0x0000000403037211 */ /* 0x000fc400000f0eff */
[----:B------:R-:W-:-:S04]  /*0ad0*/  LEA R4, P0, R2, c[0x0][0x200], 0x2 ;  /* 0x0000800002047a11 */ /* 0x000fc800078010ff */
        /* <DEDUP_REMOVED lines=8> */
[----:B--2---:R-:W-:-:S05]  /*0b60*/  MOV R3, 0x7f800000 ;  /* 0x7f80000000037802 */ /* 0x004fca0000000f00 */
[----:B------:R-:W-:Y:S01]  /*0b70*/  STG.E [R4.64+0xc0], R3 ;  /* 0x0000c00304007986 */ /* 0x000fe2000c101906 */
[----:B------:R-:W-:Y:S05]  /*0b80*/  EXIT ;  /* 0x000000000000794d */ /* 0x000fea0003800000 */
.L_x_2236:
[----:B------:R-:W-:Y:S02]  /*0b90*/  ISETP.NE.U32.AND P0, PT, RZ, c[0x0][0x2b8], PT ;  /* 0x0000ae00ff007a0c */ /* 0x000fe40003f05070 */
        /* <DEDUP_REMOVED lines=22> */
[----:B-----5:R-:W1:Y:S02]  /*0d00*/  F2I.FTZ.U32.TRUNC.NTZ R11, R10 ;  /* 0x0000000a000b7305 */ /* 0x020e64000021f000 */
        /* <DEDUP_REMOVED lines=43> */
[----:B------:R-:W-:Y:S01]  /*0fc0*/  ISETP.GE.AND P0, PT, R2, RZ, PT ;  /* 0x000000ff0200720c */ /* 0x000fe20003f06270 */
[----:B------:R-:W-:-:S06]  /*0fd0*/  IMAD R2, R5, c[0x0][0x198], RZ ;  /* 0x0000660005027a24 */ /* 0x000fcc00078e02ff */
        /* <DEDUP_REMOVED lines=8> */
[C---:B------:R-:W-:Y:S02]  /*1060*/  IMAD R7, R0.reuse, c[0x0][0x184], R7 ;  /* 0x0000610000077a24 */ /* 0x040fe400078e0207 */
[----:B------:R-:W-:-:S03]  /*1070*/  IMAD.WIDE.U32 R12, R0, c[0x0][0x188], RZ ;  /* 0x00006200000c7a25 */ /* 0x000fc600078e00ff */
[----:B------:R-:W-:Y:S01]  /*1080*/  IADD3 R11, R11, R7, RZ ;  /* 0x000000070b0b7210 */ /* 0x000fe20007ffe0ff */
[C---:B------:R-:W-:Y:S01]  /*1090*/  IMAD R7, R17.reuse, c[0x0][0x19c], R2 ;  /* 0x0000670011077a24 */ /* 0x040fe200078e0202 */
[----:B------:R-:W-:Y:S01]  /*10a0*/  SHF.R.S32.HI R2, RZ, 0x1f, R4 ;  /* 0x0000001fff027819 */ /* 0x000fe20000011404 */
[----:B------:R-:W-:Y:S01]  /*10b0*/  IMAD R21, R0, c[0x0][0x18c], R21 ;  /* 0x0000630000157a24 */ /* 0x000fe200078e0215 */
[----:B------:R-:W-:Y:S01]  /*10c0*/  MOV R0, R12 ;  /* 0x0000000c00007202 */ /* 0x000fe20000000f00 */
[----:B------:R-:W-:-:S04]  /*10d0*/  IMAD.WIDE.U32 R10, R17, c[0x0][0x198], R10 ;  /* 0x00006600110a7a25 */ /* 0x000fc800078e000a */
[----:B------:R-:W-:Y:S02]  /*10e0*/  IMAD.IADD R11, R11, 0x1, R7 ;  /* 0x000000010b0b7824 */ /* 0x000fe400078e0207 */
[----:B------:R-:W-:Y:S02]  /*10f0*/  IMAD R7, R2, c[0x0][0x1b0], RZ ;  /* 0x00006c0002077a24 */ /* 0x000fe400078e02ff */
[----:B------:R-:W-:-:S04]  /*1100*/  IMAD.WIDE.U32 R144, R4, c[0x0][0x1b0], R10 ;  /* 0x00006c0004907a25 */ /* 0x000fc800078e000a */
[----:B------:R-:W-:Y:S02]  /*1110*/  IMAD R7, R4, c[0x0][0x1b4], R7 ;  /* 0x00006d0004077a24 */ /* 0x000fe400078e0207 */
[----:B------:R-:W-:-:S03]  /*1120*/  IMAD.IADD R21, R13, 0x1, R21 ;  /* 0x000000010d157824 */ /* 0x000fc600078e0215 */
[----:B------:R-:W-:Y:S01]  /*1130*/  IADD3 R7, R145, R7, RZ ;  /* 0x0000000791077210 */ /* 0x000fe20007ffe0ff */
[----:B------:R-:W-:Y:S05]  /*1140*/  BRA `(.L_x_2246) ;  /* 0x0000045000007947 */ /* 0x000fea0003800000 */
.L_x_2245:
        /* <DEDUP_REMOVED lines=16> */
.L_x_2247:
[----:B------:R-:W-:Y:S01]  /*1250*/  IABS R4, c[0x0][0x1c8] ;  /* 0x0000720000047a13 */ /* 0x000fe20000000000 */
[----:B------:R-:W-:Y:S01]  /*1260*/  @P4 IMAD.IADD R21, R8, 0x1, R21 ;  /* 0x0000000108154824 */ /* 0x000fe200078e0215 */
[----:B------:R-:W-:Y:S02]  /*1270*/  LEA R110, R134, 0xffffffc0, 0x6 ;  /* 0xffffffc0866e7811 */ /* 0x000fe400078e30ff */
[----:B------:R-:W1:Y:S03]  /*1280*/  I2F.RP R5, R4 ;  /* 0x0000000400057306 */ /* 0x000e660000209400 */
[----:B------:R-:W-:-:S05]  /*1290*/  IMAD.MOV.U32 R17, RZ, RZ, R110 ;  /* 0x000000ffff117224 */ /* 0x000fca00078e006e */
[----:B-1----:R-:W1:Y:S02]  /*12a0*/  MUFU.RCP R14, R5 ;  /* 0x00000005000e7308 */ /* 0x002e640000001000 */
[----:B-1----:R-:W-:-:S06]  /*12b0*/  IADD3 R14, R14, 0xffffffe, RZ ;  /* 0x0ffffffe0e0e7810 */ /* 0x002fcc0007ffe0ff */
[----:B------:R-:W1:Y:S02]  /*12c0*/  F2I.FTZ.U32.TRUNC.NTZ R15, R14 ;  /* 0x0000000e000f7305 */ /* 0x000e64000021f000 */
[----:B-1----:R-:W-:Y:S02]  /*12d0*/  IMAD.MOV R0, RZ, RZ, -R15 ;  /* 0x000000ffff007224 */ /* 0x002fe400078e0a0f */
[----:B------:R-:W-:Y:S02]  /*12e0*/  IMAD.MOV.U32 R14, RZ, RZ, RZ ;  /* 0x000000ffff0e7224 */ /* 0x000fe400078e00ff */
[----:B------:R-:W-:Y:S01]  /*12f0*/  IMAD R2, R0, R4, RZ ;  /* 0x0000000400027224 */ /* 0x000fe200078e02ff */
[----:B------:R-:W-:-:S03]  /*1300*/  IABS R0, R148 ;  /* 0x0000009400007213 */ /* 0x000fc60000000000 */
[----:B------:R-:W-:Y:S01]  /*1310*/  IMAD.HI.U32 R15, R15, R2, R14 ;  /* 0x000000020f0f7227 */ /* 0x000fe200078e000e */
[----:B------:R-:W-:-:S05]  /*1320*/  MOV R2, R0 ;  /* 0x0000000000027202 */ /* 0x000fca0000000f00 */
[----:B------:R-:W-:-:S04]  /*1330*/  IMAD.HI.U32 R0, R15, R2, RZ ;  /* 0x000000020f007227 */ /* 0x000fc800078e00ff */
[----:B------:R-:W-:Y:S02]  /*1340*/  IMAD.MOV R5, RZ, RZ, -R0 ;  /* 0x000000ffff057224 */ /* 0x000fe400078e0a00 */
[----:B------:R-:W-:-:S04]  /*1350*/  IMAD.WIDE.U32 R14, R110, c[0x0][0x198], R12 ;  /* 0x000066006e0e7a25 */ /* 0x000fc800078e000c */
[----:B------:R-:W-:Y:S01]  /*1360*/  IMAD R5, R4, R5, R2 ;  /* 0x0000000504057224 */ /* 0x000fe200078e0202 */
[----:B------:R-:W-:Y:S01]  /*1370*/  LOP3.LUT R2, R148, c[0x0][0x1c8], RZ, 0x3c, !PT ;  /* 0x0000720094027a12 */ /* 0x000fe200078e3cff */
[----:B------:R-:W-:-:S03]  /*1380*/  @P4 IMAD.WIDE.U32 R12, R21, c[0x0][0x1a0], RZ ;  /* 0x00006800150c4a25 */ /* 0x000fc600078e00ff */
[----:B------:R-:W-:Y:S01]  /*1390*/  ISETP.GT.U32.AND P0, PT, R4, R5, PT ;  /* 0x000000050400720c */ /* 0x000fe20003f04070 */
[----:B------:R-:W-:Y:S01]  /*13a0*/  @P4 IMAD R21, R21, c[0x0][0x1a4], R13 ;  /* 0x0000690015154a24 */ /* 0x000fe200078e020d */
[----:B------:R-:W-:-:S11]  /*13b0*/  ISETP.GE.AND P1, PT, R2, RZ, PT ;  /* 0x000000ff0200720c */ /* 0x000fd60003f26270 */
[-C--:B------:R-:W-:Y:S02]  /*13c0*/  @!P0 IADD3 R5, R5, -R4.reuse, RZ ;  /* 0x8000000405058210 */ /* 0x080fe40007ffe0ff */
[----:B------:R-:W-:Y:S02]  /*13d0*/  @!P0 IADD3 R0, R0, 0x1, RZ ;  /* 0x0000000100008810 */ /* 0x000fe40007ffe0ff */
[----:B------:R-:W-:Y:S02]  /*13e0*/  ISETP.GE.U32.AND P2, PT, R5, R4, PT ;  /* 0x000000040500720c */ /* 0x000fe40003f46070 */
[----:B------:R-:W-:Y:S02]  /*13f0*/  ISETP.NE.AND P0, PT, RZ, c[0x0][0x1c8], PT ;  /* 0x00007200ff007a0c */ /* 0x000fe40003f05270 */
[----:B------:R-:W-:-:S05]  /*1400*/  SHF.R.S32.HI R5, RZ, 0x1f, R110 ;  /* 0x0000001fff057819 */ /* 0x000fca000001146e */
[----:B------:R-:W-:-:S04]  /*1410*/  IMAD R7, R5, c[0x0][0x198], RZ ;  /* 0x0000660005077a24 */ /* 0x000fc800078e02ff */
[----:B------:R-:W-:-:S05]  /*1420*/  @P2 IADD3 R0, R0, 0x1, RZ ;  /* 0x0000000100002810 */ /* 0x000fca0007ffe0ff */
[----:B------:R-:W-:Y:S02]  /*1430*/  IMAD.MOV.U32 R4, RZ, RZ, R0 ;  /* 0x000000ffff047224 */ /* 0x000fe400078e0000 */
[----:B------:R-:W-:-:S03]  /*1440*/  IMAD R0, R110, c[0x0][0x19c], R7 ;  /* 0x000067006e007a24 */ /* 0x000fc600078e0207 */
[----:B------:R-:W-:Y:S02]  /*1450*/  @!P1 IADD3 R4, -R4, RZ, RZ ;  /* 0x000000ff04049210 */ /* 0x000fe40007ffe1ff */
[----:B------:R-:W-:Y:S02]  /*1460*/  @!P0 LOP3.LUT R4, RZ, c[0x0][0x1c8], RZ, 0x33, !PT ;  /* 0x00007200ff048a12 */ /* 0x000fe400078e33ff */
[----:B------:R-:W-:Y:S01]  /*1470*/  IADD3 R15, R15, R0, RZ ;  /* 0x000000000f0f7210 */ /* 0x000fe20007ffe0ff */
[----:B------:R-:W-:Y:S01]  /*1480*/  @P4 IMAD.MOV.U32 R0, RZ, RZ, R12 ;  /* 0x000000ffff004224 */ /* 0x000fe200078e000c */
[----:B------:R-:W-:-:S03]  /*1490*/  SHF.R.S32.HI R2, RZ, 0x1f, R4 ;  /* 0x0000001fff027819 */ /* 0x000fc60000011404 */
        /* <DEDUP_REMOVED lines=16> */
.L_x_2246:
[----:B-----5:R1:W5:Y:S01]  /*15a0*/  @P5 LDG.E R11, [R150.64] ;  /* 0x00000006960b5981 */ /* 0x020362000c1e1900 */
[----:B------:R-:W-:Y:S01]  /*15b0*/  SHF.R.S32.HI R59, RZ, 0x1f, R58 ;  /* 0x0000001fff3b7819 */ /* 0x000fe2000001143a */
[----:B------:R-:W-:Y:S01]  /*15c0*/  IMAD.MOV.U32 R10, RZ, RZ, 0x2 ;  /* 0x00000002ff0a7424 */ /* 0x000fe200078e00ff */
[----:B------:R-:W-:Y:S01]  /*15d0*/  ISETP.NE.AND P0, PT, R200, -0x1, PT ;  /* 0xffffffffc800780c */ /* 0x000fe20003f05270 */
[----:B------:R-:W-:Y:S01]  /*15e0*/  IMAD.MOV.U32 R139, RZ, RZ, c[0x0][0x230] ;  /* 0x00008c00ff8b7624 */ /* 0x000fe200078e00ff */
[-C--:B------:R-:W-:Y:S01]  /*15f0*/  LEA.HI R61, R59, R58.reuse, RZ, 0x3 ;  /* 0x0000003a3b3d7211 */ /* 0x080fe200078f18ff */
[----:B------:R-:W-:Y:S01]  /*1600*/  IMAD.MOV.U32 R18, RZ, RZ, RZ ;  /* 0x000000ffff127224 */ /* 0x000fe200078e00ff */
[----:B------:R-:W-:Y:S01]  /*1610*/  MOV R19, c[0x0][0x230] ;  /* 0x00008c0000137a02 */ /* 0x000fe20000000f00 */
[----:B------:R-:W-:Y:S01]  /*1620*/  IMAD.MOV.U32 R75, RZ, RZ, 0x20 ;  /* 0x00000020ff4b7424 */ /* 0x000fe200078e00ff */
[----:B------:R-:W-:Y:S01]  /*1630*/  SHF.R.S32.HI R146, RZ, 0x3, R61 ;  /* 0x00000003ff927819 */ /* 0x000fe2000001143d */
[----:B------:R-:W-:Y:S01]  /*1640*/  IMAD.MOV.U32 R154, RZ, RZ, c[0x0][0x198] ;  /* 0x00006600ff9a7624 */ /* 0x000fe200078e00ff */
[----:B------:R-:W-:Y:S01]  /*1650*/  LOP3.LUT R61, R61, 0xfffffff8, RZ, 0xc0, !PT ;  /* 0xfffffff83d3d7812 */ /* 0x000fe200078ec0ff */
[----:B------:R-:W-:Y:S01]  /*1660*/  IMAD.HI.U32 R139, R10, R139, R18 ;  /* 0x0000008b0a8b7227 */ /* 0x000fe200078e0012 */
[----:B------:R-:W-:-:S02]  /*1670*/  LEA.HI R141, R59, R58, RZ, 0x4 ;  /* 0x0000003a3b8d7211 */ /* 0x000fc400078f20ff */
[----:B------:R-:W-:Y:S01]  /*1680*/  SHF.R.S32.HI R68, RZ, 0x1f, R69 ;  /* 0x0000001fff447819 */ /* 0x000fe20000011445 */
[----:B------:R-:W-:Y:S01]  /*1690*/  @!P0 IMAD R8, R6, c[0x0][0x178], RZ ;  /* 0x00005e0006088a24 */ /* 0x000fe200078e02ff */
[----:B------:R-:W-:Y:S01]  /*16a0*/  SHF.R.S32.HI R147, RZ, 0x1f, R146 ;  /* 0x0000001fff937819 */ /* 0x000fe20000011492 */
[----:B------:R-:W-:Y:S01]  /*16b0*/  IMAD.SHL.U32 R19, R146, 0x40, RZ ;  /* 0x0000004092137824 */ /* 0x000fe200078e00ff */
[----:B------:R-:W-:Y:S01]  /*16c0*/  LEA.HI R68, R68, R69, RZ, 0x6 ;  /* 0x0000004544447211 */ /* 0x000fe200078f30ff */
[----:B------:R-:W-:Y:S01]  /*16d0*/  IMAD.IADD R61, R58, 0x1, -R61 ;  /* 0x000000013a3d7824 */ /* 0x000fe200078e0a3d */
[----:B------:R-:W-:Y:S01]  /*16e0*/  SHF.R.S32.HI R135, RZ, 0x1, R139 ;  /* 0x00000001ff877819 */ /* 0x000fe2000001148b */
[----:B------:R-:W-:Y:S01]  /*16f0*/  @P0 IMAD.WIDE.U32 R22, R200, c[0x0][0x190], RZ ;  /* 0x00006400c8160a25 */ /* 0x000fe200078e00ff */
[----:B------:R-:W-:Y:S02]  /*1700*/  LOP3.LUT R19, R19, 0x1c0, RZ, 0xc0, !PT ;  /* 0x000001c013137812 */ /* 0x000fe400078ec0ff */
[----:B------:R-:W-:Y:S01]  /*1710*/  SHF.L.U32 R18, R61, 0x3, RZ ;  /* 0x000000033d127819 */ /* 0x000fe200000006ff */
[----:B------:R-:W-:Y:S01]  /*1720*/  @!P0 IMAD.WIDE.U32 R14, R9, c[0x0][0x178], RZ ;  /* 0x00005e00090e8a25 */ /* 0x000fe200078e00ff */
[----:B------:R-:W-:-:S02]  /*1730*/  SHF.R.U32.HI R142, RZ, 0x3, R19 ;  /* 0x00000003ff8e7819 */ /* 0x000fc40000011613 */
[----:B------:R-:W-:Y:S01]  /*1740*/  SHF.R.S32.HI R68, RZ, 0x6, R68 ;  /* 0x00000006ff447819 */ /* 0x000fe20000011444 */
[----:B------:R-:W-:Y:S01]  /*1750*/  @!P0 IMAD R8, R9, c[0x0][0x17c], R8 ;  /* 0x00005f0009088a24 */ /* 0x000fe200078e0208 */
[----:B------:R-:W-:Y:S01]  /*1760*/  MOV R45, 0x10 ;  /* 0x00000010002d7802 */ /* 0x000fe20000000f00 */
[----:B------:R-:W-:Y:S01]  /*1770*/  @P0 IMAD R13, R200, c[0x0][0x194], R23 ;  /* 0x00006500c80d0a24 */ /* 0x000fe200078e0217 */
[----:B------:R-:W-:Y:S01]  /*1780*/  LEA.HI R23, R59, R58, RZ, 0x6 ;  /* 0x0000003a3b177211 */ /* 0x000fe200078f30ff */
[----:B------:R-:W-:Y:S01]  /*1790*/  @!P0 IMAD.IADD R13, R15, 0x1, R8 ;  /* 0x000000010f0d8824 */ /* 0x000fe200078e0208 */
[----:B------:R-:W-:Y:S01]  /*17a0*/  LOP3.LUT R15, R19, 0x38, R18, 0xf8, !PT ;  /* 0x00000038130f7812 */ /* 0x000fe200078ef812 */
[----:B------:R-:W-:Y:S01]  /*17b0*/  @!P0 IMAD.MOV.U32 R22, RZ, RZ, R14 ;  /* 0x000000ffff168224 */ /* 0x000fe200078e000e */
[----:B------:R-:W-:Y:S01]  /*17c0*/  SHF.R.S32.HI R19, RZ, 0x1f, R18 ;  /* 0x0000001fff137819 */ /* 0x000fe20000011412 */
[----:B------:R-:W-:Y:S01]  /*17d0*/  IMAD.SHL.U32 R23, R23, 0x8, RZ ;  /* 0x0000000817177824 */ /* 0x000fe200078e00ff */
[----:B------:R-:W-:Y:S01]  /*17e0*/  LOP3.LUT R142, R15, R142, RZ, 0x3c, !PT ;  /* 0x0000008e0f8e7212 */ /* 0x000fe200078e3cff */
[----:B------:R-:W-:Y:S01]  /*17f0*/  IMAD.WIDE R24, R25, 0x40, R146 ;  /* 0x0000004019187825 */ /* 0x000fe200078e0292 */
[----:B------:R-:W-:-:S02]  /*1800*/  LOP3.LUT R15, R141, 0xfffffff0, RZ, 0xc0, !PT ;  /* 0xfffffff08d0f7812 */ /* 0x000fc400078ec0ff */
[----:B------:R-:W-:Y:S01]  /*1810*/  IADD3 R22, P1, R18, R22, RZ ;  /* 0x0000001612167210 */ /* 0x000fe20007f3e0ff */
[----:B------:R-:W-:Y:S01]  /*1820*/  IMAD.SHL.U32 R131, R61, 0x4, RZ ;  /* 0x000000043d837824 */ /* 0x000fe200078e00ff */
[----:B------:R-:W-:Y:S01]  /*1830*/  LOP3.LUT R142, R142, 0xfffffe00, R23, 0xf8, !PT ;  /* 0xfffffe008e8e7812 */ /* 0x000fe200078ef817 */
[----:B------:R-:W-:Y:S01]  /*1840*/  IMAD.IADD R140, R58, 0x1, -R15 ;  /* 0x000000013a8c7824 */ /* 0x000fe200078e0a0f */
[----:B------:R-:W-:Y:S01]  /*1850*/  IADD3.X R23, R19, R13, RZ, P1, !PT ;  /* 0x0000000d13177210 */ /* 0x000fe20000ffe4ff */
[----:B------:R-:W-:Y:S01]  /*1860*/  IMAD R15, R2, c[0x0][0x1b8], RZ ;  /* 0x00006e00020f7a24 */ /* 0x000fe200078e02ff */
[----:B------:R-:W-:Y:S01]  /*1870*/  IADD3 R20, P0, R18, R0, RZ ;  /* 0x0000000012147210 */ /* 0x000fe20007f1e0ff */
[----:B------:R-:W-:Y:S01]  /*1880*/  IMAD R0, R25, c[0x0][0x190], RZ ;  /* 0x0000640019007a24 */ /* 0x000fe200078e02ff */
[----:B------:R-:W-:Y:S01]  /*1890*/  SHF.R.S32.HI R13, RZ, 0x1f, R140 ;  /* 0x0000001fff0d7819 */ /* 0x000fe2000001148c */
[----:B------:R-:W-:Y:S01]  /*18a0*/  IMAD R15, R4, c[0x0][0x1bc], R15 ;  /* 0x00006f00040f7a24 */ /* 0x000fe200078e020f */
[----:B------:R-:W-:Y:S01]  /*18b0*/  IMNMX R68, RZ, R68, !PT ;  /* 0x00000044ff447217 */ /* 0x000fe20007800200 */
[----:B------:R-:W-:Y:S01]  /*18c0*/  IMAD.X R21, R19, 0x1, R21, P0 ;  /* 0x0000000113157824 */ /* 0x000fe200000e0615 */
[----:B------:R-:W-:Y:S01]  /*18d0*/  LEA.HI R64, R13, R140, RZ, 0x3 ;  /* 0x0000008c0d407211 */ /* 0x000fe200078f18ff */
[----:B------:R-:W-:Y:S01]  /*18e0*/  IMAD R0, R24, c[0x0][0x194], R0 ;  /* 0x0000650018007a24 */ /* 0x000fe200078e0200 */
[----:B------:R-:W-:Y:S01]  /*18f0*/  IADD3 R136, P0, R146, R17, RZ ;  /* 0x0000001192887210 */ /* 0x000fe20007f1e0ff */
[----:B------:R-:W-:Y:S01]  /*1900*/  IMAD.WIDE.U32 R20, R4, c[0x0][0x1b8], R20 ;  /* 0x00006e0004147a25 */ /* 0x000fe200078e0014 */
[----:B------:R-:W-:-:S02]  /*1910*/  LOP3.LUT R13, R64, 0xfffffff8, RZ, 0xc0, !PT ;  /* 0xfffffff8400d7812 */ /* 0x000fc400078ec0ff */
[----:B------:R-:W-:Y:S01]  /*1920*/  IADD3.X R5, R147, R5, RZ, P0, !PT ;  /* 0x0000000593057210 */ /* 0x000fe200007fe4ff */
[----:B------:R-:W-:Y:S01]  /*1930*/  IMAD.WIDE.U32 R22, R24, c[0x0][0x190], R22 ;  /* 0x0000640018167a25 */ /* 0x000fe200078e0016 */
[----:B------:R-:W-:Y:S02]  /*1940*/  IADD3 R144, P0, R18, R144, RZ ;  /* 0x0000009012907210 */ /* 0x000fe40007f1e0ff */
[----:B------:R-:W-:Y:S01]  /*1950*/  SHF.R.S32.HI R8, RZ, 0x1f, R148 ;  /* 0x0000001fff087819 */ /* 0x000fe20000011494 */
[----:B------:R-:W-:Y:S01]  /*1960*/  IMAD.IADD R140, R140, 0x1, -R13 ;  /* 0x000000018c8c7824 */ /* 0x000fe200078e0a0d */
[----:B------:R-:W-:Y:S01]  /*1970*/  LEA.HI R59, R59, R58, RZ, 0x5 ;  /* 0x0000003a3b3b7211 */ /* 0x000fe200078f28ff */
[----:B------:R-:W-:Y:S01]  /*1980*/  IMAD.X R145, R19, 0x1, R7, P0 ;  /* 0x0000000113917824 */ /* 0x000fe200000e0607 */
[----:B------:R-:W-:Y:S01]  /*1990*/  SHF.L.U64.HI R57, R154, R3, c[0x0][0x19c] ;  /* 0x000067009a397619 */ /* 0x000fe20000010203 */
[----:B------:R-:W-:Y:S01]  /*19a0*/  IMAD R5, R5, c[0x0][0x1a0], RZ ;  /* 0x0000680005057a24 */ /* 0x000fe200078e02ff */
[----:B------:R-:W-:Y:S01]  /*19b0*/  R2P PR, R140, 0x6 ;  /* 0x000000068c007804 */ /* 0x000fe20000000000 */
[----:B------:R-:W-:Y:S01]  /*19c0*/  IMAD.IADD R21, R21, 0x1, R15 ;  /* 0x0000000115157824 */ /* 0x000fe200078e020f */
[----:B------:R-:W-:Y:S01]  /*19d0*/  ISETP.GT.AND P0, PT, R134, R68, PT ;  /* 0x000000448600720c */ /* 0x000fe20003f04270 */
[----:B------:R-:W-:Y:S01]  /*19e0*/  IMAD R143, R8, c[0x0][0x1a8], RZ ;  /* 0x00006a00088f7a24 */ /* 0x000fe200078e02ff */
[----:B------:R-:W-:Y:S01]  /*19f0*/  SHF.R.S32.HI R59, RZ, 0x5, R59 ;  /* 0x00000005ff3b7819 */ /* 0x000fe2000001143b */
[----:B------:R-:W-:Y:S01]  /*1a00*/  IMAD R133, R136, c[0x0][0x1a4], R5 ;  /* 0x0000690088857a24 */ /* 0x000fe200078e0205 */
[----:B------:R-:W-:Y:S01]  /*1a10*/  SHF.L.U32 R138, R135, 0x4, RZ ;  /* 0x00000004878a7819 */ /* 0x000fe200000006ff */
[----:B------:R-:W-:Y:S01]  /*1a20*/  IMAD R132, R146, R135, R131 ;  /* 0x0000008792847224 */ /* 0x000fe200078e0283 */
[----:B------:R-:W-:Y:S01]  /*1a30*/  SEL R45, R45, 0xfffffff0, !P1 ;  /* 0xfffffff02d2d7807 */ /* 0x000fe20004800000 */
[----:B------:R-:W-:Y:S01]  /*1a40*/  IMAD.IADD R23, R23, 0x1, R0 ;  /* 0x0000000117177824 */ /* 0x000fe200078e0200 */
[----:B------:R-:W-:Y:S01]  /*1a50*/  MOV R0, c[0x0][0x1a0] ;  /* 0x0000680000007a02 */ /* 0x000fe20000000f00 */
[----:B------:R-:W-:Y:S01]  /*1a60*/  IMAD R5, R147, c[0x0][0x198], RZ ;  /* 0x0000660093057a24 */ /* 0x000fe200078e02ff */
[----:B------:R-:W-:Y:S01]  /*1a70*/  SHF.R.S32.HI R122, RZ, 0x1f, R132 ;  /* 0x0000001fff7a7819 */ /* 0x000fe20000011484 */
[----:B------:R-:W-:Y:S01]  /*1a80*/  IMAD R143, R148, c[0x0][0x1ac], R143 ;  /* 0x00006b00948f7a24 */ /* 0x000fe200078e028f */
[----:B------:R-:W-:Y:S01]  /*1a90*/  SHF.L.U64.HI R62, R0, R3, c[0x0][0x1a4] ;  /* 0x00006900003e7619 */ /* 0x000fe20000010203 */
[----:B------:R-:W-:Y:S01]  /*1aa0*/  IMAD.WIDE.U32 R136, R136, c[0x0][0x1a0], R20 ;  /* 0x0000680088887a25 */ /* 0x000fe200078e0014 */
[----:B------:R-:W-:-:S03]  /*1ab0*/  SEL R43, R75, 0xffffffe0, !P2 ;  /* 0xffffffe04b2b7807 */ /* 0x000fc60005000000 */
[----:B------:R-:W-:Y:S01]  /*1ac0*/  IMAD.IADD R131, R131, 0x1, R132 ;  /* 0x0000000183837824 */ /* 0x000fe200078e0284 */
[----:B------:R-:W-:Y:S01]  /*1ad0*/  IADD3 R133, R137, R133, RZ ;  /* 0x0000008589857210 */ /* 0x000fe20007ffe0ff */
[----:B------:R-:W-:-:S03]  /*1ae0*/  IMAD.WIDE.U32 R148, R148, c[0x0][0x1a8], R22 ;  /* 0x00006a0094947a25 */ /* 0x000fc600078e0016 */
[----:B------:R-:W-:Y:S01]  /*1af0*/  SHF.R.S32.HI R121, RZ, 0x1f, R131 ;  /* 0x0000001fff797819 */ /* 0x000fe20000011483 */
[C---:B------:R-:W-:Y:S02]  /*1b00*/  IMAD R5, R146.reuse, c[0x0][0x19c], R5 ;  /* 0x0000670092057a24 */ /* 0x040fe400078e0205 */
[----:B------:R-:W-:-:S04]  /*1b10*/  IMAD.WIDE.U32 R144, R146, c[0x0][0x198], R144 ;  /* 0x0000660092907a25 */ /* 0x000fc800078e0090 */
[----:B------:R-:W-:Y:S02]  /*1b20*/  IMAD.SHL.U32 R54, R154, 0x10, RZ ;  /* 0x000000109a367824 */ /* 0x000fe400078e00ff */
[----:B------:R-:W-:Y:S02]  /*1b30*/  IMAD.SHL.U32 R63, R0, 0x10, RZ ;  /* 0x00000010003f7824 */ /* 0x000fe400078e00ff */
[----:B------:R-:W-:Y:S02]  /*1b40*/  IMAD.IADD R52, R145, 0x1, R5 ;  /* 0x0000000191347824 */ /* 0x000fe400078e0205 */
[----:B------:R-:W-:Y:S01]  /*1b50*/  IMAD.IADD R143, R149, 0x1, R143 ;  /* 0x00000001958f7824 */ /* 0x000fe200078e028f */
[----:B------:R-:W-:Y:S01]  /*1b60*/  @!P5 MOV R11, RZ ;  /* 0x000000ff000bd202 */ /* 0x000fe20000000f00 */
        /* <DEDUP_REMOVED lines=8> */
[----:B------:R-:W-:Y:S01]  /*1bf0*/  IADD3 R83, P5, R54, R54, RZ ;  /* 0x0000003636537210 */ /* 0x000fe20007fbe0ff */
[----:B------:R-:W-:Y:S01]  /*1c00*/  UMOV UR8, 0x60 ;  /* 0x0000006000087882 */ /* 0x000fe20000000000 */
[----:B------:R-:W-:Y:S01]  /*1c10*/  IADD3.X R5, R5, R147, ~R10, P1, P0 ;  /* 0x0000009305057210 */ /* 0x000fe20000fe0c0a */
[----:B------:R-:W-:Y:S01]  /*1c20*/  IMAD.WIDE.U32 R12, R9, c[0x0][0x278], R18 ;  /* 0x00009e00090c7a25 */ /* 0x000fe200078e0012 */
[C---:B------:R-:W-:Y:S01]  /*1c30*/  IADD3 R79, P4, R83.reuse, 0x40, RZ ;  /* 0x00000040534f7810 */ /* 0x040fe20007f9e0ff */
[----:B------:R-:W-:Y:S01]  /*1c40*/  ULDC.64 UR4, c[0x0][0x1a0] ;  /* 0x0000680000047ab9 */ /* 0x000fe20000000a00 */
[----:B------:R-:W-:Y:S01]  /*1c50*/  IADD3 R83, P2, R83, 0x80, RZ ;  /* 0x0000008053537810 */ /* 0x000fe20007f5e0ff */
[----:B------:R-:W-:Y:S01]  /*1c60*/  IMAD R6, R9, c[0x0][0x27c], R6 ;  /* 0x00009f0009067a24 */ /* 0x000fe200078e0206 */
[C---:B------:R-:W-:Y:S01]  /*1c70*/  IADD3 R129, R138.reuse, 0x40, RZ ;  /* 0x000000408a817810 */ /* 0x040fe20007ffe0ff */
[----:B------:R-:W-:Y:S01]  /*1c80*/  IMAD.IADD R15, R15, 0x1, R7 ;  /* 0x000000010f0f7824 */ /* 0x000fe200078e0207 */
[C---:B------:R-:W-:Y:S01]  /*1c90*/  IADD3 R127, R138.reuse, 0x80, RZ ;  /* 0x000000808a7f7810 */ /* 0x040fe20007ffe0ff */
[C---:B------:R-:W-:Y:S01]  /*1ca0*/  IMAD R7, R5.reuse, c[0x0][0x290], RZ ;  /* 0x0000a40005077a24 */ /* 0x040fe200078e02ff */
[----:B------:R-:W-:Y:S01]  /*1cb0*/  UIMAD UR9, UR8, UR5, URZ ;  /* 0x00000005080972a4 */ /* 0x000fe2000f8e023f */
[----:B------:R-:W-:Y:S01]  /*1cc0*/  IMAD R5, R5, c[0x0][0x288], RZ ;  /* 0x0000a20005057a24 */ /* 0x000fe200078e02ff */
[----:B------:R-:W-:Y:S01]  /*1cd0*/  IADD3 R125, R138, R127, RZ ;  /* 0x0000007f8a7d7210 */ /* 0x000fe20007ffe0ff */
[----:B------:R-:W-:Y:S01]  /*1ce0*/  IMAD.IADD R13, R13, 0x1, R6 ;  /* 0x000000010d0d7824 */ /* 0x000fe200078e0206 */
[----:B------:R-:W-:Y:S01]  /*1cf0*/  ULDC UR5, c[0x0][0x294] ;  /* 0x0000a50000057ab9 */ /* 0x000fe20000000800 */
[C---:B------:R-:W-:Y:S01]  /*1d00*/  IMAD R7, R8.reuse, c[0x0][0x294], R7 ;  /* 0x0000a50008077a24 */ /* 0x040fe200078e0207 */
[----:B------:R-:W-:Y:S01]  /*1d10*/  UIMAD UR5, UR8, UR5, URZ ;  /* 0x00000005080572a4 */ /* 0x000fe2000f8e023f */
[----:B------:R-:W-:Y:S01]  /*1d20*/  IMAD.WIDE.U32 R14, R8, c[0x0][0x290], R14 ;  /* 0x0000a400080e7a25 */ /* 0x000fe200078e000e */
[----:B------:R-:W-:Y:S01]  /*1d30*/  IADD3 R123, R138, R125, RZ ;  /* 0x0000007d8a7b7210 */ /* 0x000fe20007ffe0ff */
[----:B------:R-:W-:Y:S01]  /*1d40*/  UIMAD.WIDE.U32 UR10, UR8, UR4, URZ ;  /* 0x00000004080a72a5 */ /* 0x000fe2000f8e003f */
[----:B------:R-:W-:Y:S01]  /*1d50*/  IADD3 R67, R146, 0x10, RZ ;  /* 0x0000001092437810 */ /* 0x000fe20007ffe0ff */
[----:B------:R-:W-:Y:S01]  /*1d60*/  IMAD R5, R8, c[0x0][0x28c], R5 ;  /* 0x0000a30008057a24 */ /* 0x000fe200078e0205 */
[----:B------:R-:W-:Y:S01]  /*1d70*/  IADD3 R66, R146, 0x20, RZ ;  /* 0x0000002092427810 */ /* 0x000fe20007ffe0ff */
[----:B------:R-:W-:Y:S01]  /*1d80*/  IMAD.WIDE.U32 R8, R8, c[0x0][0x288], R12 ;  /* 0x0000a20008087a25 */ /* 0x000fe200078e000c */
[----:B------:R-:W-:Y:S01]  /*1d90*/  IADD3 R65, R146, 0x30, RZ ;  /* 0x0000003092417810 */ /* 0x000fe20007ffe0ff */
[----:B------:R-:W-:Y:S01]  /*1da0*/  ULDC UR4, c[0x0][0x230] ;  /* 0x00008c0000047ab9 */ /* 0x000fe20000000800 */
[----:B------:R-:W-:Y:S01]  /*1db0*/  SHF.R.S32.HI R120, RZ, 0x1f, R138 ;  /* 0x0000001fff787819 */ /* 0x000fe2000001148a */
[----:B------:R-:W-:Y:S01]  /*1dc0*/  IMAD.IADD R7, R15, 0x1, R7 ;  /* 0x000000010f077824 */ /* 0x000fe200078e0207 */
[C---:B------:R-:W-:Y:S01]  /*1dd0*/  IADD3 R15, R18.reuse, 0x40, RZ ;  /* 0x00000040120f7810 */ /* 0x040fe20007ffe0ff */
[----:B------:R-:W-:Y:S01]  /*1de0*/  IMAD.MOV.U32 R6, RZ, RZ, R14 ;  /* 0x000000ffff067224 */ /* 0x000fe200078e000e */
[----:B------:R-:W-:Y:S01]  /*1df0*/  IADD3 R14, R18, 0x80, RZ ;  /* 0x00000080120e7810 */ /* 0x000fe20007ffe0ff */
[C---:B------:R-:W-:Y:S01]  /*1e00*/  IMAD R105, R2.reuse, c[0x0][0x2a0], RZ ;  /* 0x0000a80002697a24 */ /* 0x040fe200078e02ff */
[----:B------:R-:W-:Y:S01]  /*1e10*/  SHF.R.S32.HI R118, RZ, 0x1f, R129 ;  /* 0x0000001fff767819 */ /* 0x000fe20000011481 */
[----:B------:R-:W-:Y:S01]  /*1e20*/  IMAD R107, R2, c[0x0][0x298], RZ ;  /* 0x0000a600026b7a24 */ /* 0x000fe200078e02ff */
[----:B------:R-:W-:Y:S01]  /*1e30*/  SHF.R.S32.HI R116, RZ, 0x1f, R127 ;  /* 0x0000001fff747819 */ /* 0x000fe2000001147f */
[----:B------:R-:W-:Y:S01]  /*1e40*/  IMAD.IADD R9, R9, 0x1, R5 ;  /* 0x0000000109097824 */ /* 0x000fe200078e0205 */
[----:B------:R-:W-:Y:S01]  /*1e50*/  SHF.R.S32.HI R114, RZ, 0x1f, R125 ;  /* 0x0000001fff727819 */ /* 0x000fe2000001147d */
[C---:B------:R-:W-:Y:S01]  /*1e60*/  IMAD R105, R4.reuse, c[0x0][0x2a4], R105 ;  /* 0x0000a90004697a24 */ /* 0x040fe200078e0269 */
[----:B------:R-:W-:Y:S01]  /*1e70*/  SHF.R.S32.HI R112, RZ, 0x1f, R123 ;  /* 0x0000001fff707819 */ /* 0x000fe2000001147b */
[C---:B------:R-:W-:Y:S01]  /*1e80*/  IMAD R107, R4.reuse, c[0x0][0x29c], R107 ;  /* 0x0000a700046b7a24 */ /* 0x040fe200078e026b */
[----:B------:R-:W-:Y:S01]  /*1e90*/  UIADD3 UR9, UR11, UR9, URZ ;  /* 0x000000090b097290 */ /* 0x000fe2000fffe03f */
[----:B------:R-:W-:Y:S01]  /*1ea0*/  IMAD.WIDE.U32 R6, R4, c[0x0][0x2a0], R6 ;  /* 0x0000a80004067a25 */ /* 0x000fe200078e0006 */
[----:B------:R-:W-:-:S03]  /*1eb0*/  ULDC.U8 UR8, c[0x0][0x313] ;  /* 0x0000c4c000087ab9 */ /* 0x000fc60000000000 */
[----:B------:R-:W-:Y:S01]  /*1ec0*/  IMAD.WIDE.U32 R4, R4, c[0x0][0x298], R8 ;  /* 0x0000a60004047a25 */ /* 0x000fe200078e0008 */
[----:B------:R-:W-:Y:S02]  /*1ed0*/  IADD3 R105, R7, R105, RZ ;  /* 0x0000006907697210 */ /* 0x000fe40007ffe0ff */
[----:B------:R-:W-:Y:S01]  /*1ee0*/  LEA R104, P1, R6, c[0x0][0x270], 0x1 ;  /* 0x00009c0006687a11 */ /* 0x000fe200078208ff */
[----:B------:R-:W-:Y:S01]  /*1ef0*/  IMAD.IADD R107, R5, 0x1, R107 ;  /* 0x00000001056b7824 */ /* 0x000fe200078e026b */
[----:B------:R-:W-:Y:S01]  /*1f00*/  LEA R106, P0, R4, c[0x0][0x268], 0x1 ;  /* 0x00009a00046a7a11 */ /* 0x000fe200078008ff */
[----:B-----5:R-:W-:Y:S01]  /*1f10*/  IMAD.IADD R110, R11, 0x1, R110 ;  /* 0x000000010b6e7824 */ /* 0x020fe200078e026e */
[----:B------:R-:W-:Y:S01]  /*1f20*/  LEA.HI.X R105, R6, c[0x0][0x274], R105, 0x1, P1 ;  /* 0x00009d0006697a11 */ /* 0x000fe200008f0c69 */
[----:B------:R-:W-:Y:S01]  /*1f30*/  IMAD.MOV.U32 R74, RZ, RZ, c[0x0][0x288] ;  /* 0x0000a200ff4a7624 */ /* 0x000fe200078e00ff */
[----:B------:R-:W-:Y:S01]  /*1f40*/  LEA.HI.X R107, R4, c[0x0][0x26c], R107, 0x1, P0 ;  /* 0x00009b00046b7a11 */ /* 0x000fe200000f0c6b */
[----:B------:R-:W-:Y:S01]  /*1f50*/  IMAD R110, R135, R110, RZ ;  /* 0x0000006e876e7224 */ /* 0x000fe200078e02ff */
[----:B------:R-:W-:Y:S01]  /*1f60*/  LEA R100, P1, R144, c[0x0][0x168], 0x1 ;  /* 0x00005a0090647a11 */ /* 0x000fe200078208ff */
[----:B------:R-:W-:Y:S01]  /*1f70*/  IMAD.MOV.U32 R152, RZ, RZ, c[0x0][0x290] ;  /* 0x0000a400ff987624 */ /* 0x000fe200078e00ff */
[----:B------:R-:W-:Y:S01]  /*1f80*/  LEA R102, P0, R136, c[0x0][0x170], 0x1 ;  /* 0x00005c0088667a11 */ /* 0x000fe200078008ff */
[----:B------:R-:W-:Y:S01]  /*1f90*/  IMAD.X R82, R57, 0x1, R57, P5 ;  /* 0x0000000139527824 */ /* 0x000fe200028e0639 */
[----:B------:R-:W-:Y:S01]  /*1fa0*/  LEA.HI.X R99, R144, c[0x0][0x16c], R52, 0x1, P1 ;  /* 0x00005b0090637a11 */ /* 0x000fe200008f0c34 */
[----:B------:R-:W-:Y:S01]  /*1fb0*/  IMAD.WIDE.U32 R96, R0, 0x20, RZ ;  /* 0x0000002000607825 */ /* 0x000fe200078e00ff */
[----:B------:R-:W-:-:S02]  /*1fc0*/  LEA.HI.X R103, R136, c[0x0][0x174], R133, 0x1, P0 ;  /* 0x00005d0088677a11 */ /* 0x000fc400000f0c85 */
[----:B------:R-:W-:Y:S01]  /*1fd0*/  SHF.R.S32.HI R111, RZ, 0x1f, R110 ;  /* 0x0000001fff6f7819 */ /* 0x000fe2000001146e */
[--C-:B------:R-:W-:Y:S01]  /*1fe0*/  IMAD.X R78, RZ, RZ, R82.reuse, P4 ;  /* 0x000000ffff4e7224 */ /* 0x100fe200020e0652 */
[-C--:B------:R-:W-:Y:S01]  /*1ff0*/  IADD3 R46, P1, R132, R110.reuse, RZ ;  /* 0x0000006e842e7210 */ /* 0x080fe20007f3e0ff */
[----:B------:R-:W-:Y:S01]  /*2000*/  IMAD.MOV.U32 R73, RZ, RZ, 0x5 ;  /* 0x00000005ff497424 */ /* 0x000fe200078e00ff */
[----:B------:R-:W-:Y:S01]  /*2010*/  IADD3 R110, P0, R131, R110, RZ ;  /* 0x0000006e836e7210 */ /* 0x000fe20007f1e0ff */
[----:B------:R-:W-:Y:S01]  /*2020*/  IMAD.X R82, RZ, RZ, R82, P2 ;  /* 0x000000ffff527224 */ /* 0x000fe200010e0652 */
[-C--:B------:R-:W-:Y:S01]  /*2030*/  SHF.L.U64.HI R71, R74, R3.reuse, c[0x0][0x28c] ;  /* 0x0000a3004a477619 */ /* 0x080fe20000010203 */
[----:B------:R-:W-:Y:S01]  /*2040*/  IMAD R2, R75, c[0x0][0x1a4], RZ ;  /* 0x000069004b027a24 */ /* 0x000fe200078e02ff */
[----:B------:R-:W-:Y:S01]  /*2050*/  SHF.L.U64.HI R92, R152, R3, c[0x0][0x294] ;  /* 0x0000a500985c7619 */ /* 0x000fe20000010203 */
[--C-:B------:R-:W-:Y:S01]  /*2060*/  IMAD.X R3, R122, 0x1, R111.reuse, P1 ;  /* 0x000000017a037824 */ /* 0x100fe200008e066f */
[----:B------:R-:W-:Y:S01]  /*2070*/  SHF.L.U32 R72, R74, 0x4, RZ ;  /* 0x000000044a487819 */ /* 0x000fe200000006ff */
[----:B------:R-:W-:Y:S01]  /*2080*/  IMAD.X R111, R121, 0x1, R111, P0 ;  /* 0x00000001796f7824 */ /* 0x000fe200000e066f */
[----:B------:R-:W-:Y:S01]  /*2090*/  IADD3 R87, P4, R54, R79, RZ ;  /* 0x0000004f36577210 */ /* 0x000fe20007f9e0ff */
[----:B------:R-:W-:Y:S01]  /*20a0*/  IMAD.IADD R126, R138, 0x1, R129 ;  /* 0x000000018a7e7824 */ /* 0x000fe200078e0281 */
[----:B------:R-:W-:Y:S01]  /*20b0*/  IADD3 R81, P5, R72, R72, RZ ;  /* 0x0000004848517210 */ /* 0x000fe20007fbe0ff */
[----:B------:R-:W-:Y:S01]  /*20c0*/  IMAD.SHL.U32 R95, R152, 0x20, RZ ;  /* 0x00000020985f7824 */ /* 0x000fe200078e00ff */
[C---:B------:R-:W-:Y:S01]  /*20d0*/  SHF.L.U64.HI R111, R110.reuse, 0x1, R111 ;  /* 0x000000016e6f7819 */ /* 0x040fe2000001026f */
[----:B------:R-:W-:Y:S01]  /*20e0*/  IMAD.SHL.U32 R110, R110, 0x2, RZ ;  /* 0x000000026e6e7824 */ /* 0x000fe200078e00ff */
[----:B------:R-:W-:Y:S01]  /*20f0*/  SHF.L.U64.HI R0, R46, 0x1, R3 ;  /* 0x000000012e007819 */ /* 0x000fe20000010203 */
[----:B------:R-:W-:Y:S01]  /*2100*/  IMAD.X R80, R71, 0x1, R71, P5 ;  /* 0x0000000147507824 */ /* 0x000fe200028e0647 */
[----:B------:R-:W-:Y:S01]  /*2110*/  IADD3 R77, P1, R81, 0x40, RZ ;  /* 0x00000040514d7810 */ /* 0x000fe20007f3e0ff */
[----:B------:R-:W-:Y:S01]  /*2120*/  IMAD.X R86, R57, 0x1, R78, P4 ;  /* 0x0000000139567824 */ /* 0x000fe200020e064e */
[----:B------:R-:W-:Y:S01]  /*2130*/  IADD3 R91, P2, R54, R83, RZ ;  /* 0x00000053365b7210 */ /* 0x000fe20007f5e0ff */
[----:B------:R-:W-:Y:S01]  /*2140*/  IMAD.SHL.U32 R46, R46, 0x2, RZ ;  /* 0x000000022e2e7824 */ /* 0x000fe200078e00ff */
[----:B------:R-:W-:Y:S01]  /*2150*/  IADD3 R81, P0, R81, 0x80, RZ ;  /* 0x0000008051517810 */ /* 0x000fe20007f1e0ff */
[----:B------:R-:W-:Y:S01]  /*2160*/  IMAD.SHL.U32 R93, R152, 0x10, RZ ;  /* 0x00000010985d7824 */ /* 0x000fe200078e00ff */
[----:B------:R-:W-:Y:S01]  /*2170*/  IADD3 R108, P4, R110, c[0x0][0x2b0], RZ ;  /* 0x0000ac006e6c7a10 */ /* 0x000fe20007f9e0ff */
[----:B------:R-:W-:Y:S01]  /*2180*/  IMAD.IADD R2, R97, 0x1, R2 ;  /* 0x0000000161027824 */ /* 0x000fe200078e0202 */
[C---:B------:R-:W-:Y:S01]  /*2190*/  SHF.L.U64.HI R94, R152.reuse, R73, c[0x0][0x294] ;  /* 0x0000a500985e7619 */ /* 0x040fe20000010249 */
[C---:B------:R-:W-:Y:S01]  /*21a0*/  IMAD.SHL.U32 R130, R135.reuse, 0x20, RZ ;  /* 0x0000002087827824 */ /* 0x040fe200078e00ff */
[----:B------:R-:W-:Y:S01]  /*21b0*/  IADD3.X R76, RZ, R80, RZ, P1, !PT ;  /* 0x00000050ff4c7210 */ /* 0x000fe20000ffe4ff */
[----:B------:R-:W-:Y:S01]  /*21c0*/  IMAD R128, R135, 0x30, RZ ;  /* 0x0000003087807824 */ /* 0x000fe200078e02ff */
[----:B------:R-:W-:Y:S01]  /*21d0*/  IADD3.X R109, R111, c[0x0][0x2b4], RZ, P4, !PT ;  /* 0x0000ad006f6d7a10 */ /* 0x000fe200027fe4ff */
[----:B------:R-:W-:Y:S01]  /*21e0*/  IMAD.WIDE.U32 R152, R152, 0x60, RZ ;  /* 0x0000006098987825 */ /* 0x000fe200078e00ff */
[----:B------:R-:W-:-:S02]  /*21f0*/  IADD3 R20, P1, R46, c[0x0][0x2b0], RZ ;  /* 0x0000ac002e147a10 */ /* 0x000fc40007f3e0ff */
[-C--:B------:R-:W-:Y:S01]  /*2200*/  IADD3 R85, P5, R77, R72.reuse, RZ ;  /* 0x000000484d557210 */ /* 0x080fe20007fbe0ff */
[----:B------:R-:W-:Y:S01]  /*2210*/  IMAD.IADD R124, R138, 0x1, R126 ;  /* 0x000000018a7c7824 */ /* 0x000fe200078e027e */
[----:B------:R-:W-:Y:S01]  /*2220*/  IADD3 R89, P4, R81, R72, RZ ;  /* 0x0000004851597210 */ /* 0x000fe20007f9e0ff */
[----:B------:R-:W-:Y:S01]  /*2230*/  IMAD.X R90, R57, 0x1, R82, P2 ;  /* 0x00000001395a7824 */ /* 0x000fe200010e0652 */
[----:B------:R-:W-:Y:S01]  /*2240*/  IADD3 R110, P2, R110, c[0x0][0x2a8], RZ ;  /* 0x0000aa006e6e7a10 */ /* 0x000fe20007f5e0ff */
[----:B------:R-:W-:Y:S01]  /*2250*/  IMAD.X R80, RZ, RZ, R80, P0 ;  /* 0x000000ffff507224 */ /* 0x000fe200000e0650 */
[----:B------:R-:W-:Y:S01]  /*2260*/  IADD3 R46, P0, R46, c[0x0][0x2a8], RZ ;  /* 0x0000aa002e2e7a10 */ /* 0x000fe20007f1e0ff */
[----:B------:R-:W-:Y:S01]  /*2270*/  IMAD R75, R75, c[0x0][0x19c], RZ ;  /* 0x000067004b4b7a24 */ /* 0x000fe200078e02ff */
[----:B------:R-:W-:Y:S01]  /*2280*/  SHF.L.U64.HI R73, R74, R73, c[0x0][0x28c] ;  /* 0x0000a3004a497619 */ /* 0x000fe20000010249 */
[----:B------:R-:W-:Y:S01]  /*2290*/  IMAD.WIDE.U32 R154, R154, 0x20, RZ ;  /* 0x000000209a9a7825 */ /* 0x000fe200078e00ff */
[----:B------:R-:W-:-:S02]  /*22a0*/  SHF.L.U64.HI R94, R95, 0x1, R94 ;  /* 0x000000015f5e7819 */ /* 0x000fc4000001025e */
[----:B------:R-:W-:Y:S01]  /*22b0*/  SHF.L.U64.HI R92, R93, 0x1, R92 ;  /* 0x000000015d5c7819 */ /* 0x000fe2000001025c */
[----:B------:R-:W-:Y:S01]  /*22c0*/  IMAD.MOV.U32 R70, RZ, RZ, c[0x0][0x290] ;  /* 0x0000a400ff467624 */ /* 0x000fe200078e00ff */
[----:B------:R-:W-:Y:S01]  /*22d0*/  SHF.R.S32.HI R119, RZ, 0x1f, R130 ;  /* 0x0000001fff777819 */ /* 0x000fe20000011482 */
[C---:B------:R-:W-:Y:S01]  /*22e0*/  IMAD.SHL.U32 R97, R96.reuse, 0x2, RZ ;  /* 0x0000000260617824 */ /* 0x040fe200078e00ff */
[----:B------:R-:W-:Y:S01]  /*22f0*/  SHF.L.U64.HI R96, R96, 0x1, R2 ;  /* 0x0000000160607819 */ /* 0x000fe20000010202 */
[----:B------:R-:W-:Y:S01]  /*2300*/  IMAD.MOV.U32 R13, RZ, RZ, R134 ;  /* 0x000000ffff0d7224 */ /* 0x000fe200078e0086 */
[----:B------:R-:W-:Y:S01]  /*2310*/  SHF.R.S32.HI R117, RZ, 0x1f, R128 ;  /* 0x0000001fff757819 */ /* 0x000fe20000011480 */
[----:B------:R-:W-:Y:S01]  /*2320*/  IMAD.SHL.U32 R74, R74, 0x20, RZ ;  /* 0x000000204a4a7824 */ /* 0x000fe200078e00ff */
[----:B------:R-:W-:Y:S01]  /*2330*/  SHF.R.S32.HI R115, RZ, 0x1f, R126 ;  /* 0x0000001fff737819 */ /* 0x000fe2000001147e */
[----:B------:R-:W-:Y:S01]  /*2340*/  IMAD.IADD R75, R155, 0x1, R75 ;  /* 0x000000019b4b7824 */ /* 0x000fe200078e024b */
[----:B------:R-:W-:Y:S01]  /*2350*/  IADD3 R98, R153, UR5, RZ ;  /* 0x0000000599627c10 */ /* 0x000fe2000fffe0ff */
[----:B------:R-:W-:Y:S01]  /*2360*/  IMAD.SHL.U32 R95, R95, 0x2, RZ ;  /* 0x000000025f5f7824 */ /* 0x000fe200078e00ff */
[----:B------:R-:W-:Y:S01]  /*2370*/  SHF.R.S32.HI R113, RZ, 0x1f, R124 ;  /* 0x0000001fff717819 */ /* 0x000fe2000001147c */
[----:B------:R-:W-:Y:S01]  /*2380*/  IMAD.SHL.U32 R93, R93, 0x2, RZ ;  /* 0x000000025d5d7824 */ /* 0x000fe200078e00ff */
[----:B------:R-:W-:Y:S01]  /*2390*/  IADD3.X R111, R111, c[0x0][0x2ac], RZ, P2, !PT ;  /* 0x0000ab006f6f7a10 */ /* 0x000fe200017fe4ff */
[--C-:B------:R-:W-:Y:S01]  /*23a0*/  IMAD.X R84, R76, 0x1, R71.reuse, P5 ;  /* 0x000000014c547824 */ /* 0x100fe200028e0647 */
[----:B------:R-:W-:Y:S01]  /*23b0*/  IADD3.X R21, R0, c[0x0][0x2b4], RZ, P1, !PT ;  /* 0x0000ad0000157a10 */ /* 0x000fe20000ffe4ff */
[----:B------:R-:W-:Y:S01]  /*23c0*/  IMAD.X R88, R80, 0x1, R71, P4 ;  /* 0x0000000150587824 */ /* 0x000fe200020e0647 */
[----:B------:R-:W-:Y:S01]  /*23d0*/  IADD3.X R47, R0, c[0x0][0x2ac], RZ, P0, !PT ;  /* 0x0000ab00002f7a10 */ /* 0x000fe200007fe4ff */
[----:B------:R-:W-:-:S02]  /*23e0*/  IMAD.U32 R70, R70, -0x40, RZ ;  /* 0xffffffc046467824 */ /* 0x000fc400078e00ff */
.L_x_2294:
[----:B------:R-:W-:Y:S01]  /*23f0*/  IMAD.SHL.U32 R17, R13, 0x40, RZ ;  /* 0x000000400d117824 */ /* 0x000fe200078e00ff */
[----:B------:R-:W-:Y:S04]  /*2400*/  ISETP.NE.AND P6, PT, RZ, UR4, PT ;  /* 0x00000004ff007c0c */ /* 0x000fe8000bfc5270 */
[----:B------:R-:W-:Y:S05]  /*2410*/  IADD3 R16, R17, -0x40, RZ ;  /* 0xffffffc011107810 */ /* 0x000fea0007ffe0ff */
[--C-:B------:R-:W-:Y:S02]  /*2420*/  IMAD.IADD R2, R56, 0x1, -R16.reuse ;  /* 0x0000000138027824 */ /* 0x100fe400078e0a10 */
[----:B------:R-:W-:Y:S03]  /*2430*/  IMAD.IADD R0, R69, 0x1, -R16 ;  /* 0x0000000145007824 */ /* 0x000fe600078e0a10 */
[CC--:B------:R-:W-:Y:S02]  /*2440*/  ISETP.GE.AND P1, PT, R146.reuse, R2.reuse, PT ;  /* 0x000000029200720c */ /* 0x0c0fe40003f26270 */
[C---:B------:R-:W-:Y:S02]  /*2450*/  ISETP.GE.AND P5, PT, R67.reuse, R2, PT ;  /* 0x000000024300720c */ /* 0x040fe40003fa6270 */
[-C--:B------:R-:W-:Y:S02]  /*2460*/  ISETP.GE.AND P1, PT, R146, R0.reuse, !P1 ;  /* 0x000000009200720c */ /* 0x080fe40004f26270 */
[----:B------:R-:W-:Y:S02]  /*2470*/  ISETP.GE.AND P5, PT, R67, R0, !P5 ;  /* 0x000000004300720c */ /* 0x000fe40006fa6270 */
[CC--:B------:R-:W-:Y:S02]  /*2480*/  ISETP.GE.AND P4, PT, R66.reuse, R2.reuse, PT ;  /* 0x000000024200720c */ /* 0x0c0fe40003f86270 */
[C---:B------:R-:W-:Y:S02]  /*2490*/  ISETP.GE.AND P2, PT, R65.reuse, R2, PT ;  /* 0x000000024100720c */ /* 0x040fe40003f46270 */
[-C--:B------:R-:W-:Y:S02]  /*24a0*/  ISETP.GE.AND P4, PT, R66, R0.reuse, !P4 ;  /* 0x000000004200720c */ /* 0x080fe40006786270 */
[----:B------:R-:W-:Y:S03]  /*24b0*/  ISETP.GE.AND P2, PT, R65, R0, !P2 ;  /* 0x000000004100720c */ /* 0x000fe60005746270 */
[----:B----4-:R-:W2:Y:S02]  /*24c0*/  @P1 LDG.E.128 R24, [R104.64] ;  /* 0x0000000668181981 */ /* 0x010ea4000c1e1d00 */
[C---:B------:R-:W-:Y:S05]  /*24d0*/  @P5 IADD3 R22, P0, R104.reuse, R93, RZ ;  /* 0x0000005d68165210 */ /* 0x040fea0007f1e0ff */
[----:B------:R-:W-:Y:S01]  /*24e0*/  @P5 IMAD.X R23, R105, 0x1, R92, P0 ;  /* 0x0000000169175824 */ /* 0x000fe200000e065c */
[C---:B------:R-:W-:Y:S04]  /*24f0*/  @P5 LEA R32, P0, R63.reuse, R102, 0x1 ;  /* 0x000000663f205211 */ /* 0x040fe800078008ff */
[----:B------:R-:W-:Y:S02]  /*2500*/  @P5 LEA.HI.X R33, R63, R103, R62, 0x1, P0 ;  /* 0x000000673f215211 */ /* 0x000fe400000f0c3e */
[----:B------:R-:W-:Y:S05]  /*2510*/  @P4 IADD3 R34, P0, R104, R95, RZ ;  /* 0x0000005f68224210 */ /* 0x000fea0007f1e0ff */
[----:B------:R-:W-:Y:S01]  /*2520*/  @P4 IMAD.X R35, R105, 0x1, R94, P0 ;  /* 0x0000000169234824 */ /* 0x000fe200000e065e */
[----:B------:R-:W-:Y:S05]  /*2530*/  @P4 IADD3 R36, P0, R102, R97, RZ ;  /* 0x0000006166244210 */ /* 0x000fea0007f1e0ff */
[----:B------:R-:W-:Y:S01]  /*2540*/  @P4 IMAD.X R37, R103, 0x1, R96, P0 ;  /* 0x0000000167254824 */ /* 0x000fe200000e0660 */
[----:B------:R-:W-:Y:S05]  /*2550*/  @P2 IADD3 R2, P0, R104, R152, RZ ;  /* 0x0000009868022210 */ /* 0x000fea0007f1e0ff */
[----:B------:R-:W-:Y:S01]  /*2560*/  @P2 IMAD.X R3, R105, 0x1, R98, P0 ;  /* 0x0000000169032824 */ /* 0x000fe200000e0662 */
[----:B--2---:R-:W-:Y:S04]  /*2570*/  @P1 STG.E.128 [R102.64], R24 ;  /* 0x0000001866001986 */ /* 0x004fe8000c101d06 */
[----:B------:R-:W2:Y:S04]  /*2580*/  @P1 LDG.E.128 R4, [R104.64+0x80] ;  /* 0x0000800668041981 */ /* 0x000ea8000c1e1d00 */
[----:B--2---:R1:W-:Y:S04]  /*2590*/  @P1 STG.E.128 [R102.64+0x80], R4 ;  /* 0x0000800466001986 */ /* 0x0043e8000c101d06 */
[----:B------:R-:W2:Y:S04]  /*25a0*/  @P1 LDG.E.128 R8, [R104.64+0x100] ;  /* 0x0001000668081981 */ /* 0x000ea8000c1e1d00 */
[----:B--2---:R2:W-:Y:S04]  /*25b0*/  @P1 STG.E.128 [R102.64+0x100], R8 ;  /* 0x0001000866001986 */ /* 0x0045e8000c101d06 */
[----:B------:R-:W3:Y:S04]  /*25c0*/  @P5 LDG.E.128 R28, [R22.64] ;  /* 0x00000006161c5981 */ /* 0x000ee8000c1e1d00 */
[----:B---3--:R-:W-:Y:S04]  /*25d0*/  @P5 STG.E.128 [R32.64], R28 ;  /* 0x0000001c20005986 */ /* 0x008fe8000c101d06 */
[----:B-1----:R-:W3:Y:S04]  /*25e0*/  @P5 LDG.E.128 R4, [R22.64+0x80] ;  /* 0x0000800616045981 */ /* 0x002ee8000c1e1d00 */
[----:B---3--:R1:W-:Y:S04]  /*25f0*/  @P5 STG.E.128 [R32.64+0x80], R4 ;  /* 0x0000800420005986 */ /* 0x0083e8000c101d06 */
[----:B------:R3:W4:Y:S02]  /*2600*/  @P5 LDG.E.128 R24, [R22.64+0x100] ;  /* 0x0001000616185981 */ /* 0x000724000c1e1d00 */
[----:B---3--:R-:W-:Y:S04]  /*2610*/  @P2 IADD3 R22, P0, R102, UR10, RZ ;  /* 0x0000000a66162c10 */ /* 0x008fe8000ff1e0ff */
[----:B------:R-:W-:Y:S02]  /*2620*/  @P2 IADD3.X R23, R103, UR9, RZ, P0, !PT ;  /* 0x0000000967172c10 */ /* 0x000fe400087fe4ff */
[C---:B------:R-:W-:Y:S04]  /*2630*/  LEA R104, P0, R70.reuse, R104, 0x1 ;  /* 0x0000006846687211 */ /* 0x040fe800078008ff */
[----:B------:R-:W-:Y:S01]  /*2640*/  LEA.HI.X.SX32 R105, R70, R105, 0x1, P0 ;  /* 0x0000006946697211 */ /* 0x000fe200000f0eff */
[----:B----4-:R3:W-:Y:S04]  /*2650*/  @P5 STG.E.128 [R32.64+0x100], R24 ;  /* 0x0001001820005986 */ /* 0x0107e8000c101d06 */
[----:B--2---:R-:W2:Y:S04]  /*2660*/  @P4 LDG.E.128 R8, [R34.64] ;  /* 0x0000000622084981 */ /* 0x004ea8000c1e1d00 */
[----:B--2---:R2:W-:Y:S04]  /*2670*/  @P4 STG.E.128 [R36.64], R8 ;  /* 0x0000000824004986 */ /* 0x0045e8000c101d06 */
[----:B-1----:R-:W4:Y:S04]  /*2680*/  @P4 LDG.E.128 R4, [R34.64+0x80] ;  /* 0x0000800622044981 */ /* 0x002f28000c1e1d00 */
[----:B----4-:R1:W-:Y:S04]  /*2690*/  @P4 STG.E.128 [R36.64+0x80], R4 ;  /* 0x0000800424004986 */ /* 0x0103e8000c101d06 */
[----:B------:R-:W4:Y:S04]  /*26a0*/  @P4 LDG.E.128 R28, [R34.64+0x100] ;  /* 0x00010006221c4981 */ /* 0x000f28000c1e1d00 */
[----:B----4-:R4:W-:Y:S04]  /*26b0*/  @P4 STG.E.128 [R36.64+0x100], R28 ;  /* 0x0001001c24004986 */ /* 0x0109e8000c101d06 */
[----:B---3--:R-:W3:Y:S04]  /*26c0*/  @P2 LDG.E.128 R24, [R2.64] ;  /* 0x0000000602182981 */ /* 0x008ee8000c1e1d00 */
[----:B---3--:R4:W-:Y:S04]  /*26d0*/  @P2 STG.E.128 [R22.64], R24 ;  /* 0x0000001816002986 */ /* 0x0089e8000c101d06 */
[----:B--2---:R-:W2:Y:S04]  /*26e0*/  @P2 LDG.E.128 R8, [R2.64+0x80] ;  /* 0x0000800602082981 */ /* 0x004ea8000c1e1d00 */
[----:B--2---:R4:W-:Y:S04]  /*26f0*/  @P2 STG.E.128 [R22.64+0x80], R8 ;  /* 0x0000800816002986 */ /* 0x0049e8000c101d06 */
[----:B-1----:R-:W2:Y:S04]  /*2700*/  @P2 LDG.E.128 R4, [R2.64+0x100] ;  /* 0x0001000602042981 */ /* 0x002ea8000c1e1d00 */
[----:B--2---:R4:W-:Y:S01]  /*2710*/  @P2 STG.E.128 [R22.64+0x100], R4 ;  /* 0x0001000416002986 */ /* 0x0049e2000c101d06 */
[----:B------:R-:W-:-:S05]  /*2720*/  @!P6 BRA `(.L_x_2249) ;  /* 0x000074900000e947 */ /* 0x000fca0003800000 */
[----:B------:R-:W-:Y:S11]  /*2730*/  ISETP.NE.AND P0, PT, RZ, UR8, PT ;  /* 0x00000008ff007c0c */ /* 0x000ff6000bf05270 */
[----:B------:R-:W-:Y:S02]  /*2740*/  @!UPT UIADD3 URZ, URZ, URZ, URZ ;  /* 0x0000003f3f3ff290 */ /* 0x000fe4000fffe03f */
[----:B------:R-:W-:-:S05]  /*2750*/  @!P0 BRA `(.L_x_2250) ;  /* 0x0000293000008947 */ /* 0x000fca0003800000 */
[----:B------:R-:W-:Y:S01]  /*2760*/  BSSY B0, `(.L_x_2251) ;  /* 0x0000096000007945 */ /* 0x000fe20003800000 */
[----:B------:R-:W-:-:S05]  /*2770*/  @!P1 BRA `(.L_x_2252) ;  /* 0x0000094000009947 */ /* 0x000fca0003800000 */
[----:B------:R-:W-:Y:S01]  /*2780*/  ISETP.GE.AND P0, PT, R18, UR4, PT ;  /* 0x0000000412007c0c */ /* 0x000fe2000bf06270 */
[----:B----4-:R-:W2:Y:S01]  /*2790*/  LDG.E.128 R24, [R106.64] ;  /* 0x000000066a187981 */ /* 0x010ea2000c1e1d00 */
[----:B------:R-:W-:Y:S02]  /*27a0*/  MOV R101, R99 ;  /* 0x0000006300657202 */ /* 0x000fe40000000f00 */
[----:B------:R-:W-:Y:S09]  /*27b0*/  ISETP.GE.AND P1, PT, R15, UR4, PT ;  /* 0x000000040f007c0c */ /* 0x000ff2000bf26270 */
[----:B------:R-:W3:Y:S06]  /*27c0*/  @!P0 LDG.E.64 R22, [R20.64] ;  /* 0x0000000614168981 */ /* 0x000eec000c1e1b00 */
[----:B------:R-:W4:Y:S02]  /*27d0*/  @!P0 LDG.E.64 R38, [R46.64] ;  /* 0x000000062e268981 */ /* 0x000f24000c1e1b00 */
[----:B----4-:R-:W-:Y:S01]  /*27e0*/  @!P0 HADD2.F32 R35, -RZ, R38.H0_H0 ;  /* 0x20000026ff238230 */ /* 0x010fe20000004100 */
[----:B--2---:R-:W-:Y:S01]  /*27f0*/  @!P0 MOV R28, R24 ;  /* 0x00000018001c8202 */ /* 0x004fe20000000f00 */
[--C-:B---3--:R-:W-:Y:S01]  /*2800*/  @!P0 HADD2.F32 R31, -RZ, R22.reuse.H0_H0 ;  /* 0x20000016ff1f8230 */ /* 0x108fe20000004100 */
[----:B------:R-:W-:Y:S01]  /*2810*/  @!P0 MOV R30, R25 ;  /* 0x00000019001e8202 */ /* 0x000fe20000000f00 */
[----:B------:R-:W-:Y:S02]  /*2820*/  @!P0 HADD2.F32 R29, -RZ, R22.H1_H1 ;  /* 0x30000016ff1d8230 */ /* 0x000fe40000004100 */
[--C-:B------:R-:W-:Y:S02]  /*2830*/  @!P0 HADD2.F32 R34, -RZ, R28.reuse.H1_H1 ;  /* 0x3000001cff228230 */ /* 0x100fe40000004100 */
[----:B------:R-:W-:Y:S02]  /*2840*/  @!P0 HADD2.F32 R28, -RZ, R28.H0_H0 ;  /* 0x2000001cff1c8230 */ /* 0x000fe40000004100 */
[--C-:B------:R-:W-:Y:S01]  /*2850*/  @!P0 HADD2.F32 R22, -RZ, R23.reuse.H0_H0 ;  /* 0x20000017ff168230 */ /* 0x100fe20000004100 */
[-C--:B------:R-:W-:Y:S01]  /*2860*/  @!P0 FMUL.FTZ R41, R34, R31.reuse ;  /* 0x0000001f22298220 */ /* 0x080fe20000410000 */
[----:B------:R-:W-:Y:S01]  /*2870*/  @!P0 HADD2.F32 R23, -RZ, R23.H1_H1 ;  /* 0x30000017ff178230 */ /* 0x000fe20000004100 */
[C---:B------:R-:W-:Y:S01]  /*2880*/  @!P0 FMUL.FTZ R0, R28.reuse, R31 ;  /* 0x0000001f1c008220 */ /* 0x040fe20000410000 */
[----:B------:R-:W-:Y:S01]  /*2890*/  @!P0 MOV R31, R26 ;  /* 0x0000001a001f8202 */ /* 0x000fe20000000f00 */
[----:B------:R-:W-:Y:S01]  /*28a0*/  @!P0 FFMA.FTZ R41, R28, R35, -R41 ;  /* 0x000000231c298223 */ /* 0x000fe20000010829 */
[----:B------:R-:W-:Y:S01]  /*28b0*/  @!P0 MOV R28, R27 ;  /* 0x0000001b001c8202 */ /* 0x000fe20000000f00 */
[----:B------:R-:W-:Y:S01]  /*28c0*/  @!P0 FFMA.FTZ R0, R34, R35, R0 ;  /* 0x0000002322008223 */ /* 0x000fe20000010000 */
[--C-:B------:R-:W-:Y:S02]  /*28d0*/  @!P0 HADD2.F32 R34, -RZ, R30.reuse.H1_H1 ;  /* 0x3000001eff228230 */ /* 0x100fe40000004100 */
[----:B------:R-:W-:Y:S02]  /*28e0*/  @!P0 HADD2.F32 R30, -RZ, R30.H0_H0 ;  /* 0x2000001eff1e8230 */ /* 0x000fe40000004100 */
[--C-:B------:R-:W-:Y:S01]  /*28f0*/  @!P0 HADD2.F32 R35, -RZ, R31.reuse.H1_H1 ;  /* 0x3000001fff238230 */ /* 0x100fe20000004100 */
[-C--:B------:R-:W-:Y:S01]  /*2900*/  @!P0 FMUL.FTZ R49, R34, R29.reuse ;  /* 0x0000001d22318220 */ /* 0x080fe20000410000 */
[----:B------:R-:W-:Y:S01]  /*2910*/  @!P0 HADD2.F32 R31, -RZ, R31.H0_H0 ;  /* 0x2000001fff1f8230 */ /* 0x000fe20000004100 */
[----:B------:R-:W-:Y:S01]  /*2920*/  @!P0 FMUL.FTZ R2, R30, R29 ;  /* 0x0000001d1e028220 */ /* 0x000fe20000410000 */
[----:B------:R-:W-:Y:S01]  /*2930*/  @!P0 HADD2.F32 R37, -RZ, R38.H1_H1 ;  /* 0x30000026ff258230 */ /* 0x000fe20000004100 */
[-C--:B------:R-:W-:Y:S01]  /*2940*/  @!P0 FMUL.FTZ R40, R35, R22.reuse ;  /* 0x0000001623288220 */ /* 0x080fe20000410000 */
[--C-:B------:R-:W-:Y:S01]  /*2950*/  @!P0 HADD2.F32 R38, -RZ, R28.reuse.H1_H1 ;  /* 0x3000001cff268230 */ /* 0x100fe20000004100 */
[----:B------:R-:W-:Y:S01]  /*2960*/  @!P0 FMUL.FTZ R3, R31, R22 ;  /* 0x000000161f038220 */ /* 0x000fe20000410000 */
[----:B------:R-:W-:Y:S01]  /*2970*/  @!P0 HADD2.F32 R28, -RZ, R28.H0_H0 ;  /* 0x2000001cff1c8230 */ /* 0x000fe20000004100 */
[----:B------:R-:W-:Y:S01]  /*2980*/  @!P0 FFMA.FTZ R2, R34, R37, R2 ;  /* 0x0000002522028223 */ /* 0x000fe20000010002 */
        /* <DEDUP_REMOVED lines=16> */
[----:B------:R-:W-:Y:S02]  /*2a90*/  @!P0 MOV R27, R49 ;  /* 0x00000031001b8202 */ /* 0x000fe40000000f00 */
[----:B------:R-:W-:Y:S03]  /*2aa0*/  ISETP.GE.AND P0, PT, R14, UR4, PT ;  /* 0x000000040e007c0c */ /* 0x000fe6000bf06270 */
[----:B------:R1:W-:Y:S08]  /*2ab0*/  STG.E.128 [R100.64], R24 ;  /* 0x0000001864007986 */ /* 0x0003f0000c101d06 */
[----:B------:R-:W2:Y:S08]  /*2ac0*/  LDG.E.128 R28, [R106.64+0x80] ;  /* 0x000080066a1c7981 */ /* 0x000eb0000c1e1d00 */
[----:B------:R-:W3:Y:S06]  /*2ad0*/  @!P1 LDG.E.64 R22, [R20.64+0x40] ;  /* 0x0000400614169981 */ /* 0x000eec000c1e1b00 */
[----:B------:R-:W4:Y:S01]  /*2ae0*/  @!P1 LDG.E.64 R38, [R46.64+0x40] ;  /* 0x000040062e269981 */ /* 0x000f22000c1e1b00 */
[----:B--2---:R-:W-:Y:S02]  /*2af0*/  @!P1 MOV R32, R28 ;  /* 0x0000001c00209202 */ /* 0x004fe40000000f00 */
[----:B-1----:R-:W-:Y:S02]  /*2b00*/  @!P1 MOV R26, R29 ;  /* 0x0000001d001a9202 */ /* 0x002fe40000000f00 */
[----:B------:R-:W-:Y:S01]  /*2b10*/  @!P1 MOV R27, R30 ;  /* 0x0000001e001b9202 */ /* 0x000fe20000000f00 */
[--C-:B------:R-:W-:Y:S02]  /*2b20*/  @!P1 HADD2.F32 R34, -RZ, R32.reuse.H1_H1 ;  /* 0x30000020ff229230 */ /* 0x100fe40000004100 */
[----:B------:R-:W-:Y:S02]  /*2b30*/  @!P1 HADD2.F32 R24, -RZ, R32.H0_H0 ;  /* 0x20000020ff189230 */ /* 0x000fe40000004100 */
[--C-:B---3--:R-:W-:Y:S02]  /*2b40*/  @!P1 HADD2.F32 R33, -RZ, R22.reuse.H0_H0 ;  /* 0x20000016ff219230 */ /* 0x108fe40000004100 */
[----:B------:R-:W-:Y:S02]  /*2b50*/  @!P1 HADD2.F32 R25, -RZ, R22.H1_H1 ;  /* 0x30000016ff199230 */ /* 0x000fe40000004100 */
[--C-:B------:R-:W-:Y:S01]  /*2b60*/  @!P1 HADD2.F32 R22, -RZ, R23.reuse.H0_H0 ;  /* 0x20000017ff169230 */ /* 0x100fe20000004100 */
[-C--:B------:R-:W-:Y:S01]  /*2b70*/  @!P1 FMUL.FTZ R40, R34, R33.reuse ;  /* 0x0000002122289220 */ /* 0x080fe20000410000 */
[--C-:B----4-:R-:W-:Y:S01]  /*2b80*/  @!P1 HADD2.F32 R35, -RZ, R38.reuse.H0_H0 ;  /* 0x20000026ff239230 */ /* 0x110fe20000004100 */
[C---:B------:R-:W-:Y:S01]  /*2b90*/  @!P1 FMUL.FTZ R5, R24.reuse, R33 ;  /* 0x0000002118059220 */ /* 0x040fe20000410000 */
[----:B------:R-:W-:Y:S02]  /*2ba0*/  @!P1 HADD2.F32 R23, -RZ, R23.H1_H1 ;  /* 0x30000017ff179230 */ /* 0x000fe40000004100 */
[----:B------:R-:W-:Y:S01]  /*2bb0*/  @!P1 HADD2.F32 R37, -RZ, R38.H1_H1 ;  /* 0x30000026ff259230 */ /* 0x000fe20000004100 */
        /* <DEDUP_REMOVED lines=13> */
[--C-:B------:R-:W-:Y:S01]  /*2c90*/  @!P1 HADD2.F32 R36, -RZ, R39.reuse.H0_H0 ;  /* 0x20000027ff249230 */ /* 0x100fe20000004100 */
[-C--:B------:R-:W-:Y:S01]  /*2ca0*/  @!P1 FMUL.FTZ R44, R38, R23.reuse ;  /* 0x00000017262c9220 */ /* 0x080fe20000410000 */
[----:B------:R-:W-:Y:S01]  /*2cb0*/  @!P1 HADD2.F32 R39, -RZ, R39.H1_H1 ;  /* 0x30000027ff279230 */ /* 0x000fe20000004100 */
[----:B------:R-:W-:Y:S01]  /*2cc0*/  @!P1 FMUL.FTZ R8, R24, R23 ;  /* 0x0000001718089220 */ /* 0x000fe20000410000 */
[----:B------:R-:W-:Y:S01]  /*2cd0*/  @!P1 F2FP.PACK_AB R40, R5, R40 ;  /* 0x000000280528923e */ /* 0x000fe200000000ff */
[-C--:B------:R-:W-:Y:S02]  /*2ce0*/  @!P1 FFMA.FTZ R6, R34, R37.reuse, R6 ;  /* 0x0000002522069223 */ /* 0x080fe40000010006 */
[----:B------:R-:W-:Y:S01]  /*2cf0*/  @!P1 FFMA.FTZ R7, R35, R36, R7 ;  /* 0x0000002423079223 */ /* 0x000fe20000010007 */
[----:B------:R-:W-:Y:S01]  /*2d00*/  @!P1 MOV R28, R40 ;  /* 0x00000028001c9202 */ /* 0x000fe20000000f00 */
        /* <DEDUP_REMOVED lines=10> */
[----:B------:R1:W-:Y:S08]  /*2db0*/  STG.E.128 [R100.64+0x80], R28 ;  /* 0x0000801c64007986 */ /* 0x0003f0000c101d06 */
        /* <DEDUP_REMOVED lines=10> */
[----:B------:R-:W-:Y:S01]  /*2e60*/  @!P0 HADD2.F32 R22, -RZ, R23.H0_H0 ;  /* 0x20000017ff168230 */ /* 0x000fe20000004100 */
[-C--:B------:R-:W-:Y:S01]  /*2e70*/  @!P0 FMUL.FTZ R40, R34, R33.reuse ;  /* 0x0000002122288220 */ /* 0x080fe20000410000 */
[--C-:B----4-:R-:W-:Y:S01]  /*2e80*/  @!P0 HADD2.F32 R35, -RZ, R38.reuse.H0_H0 ;  /* 0x20000026ff238230 */ /* 0x110fe20000004100 */
[C---:B------:R-:W-:Y:S01]  /*2e90*/  @!P0 FMUL.FTZ R9, R28.reuse, R33 ;  /* 0x000000211c098220 */ /* 0x040fe20000410000 */
[----:B------:R-:W-:Y:S02]  /*2ea0*/  @!P0 HADD2.F32 R37, -RZ, R38.H1_H1 ;  /* 0x30000026ff258230 */ /* 0x000fe40000004100 */
[----:B------:R-:W-:Y:S01]  /*2eb0*/  @!P0 HADD2.F32 R36, -RZ, R39.H0_H0 ;  /* 0x20000027ff248230 */ /* 0x000fe20000004100 */
        /* <DEDUP_REMOVED lines=13> */
[----:B------:R-:W-:Y:S01]  /*2f90*/  @!P0 F2FP.PACK_AB R40, R9, R40 ;  /* 0x000000280928823e */ /* 0x000fe200000000ff */
[-C--:B------:R-:W-:Y:S01]  /*2fa0*/  @!P0 FFMA.FTZ R10, R34, R37.reuse, R10 ;  /* 0x00000025220a8223 */ /* 0x080fe2000001000a */
[----:B------:R-:W-:Y:S01]  /*2fb0*/  @!P0 HADD2.F32 R23, -RZ, R23.H1_H1 ;  /* 0x30000017ff178230 */ /* 0x000fe20000004100 */
[----:B------:R-:W-:Y:S01]  /*2fc0*/  @!P0 FFMA.FTZ R11, R35, R36, R11 ;  /* 0x00000024230b8223 */ /* 0x000fe2000001000b */
[----:B------:R-:W-:Y:S01]  /*2fd0*/  @!P0 MOV R24, R40 ;  /* 0x0000002800188202 */ /* 0x000fe20000000f00 */
[----:B------:R-:W-:Y:S01]  /*2fe0*/  @!P0 HADD2.F32 R39, -RZ, R39.H1_H1 ;  /* 0x30000027ff278230 */ /* 0x000fe20000004100 */
[----:B------:R-:W-:Y:S02]  /*2ff0*/  @!P0 FFMA.FTZ R41, R30, R37, -R41 ;  /* 0x000000251e298223 */ /* 0x000fe40000010829 */
[-C--:B------:R-:W-:Y:S02]  /*3000*/  @!P0 FMUL.FTZ R44, R38, R23.reuse ;  /* 0x00000017262c8220 */ /* 0x080fe40000410000 */
[----:B------:R-:W-:Y:S01]  /*3010*/  @!P0 FMUL.FTZ R12, R28, R23 ;  /* 0x000000171c0c8220 */ /* 0x000fe20000410000 */
[----:B------:R-:W-:Y:S01]  /*3020*/  @!P0 F2FP.PACK_AB R41, R10, R41 ;  /* 0x000000290a29823e */ /* 0x000fe200000000ff */
[----:B------:R-:W-:Y:S02]  /*3030*/  @!P0 FFMA.FTZ R42, R31, R36, -R42 ;  /* 0x000000241f2a8223 */ /* 0x000fe4000001082a */
[----:B------:R-:W-:Y:S01]  /*3040*/  @!P0 FFMA.FTZ R44, R28, R39, -R44 ;  /* 0x000000271c2c8223 */ /* 0x000fe2000001082c */
[----:B------:R-:W-:Y:S01]  /*3050*/  @!P0 MOV R25, R41 ;  /* 0x0000002900198202 */ /* 0x000fe20000000f00 */
[----:B------:R-:W-:Y:S01]  /*3060*/  @!P0 FFMA.FTZ R12, R38, R39, R12 ;  /* 0x00000027260c8223 */ /* 0x000fe2000001000c */
[----:B------:R-:W-:Y:S04]  /*3070*/  @!P0 F2FP.PACK_AB R42, R11, R42 ;  /* 0x0000002a0b2a823e */ /* 0x000fe800000000ff */
[----:B------:R-:W-:Y:S02]  /*3080*/  @!P0 F2FP.PACK_AB R49, R12, R44 ;  /* 0x0000002c0c31823e */ /* 0x000fe400000000ff */
[----:B------:R-:W-:Y:S02]  /*3090*/  @!P0 MOV R26, R42 ;  /* 0x0000002a001a8202 */ /* 0x000fe40000000f00 */
[----:B------:R-:W-:Y:S05]  /*30a0*/  @!P0 MOV R27, R49 ;  /* 0x00000031001b8202 */ /* 0x000fea0000000f00 */
[----:B------:R1:W-:Y:S02]  /*30b0*/  STG.E.128 [R100.64+0x100], R24 ;  /* 0x0001001864007986 */ /* 0x0003e4000c101d06 */
.L_x_2252:
[----:B------:R-:W-:Y:S05]  /*30c0*/  BSYNC B0 ;  /* 0x0000000000007941 */ /* 0x000fea0003800000 */
.L_x_2251:
[----:B------:R-:W-:Y:S01]  /*30d0*/  BSSY B0, `(.L_x_2253) ;  /* 0x000009f000007945 */ /* 0x000fe20003800000 */
[----:B------:R-:W-:-:S05]  /*30e0*/  @!P5 BRA `(.L_x_2254) ;  /* 0x000009d00000d947 */ /* 0x000fca0003800000 */
[----:B------:R-:W-:Y:S02]  /*30f0*/  LEA R156, P1, R72, R106, 0x1 ;  /* 0x0000006a489c7211 */ /* 0x000fe400078208ff */
[----:B------:R-:W-:Y:S02]  /*3100*/  ISETP.GE.AND P0, PT, R18, UR4, PT ;  /* 0x0000000412007c0c */ /* 0x000fe4000bf06270 */
[----:B------:R-:W-:Y:S02]  /*3110*/  SHF.L.U32 R53, R138, 0x1, RZ ;  /* 0x000000018a357819 */ /* 0x000fe400000006ff */
[----:B------:R-:W-:Y:S02]  /*3120*/  LEA.HI.X R157, R72, R107, R71, 0x1, P1 ;  /* 0x0000006b489d7211 */ /* 0x000fe400008f0c47 */
[-C--:B------:R-:W-:Y:S02]  /*3130*/  IADD3 R32, P1, R20, R53.reuse, RZ ;  /* 0x0000003514207210 */ /* 0x080fe40007f3e0ff */
[----:B------:R-:W-:Y:S01]  /*3140*/  SHF.L.U64.HI R51, R138, 0x1, R120 ;  /* 0x000000018a337819 */ /* 0x000fe20000010278 */
[----:B-1--4-:R-:W2:Y:S01]  /*3150*/  LDG.E.128 R24, [R156.64] ;  /* 0x000000069c187981 */ /* 0x012ea2000c1e1d00 */
[----:B------:R-:W-:Y:S02]  /*3160*/  IADD3 R48, P5, R46, R53, RZ ;  /* 0x000000352e307210 */ /* 0x000fe40007fbe0ff */
[-C--:B------:R-:W-:Y:S02]  /*3170*/  IADD3.X R33, R21, R51.reuse, RZ, P1, !PT ;  /* 0x0000003315217210 */ /* 0x080fe40000ffe4ff */
[----:B------:R-:W-:Y:S02]  /*3180*/  IADD3.X R49, R47, R51, RZ, P5, !PT ;  /* 0x000000332f317210 */ /* 0x000fe40002ffe4ff */
[----:B------:R-:W-:Y:S01]  /*3190*/  LEA R50, P5, R54, R100, 0x1 ;  /* 0x0000006436327211 */ /* 0x000fe200078a08ff */
[----:B------:R-:W3:Y:S01]  /*31a0*/  @!P0 LDG.E.64 R22, [R32.64] ;  /* 0x0000000620168981 */ /* 0x000ee2000c1e1b00 */
[----:B------:R-:W-:Y:S05]  /*31b0*/  ISETP.GE.AND P1, PT, R15, UR4, PT ;  /* 0x000000040f007c0c */ /* 0x000fea000bf26270 */
[----:B------:R-:W4:Y:S01]  /*31c0*/  @!P0 LDG.E.64 R40, [R48.64] ;  /* 0x0000000630288981 */ /* 0x000f22000c1e1b00 */
[--C-:B---3--:R-:W-:Y:S01]  /*31d0*/  @!P0 HADD2.F32 R31, -RZ, R22.reuse.H0_H0 ;  /* 0x20000016ff1f8230 */ /* 0x108fe20000004100 */
[----:B--2---:R-:W-:Y:S01]  /*31e0*/  @!P0 MOV R28, R24 ;  /* 0x00000018001c8202 */ /* 0x004fe20000000f00 */
[----:B------:R-:W-:Y:S01]  /*31f0*/  @!P0 HADD2.F32 R29, -RZ, R22.H1_H1 ;  /* 0x30000016ff1d8230 */ /* 0x000fe20000004100 */
[----:B------:R-:W-:Y:S01]  /*3200*/  @!P0 MOV R30, R25 ;  /* 0x00000019001e8202 */ /* 0x000fe20000000f00 */
[--C-:B------:R-:W-:Y:S02]  /*3210*/  @!P0 HADD2.F32 R22, -RZ, R23.reuse.H0_H0 ;  /* 0x20000017ff168230 */ /* 0x100fe40000004100 */
[--C-:B------:R-:W-:Y:S02]  /*3220*/  @!P0 HADD2.F32 R36, -RZ, R28.reuse.H1_H1 ;  /* 0x3000001cff248230 */ /* 0x100fe40000004100 */
[----:B------:R-:W-:Y:S02]  /*3230*/  @!P0 HADD2.F32 R28, -RZ, R28.H0_H0 ;  /* 0x2000001cff1c8230 */ /* 0x000fe40000004100 */
[----:B----4-:R-:W-:Y:S01]  /*3240*/  @!P0 HADD2.F32 R37, -RZ, R40.H0_H0 ;  /* 0x20000028ff258230 */ /* 0x010fe20000004100 */
        /* <DEDUP_REMOVED lines=24> */
[----:B------:R-:W-:Y:S01]  /*33d0*/  @!P0 FFMA.FTZ R3, R37, R38, R3 ;  /* 0x0000002625038223 */ /* 0x000fe20000010003 */
[----:B------:R-:W-:Y:S01]  /*33e0*/  LEA.HI.X R51, R54, R99, R57, 0x1, P5 ;  /* 0x0000006336337211 */ /* 0x000fe200028f0c39 */
        /* <DEDUP_REMOVED lines=47> */
[----:B------:R-:W-:Y:S02]  /*36e0*/  @!P1 FFMA.FTZ R53, R26, R39, -R53 ;  /* 0x000000271a359223 */ /* 0x000fe40000010835 */
[----:B------:R-:W-:Y:S01]  /*36f0*/  @!P1 FFMA.FTZ R44, R27, R38, -R44 ;  /* 0x000000261b2c9223 */ /* 0x000fe2000001082c */
[----:B------:R-:W-:Y:S01]  /*3700*/  @!P1 MOV R28, R42 ;  /* 0x0000002a001c9202 */ /* 0x000fe20000000f00 */
[----:B------:R-:W-:Y:S02]  /*3710*/  @!P1 FFMA.FTZ R55, R24, R41, -R55 ;  /* 0x0000002918379223 */ /* 0x000fe40000010837 */
[----:B------:R-:W-:Y:S02]  /*3720*/  @!P1 FFMA.FTZ R6, R36, R39, R6 ;  /* 0x0000002724069223 */ /* 0x000fe40000010006 */
[----:B------:R-:W-:Y:S02]  /*3730*/  @!P1 FFMA.FTZ R7, R37, R38, R7 ;  /* 0x0000002625079223 */ /* 0x000fe40000010007 */
[----:B------:R-:W-:Y:S01]  /*3740*/  @!P1 FFMA.FTZ R8, R40, R41, R8 ;  /* 0x0000002928089223 */ /* 0x000fe20000010008 */
[----:B------:R-:W-:Y:S02]  /*3750*/  @!P1 F2FP.PACK_AB R53, R6, R53 ;  /* 0x000000350635923e */ /* 0x000fe400000000ff */
[----:B------:R-:W-:Y:S02]  /*3760*/  @!P1 F2FP.PACK_AB R44, R7, R44 ;  /* 0x0000002c072c923e */ /* 0x000fe400000000ff */
[----:B------:R-:W-:Y:S02]  /*3770*/  @!P1 F2FP.PACK_AB R55, R8, R55 ;  /* 0x000000370837923e */ /* 0x000fe400000000ff */
[----:B------:R-:W-:Y:S02]  /*3780*/  @!P1 MOV R29, R53 ;  /* 0x00000035001d9202 */ /* 0x000fe40000000f00 */
        /* <DEDUP_REMOVED lines=51> */
.L_x_2254:
[----:B------:R-:W-:Y:S05]  /*3ac0*/  BSYNC B0 ;  /* 0x0000000000007941 */ /* 0x000fea0003800000 */
.L_x_2253:
[----:B------:R-:W-:Y:S01]  /*3ad0*/  BSSY B0, `(.L_x_2255) ;  /* 0x00000a7000007945 */ /* 0x000fe20003800000 */
[----:B------:R-:W-:-:S05]  /*3ae0*/  @!P4 BRA `(.L_x_2256) ;  /* 0x00000a500000c947 */ /* 0x000fca0003800000 */
[----:B------:R-:W-:Y:S02]  /*3af0*/  LEA R156, P1, R74, R106, 0x1 ;  /* 0x0000006a4a9c7211 */ /* 0x000fe400078208ff */
[----:B------:R-:W-:Y:S02]  /*3b00*/  SHF.L.U32 R53, R130, 0x1, RZ ;  /* 0x0000000182357819 */ /* 0x000fe400000006ff */
[----:B------:R-:W-:Y:S02]  /*3b10*/  ISETP.GE.AND P0, PT, R18, UR4, PT ;  /* 0x0000000412007c0c */ /* 0x000fe4000bf06270 */
[----:B------:R-:W-:Y:S02]  /*3b20*/  LEA.HI.X R157, R74, R107, R73, 0x1, P1 ;  /* 0x0000006b4a9d7211 */ /* 0x000fe400008f0c49 */
[-C--:B------:R-:W-:Y:S02]  /*3b30*/  IADD3 R32, P1, R20, R53.reuse, RZ ;  /* 0x0000003514207210 */ /* 0x080fe40007f3e0ff */
[----:B-1----:R-:W-:Y:S01]  /*3b40*/  SHF.L.U64.HI R51, R130, 0x1, R119 ;  /* 0x0000000182337819 */ /* 0x002fe20000010277 */
[----:B----4-:R1:W2:Y:S01]  /*3b50*/  LDG.E.128 R24, [R156.64] ;  /* 0x000000069c187981 */ /* 0x0102a2000c1e1d00 */
[----:B------:R-:W-:Y:S02]  /*3b60*/  IADD3 R48, P4, R46, R53, RZ ;  /* 0x000000352e307210 */ /* 0x000fe40007f9e0ff */
[-C--:B------:R-:W-:Y:S02]  /*3b70*/  IADD3.X R33, R21, R51.reuse, RZ, P1, !PT ;  /* 0x0000003315217210 */ /* 0x080fe40000ffe4ff */
[----:B------:R-:W-:Y:S02]  /*3b80*/  IADD3.X R49, R47, R51, RZ, P4, !PT ;  /* 0x000000332f317210 */ /* 0x000fe400027fe4ff */
[C---:B------:R-:W-:Y:S01]  /*3b90*/  LEA R158, P5, R154.reuse, R100, 0x1 ;  /* 0x000000649a9e7211 */ /* 0x040fe200078a08ff */
[----:B------:R-:W3:Y:S01]  /*3ba0*/  @!P0 LDG.E.64 R22, [R32.64] ;  /* 0x0000000620168981 */ /* 0x000ee2000c1e1b00 */
[----:B------:R-:W-:Y:S02]  /*3bb0*/  ISETP.GE.AND P1, PT, R15, UR4, PT ;  /* 0x000000040f007c0c */ /* 0x000fe4000bf26270 */
[----:B------:R-:W-:Y:S03]  /*3bc0*/  LEA.HI.X R159, R154, R99, R75, 0x1, P5 ;  /* 0x000000639a9f7211 */ /* 0x000fe600028f0c4b */
[----:B------:R-:W4:Y:S01]  /*3bd0*/  @!P0 LDG.E.64 R38, [R48.64] ;  /* 0x0000000630268981 */ /* 0x000f22000c1e1b00 */
[C---:B-1----:R-:W-:Y:S04]  /*3be0*/  LEA R156, P4, R77.reuse, R106, 0x1 ;  /* 0x0000006a4d9c7211 */ /* 0x042fe800078808ff */
[----:B------:R-:W-:Y:S01]  /*3bf0*/  LEA.HI.X R157, R77, R107, R76, 0x1, P4 ;  /* 0x0000006b4d9d7211 */ /* 0x000fe200020f0c4c */
        /* <DEDUP_REMOVED lines=11> */
[----:B------:R-:W-:Y:S01]  /*3cb0*/  @!P0 HADD2.F32 R23, -RZ, R23.H1_H1 ;  /* 0x30000017ff178230 */ /* 0x000fe20000004100 */
[----:B------:R-:W-:Y:S01]  /*3cc0*/  @!P0 IMAD.MOV.U32 R31, RZ, RZ, R26 ;  /* 0x000000ffff1f8224 */ /* 0x000fe200078e001a */
[----:B------:R-:W-:Y:S01]  /*3cd0*/  @!P0 HADD2.F32 R35, -RZ, R29.H0_H0 ;  /* 0x2000001dff238230 */ /* 0x000fe20000004100 */
[----:B------:R-:W-:Y:S01]  /*3ce0*/  @!P0 FFMA.FTZ R51, R28, R37, -R51 ;  /* 0x000000251c338223 */ /* 0x000fe20000010833 */
[----:B------:R-:W-:Y:S01]  /*3cf0*/  @!P0 MOV R28, R27 ;  /* 0x0000001b001c8202 */ /* 0x000fe20000000f00 */
[----:B------:R-:W-:Y:S01]  /*3d00*/  @!P0 FFMA.FTZ R0, R36, R37, R0 ;  /* 0x0000002524008223 */ /* 0x000fe20000010000 */
[--C-:B------:R-:W-:Y:S01]  /*3d10*/  @!P0 HADD2.F32 R40, -RZ, R39.reuse.H0_H0 ;  /* 0x20000027ff288230 */ /* 0x100fe20000004100 */
[-C--:B------:R-:W-:Y:S01]  /*3d20*/  @!P0 FMUL.FTZ R2, R35, R30.reuse ;  /* 0x0000001e23028220 */ /* 0x080fe20000410000 */
[----:B------:R-:W-:Y:S02]  /*3d30*/  @!P0 HADD2.F32 R41, -RZ, R39.H1_H1 ;  /* 0x30000027ff298230 */ /* 0x000fe40000004100 */
[----:B------:R-:W-:Y:S01]  /*3d40*/  @!P0 HADD2.F32 R39, -RZ, R29.H1_H1 ;  /* 0x3000001dff278230 */ /* 0x000fe20000004100 */
[----:B------:R-:W-:Y:S01]  /*3d50*/  @!P0 F2FP.PACK_AB R51, R0, R51 ;  /* 0x000000330033823e */ /* 0x000fe200000000ff */
[--C-:B------:R-:W-:Y:S02]  /*3d60*/  @!P0 HADD2.F32 R29, -RZ, R31.reuse.H0_H0 ;  /* 0x2000001fff1d8230 */ /* 0x100fe40000004100 */
[--C-:B------:R-:W-:Y:S01]  /*3d70*/  @!P0 HADD2.F32 R37, -RZ, R28.reuse.H1_H1 ;  /* 0x3000001cff258230 */ /* 0x100fe20000004100 */
[----:B------:R-:W-:Y:S01]  /*3d80*/  @!P0 FMUL.FTZ R53, R39, R30 ;  /* 0x0000001e27358220 */ /* 0x000fe20000410000 */
[----:B------:R-:W-:Y:S01]  /*3d90*/  @!P0 HADD2.F32 R28, -RZ, R28.H0_H0 ;  /* 0x2000001cff1c8230 */ /* 0x000fe20000004100 */
[----:B------:R-:W-:Y:S01]  /*3da0*/  @!P0 FMUL.FTZ R3, R29, R22 ;  /* 0x000000161d038220 */ /* 0x000fe20000410000 */
[----:B------:R-:W-:Y:S01]  /*3db0*/  @!P0 HADD2.F32 R36, -RZ, R31.H1_H1 ;  /* 0x3000001fff248230 */ /* 0x000fe20000004100 */
[----:B------:R-:W-:Y:S01]  /*3dc0*/  @!P0 FMUL.FTZ R44, R37, R23 ;  /* 0x00000017252c8220 */ /* 0x000fe20000410000 */
[----:B------:R-:W-:Y:S01]  /*3dd0*/  @!P0 MOV R24, R51 ;  /* 0x0000003300188202 */ /* 0x000fe20000000f00 */
[----:B------:R-:W-:Y:S02]  /*3de0*/  @!P0 FFMA.FTZ R2, R39, R38, R2 ;  /* 0x0000002627028223 */ /* 0x000fe40000010002 */
[----:B------:R-:W-:Y:S02]  /*3df0*/  @!P0 FMUL.FTZ R4, R28, R23 ;  /* 0x000000171c048220 */ /* 0x000fe40000410000 */
[C---:B------:R-:W-:Y:S02]  /*3e00*/  @!P0 FMUL.FTZ R42, R36.reuse, R22 ;  /* 0x00000016242a8220 */ /* 0x040fe40000410000 */
[----:B------:R-:W-:Y:S02]  /*3e10*/  @!P0 FFMA.FTZ R3, R36, R40, R3 ;  /* 0x0000002824038223 */ /* 0x000fe40000010003 */
[----:B------:R-:W-:Y:S02]  /*3e20*/  @!P0 FFMA.FTZ R53, R35, R38, -R53 ;  /* 0x0000002623358223 */ /* 0x000fe40000010835 */
[-C--:B------:R-:W-:Y:S02]  /*3e30*/  @!P0 FFMA.FTZ R44, R28, R41.reuse, -R44 ;  /* 0x000000291c2c8223 */ /* 0x080fe4000001082c */
[----:B------:R-:W-:Y:S01]  /*3e40*/  @!P0 FFMA.FTZ R4, R37, R41, R4 ;  /* 0x0000002925048223 */ /* 0x000fe20000010004 */
[----:B------:R-:W-:Y:S01]  /*3e50*/  @!P0 F2FP.PACK_AB R50, R2, R53 ;  /* 0x000000350232823e */ /* 0x000fe200000000ff */
[----:B------:R-:W-:Y:S03]  /*3e60*/  @!P0 FFMA.FTZ R42, R29, R40, -R42 ;  /* 0x000000281d2a8223 */ /* 0x000fe6000001082a */
[----:B------:R-:W-:Y:S02]  /*3e70*/  @!P0 F2FP.PACK_AB R53, R4, R44 ;  /* 0x0000002c0435823e */ /* 0x000fe400000000ff */
[----:B------:R-:W-:Y:S02]  /*3e80*/  @!P0 F2FP.PACK_AB R42, R3, R42 ;  /* 0x0000002a032a823e */ /* 0x000fe400000000ff */
[----:B------:R-:W-:Y:S01]  /*3e90*/  @!P0 MOV R25, R50 ;  /* 0x0000003200198202 */ /* 0x000fe20000000f00 */
[----:B------:R-:W-:Y:S01]  /*3ea0*/  @!P0 IMAD.MOV.U32 R27, RZ, RZ, R53 ;  /* 0x000000ffff1b8224 */ /* 0x000fe200078e0035 */
[----:B------:R-:W-:Y:S02]  /*3eb0*/  @!P0 MOV R26, R42 ;  /* 0x0000002a001a8202 */ /* 0x000fe40000000f00 */
[----:B------:R-:W-:Y:S03]  /*3ec0*/  ISETP.GE.AND P0, PT, R14, UR4, PT ;  /* 0x000000040e007c0c */ /* 0x000fe6000bf06270 */
[----:B------:R1:W-:Y:S08]  /*3ed0*/  STG.E.128 [R158.64], R24 ;  /* 0x000000189e007986 */ /* 0x0003f0000c101d06 */
[----:B------:R2:W3:Y:S08]  /*3ee0*/  LDG.E.128 R28, [R156.64] ;  /* 0x000000069c1c7981 */ /* 0x0004f0000c1e1d00 */
[----:B------:R-:W4:Y:S06]  /*3ef0*/  @!P1 LDG.E.64 R22, [R32.64+0x40] ;  /* 0x0000400620169981 */ /* 0x000f2c000c1e1b00 */
[----:B------:R-:W5:Y:S01]  /*3f00*/  @!P1 LDG.E.64 R38, [R48.64+0x40] ;  /* 0x0000400630269981 */ /* 0x000f62000c1e1b00 */
[----:B-1----:R-:W-:Y:S02]  /*3f10*/  LEA R158, P5, R79, R100, 0x1 ;  /* 0x000000644f9e7211 */ /* 0x002fe400078a08ff */
[----:B--2---:R-:W-:Y:S02]  /*3f20*/  LEA R156, P4, R81, R106, 0x1 ;  /* 0x0000006a519c7211 */ /* 0x004fe400078808ff */
[----:B------:R-:W-:Y:S02]  /*3f30*/  LEA.HI.X R159, R79, R99, R78, 0x1, P5 ;  /* 0x000000634f9f7211 */ /* 0x000fe400028f0c4e */
[----:B------:R-:W-:Y:S02]  /*3f40*/  LEA.HI.X R157, R81, R107, R80, 0x1, P4 ;  /* 0x0000006b519d7211 */ /* 0x000fe400020f0c50 */
[----:B---3--:R-:W-:Y:S02]  /*3f50*/  @!P1 MOV R34, R28 ;  /* 0x0000001c00229202 */ /* 0x008fe40000000f00 */
[----:B------:R-:W-:Y:S02]  /*3f60*/  @!P1 MOV R25, R29 ;  /* 0x0000001d00199202 */ /* 0x000fe40000000f00 */
[----:B------:R-:W-:Y:S01]  /*3f70*/  @!P1 MOV R27, R30 ;  /* 0x0000001e001b9202 */ /* 0x000fe20000000f00 */
[--C-:B------:R-:W-:Y:S02]  /*3f80*/  @!P1 HADD2.F32 R36, -RZ, R34.reuse.H1_H1 ;  /* 0x30000022ff249230 */ /* 0x100fe40000004100 */
[----:B------:R-:W-:Y:S02]  /*3f90*/  @!P1 HADD2.F32 R24, -RZ, R34.H0_H0 ;  /* 0x20000022ff189230 */ /* 0x000fe40000004100 */
[--C-:B----4-:R-:W-:Y:S02]  /*3fa0*/  @!P1 HADD2.F32 R35, -RZ, R22.reuse.H0_H0 ;  /* 0x20000016ff239230 */ /* 0x110fe40000004100 */
[----:B------:R-:W-:Y:S02]  /*3fb0*/  @!P1 HADD2.F32 R26, -RZ, R22.H1_H1 ;  /* 0x30000016ff1a9230 */ /* 0x000fe40000004100 */
[--C-:B------:R-:W-:Y:S01]  /*3fc0*/  @!P1 HADD2.F32 R22, -RZ, R23.reuse.H0_H0 ;  /* 0x20000017ff169230 */ /* 0x100fe20000004100 */
[-C--:B------:R-:W-:Y:S01]  /*3fd0*/  @!P1 FMUL.FTZ R42, R36, R35.reuse ;  /* 0x00000023242a9220 */ /* 0x080fe20000410000 */
[----:B-----5:R-:W-:Y:S01]  /*3fe0*/  @!P1 HADD2.F32 R37, -RZ, R38.H0_H0 ;  /* 0x20000026ff259230 */ /* 0x020fe20000004100 */
[C---:B------:R-:W-:Y:S01]  /*3ff0*/  @!P1 FMUL.FTZ R5, R24.reuse, R35 ;  /* 0x0000002318059220 */ /* 0x040fe20000410000 */
[----:B------:R-:W-:Y:S02]  /*4000*/  @!P1 HADD2.F32 R23, -RZ, R23.H1_H1 ;  /* 0x30000017ff179230 */ /* 0x000fe40000004100 */
[----:B------:R-:W-:Y:S01]  /*4010*/  @!P1 HADD2.F32 R35, -RZ, R25.H0_H0 ;  /* 0x20000019ff239230 */ /* 0x000fe20000004100 */
[----:B------:R-:W-:Y:S01]  /*4020*/  @!P1 FFMA.FTZ R42, R24, R37, -R42 ;  /* 0x00000025182a9223 */ /* 0x000fe2000001082a */
[----:B------:R-:W-:Y:S01]  /*4030*/  @!P1 MOV R24, R31 ;  /* 0x0000001f00189202 */ /* 0x000fe20000000f00 */
[----:B------:R-:W-:Y:S01]  /*4040*/  @!P1 FFMA.FTZ R5, R36, R37, R5 ;  /* 0x0000002524059223 */ /* 0x000fe20000010005 */
[--C-:B------:R-:W-:Y:S01]  /*4050*/  @!P1 HADD2.F32 R40, -RZ, R39.reuse.H0_H0 ;  /* 0x20000027ff289230 */ /* 0x100fe20000004100 */
[----:B------:R-:W-:Y:S01]  /*4060*/  @!P1 FMUL.FTZ R6, R35, R26 ;  /* 0x0000001a23069220 */ /* 0x000fe20000410000 */
[----:B------:R-:W-:Y:S02]  /*4070*/  @!P1 HADD2.F32 R41, -RZ, R39.H1_H1 ;  /* 0x30000027ff299230 */ /* 0x000fe40000004100 */
[----:B------:R-:W-:Y:S01]  /*4080*/  @!P1 HADD2.F32 R39, -RZ, R25.H1_H1 ;  /* 0x30000019ff279230 */ /* 0x000fe20000004100 */
[----:B------:R-:W-:Y:S01]  /*4090*/  @!P1 F2FP.PACK_AB R42, R5, R42 ;  /* 0x0000002a052a923e */ /* 0x000fe200000000ff */
[--C-:B------:R-:W-:Y:S02]  /*40a0*/  @!P1 HADD2.F32 R25, -RZ, R27.reuse.H0_H0 ;  /* 0x2000001bff199230 */ /* 0x100fe40000004100 */
[----:B------:R-:W-:Y:S01]  /*40b0*/  @!P1 HADD2.F32 R36, -RZ, R27.H1_H1 ;  /* 0x3000001bff249230 */ /* 0x000fe20000004100 */
[----:B------:R-:W-:Y:S01]  /*40c0*/  @!P1 FMUL.FTZ R51, R39, R26 ;  /* 0x0000001a27339220 */ /* 0x000fe20000410000 */
[--C-:B------:R-:W-:Y:S01]  /*40d0*/  @!P1 HADD2.F32 R37, -RZ, R24.reuse.H1_H1 ;  /* 0x30000018ff259230 */ /* 0x100fe20000004100 */
[-C--:B------:R-:W-:Y:S01]  /*40e0*/  @!P1 FMUL.FTZ R7, R25, R22.reuse ;  /* 0x0000001619079220 */ /* 0x080fe20000410000 */
[----:B------:R-:W-:Y:S01]  /*40f0*/  @!P1 HADD2.F32 R24, -RZ, R24.H0_H0 ;  /* 0x20000018ff189230 */ /* 0x000fe20000004100 */
[----:B------:R-:W-:Y:S01]  /*4100*/  @!P1 FMUL.FTZ R44, R36, R22 ;  /* 0x00000016242c9220 */ /* 0x000fe20000410000 */
[----:B------:R-:W-:Y:S01]  /*4110*/  @!P1 HADD2.F32 R38, -RZ, R38.H1_H1 ;  /* 0x30000026ff269230 */ /* 0x000fe20000004100 */
[-C--:B------:R-:W-:Y:S02]  /*4120*/  @!P1 FMUL.FTZ R50, R37, R23.reuse ;  /* 0x0000001725329220 */ /* 0x080fe40000410000 */
[C---:B------:R-:W-:Y:S02]  /*4130*/  @!P1 FMUL.FTZ R8, R24.reuse, R23 ;  /* 0x0000001718089220 */ /* 0x040fe40000410000 */
[----:B------:R-:W-:Y:S02]  /*4140*/  @!P1 FFMA.FTZ R44, R25, R40, -R44 ;  /* 0x00000028192c9223 */ /* 0x000fe4000001082c */
[-C--:B------:R-:W-:Y:S02]  /*4150*/  @!P1 FFMA.FTZ R50, R24, R41.reuse, -R50 ;  /* 0x0000002918329223 */ /* 0x080fe40000010832 */
[----:B------:R-:W-:Y:S02]  /*4160*/  @!P1 FFMA.FTZ R6, R39, R38, R6 ;  /* 0x0000002627069223 */ /* 0x000fe40000010006 */
[----:B------:R-:W-:Y:S02]  /*4170*/  @!P1 FFMA.FTZ R7, R36, R40, R7 ;  /* 0x0000002824079223 */ /* 0x000fe40000010007 */
[----:B------:R-:W-:Y:S02]  /*4180*/  @!P1 FFMA.FTZ R51, R35, R38, -R51 ;  /* 0x0000002623339223 */ /* 0x000fe40000010833 */
[----:B------:R-:W-:Y:S01]  /*4190*/  @!P1 FFMA.FTZ R8, R37, R41, R8 ;  /* 0x0000002925089223 */ /* 0x000fe20000010008 */
[----:B------:R-:W-:Y:S01]  /*41a0*/  @!P1 F2FP.PACK_AB R44, R7, R44 ;  /* 0x0000002c072c923e */ /* 0x000fe200000000ff */
[----:B------:R-:W-:Y:S01]  /*41b0*/  @!P1 IMAD.MOV.U32 R28, RZ, RZ, R42 ;  /* 0x000000ffff1c9224 */ /* 0x000fe200078e002a */
[----:B------:R-:W-:Y:S02]  /*41c0*/  @!P1 F2FP.PACK_AB R51, R6, R51 ;  /* 0x000000330633923e */ /* 0x000fe400000000ff */
[----:B------:R-:W-:Y:S02]  /*41d0*/  @!P1 F2FP.PACK_AB R53, R8, R50 ;  /* 0x000000320835923e */ /* 0x000fe400000000ff */
[----:B------:R-:W-:Y:S02]  /*41e0*/  @!P1 MOV R29, R51 ;  /* 0x00000033001d9202 */ /* 0x000fe40000000f00 */
[----:B------:R-:W-:Y:S02]  /*41f0*/  @!P1 MOV R30, R44 ;  /* 0x0000002c001e9202 */ /* 0x000fe40000000f00 */
[----:B------:R-:W-:Y:S05]  /*4200*/  @!P1 MOV R31, R53 ;  /* 0x00000035001f9202 */ /* 0x000fea0000000f00 */
[----:B------:R1:W-:Y:S08]  /*4210*/  STG.E.128 [R158.64], R28 ;  /* 0x0000001c9e007986 */ /* 0x0003f0000c101d06 */
[----:B------:R2:W1:Y:S08]  /*4220*/  LDG.E.128 R24, [R156.64] ;  /* 0x000000069c187981 */ /* 0x000470000c1e1d00 */
[----:B------:R-:W3:Y:S06]  /*4230*/  @!P0 LDG.E.64 R22, [R32.64+0x80] ;  /* 0x0000800620168981 */ /* 0x000eec000c1e1b00 */
[----:B------:R-:W4:Y:S01]  /*4240*/  @!P0 LDG.E.64 R48, [R48.64+0x80] ;  /* 0x0000800630308981 */ /* 0x000f22000c1e1b00 */
[C---:B--2---:R-:W-:Y:S04]  /*4250*/  LEA R156, P1, R83.reuse, R100, 0x1 ;  /* 0x00000064539c7211 */ /* 0x044fe800078208ff */
[----:B------:R-:W-:Y:S01]  /*4260*/  LEA.HI.X R157, R83, R99, R82, 0x1, P1 ;  /* 0x00000063539d7211 */ /* 0x000fe200008f0c52 */
[----:B-1----:R-:W-:Y:S01]  /*4270*/  @!P0 IMAD.MOV.U32 R31, RZ, RZ, R26 ;  /* 0x000000ffff1f8224 */ /* 0x002fe200078e001a */
[----:B------:R-:W-:Y:S02]  /*4280*/  @!P0 MOV R34, R24 ;  /* 0x0000001800228202 */ /* 0x000fe40000000f00 */
[----:B------:R-:W-:Y:S03]  /*4290*/  @!P0 MOV R30, R25 ;  /* 0x00000019001e8202 */ /* 0x000fe60000000f00 */
[----:B------:R-:W-:Y:S02]  /*42a0*/  @!P0 HADD2.F32 R36, -RZ, R34.H1_H1 ;  /* 0x30000022ff248230 */ /* 0x000fe40000004100 */
[----:B---3--:R-:W-:Y:S02]  /*42b0*/  @!P0 HADD2.F32 R35, -RZ, R22.H0_H0 ;  /* 0x20000016ff238230 */ /* 0x008fe40000004100 */
[----:B------:R-:W-:Y:S02]  /*42c0*/  @!P0 HADD2.F32 R28, -RZ, R34.H0_H0 ;  /* 0x20000022ff1c8230 */ /* 0x000fe40000004100 */
[----:B------:R-:W-:Y:S01]  /*42d0*/  @!P0 HADD2.F32 R29, -RZ, R22.H1_H1 ;  /* 0x30000016ff1d8230 */ /* 0x000fe20000004100 */
        /* <DEDUP_REMOVED lines=16> */
[--C-:B------:R-:W-:Y:S01]  /*43e0*/  @!P0 HADD2.F32 R40, -RZ, R28.reuse.H1_H1 ;  /* 0x3000001cff288230 */ /* 0x100fe20000004100 */
[----:B------:R-:W-:Y:S01]  /*43f0*/  @!P0 FFMA.FTZ R10, R36, R39, R10 ;  /* 0x00000027240a8223 */ /* 0x000fe2000001000a */
[----:B------:R-:W-:Y:S01]  /*4400*/  @!P0 F2FP.PACK_AB R42, R9, R42 ;  /* 0x0000002a092a823e */ /* 0x000fe200000000ff */
[-C--:B------:R-:W-:Y:S01]  /*4410*/  @!P0 FMUL.FTZ R11, R31, R22.reuse ;  /* 0x000000161f0b8220 */ /* 0x080fe20000410000 */
[----:B------:R-:W-:Y:S01]  /*4420*/  @!P0 HADD2.F32 R28, -RZ, R28.H0_H0 ;  /* 0x2000001cff1c8230 */ /* 0x000fe20000004100 */
[C---:B------:R-:W-:Y:S01]  /*4430*/  @!P0 FMUL.FTZ R44, R37.reuse, R22 ;  /* 0x00000016252c8220 */ /* 0x040fe20000410000 */
[----:B------:R-:W-:Y:S01]  /*4440*/  @!P0 F2FP.PACK_AB R51, R10, R51 ;  /* 0x000000330a33823e */ /* 0x000fe200000000ff */
[----:B------:R-:W-:Y:S01]  /*4450*/  @!P0 HADD2.F32 R23, -RZ, R23.H1_H1 ;  /* 0x30000017ff178230 */ /* 0x000fe20000004100 */
[----:B------:R-:W-:Y:S01]  /*4460*/  @!P0 MOV R24, R42 ;  /* 0x0000002a00188202 */ /* 0x000fe20000000f00 */
[-C--:B------:R-:W-:Y:S01]  /*4470*/  @!P0 FFMA.FTZ R11, R37, R38.reuse, R11 ;  /* 0x00000026250b8223 */ /* 0x080fe2000001000b */
[----:B------:R-:W-:Y:S01]  /*4480*/  @!P0 MOV R25, R51 ;  /* 0x0000003300198202 */ /* 0x000fe20000000f00 */
[----:B------:R-:W-:Y:S01]  /*4490*/  @!P0 FFMA.FTZ R44, R31, R38, -R44 ;  /* 0x000000261f2c8223 */ /* 0x000fe2000001082c */
[----:B------:R-:W-:Y:S01]  /*44a0*/  @!P0 HADD2.F32 R41, -RZ, R49.H1_H1 ;  /* 0x30000031ff298230 */ /* 0x000fe20000004100 */
[-C--:B------:R-:W-:Y:S02]  /*44b0*/  @!P0 FMUL.FTZ R50, R40, R23.reuse ;  /* 0x0000001728328220 */ /* 0x080fe40000410000 */
[C---:B------:R-:W-:Y:S01]  /*44c0*/  @!P0 FMUL.FTZ R12, R28.reuse, R23 ;  /* 0x000000171c0c8220 */ /* 0x040fe20000410000 */
[----:B------:R-:W-:Y:S01]  /*44d0*/  @!P0 F2FP.PACK_AB R44, R11, R44 ;  /* 0x0000002c0b2c823e */ /* 0x000fe200000000ff */
[-C--:B------:R-:W-:Y:S02]  /*44e0*/  @!P0 FFMA.FTZ R50, R28, R41.reuse, -R50 ;  /* 0x000000291c328223 */ /* 0x080fe40000010832 */
[----:B------:R-:W-:Y:S01]  /*44f0*/  @!P0 FFMA.FTZ R12, R40, R41, R12 ;  /* 0x00000029280c8223 */ /* 0x000fe2000001000c */
[----:B------:R-:W-:Y:S04]  /*4500*/  @!P0 MOV R26, R44 ;  /* 0x0000002c001a8202 */ /* 0x000fe80000000f00 */
[----:B------:R-:W-:Y:S04]  /*4510*/  @!P0 F2FP.PACK_AB R53, R12, R50 ;  /* 0x000000320c35823e */ /* 0x000fe800000000ff */
[----:B------:R-:W-:Y:S05]  /*4520*/  @!P0 MOV R27, R53 ;  /* 0x00000035001b8202 */ /* 0x000fea0000000f00 */
[----:B------:R1:W-:Y:S02]  /*4530*/  STG.E.128 [R156.64], R24 ;  /* 0x000000189c007986 */ /* 0x0003e4000c101d06 */
.L_x_2256:
[----:B------:R-:W-:Y:S05]  /*4540*/  BSYNC B0 ;  /* 0x0000000000007941 */ /* 0x000fea0003800000 */
.L_x_2255:
[----:B------:R-:W-:Y:S01]  /*4550*/  BSSY B0, `(.L_x_2257) ;  /* 0x00000ab000007945 */ /* 0x000fe20003800000 */
[----:B------:R-:W-:-:S05]  /*4560*/  @!P2 BRA `(.L_x_2258) ;  /* 0x00000a900000a947 */ /* 0x000fca0003800000 */
[----:B-1----:R-:W-:Y:S02]  /*4570*/  MOV R51, 0x60 ;  /* 0x0000006000337802 */ /* 0x002fe40000000f00 */
[----:B------:R-:W-:Y:S02]  /*4580*/  ISETP.GE.AND P0, PT, R18, UR4, PT ;  /* 0x0000000412007c0c */ /* 0x000fe4000bf06270 */
[C---:B------:R-:W-:Y:S01]  /*4590*/  SHF.L.U32 R55, R128.reuse, 0x1, RZ ;  /* 0x0000000180377819 */ /* 0x040fe200000006ff */
[C---:B------:R-:W-:Y:S01]  /*45a0*/  IMAD.WIDE.U32 R156, R51.reuse, c[0x0][0x288], R106 ;  /* 0x0000a200339c7a25 */ /* 0x040fe200078e006a */
[----:B------:R-:W-:Y:S02]  /*45b0*/  SHF.L.U64.HI R53, R128, 0x1, R117 ;  /* 0x0000000180357819 */ /* 0x000fe40000010275 */
[-C--:B------:R-:W-:Y:S01]  /*45c0*/  IADD3 R32, P1, R20, R55.reuse, RZ ;  /* 0x0000003714207210 */ /* 0x080fe20007f3e0ff */
[----:B------:R-:W-:Y:S01]  /*45d0*/  IMAD R42, R51, c[0x0][0x28c], RZ ;  /* 0x0000a300332a7a24 */ /* 0x000fe200078e02ff */
[----:B------:R-:W-:Y:S02]  /*45e0*/  IADD3 R48, P2, R46, R55, RZ ;  /* 0x000000372e307210 */ /* 0x000fe40007f5e0ff */
[-C--:B------:R-:W-:Y:S02]  /*45f0*/  IADD3.X R33, R21, R53.reuse, RZ, P1, !PT ;  /* 0x0000003515217210 */ /* 0x080fe40000ffe4ff */
[----:B------:R-:W-:Y:S02]  /*4600*/  IADD3 R157, R157, R42, RZ ;  /* 0x0000002a9d9d7210 */ /* 0x000fe40007ffe0ff */
[----:B------:R-:W-:Y:S01]  /*4610*/  IADD3.X R49, R47, R53, RZ, P2, !PT ;  /* 0x000000352f317210 */ /* 0x000fe200017fe4ff */
[----:B----4-:R-:W2:Y:S01]  /*4620*/  @!P0 LDG.E.64 R22, [R32.64] ;  /* 0x0000000620168981 */ /* 0x010ea2000c1e1b00 */
[----:B------:R-:W-:Y:S02]  /*4630*/  MOV R101, R99 ;  /* 0x0000006300657202 */ /* 0x000fe40000000f00 */
[----:B------:R-:W-:Y:S02]  /*4640*/  LEA R158, P2, R85, R106, 0x1 ;  /* 0x0000006a559e7211 */ /* 0x000fe400078408ff */
[----:B------:R-:W-:Y:S01]  /*4650*/  ISETP.GE.AND P1, PT, R15, UR4, PT ;  /* 0x000000040f007c0c */ /* 0x000fe2000bf26270 */
[----:B------:R1:W3:Y:S01]  /*4660*/  LDG.E.128 R24, [R156.64] ;  /* 0x000000069c187981 */ /* 0x0002e2000c1e1d00 */
[----:B------:R-:W-:Y:S07]  /*4670*/  LEA.HI.X R159, R85, R107, R84, 0x1, P2 ;  /* 0x0000006b559f7211 */ /* 0x000fee00010f0c54 */
[----:B------:R-:W4:Y:S01]  /*4680*/  @!P0 LDG.E.64 R40, [R48.64] ;  /* 0x0000000630288981 */ /* 0x000f22000c1e1b00 */
[C---:B-1----:R-:W-:Y:S04]  /*4690*/  IMAD.WIDE.U32 R156, R51.reuse, c[0x0][0x198], R100 ;  /* 0x00006600339c7a25 */ /* 0x042fe800078e0064 */
[----:B------:R-:W-:Y:S05]  /*46a0*/  IMAD R51, R51, c[0x0][0x19c], RZ ;  /* 0x0000670033337a24 */ /* 0x000fea00078e02ff */
[----:B------:R-:W-:Y:S01]  /*46b0*/  IADD3 R157, R157, R51, RZ ;  /* 0x000000339d9d7210 */ /* 0x000fe20007ffe0ff */
[----:B----4-:R-:W-:Y:S01]  /*46c0*/  @!P0 HADD2.F32 R37, -RZ, R40.H0_H0 ;  /* 0x20000028ff258230 */ /* 0x010fe20000004100 */
[----:B---3--:R-:W-:Y:S01]  /*46d0*/  @!P0 MOV R28, R24 ;  /* 0x00000018001c8202 */ /* 0x008fe20000000f00 */
[--C-:B--2---:R-:W-:Y:S01]  /*46e0*/  @!P0 HADD2.F32 R31, -RZ, R22.reuse.H0_H0 ;  /* 0x20000016ff1f8230 */ /* 0x104fe20000004100 */
[----:B------:R-:W-:Y:S01]  /*46f0*/  @!P0 MOV R30, R25 ;  /* 0x00000019001e8202 */ /* 0x000fe20000000f00 */
[----:B------:R-:W-:Y:S02]  /*4700*/  @!P0 HADD2.F32 R29, -RZ, R22.H1_H1 ;  /* 0x30000016ff1d8230 */ /* 0x000fe40000004100 */
[--C-:B------:R-:W-:Y:S02]  /*4710*/  @!P0 HADD2.F32 R36, -RZ, R28.reuse.H1_H1 ;  /* 0x3000001cff248230 */ /* 0x100fe40000004100 */
[----:B------:R-:W-:Y:S02]  /*4720*/  @!P0 HADD2.F32 R28, -RZ, R28.H0_H0 ;  /* 0x2000001cff1c8230 */ /* 0x000fe40000004100 */
[----:B------:R-:W-:Y:S01]  /*4730*/  @!P0 HADD2.F32 R22, -RZ, R23.H0_H0 ;  /* 0x20000017ff168230 */ /* 0x000fe20000004100 */
        /* <DEDUP_REMOVED lines=27> */
[----:B------:R-:W-:Y:S02]  /*48f0*/  @!P0 FFMA.FTZ R4, R40, R41, R4 ;  /* 0x0000002928048223 */ /* 0x000fe40000010004 */
[----:B------:R-:W-:Y:S02]  /*4900*/  @!P0 FFMA.FTZ R55, R30, R39, -R55 ;  /* 0x000000271e378223 */ /* 0x000fe40000010837 */
[----:B------:R-:W-:Y:S01]  /*4910*/  @!P0 FFMA.FTZ R42, R31, R38, -R42 ;  /* 0x000000261f2a8223 */ /* 0x000fe2000001082a */
[----:B------:R-:W-:Y:S02]  /*4920*/  @!P0 F2FP.PACK_AB R51, R4, R44 ;  /* 0x0000002c0433823e */ /* 0x000fe400000000ff */
[----:B------:R-:W-:Y:S02]  /*4930*/  @!P0 F2FP.PACK_AB R50, R2, R55 ;  /* 0x000000370232823e */ /* 0x000fe400000000ff */
[----:B------:R-:W-:Y:S01]  /*4940*/  @!P0 F2FP.PACK_AB R42, R3, R42 ;  /* 0x0000002a032a823e */ /* 0x000fe200000000ff */
[----:B------:R-:W-:Y:S01]  /*4950*/  @!P0 IMAD.MOV.U32 R27, RZ, RZ, R51 ;  /* 0x000000ffff1b8224 */ /* 0x000fe200078e0033 */
[----:B------:R-:W-:Y:S02]  /*4960*/  @!P0 MOV R25, R50 ;  /* 0x0000003200198202 */ /* 0x000fe40000000f00 */
[----:B------:R-:W-:Y:S02]  /*4970*/  @!P0 MOV R26, R42 ;  /* 0x0000002a001a8202 */ /* 0x000fe40000000f00 */
[----:B------:R-:W-:Y:S03]  /*4980*/  ISETP.GE.AND P0, PT, R14, UR4, PT ;  /* 0x000000040e007c0c */ /* 0x000fe6000bf06270 */
[----:B------:R1:W-:Y:S08]  /*4990*/  STG.E.128 [R156.64], R24 ;  /* 0x000000189c007986 */ /* 0x0003f0000c101d06 */
[----:B------:R2:W3:Y:S08]  /*49a0*/  LDG.E.128 R28, [R158.64] ;  /* 0x000000069e1c7981 */ /* 0x0004f0000c1e1d00 */
[----:B------:R-:W4:Y:S06]  /*49b0*/  @!P1 LDG.E.64 R22, [R32.64+0x40] ;  /* 0x0000400620169981 */ /* 0x000f2c000c1e1b00 */
[----:B------:R-:W5:Y:S01]  /*49c0*/  @!P1 LDG.E.64 R38, [R48.64+0x40] ;  /* 0x0000400630269981 */ /* 0x000f62000c1e1b00 */
[----:B--2---:R-:W-:Y:S02]  /*49d0*/  LEA R158, P4, R87, R100, 0x1 ;  /* 0x00000064579e7211 */ /* 0x004fe400078808ff */
[----:B-1----:R-:W-:Y:S02]  /*49e0*/  LEA R156, P2, R89, R106, 0x1 ;  /* 0x0000006a599c7211 */ /* 0x002fe400078408ff */
        /* <DEDUP_REMOVED lines=29> */
[-C--:B------:R-:W-:Y:S01]  /*4bc0*/  @!P1 FMUL.FTZ R50, R37, R23.reuse ;  /* 0x0000001725329220 */ /* 0x080fe20000410000 */
[----:B------:R-:W-:Y:S01]  /*4bd0*/  @!P1 HADD2.F32 R36, -RZ, R27.H1_H1 ;  /* 0x3000001bff249230 */ /* 0x000fe20000004100 */
[C---:B------:R-:W-:Y:S01]  /*4be0*/  @!P1 FMUL.FTZ R8, R24.reuse, R23 ;  /* 0x0000001718089220 */ /* 0x040fe20000410000 */
[----:B------:R-:W-:Y:S01]  /*4bf0*/  @!P1 MOV R28, R42 ;  /* 0x0000002a001c9202 */ /* 0x000fe20000000f00 */
[-C--:B------:R-:W-:Y:S02]  /*4c00*/  @!P1 FFMA.FTZ R50, R24, R41.reuse, -R50 ;  /* 0x0000002918329223 */ /* 0x080fe40000010832 */
[C---:B------:R-:W-:Y:S02]  /*4c10*/  @!P1 FMUL.FTZ R44, R36.reuse, R22 ;  /* 0x00000016242c9220 */ /* 0x040fe40000410000 */
[----:B------:R-:W-:Y:S02]  /*4c20*/  @!P1 FFMA.FTZ R6, R39, R38, R6 ;  /* 0x0000002627069223 */ /* 0x000fe40000010006 */
[-C--:B------:R-:W-:Y:S02]  /*4c30*/  @!P1 FFMA.FTZ R44, R25, R40.reuse, -R44 ;  /* 0x00000028192c9223 */ /* 0x080fe4000001082c */
[----:B------:R-:W-:Y:S02]  /*4c40*/  @!P1 FFMA.FTZ R7, R36, R40, R7 ;  /* 0x0000002824079223 */ /* 0x000fe40000010007 */
[----:B------:R-:W-:Y:S02]  /*4c50*/  @!P1 FFMA.FTZ R8, R37, R41, R8 ;  /* 0x0000002925089223 */ /* 0x000fe40000010008 */
[----:B------:R-:W-:Y:S01]  /*4c60*/  @!P1 FFMA.FTZ R51, R35, R38, -R51 ;  /* 0x0000002623339223 */ /* 0x000fe20000010833 */
[----:B------:R-:W-:Y:S02]  /*4c70*/  @!P1 F2FP.PACK_AB R44, R7, R44 ;  /* 0x0000002c072c923e */ /* 0x000fe400000000ff */
[----:B------:R-:W-:Y:S02]  /*4c80*/  @!P1 F2FP.PACK_AB R53, R8, R50 ;  /* 0x000000320835923e */ /* 0x000fe400000000ff */
[----:B------:R-:W-:Y:S02]  /*4c90*/  @!P1 F2FP.PACK_AB R51, R6, R51 ;  /* 0x000000330633923e */ /* 0x000fe400000000ff */
[----:B------:R-:W-:Y:S01]  /*4ca0*/  @!P1 MOV R30, R44 ;  /* 0x0000002c001e9202 */ /* 0x000fe20000000f00 */
[----:B------:R-:W-:Y:S01]  /*4cb0*/  @!P1 IMAD.MOV.U32 R31, RZ, RZ, R53 ;  /* 0x000000ffff1f9224 */ /* 0x000fe200078e0035 */
[----:B------:R-:W-:Y:S05]  /*4cc0*/  @!P1 MOV R29, R51 ;  /* 0x00000033001d9202 */ /* 0x000fea0000000f00 */
[----:B------:R1:W-:Y:S08]  /*4cd0*/  STG.E.128 [R158.64], R28 ;  /* 0x0000001c9e007986 */ /* 0x0003f0000c101d06 */
[----:B------:R2:W3:Y:S08]  /*4ce0*/  LDG.E.128 R24, [R156.64] ;  /* 0x000000069c187981 */ /* 0x0004f0000c1e1d00 */
[----:B------:R-:W4:Y:S06]  /*4cf0*/  @!P0 LDG.E.64 R22, [R32.64+0x80] ;  /* 0x0000800620168981 */ /* 0x000f2c000c1e1b00 */
[----:B------:R-:W5:Y:S01]  /*4d00*/  @!P0 LDG.E.64 R48, [R48.64+0x80] ;  /* 0x0000800630308981 */ /* 0x000f62000c1e1b00 */
[C---:B--2---:R-:W-:Y:S04]  /*4d10*/  LEA R156, P1, R91.reuse, R100, 0x1 ;  /* 0x000000645b9c7211 */ /* 0x044fe800078208ff */
[----:B------:R-:W-:Y:S02]  /*4d20*/  LEA.HI.X R157, R91, R99, R90, 0x1, P1 ;  /* 0x000000635b9d7211 */ /* 0x000fe400008f0c5a */
[----:B---3--:R-:W-:Y:S02]  /*4d30*/  @!P0 MOV R34, R24 ;  /* 0x0000001800228202 */ /* 0x008fe40000000f00 */
[----:B-1----:R-:W-:Y:S02]  /*4d40*/  @!P0 MOV R30, R25 ;  /* 0x00000019001e8202 */ /* 0x002fe40000000f00 */
[----:B------:R-:W-:Y:S01]  /*4d50*/  @!P0 MOV R31, R26 ;  /* 0x0000001a001f8202 */ /* 0x000fe20000000f00 */
[--C-:B------:R-:W-:Y:S02]  /*4d60*/  @!P0 HADD2.F32 R36, -RZ, R34.reuse.H1_H1 ;  /* 0x30000022ff248230 */ /* 0x100fe40000004100 */
[----:B------:R-:W-:Y:S02]  /*4d70*/  @!P0 HADD2.F32 R28, -RZ, R34.H0_H0 ;  /* 0x20000022ff1c8230 */ /* 0x000fe40000004100 */
[--C-:B----4-:R-:W-:Y:S02]  /*4d80*/  @!P0 HADD2.F32 R35, -RZ, R22.reuse.H0_H0 ;  /* 0x20000016ff238230 */ /* 0x110fe40000004100 */
[----:B------:R-:W-:Y:S02]  /*4d90*/  @!P0 HADD2.F32 R29, -RZ, R22.H1_H1 ;  /* 0x30000016ff1d8230 */ /* 0x000fe40000004100 */
[----:B------:R-:W-:Y:S01]  /*4da0*/  @!P0 HADD2.F32 R22, -RZ, R23.H0_H0 ;  /* 0x20000017ff168230 */ /* 0x000fe20000004100 */
[-C--:B------:R-:W-:Y:S01]  /*4db0*/  @!P0 FMUL.FTZ R42, R36, R35.reuse ;  /* 0x00000023242a8220 */ /* 0x080fe20000410000 */
[--C-:B-----5:R-:W-:Y:S01]  /*4dc0*/  @!P0 HADD2.F32 R37, -RZ, R48.reuse.H0_H0 ;  /* 0x20000030ff258230 */ /* 0x120fe20000004100 */
        /* <DEDUP_REMOVED lines=34> */
[----:B------:R1:W-:Y:S02]  /*4ff0*/  STG.E.128 [R156.64], R24 ;  /* 0x000000189c007986 */ /* 0x0003e4000c101d06 */
.L_x_2258:
[----:B------:R-:W-:Y:S05]  /*5000*/  BSYNC B0 ;  /* 0x0000000000007941 */ /* 0x000fea0003800000 */
.L_x_2257:
        /* <DEDUP_REMOVED lines=8> */
.L_x_2250:
[----:B------:R-:W-:Y:S01]  /*5090*/  BSSY B1, `(.L_x_2260) ;  /* 0x0000119000017945 */ /* 0x000fe20003800000 */
[----:B------:R-:W-:-:S05]  /*50a0*/  @!P1 BRA `(.L_x_2261) ;  /* 0x0000117000009947 */ /* 0x000fca0003800000 */
[----:B----4-:R1:W5:Y:S01]  /*50b0*/  LDG.E.128 R36, [R106.64] ;  /* 0x000000066a247981 */ /* 0x010362000c1e1d00 */
[----:B------:R-:W-:Y:S01]  /*50c0*/  ISETP.GE.AND P0, PT, R18, UR4, PT ;  /* 0x0000000412007c0c */ /* 0x000fe2000bf06270 */
[----:B------:R-:W-:Y:S01]  /*50d0*/  @!UPT UIADD3 URZ, URZ, URZ, URZ ;  /* 0x0000003f3f3ff290 */ /* 0x000fe2000fffe03f */
[----:B------:R-:W-:Y:S11]  /*50e0*/  BSSY B0, `(.L_x_2262) ;  /* 0x0000057000007945 */ /* 0x000ff60003800000 */
[----:B------:R-:W-:-:S05]  /*50f0*/  @P0 BRA `(.L_x_2263) ;  /* 0x0000055000000947 */ /* 0x000fca0003800000 */
[--C-:B-----5:R-:W-:Y:S01]  /*5100*/  HADD2.F32 R31, -RZ, R36.reuse.H0_H0 ;  /* 0x20000024ff1f7230 */ /* 0x120fe20000004100 */
[----:B------:R-:W-:Y:S01]  /*5110*/  ULEA.HI UR5, UR4, UR4, URZ, 0x1 ;  /* 0x0000000404057291 */ /* 0x000fe2000f8f083f */
[----:B------:R-:W-:Y:S01]  /*5120*/  HADD2.F32 R35, -RZ, R36.H1_H1 ;  /* 0x30000024ff237230 */ /* 0x000fe20000004100 */
[----:B------:R-:W-:Y:S02]  /*5130*/  MOV R157, RZ ;  /* 0x000000ff009d7202 */ /* 0x000fe40000000f00 */
[----:B------:R-:W-:Y:S01]  /*5140*/  USHF.R.S32.HI UR5, URZ, 0x1, UR5 ;  /* 0x000000013f057899 */ /* 0x000fe20008011405 */
[----:B------:R-:W-:Y:S02]  /*5150*/  MOV R101, RZ ;  /* 0x000000ff00657202 */ /* 0x000fe40000000f00 */
[----:B------:R-:W-:Y:S02]  /*5160*/  MOV R55, R37 ;  /* 0x0000002500377202 */ /* 0x000fe40000000f00 */
[----:B------:R-:W-:Y:S02]  /*5170*/  MOV R44, R38 ;  /* 0x00000026002c7202 */ /* 0x000fe40000000f00 */
[----:B------:R-:W-:Y:S01]  /*5180*/  ISETP.GE.AND P6, PT, R18, UR5, PT ;  /* 0x0000000512007c0c */ /* 0x000fe2000bfc6270 */
[----:B------:R-:W-:Y:S01]  /*5190*/  HADD2.F32 R36, -RZ, R55.H0_H0 ;  /* 0x20000037ff247230 */ /* 0x000fe20000004100 */
[----:B------:R-:W-:Y:S02]  /*51a0*/  MOV R159, UR5 ;  /* 0x00000005009f7c02 */ /* 0x000fe40008000f00 */
[----:B------:R-:W-:Y:S09]  /*51b0*/  MOV R53, R39 ;  /* 0x0000002700357202 */ /* 0x000ff20000000f00 */
[----:B------:R-:W-:Y:S02]  /*51c0*/  @P6 IADD3 R157, RZ, -UR5, RZ ;  /* 0x80000005ff9d6c10 */ /* 0x000fe4000fffe0ff */
[----:B------:R-:W-:Y:S02]  /*51d0*/  @P6 IADD3 R159, RZ, -UR5, RZ ;  /* 0x80000005ff9f6c10 */ /* 0x000fe4000fffe0ff */
[----:B------:R-:W-:Y:S02]  /*51e0*/  LEA R48, P0, R157, R110, 0x1 ;  /* 0x0000006e9d307211 */ /* 0x000fe400078008ff */
[----:B------:R-:W-:Y:S02]  /*51f0*/  @P6 IADD3 R101, RZ, -UR5, RZ ;  /* 0x80000005ff656c10 */ /* 0x000fe4000fffe0ff */
[----:B------:R-:W-:Y:S02]  /*5200*/  LEA R22, P1, R159, R106, 0x1 ;  /* 0x0000006a9f167211 */ /* 0x000fe400078208ff */
[----:B------:R-:W-:Y:S02]  /*5210*/  LEA.HI.X.SX32 R49, R157, R111, 0x1, P0 ;  /* 0x0000006f9d317211 */ /* 0x000fe400000f0eff */
[----:B------:R-:W-:Y:S02]  /*5220*/  LEA R156, P0, R101, R108, 0x1 ;  /* 0x0000006c659c7211 */ /* 0x000fe400078008ff */
[----:B------:R-:W-:Y:S02]  /*5230*/  LEA.HI.X.SX32 R23, R159, R107, 0x1, P1 ;  /* 0x0000006b9f177211 */ /* 0x000fe400008f0eff */
[----:B------:R-:W-:Y:S01]  /*5240*/  LEA.HI.X.SX32 R157, R101, R109, 0x1, P0 ;  /* 0x0000006d659d7211 */ /* 0x000fe200000f0eff */
[----:B------:R-:W2:Y:S08]  /*5250*/  LDG.E.128 R48, [R48.64] ;  /* 0x0000000630307981 */ /* 0x000eb0000c1e1d00 */
        /* <DEDUP_REMOVED lines=53> */
[----:B------:R-:W-:Y:S02]  /*55b0*/  FMUL.FTZ R7, R23, R10 ;  /* 0x0000000a17077220 */ /* 0x000fe40000410000 */
[----:B------:R-:W-:Y:S01]  /*55c0*/  FFMA.FTZ R5, R34, R39, R5 ;  /* 0x0000002722057223 */ /* 0x000fe20000010005 */
[----:B------:R-:W-:Y:S01]  /*55d0*/  F2FP.PACK_AB R37, R4, R3 ;  /* 0x000000030425723e */ /* 0x000fe200000000ff */
[----:B------:R-:W-:Y:S02]  /*55e0*/  FMUL.FTZ R8, R12, R9 ;  /* 0x000000090c087220 */ /* 0x000fe40000410000 */
[----:B------:R-:W-:Y:S02]  /*55f0*/  FFMA.FTZ R6, R33, R40, R6 ;  /* 0x0000002821067223 */ /* 0x000fe40000010006 */
[----:B------:R-:W-:Y:S01]  /*5600*/  FFMA.FTZ R7, R36, R41, R7 ;  /* 0x0000002924077223 */ /* 0x000fe20000010007 */
[----:B------:R-:W-:Y:S01]  /*5610*/  F2FP.PACK_AB R36, R2, R0 ;  /* 0x000000000224723e */ /* 0x000fe200000000ff */
[----:B------:R-:W-:Y:S01]  /*5620*/  FFMA.FTZ R8, R35, R42, R8 ;  /* 0x0000002a23087223 */ /* 0x000fe20000010008 */
[----:B------:R-:W-:Y:S04]  /*5630*/  F2FP.PACK_AB R38, R6, R5 ;  /* 0x000000050626723e */ /* 0x000fe800000000ff */
[----:B------:R-:W-:Y:S02]  /*5640*/  F2FP.PACK_AB R39, R8, R7 ;  /* 0x000000070827723e */ /* 0x000fe400000000ff */
.L_x_2263:
[----:B------:R-:W-:Y:S05]  /*5650*/  BSYNC B0 ;  /* 0x0000000000007941 */ /* 0x000fea0003800000 */
.L_x_2262:
[----:B------:R-:W-:Y:S01]  /*5660*/  IMAD.MOV.U32 R101, RZ, RZ, R99 ;  /* 0x000000ffff657224 */ /* 0x000fe200078e0063 */
[----:B------:R-:W-:Y:S01]  /*5670*/  ISETP.GE.AND P0, PT, R15, UR4, PT ;  /* 0x000000040f007c0c */ /* 0x000fe2000bf06270 */
[----:B------:R-:W-:Y:S01]  /*5680*/  BSSY B0, `(.L_x_2264) ;  /* 0x000005b000007945 */ /* 0x000fe20003800000 */
[----:B------:R-:W-:Y:S02]  /*5690*/  IADD3 R160, P1, R106, 0x80, RZ ;  /* 0x000000806aa07810 */ /* 0x000fe40007f3e0ff */
[----:B-----5:R2:W-:Y:S03]  /*56a0*/  STG.E.128 [R100.64], R36 ;  /* 0x0000002464007986 */ /* 0x0205e6000c101d06 */
[----:B------:R-:W-:Y:S01]  /*56b0*/  IMAD.X R161, RZ, RZ, R107, P1 ;  /* 0x000000ffffa17224 */ /* 0x000fe200008e066b */
[----:B--2---:R2:W5:Y:S05]  /*56c0*/  LDG.E.128 R36, [R106.64+0x80] ;  /* 0x000080066a247981 */ /* 0x00456a000c1e1d00 */
        /* <DEDUP_REMOVED lines=15> */
[C---:B------:R-:W-:Y:S02]  /*57c0*/  LEA R48, P0, R159.reuse, R110, 0x1 ;  /* 0x0000006e9f307211 */ /* 0x040fe400078008ff */
[----:B------:R-:W-:Y:S02]  /*57d0*/  @P6 IADD3 R157, RZ, -UR5, RZ ;  /* 0x80000005ff9d6c10 */ /* 0x000fe4000fffe0ff */
[C---:B------:R-:W-:Y:S02]  /*57e0*/  LEA R22, P1, R156.reuse, R160, 0x1 ;  /* 0x000000a09c167211 */ /* 0x040fe400078208ff */
[----:B------:R-:W-:Y:S02]  /*57f0*/  LEA.HI.X.SX32 R49, R159, R111, 0x1, P0 ;  /* 0x0000006f9f317211 */ /* 0x000fe400000f0eff */
[C---:B------:R-:W-:Y:S02]  /*5800*/  LEA R158, P0, R157.reuse, R108, 0x1 ;  /* 0x0000006c9d9e7211 */ /* 0x040fe400078008ff */
[----:B------:R-:W-:Y:S02]  /*5810*/  LEA.HI.X.SX32 R23, R156, R161, 0x1, P1 ;  /* 0x000000a19c177211 */ /* 0x000fe400008f0eff */
[----:B------:R-:W-:Y:S01]  /*5820*/  LEA.HI.X.SX32 R159, R157, R109, 0x1, P0 ;  /* 0x0000006d9d9f7211 */ /* 0x000fe200000f0eff */
[----:B------:R-:W3:Y:S08]  /*5830*/  LDG.E.128 R48, [R48.64+0x80] ;  /* 0x0000800630307981 */ /* 0x000ef0000c1e1d00 */
        /* <DEDUP_REMOVED lines=63> */
.L_x_2265:
[----:B------:R-:W-:Y:S05]  /*5c30*/  BSYNC B0 ;  /* 0x0000000000007941 */ /* 0x000fea0003800000 */
.L_x_2264:
[----:B-----5:R3:W-:Y:S01]  /*5c40*/  STG.E.128 [R100.64+0x80], R36 ;  /* 0x0000802464007986 */ /* 0x0207e2000c101d06 */
[----:B------:R-:W-:Y:S01]  /*5c50*/  ISETP.GE.AND P0, PT, R14, UR4, PT ;  /* 0x000000040e007c0c */ /* 0x000fe2000bf06270 */
[----:B------:R-:W-:Y:S01]  /*5c60*/  BSSY B0, `(.L_x_2266) ;  /* 0x000005a000007945 */ /* 0x000fe20003800000 */
[----:B------:R-:W-:Y:S05]  /*5c70*/  IADD3 R160, P1, R106, 0x100, RZ ;  /* 0x000001006aa07810 */ /* 0x000fea0007f3e0ff */
[----:B------:R-:W-:Y:S01]  /*5c80*/  IMAD.X R161, RZ, RZ, R107, P1 ;  /* 0x000000ffffa17224 */ /* 0x000fe200008e066b */
[----:B---3--:R3:W5:Y:S05]  /*5c90*/  LDG.E.128 R36, [R106.64+0x100] ;  /* 0x000100066a247981 */ /* 0x00876a000c1e1d00 */
        /* <DEDUP_REMOVED lines=22> */
[----:B------:R-:W4:Y:S08]  /*5e00*/  LDG.E.128 R48, [R48.64+0x100] ;  /* 0x0001000630307981 */ /* 0x000f30000c1e1d00 */
[----:B--2---:R-:W2:Y:S08]  /*5e10*/  LDG.E.128 R24, [R22.64] ;  /* 0x0000000616187981 */ /* 0x004eb0000c1e1d00 */
[----:B---3--:R-:W3:Y:S01]  /*5e20*/  LDG.E.128 R156, [R158.64+0x100] ;  /* 0x000100069e9c7981 */ /* 0x008ee2000c1e1d00 */
[--C-:B----4-:R-:W-:Y:S02]  /*5e30*/  HADD2.F32 R33, -RZ, R48.reuse.H0_H0 ;  /* 0x20000030ff217230 */ /* 0x110fe40000004100 */
[----:B------:R-:W-:Y:S02]  /*5e40*/  HADD2.F32 R34, -RZ, R48.H1_H1 ;  /* 0x30000030ff227230 */ /* 0x000fe40000004100 */
[--C-:B------:R-:W-:Y:S02]  /*5e50*/  HADD2.F32 R37, -RZ, R49.reuse.H0_H0 ;  /* 0x20000031ff257230 */ /* 0x100fe40000004100 */
[----:B------:R-:W-:Y:S02]  /*5e60*/  HADD2.F32 R38, -RZ, R49.H1_H1 ;  /* 0x30000031ff267230 */ /* 0x000fe40000004100 */
[--C-:B------:R-:W-:Y:S01]  /*5e70*/  HADD2.F32 R39, -RZ, R50.reuse.H0_H0 ;  /* 0x20000032ff277230 */ /* 0x100fe20000004100 */
[----:B--2---:R-:W-:Y:S01]  /*5e80*/  MOV R10, R24 ;  /* 0x00000018000a7202 */ /* 0x004fe20000000f00 */
[----:B------:R-:W-:Y:S01]  /*5e90*/  HADD2.F32 R40, -RZ, R50.H1_H1 ;  /* 0x30000032ff287230 */ /* 0x000fe20000004100 */
[----:B------:R-:W-:Y:S01]  /*5ea0*/  MOV R11, R27 ;  /* 0x0000001b000b7202 */ /* 0x000fe20000000f00 */
[----:B------:R-:W-:Y:S01]  /*5eb0*/  HADD2.F32 R41, -RZ, R51.H0_H0 ;  /* 0x20000033ff297230 */ /* 0x000fe20000004100 */
[----:B------:R-:W-:Y:S01]  /*5ec0*/  MOV R23, R25 ;  /* 0x0000001900177202 */ /* 0x000fe20000000f00 */
[----:B------:R-:W-:Y:S01]  /*5ed0*/  HADD2.F32 R32, -RZ, R10.H0_H0 ;  /* 0x2000000aff207230 */ /* 0x000fe20000004100 */
[----:B------:R-:W-:Y:S01]  /*5ee0*/  MOV R28, R26 ;  /* 0x0000001a001c7202 */ /* 0x000fe20000000f00 */
[--C-:B---3--:R-:W-:Y:S02]  /*5ef0*/  HADD2.F32 R27, -RZ, R156.reuse.H0_H0 ;  /* 0x2000009cff1b7230 */ /* 0x108fe40000004100 */
        /* <DEDUP_REMOVED lines=48> */
.L_x_2267:
[----:B------:R-:W-:Y:S05]  /*6200*/  BSYNC B0 ;  /* 0x0000000000007941 */ /* 0x000fea0003800000 */
.L_x_2266:
[----:B-----5:R4:W-:Y:S02]  /*6210*/  STG.E.128 [R100.64+0x100], R36 ;  /* 0x0001002464007986 */ /* 0x0209e4000c101d06 */
.L_x_2261:
[----:B------:R-:W-:Y:S05]  /*6220*/  BSYNC B1 ;  /* 0x0000000000017941 */ /* 0x000fea0003800000 */
.L_x_2260:
[----:B------:R-:W-:Y:S01]  /*6230*/  BSSY B1, `(.L_x_2268) ;  /* 0x000012a000017945 */ /* 0x000fe20003800000 */
[----:B------:R-:W-:-:S05]  /*6240*/  @!P5 BRA `(.L_x_2269) ;  /* 0x000012800000d947 */ /* 0x000fca0003800000 */
[C---:B------:R-:W-:Y:S01]  /*6250*/  LEA R162, P0, R72.reuse, R106, 0x1 ;  /* 0x0000006a48a27211 */ /* 0x040fe200078008ff */
[----:B------:R-:W-:Y:S03]  /*6260*/  BSSY B0, `(.L_x_2270) ;  /* 0x000005e000007945 */ /* 0x000fe60003800000 */
[----:B------:R-:W-:Y:S02]  /*6270*/  LEA.HI.X R163, R72, R107, R71, 0x1, P0 ;  /* 0x0000006b48a37211 */ /* 0x000fe400000f0c47 */
[----:B------:R-:W-:Y:S03]  /*6280*/  ISETP.GE.AND P0, PT, R18, UR4, PT ;  /* 0x0000000412007c0c */ /* 0x000fe6000bf06270 */
[----:B------:R1:W5:Y:S10]  /*6290*/  LDG.E.128 R32, [R162.64] ;  /* 0x00000006a2207981 */ /* 0x000374000c1e1d00 */
[----:B------:R-:W-:-:S05]  /*62a0*/  @P0 BRA `(.L_x_2271) ;  /* 0x0000059000000947 */ /* 0x000fca0003800000 */
[----:B------:R-:W-:Y:S01]  /*62b0*/  ULEA.HI UR5, UR4, UR4, URZ, 0x1 ;  /* 0x0000000404057291 */ /* 0x000fe2000f8f083f */
[----:B------:R-:W-:Y:S02]  /*62c0*/  MOV R159, RZ ;  /* 0x000000ff009f7202 */ /* 0x000fe40000000f00 */
[----:B------:R-:W-:Y:S01]  /*62d0*/  MOV R161, RZ ;  /* 0x000000ff00a17202 */ /* 0x000fe20000000f00 */
[----:B------:R-:W-:Y:S01]  /*62e0*/  USHF.R.S32.HI UR5, URZ, 0x1, UR5 ;  /* 0x000000013f057899 */ /* 0x000fe20008011405 */
[----:B-----5:R-:W-:Y:S01]  /*62f0*/  MOV R55, R33 ;  /* 0x0000002100377202 */ /* 0x020fe20000000f00 */
[--C-:B------:R-:W-:Y:S01]  /*6300*/  HADD2.F32 R33, -RZ, R32.reuse.H0_H0 ;  /* 0x20000020ff217230 */ /* 0x100fe20000004100 */
[----:B------:R-:W-:Y:S01]  /*6310*/  MOV R53, R35 ;  /* 0x0000002300357202 */ /* 0x000fe20000000f00 */
[----:B------:R-:W-:Y:S01]  /*6320*/  HADD2.F32 R35, -RZ, R32.H1_H1 ;  /* 0x30000020ff237230 */ /* 0x000fe20000004100 */
[----:B------:R-:W-:Y:S02]  /*6330*/  MOV R44, R34 ;  /* 0x00000022002c7202 */ /* 0x000fe40000000f00 */
[----:B------:R-:W-:Y:S02]  /*6340*/  ISETP.GE.AND P1, PT, R18, UR5, PT ;  /* 0x0000000512007c0c */ /* 0x000fe4000bf26270 */
[----:B------:R-:W-:Y:S11]  /*6350*/  MOV R157, UR5 ;  /* 0x00000005009d7c02 */ /* 0x000ff60008000f00 */
[----:B------:R-:W-:Y:S01]  /*6360*/  @P1 IADD3 R159, RZ, -UR5, RZ ;  /* 0x80000005ff9f1c10 */ /* 0x000fe2000fffe0ff */
[----:B------:R-:W-:Y:S01]  /*6370*/  @P1 IMAD R161, RZ, RZ, -UR5 ;  /* 0x80000005ffa11e24 */ /* 0x000fe2000f8e02ff */
[----:B------:R-:W-:Y:S02]  /*6380*/  @P1 IADD3 R157, RZ, -UR5, RZ ;  /* 0x80000005ff9d1c10 */ /* 0x000fe4000fffe0ff */
[C---:B----4-:R-:W-:Y:S02]  /*6390*/  IADD3 R101, P5, R138.reuse, R159, RZ ;  /* 0x0000009f8a657210 */ /* 0x050fe40007fbe0ff */
[----:B------:R-:W-:Y:S02]  /*63a0*/  LEA R10, P0, R157, R162, 0x1 ;  /* 0x000000a29d0a7211 */ /* 0x000fe400078008ff */
[----:B------:R-:W-:Y:S02]  /*63b0*/  LEA.HI.X.SX32 R156, R159, R120, 0x1, P5 ;  /* 0x000000789f9c7211 */ /* 0x000fe400028f0eff */
[----:B------:R-:W-:Y:S02]  /*63c0*/  LEA.HI.X.SX32 R11, R157, R163, 0x1, P0 ;  /* 0x000000a39d0b7211 */ /* 0x000fe400000f0eff */
[C---:B------:R-:W-:Y:S03]  /*63d0*/  LEA R164, P0, R101.reuse, R108, 0x1 ;  /* 0x0000006c65a47211 */ /* 0x040fe600078008ff */
[----:B------:R-:W4:Y:S01]  /*63e0*/  LDG.E.128 R28, [R10.64] ;  /* 0x000000060a1c7981 */ /* 0x000f22000c1e1d00 */
[----:B------:R-:W-:Y:S02]  /*63f0*/  LEA.HI.X R165, R101, R109, R156, 0x1, P0 ;  /* 0x0000006d65a57211 */ /* 0x000fe400000f0c9c */
[----:B------:R-:W-:Y:S04]  /*6400*/  IADD3 R101, P0, R138, R161, RZ ;  /* 0x000000a18a657210 */ /* 0x000fe80007f1e0ff */
[----:B------:R-:W-:Y:S01]  /*6410*/  LEA.HI.X.SX32 R160, R161, R120, 0x1, P0 ;  /* 0x00000078a1a07211 */ /* 0x000fe200000f0eff */
[----:B--2---:R-:W2:Y:S01]  /*6420*/  LDG.E.128 R156, [R164.64] ;  /* 0x00000006a49c7981 */ /* 0x004ea2000c1e1d00 */
[C---:B------:R-:W-:Y:S04]  /*6430*/  LEA R36, P0, R101.reuse, R110, 0x1 ;  /* 0x0000006e65247211 */ /* 0x040fe800078008ff */
[----:B------:R-:W-:Y:S05]  /*6440*/  LEA.HI.X R37, R101, R111, R160, 0x1, P0 ;  /* 0x0000006f65257211 */ /* 0x000fea00000f0ca0 */
[----:B---3--:R1:W3:Y:S02]  /*6450*/  LDG.E.128 R48, [R36.64] ;  /* 0x0000000624307981 */ /* 0x0082e4000c1e1d00 */
[----:B-1----:R-:W-:Y:S02]  /*6460*/  HADD2.F32 R36, -RZ, R55.H0_H0 ;  /* 0x20000037ff247230 */ /* 0x002fe40000004100 */
[--C-:B--2---:R-:W-:Y:S01]  /*6470*/  HADD2.F32 R25, -RZ, R157.reuse.H0_H0 ;  /* 0x2000009dff197230 */ /* 0x104fe20000004100 */
[----:B----4-:R-:W-:Y:S01]  /*6480*/  IMAD.MOV.U32 R26, RZ, RZ, R28 ;  /* 0x000000ffff1a7224 */ /* 0x010fe200078e001c */
[--C-:B------:R-:W-:Y:S01]  /*6490*/  HADD2.F32 R28, -RZ, R156.reuse.H1_H1 ;  /* 0x3000009cff1c7230 */ /* 0x100fe20000004100 */
[----:B------:R-:W-:Y:S01]  /*64a0*/  MOV R10, R30 ;  /* 0x0000001e000a7202 */ /* 0x000fe20000000f00 */
[----:B------:R-:W-:Y:S01]  /*64b0*/  HADD2.F32 R30, -RZ, R156.H0_H0 ;  /* 0x2000009cff1e7230 */ /* 0x000fe20000004100 */
[----:B------:R-:W-:Y:S01]  /*64c0*/  MOV R23, R29 ;  /* 0x0000001d00177202 */ /* 0x000fe20000000f00 */
[----:B------:R-:W-:Y:S01]  /*64d0*/  HADD2.F32 R12, -RZ, R157.H1_H1 ;  /* 0x3000009dff0c7230 */ /* 0x000fe20000004100 */
[----:B------:R-:W-:Y:S01]  /*64e0*/  MOV R27, R31 ;  /* 0x0000001f001b7202 */ /* 0x000fe20000000f00 */
[--C-:B------:R-:W-:Y:S01]  /*64f0*/  HADD2.F32 R31, -RZ, R26.reuse.H0_H0 ;  /* 0x2000001aff1f7230 */ /* 0x100fe20000004100 */
[----:B------:R-:W-:Y:S01]  /*6500*/  @!P1 FADD.FTZ R30, -R30, -RZ ;  /* 0x800000ff1e1e9221 */ /* 0x000fe20000010100 */
[----:B------:R-:W-:Y:S01]  /*6510*/  HADD2.F32 R29, -RZ, R26.H1_H1 ;  /* 0x3000001aff1d7230 */ /* 0x000fe20000004100 */
[----:B------:R-:W-:Y:S01]  /*6520*/  @!P1 FADD.FTZ R28, -R28, -RZ ;  /* 0x800000ff1c1c9221 */ /* 0x000fe20000010100 */
[--C-:B------:R-:W-:Y:S01]  /*6530*/  HADD2.F32 R26, -RZ, R23.reuse.H0_H0 ;  /* 0x20000017ff1a7230 */ /* 0x100fe20000004100 */
[----:B------:R-:W-:Y:S01]  /*6540*/  @!P1 FADD.FTZ R25, -R25, -RZ ;  /* 0x800000ff19199221 */ /* 0x000fe20000010100 */
[----:B------:R-:W-:Y:S01]  /*6550*/  HADD2.F32 R24, -RZ, R158.H0_H0 ;  /* 0x2000009eff187230 */ /* 0x000fe20000004100 */
[----:B------:R-:W-:Y:S01]  /*6560*/  FMUL.FTZ R0, R31, R30 ;  /* 0x0000001e1f007220 */ /* 0x000fe20000410000 */
[----:B---3--:R-:W-:Y:S01]  /*6570*/  HADD2.F32 R32, -RZ, R48.H0_H0 ;  /* 0x20000030ff207230 */ /* 0x008fe20000004100 */
[----:B------:R-:W-:Y:S01]  /*6580*/  @!P1 FADD.FTZ R12, -R12, -RZ ;  /* 0x800000ff0c0c9221 */ /* 0x000fe20000010100 */
[----:B------:R-:W-:Y:S01]  /*6590*/  HADD2.F32 R23, -RZ, R23.H1_H1 ;  /* 0x30000017ff177230 */ /* 0x000fe20000004100 */
[----:B------:R-:W-:Y:S01]  /*65a0*/  FMUL.FTZ R2, R29, R28 ;  /* 0x0000001c1d027220 */ /* 0x000fe20000410000 */
[----:B------:R-:W-:Y:S01]  /*65b0*/  HADD2.F32 R22, -RZ, R158.H1_H1 ;  /* 0x3000009eff167230 */ /* 0x000fe20000004100 */
[----:B------:R-:W-:Y:S01]  /*65c0*/  FMUL.FTZ R3, R26, R25 ;  /* 0x000000191a037220 */ /* 0x000fe20000410000 */
[----:B------:R-:W-:Y:S01]  /*65d0*/  HADD2.F32 R34, -RZ, R48.H1_H1 ;  /* 0x30000030ff227230 */ /* 0x000fe20000004100 */
[----:B------:R-:W-:Y:S01]  /*65e0*/  @!P1 FADD.FTZ R24, -R24, -RZ ;  /* 0x800000ff18189221 */ /* 0x000fe20000010100 */
[----:B------:R-:W-:Y:S01]  /*65f0*/  HADD2.F32 R11, -RZ, R159.H0_H0 ;  /* 0x2000009fff0b7230 */ /* 0x000fe20000004100 */
[----:B------:R-:W-:Y:S01]  /*6600*/  FFMA.FTZ R0, R33, R32, R0 ;  /* 0x0000002021007223 */ /* 0x000fe20000010000 */
[--C-:B------:R-:W-:Y:S01]  /*6610*/  HADD2.F32 R25, -RZ, R10.reuse.H0_H0 ;  /* 0x2000000aff197230 */ /* 0x100fe20000004100 */
[----:B------:R-:W-:Y:S01]  /*6620*/  FMUL.FTZ R4, R23, R12 ;  /* 0x0000000c17047220 */ /* 0x000fe20000410000 */
[----:B------:R-:W-:Y:S01]  /*6630*/  HADD2.F32 R37, -RZ, R49.H0_H0 ;  /* 0x20000031ff257230 */ /* 0x000fe20000004100 */
[----:B------:R-:W-:Y:S01]  /*6640*/  @!P1 FADD.FTZ R22, -R22, -RZ ;  /* 0x800000ff16169221 */ /* 0x000fe20000010100 */
[----:B------:R-:W-:Y:S01]  /*6650*/  HADD2.F32 R9, -RZ, R159.H1_H1 ;  /* 0x3000009fff097230 */ /* 0x000fe20000004100 */
[----:B------:R-:W-:Y:S01]  /*6660*/  FFMA.FTZ R2, R35, R34, R2 ;  /* 0x0000002223027223 */ /* 0x000fe20000010002 */
[----:B------:R-:W-:Y:S01]  /*6670*/  HADD2.F32 R23, -RZ, R10.H1_H1 ;  /* 0x3000000aff177230 */ /* 0x000fe20000004100 */
[----:B------:R-:W-:Y:S01]  /*6680*/  @!P1 FADD.FTZ R11, -R11, -RZ ;  /* 0x800000ff0b0b9221 */ /* 0x000fe20000010100 */
[----:B------:R-:W-:Y:S01]  /*6690*/  HADD2.F32 R38, -RZ, R49.H1_H1 ;  /* 0x30000031ff267230 */ /* 0x000fe20000004100 */
[----:B------:R-:W-:Y:S01]  /*66a0*/  FMUL.FTZ R5, R25, R24 ;  /* 0x0000001819057220 */ /* 0x000fe20000410000 */
[----:B------:R-:W-:Y:S01]  /*66b0*/  HADD2.F32 R33, -RZ, R55.H1_H1 ;  /* 0x30000037ff217230 */ /* 0x000fe20000004100 */
[----:B------:R-:W-:Y:S01]  /*66c0*/  FFMA.FTZ R3, R36, R37, R3 ;  /* 0x0000002524037223 */ /* 0x000fe20000010003 */
[--C-:B------:R-:W-:Y:S01]  /*66d0*/  HADD2.F32 R12, -RZ, R27.reuse.H0_H0 ;  /* 0x2000001bff0c7230 */ /* 0x100fe20000004100 */
[----:B------:R-:W-:Y:S01]  /*66e0*/  @!P1 FADD.FTZ R9, -R9, -RZ ;  /* 0x800000ff09099221 */ /* 0x000fe20000010100 */
[----:B------:R-:W-:Y:S01]  /*66f0*/  HADD2.F32 R39, -RZ, R50.H0_H0 ;  /* 0x20000032ff277230 */ /* 0x000fe20000004100 */
[----:B------:R-:W-:Y:S01]  /*6700*/  FMUL.FTZ R6, R23, R22 ;  /* 0x0000001617067220 */ /* 0x000fe20000410000 */
[----:B------:R-:W-:Y:S01]  /*6710*/  HADD2.F32 R32, -RZ, R44.H0_H0 ;  /* 0x2000002cff207230 */ /* 0x000fe20000004100 */
[----:B------:R-:W-:Y:S01]  /*6720*/  FFMA.FTZ R4, R33, R38, R4 ;  /* 0x0000002621047223 */ /* 0x000fe20000010004 */
[----:B------:R-:W-:Y:S01]  /*6730*/  HADD2.F32 R10, -RZ, R27.H1_H1 ;  /* 0x3000001bff0a7230 */ /* 0x000fe20000004100 */
[----:B------:R-:W-:Y:S01]  /*6740*/  FMUL.FTZ R7, R12, R11 ;  /* 0x0000000b0c077220 */ /* 0x000fe20000410000 */
[----:B------:R-:W-:Y:S01]  /*6750*/  HADD2.F32 R40, -RZ, R50.H1_H1 ;  /* 0x30000032ff287230 */ /* 0x000fe20000004100 */
[----:B------:R-:W-:Y:S01]  /*6760*/  FFMA.FTZ R5, R32, R39, R5 ;  /* 0x0000002720057223 */ /* 0x000fe20000010005 */
[----:B------:R-:W-:Y:S01]  /*6770*/  HADD2.F32 R35, -RZ, R44.H1_H1 ;  /* 0x3000002cff237230 */ /* 0x000fe20000004100 */
[----:B------:R-:W-:Y:S01]  /*6780*/  FMUL.FTZ R8, R10, R9 ;  /* 0x000000090a087220 */ /* 0x000fe20000410000 */
[----:B------:R-:W-:Y:S01]  /*6790*/  HADD2.F32 R41, -RZ, R51.H0_H0 ;  /* 0x20000033ff297230 */ /* 0x000fe20000004100 */
[----:B------:R-:W-:Y:S01]  /*67a0*/  F2FP.PACK_AB R32, R2, R0 ;  /* 0x000000000220723e */ /* 0x000fe200000000ff */
        /* <DEDUP_REMOVED lines=9> */
.L_x_2271:
[----:B------:R-:W-:Y:S05]  /*6840*/  BSYNC B0 ;  /* 0x0000000000007941 */ /* 0x000fea0003800000 */
.L_x_2270:
[----:B------:R-:W-:Y:S01]  /*6850*/  LEA R160, P0, R54, R100, 0x1 ;  /* 0x0000006436a07211 */ /* 0x000fe200078008ff */
[----:B------:R-:W-:Y:S01]  /*6860*/  BSSY B0, `(.L_x_2272) ;  /* 0x0000061000007945 */ /* 0x000fe20003800000 */
[----:B------:R-:W-:Y:S02]  /*6870*/  IADD3 R158, P1, R162, 0x80, RZ ;  /* 0x00000080a29e7810 */ /* 0x000fe40007f3e0ff */
[----:B------:R-:W-:Y:S02]  /*6880*/  LEA.HI.X R161, R54, R99, R57, 0x1, P0 ;  /* 0x0000006336a17211 */ /* 0x000fe400000f0c39 */
[----:B------:R-:W-:Y:S01]  /*6890*/  ISETP.GE.AND P0, PT, R15, UR4, PT ;  /* 0x000000040f007c0c */ /* 0x000fe2000bf06270 */
[----:B------:R-:W-:Y:S02]  /*68a0*/  IMAD.X R159, RZ, RZ, R163, P1 ;  /* 0x000000ffff9f7224 */ /* 0x000fe400008e06a3 */
[----:B-----5:R1:W-:Y:S04]  /*68b0*/  STG.E.128 [R160.64], R32 ;  /* 0x00000020a0007986 */ /* 0x0203e8000c101d06 */
[----:B-1----:R1:W5:Y:S06]  /*68c0*/  LDG.E.128 R32, [R162.64+0x80] ;  /* 0x00008006a2207981 */ /* 0x00236c000c1e1d00 */
        /* <DEDUP_REMOVED lines=15> */
[----:B----4-:R-:W-:Y:S02]  /*69c0*/  LEA R10, P0, R157, R158, 0x1 ;  /* 0x0000009e9d0a7211 */ /* 0x010fe400078008ff */
[----:B------:R-:W-:Y:S02]  /*69d0*/  IADD3 R101, P5, R129, R156, RZ ;  /* 0x0000009c81657210 */ /* 0x000fe40007fbe0ff */
[----:B------:R-:W-:Y:S02]  /*69e0*/  LEA.HI.X.SX32 R11, R157, R159, 0x1, P0 ;  /* 0x0000009f9d0b7211 */ /* 0x000fe400000f0eff */
[----:B------:R-:W-:Y:S02]  /*69f0*/  LEA.HI.X.SX32 R156, R156, R118, 0x1, P5 ;  /* 0x000000769c9c7211 */ /* 0x000fe400028f0eff */
[C---:B------:R-:W-:Y:S01]  /*6a00*/  LEA R158, P0, R101.reuse, R108, 0x1 ;  /* 0x0000006c659e7211 */ /* 0x040fe200078008ff */
[----:B------:R-:W4:Y:S03]  /*6a10*/  LDG.E.128 R28, [R10.64] ;  /* 0x000000060a1c7981 */ /* 0x000f26000c1e1d00 */
        /* <DEDUP_REMOVED lines=69> */
.L_x_2273:
[----:B------:R-:W-:Y:S05]  /*6e70*/  BSYNC B0 ;  /* 0x0000000000007941 */ /* 0x000fea0003800000 */
.L_x_2272:
[----:B-----5:R1:W-:Y:S01]  /*6e80*/  STG.E.128 [R160.64+0x80], R32 ;  /* 0x00008020a0007986 */ /* 0x0203e2000c101d06 */
[----:B------:R-:W-:Y:S01]  /*6e90*/  ISETP.GE.AND P0, PT, R14, UR4, PT ;  /* 0x000000040e007c0c */ /* 0x000fe2000bf06270 */
[----:B------:R-:W-:Y:S01]  /*6ea0*/  BSSY B0, `(.L_x_2274) ;  /* 0x0000061000007945 */ /* 0x000fe20003800000 */
[----:B----4-:R-:W-:Y:S01]  /*6eb0*/  IADD3 R8, P1, R162, 0x100, RZ ;  /* 0x00000100a2087810 */ /* 0x010fe20007f3e0ff */
[----:B------:R1:W5:Y:S04]  /*6ec0*/  LDG.E.128 R4, [R162.64+0x100] ;  /* 0x00010006a2047981 */ /* 0x000368000c1e1d00 */
[----:B------:R-:W-:Y:S06]  /*6ed0*/  IMAD.X R9, RZ, RZ, R163, P1 ;  /* 0x000000ffff097224 */ /* 0x000fec00008e06a3 */
[----:B------:R-:W-:-:S05]  /*6ee0*/  @P0 BRA `(.L_x_2275) ;  /* 0x000005c000000947 */ /* 0x000fca0003800000 */
[----:B------:R-:W-:Y:S01]  /*6ef0*/  ULEA.HI UR5, UR4, UR4, URZ, 0x1 ;  /* 0x0000000404057291 */ /* 0x000fe2000f8f083f */
[----:B------:R-:W-:Y:S01]  /*6f00*/  MOV R2, RZ ;  /* 0x000000ff00027202 */ /* 0x000fe20000000f00 */
[----:B-----5:R-:W-:Y:S01]  /*6f10*/  IMAD.MOV.U32 R36, RZ, RZ, R6 ;  /* 0x000000ffff247224 */ /* 0x020fe200078e0006 */
[----:B------:R-:W-:Y:S01]  /*6f20*/  MOV R22, R4 ;  /* 0x0000000400167202 */ /* 0x000fe20000000f00 */
        /* <DEDUP_REMOVED lines=10> */
[----:B------:R-:W-:Y:S02]  /*6fd0*/  LEA R48, P0, R0, R108, 0x1 ;  /* 0x0000006c00307211 */ /* 0x000fe400078008ff */
[----:B------:R-:W-:Y:S01]  /*6fe0*/  LEA.HI.X.SX32 R2, R2, R116, 0x1, P5 ;  /* 0x0000007402027211 */ /* 0x000fe200028f0eff */
[----:B------:R-:W4:Y:S03]  /*6ff0*/  LDG.E.128 R24, [R10.64] ;  /* 0x000000060a187981 */ /* 0x000f26000c1e1d00 */
[----:B------:R-:W-:Y:S01]  /*7000*/  LEA.HI.X R49, R0, R109, R2, 0x1, P0 ;  /* 0x0000006d00317211 */ /* 0x000fe200000f0c02 */
[----:B------:R-:W-:Y:S01]  /*7010*/  IMAD.MOV.U32 R0, RZ, RZ, RZ ;  /* 0x000000ffff007224 */ /* 0x000fe200078e00ff */
[----:B------:R-:W-:Y:S04]  /*7020*/  @P1 IADD3 R0, RZ, -UR5, RZ ;  /* 0x80000005ff001c10 */ /* 0x000fe8000fffe0ff */
[----:B--2---:R-:W2:Y:S01]  /*7030*/  LDG.E.128 R48, [R48.64] ;  /* 0x0000000630307981 */ /* 0x004ea2000c1e1d00 */
[----:B------:R-:W-:Y:S04]  /*7040*/  IADD3 R3, P0, R127, R0, RZ ;  /* 0x000000007f037210 */ /* 0x000fe80007f1e0ff */
[----:B------:R-:W-:Y:S02]  /*7050*/  LEA.HI.X.SX32 R0, R0, R116, 0x1, P0 ;  /* 0x0000007400007211 */ /* 0x000fe400000f0eff */
[C---:B------:R-:W-:Y:S04]  /*7060*/  LEA R28, P0, R3.reuse, R110, 0x1 ;  /* 0x0000006e031c7211 */ /* 0x040fe800078008ff */
[----:B------:R-:W-:Y:S05]  /*7070*/  LEA.HI.X R29, R3, R111, R0, 0x1, P0 ;  /* 0x0000006f031d7211 */ /* 0x000fea00000f0c00 */
[----:B-1-3--:R1:W3:Y:S02]  /*7080*/  LDG.E.128 R32, [R28.64] ;  /* 0x000000061c207981 */ /* 0x00a2e4000c1e1d00 */
[----:B-1----:R-:W-:Y:S02]  /*7090*/  HADD2.F32 R28, -RZ, R39.H0_H0 ;  /* 0x20000027ff1c7230 */ /* 0x002fe40000004100 */
[--C-:B--2---:R-:W-:Y:S01]  /*70a0*/  HADD2.F32 R3, -RZ, R49.reuse.H0_H0 ;  /* 0x20000031ff037230 */ /* 0x104fe20000004100 */
[----:B----4-:R-:W-:Y:S01]  /*70b0*/  MOV R12, R24 ;  /* 0x00000018000c7202 */ /* 0x010fe20000000f00 */
[----:B------:R-:W-:Y:S01]  /*70c0*/  HADD2.F32 R4, -RZ, R49.H1_H1 ;  /* 0x30000031ff047230 */ /* 0x000fe20000004100 */
[----:B------:R-:W-:Y:S01]  /*70d0*/  MOV R11, R25 ;  /* 0x00000019000b7202 */ /* 0x000fe20000000f00 */
[----:B------:R-:W-:Y:S01]  /*70e0*/  HADD2.F32 R5, -RZ, R50.H0_H0 ;  /* 0x20000032ff057230 */ /* 0x000fe20000004100 */
[----:B------:R-:W-:Y:S01]  /*70f0*/  IMAD.MOV.U32 R10, RZ, RZ, R26 ;  /* 0x000000ffff0a7224 */ /* 0x000fe200078e001a */
[--C-:B------:R-:W-:Y:S01]  /*7100*/  HADD2.F32 R25, -RZ, R12.reuse.H0_H0 ;  /* 0x2000000cff197230 */ /* 0x100fe20000004100 */
[----:B------:R-:W-:Y:S01]  /*7110*/  MOV R9, R27 ;  /* 0x0000001b00097202 */ /* 0x000fe20000000f00 */
[----:B------:R-:W-:Y:S01]  /*7120*/  HADD2.F32 R23, -RZ, R12.H1_H1 ;  /* 0x3000000cff177230 */ /* 0x000fe20000004100 */
[----:B------:R-:W-:Y:S01]  /*7130*/  @!P1 FADD.FTZ R3, -R3, -RZ ;  /* 0x800000ff03039221 */ /* 0x000fe20000010100 */
[--C-:B------:R-:W-:Y:S01]  /*7140*/  HADD2.F32 R12, -RZ, R11.reuse.H0_H0 ;  /* 0x2000000bff0c7230 */ /* 0x100fe20000004100 */
[----:B------:R-:W-:Y:S01]  /*7150*/  @!P1 FADD.FTZ R4, -R4, -RZ ;  /* 0x800000ff04049221 */ /* 0x000fe20000010100 */
[----:B------:R-:W-:Y:S01]  /*7160*/  HADD2.F32 R11, -RZ, R11.H1_H1 ;  /* 0x3000000bff0b7230 */ /* 0x000fe20000004100 */
[----:B------:R-:W-:Y:S01]  /*7170*/  @!P1 FADD.FTZ R5, -R5, -RZ ;  /* 0x800000ff05059221 */ /* 0x000fe20000010100 */
[----:B------:R-:W-:Y:S01]  /*7180*/  HADD2.F32 R8, -RZ, R51.H1_H1 ;  /* 0x30000033ff087230 */ /* 0x000fe20000004100 */
[----:B------:R-:W-:Y:S01]  /*7190*/  FMUL.FTZ R3, R12, R3 ;  /* 0x000000030c037220 */ /* 0x000fe20000410000 */
[--C-:B------:R-:W-:Y:S01]  /*71a0*/  HADD2.F32 R0, -RZ, R48.reuse.H0_H0 ;  /* 0x20000030ff007230 */ /* 0x100fe20000004100 */
[----:B------:R-:W-:Y:S01]  /*71b0*/  FMUL.FTZ R4, R11, R4 ;  /* 0x000000040b047220 */ /* 0x000fe20000410000 */
[----:B------:R-:W-:Y:S01]  /*71c0*/  HADD2.F32 R2, -RZ, R48.H1_H1 ;  /* 0x30000030ff027230 */ /* 0x000fe20000004100 */
[----:B------:R-:W-:Y:S01]  /*71d0*/  @!P1 FADD.FTZ R8, -R8, -RZ ;  /* 0x800000ff08089221 */ /* 0x000fe20000010100 */
[--C-:B------:R-:W-:Y:S01]  /*71e0*/  HADD2.F32 R12, -RZ, R10.reuse.H0_H0 ;  /* 0x2000000aff0c7230 */ /* 0x100fe20000004100 */
[----:B------:R-:W-:Y:S01]  /*71f0*/  @!P1 FADD.FTZ R0, -R0, -RZ ;  /* 0x800000ff00009221 */ /* 0x000fe20000010100 */
[----:B------:R-:W-:Y:S01]  /*7200*/  HADD2.F32 R11, -RZ, R10.H1_H1 ;  /* 0x3000000aff0b7230 */ /* 0x000fe20000004100 */
[----:B------:R-:W-:Y:S01]  /*7210*/  @!P1 FADD.FTZ R2, -R2, -RZ ;  /* 0x800000ff02029221 */ /* 0x000fe20000010100 */
[--C-:B------:R-:W-:Y:S01]  /*7220*/  HADD2.F32 R10, -RZ, R9.reuse.H0_H0 ;  /* 0x20000009ff0a7230 */ /* 0x100fe20000004100 */
[----:B------:R-:W-:Y:S01]  /*7230*/  FMUL.FTZ R5, R12, R5 ;  /* 0x000000050c057220 */ /* 0x000fe20000410000 */
[----:B------:R-:W-:Y:S01]  /*7240*/  HADD2.F32 R9, -RZ, R9.H1_H1 ;  /* 0x30000009ff097230 */ /* 0x000fe20000004100 */
[----:B------:R-:W-:Y:S01]  /*7250*/  FMUL.FTZ R0, R25, R0 ;  /* 0x0000000019007220 */ /* 0x000fe20000410000 */
[----:B---3--:R-:W-:Y:S01]  /*7260*/  HADD2.F32 R12, -RZ, R32.H0_H0 ;  /* 0x20000020ff0c7230 */ /* 0x008fe20000004100 */
[----:B------:R-:W-:Y:S01]  /*7270*/  FMUL.FTZ R2, R23, R2 ;  /* 0x0000000217027220 */ /* 0x000fe20000410000 */
[----:B------:R-:W-:Y:S01]  /*7280*/  HADD2.F32 R6, -RZ, R50.H1_H1 ;  /* 0x30000032ff067230 */ /* 0x000fe20000004100 */
[----:B------:R-:W-:Y:S01]  /*7290*/  FMUL.FTZ R8, R9, R8 ;  /* 0x0000000809087220 */ /* 0x000fe20000410000 */
[--C-:B------:R-:W-:Y:S02]  /*72a0*/  HADD2.F32 R9, -RZ, R22.reuse.H0_H0 ;  /* 0x20000016ff097230 */ /* 0x100fe40000004100 */
[----:B------:R-:W-:Y:S01]  /*72b0*/  HADD2.F32 R23, -RZ, R22.H1_H1 ;  /* 0x30000016ff177230 */ /* 0x000fe20000004100 */
[----:B------:R-:W-:Y:S01]  /*72c0*/  @!P1 FADD.FTZ R6, -R6, -RZ ;  /* 0x800000ff06069221 */ /* 0x000fe20000010100 */
[----:B------:R-:W-:Y:S01]  /*72d0*/  HADD2.F32 R22, -RZ, R32.H1_H1 ;  /* 0x30000020ff167230 */ /* 0x000fe20000004100 */
[----:B------:R-:W-:Y:S01]  /*72e0*/  FFMA.FTZ R0, R9, R12, R0 ;  /* 0x0000000c09007223 */ /* 0x000fe20000010000 */
[----:B------:R-:W-:Y:S01]  /*72f0*/  HADD2.F32 R7, -RZ, R51.H0_H0 ;  /* 0x20000033ff077230 */ /* 0x000fe20000004100 */
[----:B------:R-:W-:Y:S01]  /*7300*/  FMUL.FTZ R6, R11, R6 ;  /* 0x000000060b067220 */ /* 0x000fe20000410000 */
[--C-:B------:R-:W-:Y:S01]  /*7310*/  HADD2.F32 R29, -RZ, R33.reuse.H0_H0 ;  /* 0x20000021ff1d7230 */ /* 0x100fe20000004100 */
[----:B------:R-:W-:Y:S01]  /*7320*/  FFMA.FTZ R2, R23, R22, R2 ;  /* 0x0000001617027223 */ /* 0x000fe20000010002 */
[----:B------:R-:W-:Y:S01]  /*7330*/  HADD2.F32 R30, -RZ, R33.H1_H1 ;  /* 0x30000021ff1e7230 */ /* 0x000fe20000004100 */
[----:B------:R-:W-:Y:S01]  /*7340*/  @!P1 FADD.FTZ R7, -R7, -RZ ;  /* 0x800000ff07079221 */ /* 0x000fe20000010100 */
[----:B------:R-:W-:Y:S01]  /*7350*/  HADD2.F32 R9, -RZ, R39.H1_H1 ;  /* 0x30000027ff097230 */ /* 0x000fe20000004100 */
[----:B------:R-:W-:Y:S01]  /*7360*/  FFMA.FTZ R3, R28, R29, R3 ;  /* 0x0000001d1c037223 */ /* 0x000fe20000010003 */
[----:B------:R-:W-:Y:S01]  /*7370*/  HADD2.F32 R31, -RZ, R34.H0_H0 ;  /* 0x20000022ff1f7230 */ /* 0x000fe20000004100 */
[----:B------:R-:W-:Y:S01]  /*7380*/  FMUL.FTZ R7, R10, R7 ;  /* 0x000000070a077220 */ /* 0x000fe20000410000 */
[----:B------:R-:W-:Y:S01]  /*7390*/  HADD2.F32 R12, -RZ, R36.H0_H0 ;  /* 0x20000024ff0c7230 */ /* 0x000fe20000004100 */
[----:B------:R-:W-:Y:S01]  /*73a0*/  FFMA.FTZ R4, R9, R30, R4 ;  /* 0x0000001e09047223 */ /* 0x000fe20000010004 */
[----:B------:R-:W-:Y:S01]  /*73b0*/  HADD2.F32 R32, -RZ, R34.H1_H1 ;  /* 0x30000022ff207230 */ /* 0x000fe20000004100 */
[----:B------:R-:W-:Y:S01]  /*73c0*/  F2FP.PACK_AB R0, R2, R0 ;  /* 0x000000000200723e */ /* 0x000fe200000000ff */
[----:B------:R-:W-:Y:S01]  /*73d0*/  HADD2.F32 R23, -RZ, R36.H1_H1 ;  /* 0x30000024ff177230 */ /* 0x000fe20000004100 */
[----:B------:R-:W-:Y:S01]  /*73e0*/  FFMA.FTZ R5, R12, R31, R5 ;  /* 0x0000001f0c057223 */ /* 0x000fe20000010005 */
[----:B------:R-:W-:Y:S01]  /*73f0*/  F2FP.PACK_AB R3, R4, R3 ;  /* 0x000000030403723e */ /* 0x000fe200000000ff */
[----:B------:R-:W-:Y:S01]  /*7400*/  HADD2.F32 R33, -RZ, R35.H0_H0 ;  /* 0x20000023ff217230 */ /* 0x000fe20000004100 */
[----:B------:R-:W-:Y:S01]  /*7410*/  MOV R4, R0 ;  /* 0x0000000000047202 */ /* 0x000fe20000000f00 */
[----:B------:R-:W-:Y:S01]  /*7420*/  HADD2.F32 R22, -RZ, R37.H0_H0 ;  /* 0x20000025ff167230 */ /* 0x000fe20000004100 */
[----:B------:R-:W-:Y:S01]  /*7430*/  FFMA.FTZ R6, R23, R32, R6 ;  /* 0x0000002017067223 */ /* 0x000fe20000010006 */
[----:B------:R-:W-:Y:S02]  /*7440*/  HADD2.F32 R34, -RZ, R35.H1_H1 ;  /* 0x30000023ff227230 */ /* 0x000fe40000004100 */
[----:B------:R-:W-:Y:S01]  /*7450*/  HADD2.F32 R29, -RZ, R37.H1_H1 ;  /* 0x30000025ff1d7230 */ /* 0x000fe20000004100 */
[----:B------:R-:W-:Y:S01]  /*7460*/  FFMA.FTZ R7, R22, R33, R7 ;  /* 0x0000002116077223 */ /* 0x000fe20000010007 */
[----:B------:R-:W-:Y:S02]  /*7470*/  F2FP.PACK_AB R6, R6, R5 ;  /* 0x000000050606723e */ /* 0x000fe400000000ff */
[----:B------:R-:W-:Y:S01]  /*7480*/  MOV R5, R3 ;  /* 0x0000000300057202 */ /* 0x000fe20000000f00 */
[----:B------:R-:W-:Y:S05]  /*7490*/  FFMA.FTZ R8, R29, R34, R8 ;  /* 0x000000221d087223 */ /* 0x000fea0000010008 */
[----:B------:R-:W-:Y:S02]  /*74a0*/  F2FP.PACK_AB R7, R8, R7 ;  /* 0x000000070807723e */ /* 0x000fe400000000ff */
.L_x_2275:
[----:B------:R-:W-:Y:S05]  /*74b0*/  BSYNC B0 ;  /* 0x0000000000007941 */ /* 0x000fea0003800000 */
.L_x_2274:
[----:B-----5:R4:W-:Y:S02]  /*74c0*/  STG.E.128 [R160.64+0x100], R4 ;  /* 0x00010004a0007986 */ /* 0x0209e4000c101d06 */
.L_x_2269:
[----:B------:R-:W-:Y:S05]  /*74d0*/  BSYNC B1 ;  /* 0x0000000000017941 */ /* 0x000fea0003800000 */
.L_x_2268:
[----:B------:R-:W-:Y:S01]  /*74e0*/  BSSY B1, `(.L_x_2276) ;  /* 0x0000130000017945 */ /* 0x000fe20003800000 */
[----:B------:R-:W-:-:S05]  /*74f0*/  @!P4 BRA `(.L_x_2277) ;  /* 0x000012e00000c947 */ /* 0x000fca0003800000 */
[C---:B------:R-:W-:Y:S01]  /*7500*/  LEA R2, P0, R74.reuse, R106, 0x1 ;  /* 0x0000006a4a027211 */ /* 0x040fe200078008ff */
[----:B------:R-:W-:Y:S03]  /*7510*/  BSSY B0, `(.L_x_2278) ;  /* 0x0000060000007945 */ /* 0x000fe60003800000 */
[----:B------:R-:W-:Y:S02]  /*7520*/  LEA.HI.X R3, R74, R107, R73, 0x1, P0 ;  /* 0x0000006b4a037211 */ /* 0x000fe400000f0c49 */
[----:B------:R-:W-:Y:S03]  /*7530*/  ISETP.GE.AND P0, PT, R18, UR4, PT ;  /* 0x0000000412007c0c */ /* 0x000fe6000bf06270 */
[----:B----4-:R4:W5:Y:S10]  /*7540*/  LDG.E.128 R8, [R2.64] ;  /* 0x0000000602087981 */ /* 0x010974000c1e1d00 */
[----:B------:R-:W-:-:S05]  /*7550*/  @P0 BRA `(.L_x_2279) ;  /* 0x000005b000000947 */ /* 0x000fca0003800000 */
[----:B------:R-:W-:Y:S01]  /*7560*/  ULEA.HI UR5, UR4, UR4, URZ, 0x1 ;  /* 0x0000000404057291 */ /* 0x000fe2000f8f083f */
[----:B------:R-:W-:Y:S01]  /*7570*/  MOV R4, RZ ;  /* 0x000000ff00047202 */ /* 0x000fe20000000f00 */
[----:B-1---5:R-:W-:Y:S01]  /*7580*/  IMAD.MOV.U32 R35, RZ, RZ, R9 ;  /* 0x000000ffff237224 */ /* 0x022fe200078e0009 */
        /* <DEDUP_REMOVED lines=8> */
[C---:B----4-:R-:W-:Y:S02]  /*7610*/  LEA R2, P0, R5.reuse, R2, 0x1 ;  /* 0x0000000205027211 */ /* 0x050fe400078008ff */
[----:B------:R-:W-:Y:S02]  /*7620*/  IADD3 R0, P4, R130, R4, RZ ;  /* 0x0000000482007210 */ /* 0x000fe40007f9e0ff */
[----:B------:R-:W-:Y:S02]  /*7630*/  LEA.HI.X.SX32 R3, R5, R3, 0x1, P0 ;  /* 0x0000000305037211 */ /* 0x000fe400000f0eff */
[----:B------:R-:W-:Y:S02]  /*7640*/  LEA.HI.X.SX32 R4, R4, R119, 0x1, P4 ;  /* 0x0000007704047211 */ /* 0x000fe400020f0eff */
[C---:B------:R-:W-:Y:S04]  /*7650*/  LEA R36, P0, R0.reuse, R108, 0x1 ;  /* 0x0000006c00247211 */ /* 0x040fe800078008ff */
[----:B------:R-:W-:Y:S01]  /*7660*/  LEA.HI.X R37, R0, R109, R4, 0x1, P0 ;  /* 0x0000006d00257211 */ /* 0x000fe200000f0c04 */
[----:B------:R-:W-:Y:S01]  /*7670*/  IMAD.MOV.U32 R0, RZ, RZ, RZ ;  /* 0x000000ffff007224 */ /* 0x000fe200078e00ff */
[----:B------:R-:W-:Y:S01]  /*7680*/  @P1 IADD3 R0, RZ, -UR5, RZ ;  /* 0x80000005ff001c10 */ /* 0x000fe2000fffe0ff */
[----:B------:R1:W4:Y:S03]  /*7690*/  LDG.E.128 R4, [R2.64] ;  /* 0x0000000602047981 */ /* 0x000326000c1e1d00 */
[----:B------:R-:W-:Y:S04]  /*76a0*/  IADD3 R23, P0, R130, R0, RZ ;  /* 0x0000000082177210 */ /* 0x000fe80007f1e0ff */
[----:B------:R-:W-:Y:S01]  /*76b0*/  LEA.HI.X.SX32 R0, R0, R119, 0x1, P0 ;  /* 0x0000007700007211 */ /* 0x000fe200000f0eff */
[----:B------:R-:W1:Y:S01]  /*76c0*/  LDG.E.128 R36, [R36.64] ;  /* 0x0000000624247981 */ /* 0x000e62000c1e1d00 */
[C---:B------:R-:W-:Y:S04]  /*76d0*/  LEA R24, P0, R23.reuse, R110, 0x1 ;  /* 0x0000006e17187211 */ /* 0x040fe800078008ff */
[----:B------:R-:W-:Y:S05]  /*76e0*/  LEA.HI.X R25, R23, R111, R0, 0x1, P0 ;  /* 0x0000006f17197211 */ /* 0x000fea00000f0c00 */
[----:B---3--:R2:W3:Y:S01]  /*76f0*/  LDG.E.128 R28, [R24.64] ;  /* 0x00000006181c7981 */ /* 0x0084e2000c1e1d00 */
[--C-:B-1----:R-:W-:Y:S01]  /*7700*/  HADD2.F32 R3, -RZ, R37.reuse.H0_H0 ;  /* 0x20000025ff037230 */ /* 0x102fe20000004100 */
[----:B----4-:R-:W-:Y:S01]  /*7710*/  MOV R12, R4 ;  /* 0x00000004000c7202 */ /* 0x010fe20000000f00 */
[----:B------:R-:W-:Y:S01]  /*7720*/  HADD2.F32 R4, -RZ, R37.H1_H1 ;  /* 0x30000025ff047230 */ /* 0x000fe20000004100 */
[----:B------:R-:W-:Y:S01]  /*7730*/  IMAD.MOV.U32 R11, RZ, RZ, R5 ;  /* 0x000000ffff0b7224 */ /* 0x000fe200078e0005 */
[----:B------:R-:W-:Y:S01]  /*7740*/  HADD2.F32 R8, -RZ, R39.H1_H1 ;  /* 0x30000027ff087230 */ /* 0x000fe20000004100 */
[----:B------:R-:W-:Y:S01]  /*7750*/  MOV R10, R6 ;  /* 0x00000006000a7202 */ /* 0x000fe20000000f00 */
[--C-:B--2---:R-:W-:Y:S01]  /*7760*/  HADD2.F32 R25, -RZ, R12.reuse.H0_H0 ;  /* 0x2000000cff197230 */ /* 0x104fe20000004100 */
[----:B------:R-:W-:Y:S01]  /*7770*/  MOV R9, R7 ;  /* 0x0000000700097202 */ /* 0x000fe20000000f00 */
[----:B------:R-:W-:Y:S01]  /*7780*/  HADD2.F32 R23, -RZ, R12.H1_H1 ;  /* 0x3000000cff177230 */ /* 0x000fe20000004100 */
[----:B------:R-:W-:Y:S01]  /*7790*/  @!P1 FADD.FTZ R3, -R3, -RZ ;  /* 0x800000ff03039221 */ /* 0x000fe20000010100 */
[--C-:B------:R-:W-:Y:S01]  /*77a0*/  HADD2.F32 R12, -RZ, R11.reuse.H0_H0 ;  /* 0x2000000bff0c7230 */ /* 0x100fe20000004100 */
[----:B------:R-:W-:Y:S01]  /*77b0*/  @!P1 FADD.FTZ R4, -R4, -RZ ;  /* 0x800000ff04049221 */ /* 0x000fe20000010100 */
[----:B------:R-:W-:Y:S01]  /*77c0*/  HADD2.F32 R11, -RZ, R11.H1_H1 ;  /* 0x3000000bff0b7230 */ /* 0x000fe20000004100 */
[----:B------:R-:W-:Y:S01]  /*77d0*/  @!P1 FADD.FTZ R8, -R8, -RZ ;  /* 0x800000ff08089221 */ /* 0x000fe20000010100 */
[----:B------:R-:W-:Y:S01]  /*77e0*/  HADD2.F32 R7, -RZ, R39.H0_H0 ;  /* 0x20000027ff077230 */ /* 0x000fe20000004100 */
[----:B------:R-:W-:Y:S01]  /*77f0*/  FMUL.FTZ R3, R12, R3 ;  /* 0x000000030c037220 */ /* 0x000fe20000410000 */
[----:B------:R-:W-:Y:S01]  /*7800*/  HADD2.F32 R0, -RZ, R36.H0_H0 ;  /* 0x20000024ff007230 */ /* 0x000fe20000004100 */
[----:B------:R-:W-:Y:S01]  /*7810*/  FMUL.FTZ R4, R11, R4 ;  /* 0x000000040b047220 */ /* 0x000fe20000410000 */
[--C-:B------:R-:W-:Y:S01]  /*7820*/  HADD2.F32 R5, -RZ, R38.reuse.H0_H0 ;  /* 0x20000026ff057230 */ /* 0x100fe20000004100 */
[----:B------:R-:W-:Y:S01]  /*7830*/  @!P1 FADD.FTZ R7, -R7, -RZ ;  /* 0x800000ff07079221 */ /* 0x000fe20000010100 */
[----:B------:R-:W-:Y:S01]  /*7840*/  HADD2.F32 R6, -RZ, R38.H1_H1 ;  /* 0x30000026ff067230 */ /* 0x000fe20000004100 */
[----:B------:R-:W-:Y:S01]  /*7850*/  @!P1 FADD.FTZ R0, -R0, -RZ ;  /* 0x800000ff00009221 */ /* 0x000fe20000010100 */
        /* <DEDUP_REMOVED lines=10> */
[--C-:B---3--:R-:W-:Y:S01]  /*7900*/  HADD2.F32 R12, -RZ, R28.reuse.H1_H1 ;  /* 0x3000001cff0c7230 */ /* 0x108fe20000004100 */
[----:B------:R-:W-:Y:S01]  /*7910*/  FMUL.FTZ R7, R10, R7 ;  /* 0x000000070a077220 */ /* 0x000fe20000410000 */
[----:B------:R-:W-:Y:S01]  /*7920*/  HADD2.F32 R10, -RZ, R28.H0_H0 ;  /* 0x2000001cff0a7230 */ /* 0x000fe20000004100 */
[----:B------:R-:W-:Y:S01]  /*7930*/  FMUL.FTZ R8, R9, R8 ;  /* 0x0000000809087220 */ /* 0x000fe20000410000 */
[--C-:B------:R-:W-:Y:S01]  /*7940*/  HADD2.F32 R9, -RZ, R22.reuse.H0_H0 ;  /* 0x20000016ff097230 */ /* 0x100fe20000004100 */
[----:B------:R-:W-:Y:S01]  /*7950*/  FMUL.FTZ R6, R11, R6 ;  /* 0x000000060b067220 */ /* 0x000fe20000410000 */
[----:B------:R-:W-:Y:S01]  /*7960*/  HADD2.F32 R11, -RZ, R22.H1_H1 ;  /* 0x30000016ff0b7230 */ /* 0x000fe20000004100 */
[----:B------:R-:W-:Y:S01]  /*7970*/  FMUL.FTZ R2, R23, R2 ;  /* 0x0000000217027220 */ /* 0x000fe20000410000 */
[----:B------:R-:W-:Y:S01]  /*7980*/  HADD2.F32 R22, -RZ, R35.H0_H0 ;  /* 0x20000023ff167230 */ /* 0x000fe20000004100 */
[----:B------:R-:W-:Y:S01]  /*7990*/  FFMA.FTZ R0, R9, R10, R0 ;  /* 0x0000000a09007223 */ /* 0x000fe20000010000 */
[--C-:B------:R-:W-:Y:S01]  /*79a0*/  HADD2.F32 R23, -RZ, R29.reuse.H0_H0 ;  /* 0x2000001dff177230 */ /* 0x100fe20000004100 */
[----:B------:R-:W-:Y:S01]  /*79b0*/  FFMA.FTZ R2, R11, R12, R2 ;  /* 0x0000000c0b027223 */ /* 0x000fe20000010002 */
[----:B------:R-:W-:Y:S02]  /*79c0*/  HADD2.F32 R24, -RZ, R29.H1_H1 ;  /* 0x3000001dff187230 */ /* 0x000fe40000004100 */
[----:B------:R-:W-:Y:S01]  /*79d0*/  HADD2.F32 R9, -RZ, R35.H1_H1 ;  /* 0x30000023ff097230 */ /* 0x000fe20000004100 */
[----:B------:R-:W-:Y:S01]  /*79e0*/  FFMA.FTZ R3, R22, R23, R3 ;  /* 0x0000001716037223 */ /* 0x000fe20000010003 */
[----:B------:R-:W-:Y:S01]  /*79f0*/  HADD2.F32 R25, -RZ, R30.H0_H0 ;  /* 0x2000001eff197230 */ /* 0x000fe20000004100 */
[----:B------:R-:W-:Y:S01]  /*7a00*/  F2FP.PACK_AB R0, R2, R0 ;  /* 0x000000000200723e */ /* 0x000fe200000000ff */
[----:B------:R-:W-:Y:S01]  /*7a10*/  HADD2.F32 R10, -RZ, R32.H0_H0 ;  /* 0x20000020ff0a7230 */ /* 0x000fe20000004100 */
        /* <DEDUP_REMOVED lines=11> */
[----:B------:R-:W-:Y:S03]  /*7ad0*/  F2FP.PACK_AB R10, R6, R5 ;  /* 0x00000005060a723e */ /* 0x000fe600000000ff */
[----:B------:R-:W-:Y:S05]  /*7ae0*/  FFMA.FTZ R8, R23, R28, R8 ;  /* 0x0000001c17087223 */ /* 0x000fea0000010008 */
[----:B------:R-:W-:Y:S02]  /*7af0*/  F2FP.PACK_AB R11, R8, R7 ;  /* 0x00000007080b723e */ /* 0x000fe400000000ff */
[----:B------:R-:W-:Y:S02]  /*7b00*/  MOV R8, R0 ;  /* 0x0000000000087202 */ /* 0x000fe40000000f00 */
.L_x_2279:
[----:B------:R-:W-:Y:S05]  /*7b10*/  BSYNC B0 ;  /* 0x0000000000007941 */ /* 0x000fea0003800000 */
.L_x_2278:
[C---:B------:R-:W-:Y:S01]  /*7b20*/  LEA R4, P1, R154.reuse, R100, 0x1 ;  /* 0x000000649a047211 */ /* 0x040fe200078208ff */
[----:B------:R-:W-:Y:S01]  /*7b30*/  BSSY B0, `(.L_x_2280) ;  /* 0x0000062000007945 */ /* 0x000fe20003800000 */
[C---:B----4-:R-:W-:Y:S02]  /*7b40*/  LEA R2, P0, R77.reuse, R106, 0x1 ;  /* 0x0000006a4d027211 */ /* 0x050fe400078008ff */
[----:B------:R-:W-:Y:S02]  /*7b50*/  LEA.HI.X R5, R154, R99, R75, 0x1, P1 ;  /* 0x000000639a057211 */ /* 0x000fe400008f0c4b */
[----:B------:R-:W-:Y:S02]  /*7b60*/  LEA.HI.X R3, R77, R107, R76, 0x1, P0 ;  /* 0x0000006b4d037211 */ /* 0x000fe400000f0c4c */
[----:B------:R-:W-:Y:S01]  /*7b70*/  ISETP.GE.AND P0, PT, R15, UR4, PT ;  /* 0x000000040f007c0c */ /* 0x000fe2000bf06270 */
[----:B-----5:R4:W-:Y:S04]  /*7b80*/  STG.E.128 [R4.64], R8 ;  /* 0x0000000804007986 */ /* 0x0209e8000c101d06 */
[----:B------:R4:W5:Y:S08]  /*7b90*/  LDG.E.128 R24, [R2.64] ;  /* 0x0000000602187981 */ /* 0x000970000c1e1d00 */
[----:B------:R-:W-:-:S05]  /*7ba0*/  @P0 BRA `(.L_x_2281) ;  /* 0x000005a000000947 */ /* 0x000fca0003800000 */
[----:B------:R-:W-:Y:S01]  /*7bb0*/  ULEA.HI UR5, UR4, UR4, URZ, 0x1 ;  /* 0x0000000404057291 */ /* 0x000fe2000f8f083f */
[----:B----4-:R-:W-:Y:S01]  /*7bc0*/  MOV R4, RZ ;  /* 0x000000ff00047202 */ /* 0x010fe20000000f00 */
[----:B-----5:R-:W-:Y:S01]  /*7bd0*/  IMAD.MOV.U32 R22, RZ, RZ, R24 ;  /* 0x000000ffff167224 */ /* 0x020fe200078e0018 */
[----:B-1----:R-:W-:Y:S01]  /*7be0*/  MOV R35, R25 ;  /* 0x0000001900237202 */ /* 0x002fe20000000f00 */
        /* <DEDUP_REMOVED lines=10> */
[----:B------:R-:W-:Y:S02]  /*7c90*/  LEA.HI.X.SX32 R4, R4, R115, 0x1, P4 ;  /* 0x0000007304047211 */ /* 0x000fe400020f0eff */
[C---:B------:R-:W-:Y:S04]  /*7ca0*/  LEA R36, P0, R0.reuse, R108, 0x1 ;  /* 0x0000006c00247211 */ /* 0x040fe800078008ff */
[----:B------:R-:W-:Y:S02]  /*7cb0*/  LEA.HI.X R37, R0, R109, R4, 0x1, P0 ;  /* 0x0000006d00257211 */ /* 0x000fe400000f0c04 */
[----:B------:R-:W-:Y:S01]  /*7cc0*/  MOV R0, RZ ;  /* 0x000000ff00007202 */ /* 0x000fe20000000f00 */
[----:B------:R1:W4:Y:S01]  /*7cd0*/  LDG.E.128 R4, [R2.64] ;  /* 0x0000000602047981 */ /* 0x000322000c1e1d00 */
[----:B------:R-:W-:Y:S04]  /*7ce0*/  @P1 IADD3 R0, RZ, -UR5, RZ ;  /* 0x80000005ff001c10 */ /* 0x000fe8000fffe0ff */
[----:B------:R-:W-:Y:S03]  /*7cf0*/  IADD3 R9, P0, R126, R0, RZ ;  /* 0x000000007e097210 */ /* 0x000fe60007f1e0ff */
[----:B------:R-:W1:Y:S01]  /*7d00*/  LDG.E.128 R36, [R36.64] ;  /* 0x0000000624247981 */ /* 0x000e62000c1e1d00 */
[----:B------:R-:W-:Y:S02]  /*7d10*/  LEA.HI.X.SX32 R0, R0, R115, 0x1, P0 ;  /* 0x0000007300007211 */ /* 0x000fe400000f0eff */
[C---:B------:R-:W-:Y:S04]  /*7d20*/  LEA R28, P0, R9.reuse, R110, 0x1 ;  /* 0x0000006e091c7211 */ /* 0x040fe800078008ff */
[----:B------:R-:W-:Y:S06]  /*7d30*/  LEA.HI.X R29, R9, R111, R0, 0x1, P0 ;  /* 0x0000006f091d7211 */ /* 0x000fec00000f0c00 */
[----:B--2---:R-:W2:Y:S01]  /*7d40*/  LDG.E.128 R28, [R28.64] ;  /* 0x000000061c1c7981 */ /* 0x004ea2000c1e1d00 */
[--C-:B-1----:R-:W-:Y:S01]  /*7d50*/  HADD2.F32 R3, -RZ, R37.reuse.H0_H0 ;  /* 0x20000025ff037230 */ /* 0x102fe20000004100 */
[----:B----4-:R-:W-:Y:S01]  /*7d60*/  IMAD.MOV.U32 R12, RZ, RZ, R4 ;  /* 0x000000ffff0c7224 */ /* 0x010fe200078e0004 */
[----:B------:R-:W-:Y:S01]  /*7d70*/  HADD2.F32 R4, -RZ, R37.H1_H1 ;  /* 0x30000025ff047230 */ /* 0x000fe20000004100 */
[----:B------:R-:W-:Y:S01]  /*7d80*/  MOV R11, R5 ;  /* 0x00000005000b7202 */ /* 0x000fe20000000f00 */
[----:B------:R-:W-:Y:S01]  /*7d90*/  HADD2.F32 R8, -RZ, R39.H1_H1 ;  /* 0x30000027ff087230 */ /* 0x000fe20000004100 */
[----:B------:R-:W-:Y:S01]  /*7da0*/  MOV R10, R6 ;  /* 0x00000006000a7202 */ /* 0x000fe20000000f00 */
        /* <DEDUP_REMOVED lines=26> */
[--C-:B--2---:R-:W-:Y:S01]  /*7f50*/  HADD2.F32 R12, -RZ, R28.reuse.H1_H1 ;  /* 0x3000001cff0c7230 */ /* 0x104fe20000004100 */
        /* <DEDUP_REMOVED lines=14> */
[----:B------:R-:W-:Y:S02]  /*8040*/  HADD2.F32 R25, -RZ, R30.H0_H0 ;  /* 0x2000001eff197230 */ /* 0x000fe40000004100 */
[----:B------:R-:W-:Y:S01]  /*8050*/  HADD2.F32 R10, -RZ, R32.H0_H0 ;  /* 0x20000020ff0a7230 */ /* 0x000fe20000004100 */
[----:B------:R-:W-:Y:S01]  /*8060*/  FFMA.FTZ R4, R9, R24, R4 ;  /* 0x0000001809047223 */ /* 0x000fe20000010004 */
[----:B------:R-:W-:Y:S01]  /*8070*/  HADD2.F32 R26, -RZ, R30.H1_H1 ;  /* 0x3000001eff1a7230 */ /* 0x000fe20000004100 */
[----:B------:R-:W-:Y:S01]  /*8080*/  F2FP.PACK_AB R24, R2, R0 ;  /* 0x000000000218723e */ /* 0x000fe200000000ff */
        /* <DEDUP_REMOVED lines=12> */
.L_x_2281:
[----:B------:R-:W-:Y:S05]  /*8150*/  BSYNC B0 ;  /* 0x0000000000007941 */ /* 0x000fea0003800000 */
.L_x_2280:
[----:B----4-:R-:W-:Y:S01]  /*8160*/  LEA R4, P1, R79, R100, 0x1 ;  /* 0x000000644f047211 */ /* 0x010fe200078208ff */
[----:B------:R-:W-:Y:S01]  /*8170*/  BSSY B0, `(.L_x_2282) ;  /* 0x0000063000007945 */ /* 0x000fe20003800000 */
[----:B------:R-:W-:Y:S02]  /*8180*/  LEA R2, P0, R81, R106, 0x1 ;  /* 0x0000006a51027211 */ /* 0x000fe400078008ff */
        /* <DEDUP_REMOVED lines=97> */
.L_x_2283:
[----:B------:R-:W-:Y:S05]  /*87a0*/  BSYNC B0 ;  /* 0x0000000000007941 */ /* 0x000fea0003800000 */
.L_x_2282:
[C---:B----4-:R-:W-:Y:S04]  /*87b0*/  LEA R2, P0, R83.reuse, R100, 0x1 ;  /* 0x0000006453027211 */ /* 0x050fe800078008ff */
[----:B------:R-:W-:Y:S05]  /*87c0*/  LEA.HI.X R3, R83, R99, R82, 0x1, P0 ;  /* 0x0000006353037211 */ /* 0x000fea00000f0c52 */
[----:B-----5:R4:W-:Y:S04]  /*87d0*/  STG.E.128 [R2.64], R8 ;  /* 0x0000000802007986 */ /* 0x0209e8000c101d06 */
.L_x_2277:
[----:B------:R-:W-:Y:S05]  /*87e0*/  BSYNC B1 ;  /* 0x0000000000017941 */ /* 0x000fea0003800000 */
.L_x_2276:
[----:B------:R-:W-:Y:S01]  /*87f0*/  BSSY B1, `(.L_x_2284) ;  /* 0x0000134000017945 */ /* 0x000fe20003800000 */
[----:B------:R-:W-:-:S05]  /*8800*/  @!P2 BRA `(.L_x_2285) ;  /* 0x000013200000a947 */ /* 0x000fca0003800000 */
[----:B------:R-:W-:Y:S01]  /*8810*/  MOV R41, 0x60 ;  /* 0x0000006000297802 */ /* 0x000fe20000000f00 */
[----:B------:R-:W-:Y:S01]  /*8820*/  BSSY B0, `(.L_x_2286) ;  /* 0x0000062000007945 */ /* 0x000fe20003800000 */
[----:B------:R-:W-:Y:S03]  /*8830*/  ISETP.GE.AND P0, PT, R18, UR4, PT ;  /* 0x0000000412007c0c */ /* 0x000fe6000bf06270 */
[C---:B----4-:R-:W-:Y:S04]  /*8840*/  IMAD.WIDE.U32 R2, R41.reuse, c[0x0][0x288], R106 ;  /* 0x0000a20029027a25 */ /* 0x050fe800078e006a */
[----:B------:R-:W-:Y:S05]  /*8850*/  IMAD R0, R41, c[0x0][0x28c], RZ ;  /* 0x0000a30029007a24 */ /* 0x000fea00078e02ff */
[----:B------:R-:W-:Y:S05]  /*8860*/  IADD3 R3, R3, R0, RZ ;  /* 0x0000000003037210 */ /* 0x000fea0007ffe0ff */
[----:B------:R4:W5:Y:S01]  /*8870*/  LDG.E.128 R8, [R2.64] ;  /* 0x0000000602087981 */ /* 0x000962000c1e1d00 */
        /* <DEDUP_REMOVED lines=92> */
.L_x_2287:
[----:B------:R-:W-:Y:S05]  /*8e40*/  BSYNC B0 ;  /* 0x0000000000007941 */ /* 0x000fea0003800000 */
.L_x_2286:
[----:B------:R-:W-:Y:S01]  /*8e50*/  IMAD.MOV.U32 R101, RZ, RZ, R99 ;  /* 0x000000ffff657224 */ /* 0x000fe200078e0063 */
[----:B----4-:R-:W-:Y:S01]  /*8e60*/  LEA R2, P0, R85, R106, 0x1 ;  /* 0x0000006a55027211 */ /* 0x010fe200078008ff */
[C---:B------:R-:W-:Y:S01]  /*8e70*/  IMAD R0, R41.reuse, c[0x0][0x19c], RZ ;  /* 0x0000670029007a24 */ /* 0x040fe200078e02ff */
[----:B------:R-:W-:Y:S01]  /*8e80*/  BSSY B0, `(.L_x_2288) ;  /* 0x0000062000007945 */ /* 0x000fe20003800000 */
[----:B------:R-:W-:Y:S01]  /*8e90*/  IMAD.WIDE.U32 R4, R41, c[0x0][0x198], R100 ;  /* 0x0000660029047a25 */ /* 0x000fe200078e0064 */
[----:B------:R-:W-:Y:S02]  /*8ea0*/  LEA.HI.X R3, R85, R107, R84, 0x1, P0 ;  /* 0x0000006b55037211 */ /* 0x000fe400000f0c54 */
[----:B------:R-:W-:Y:S02]  /*8eb0*/  ISETP.GE.AND P0, PT, R15, UR4, PT ;  /* 0x000000040f007c0c */ /* 0x000fe4000bf06270 */
[----:B------:R-:W-:Y:S05]  /*8ec0*/  IADD3 R5, R5, R0, RZ ;  /* 0x0000000005057210 */ /* 0x000fea0007ffe0ff */
[----:B-----5:R4:W-:Y:S04]  /*8ed0*/  STG.E.128 [R4.64], R8 ;  /* 0x0000000804007986 */ /* 0x0209e8000c101d06 */
[----:B------:R4:W5:Y:S02]  /*8ee0*/  LDG.E.128 R24, [R2.64] ;  /* 0x0000000602187981 */ /* 0x000964000c1e1d00 */
        /* <DEDUP_REMOVED lines=91> */
.L_x_2289:
[----:B------:R-:W-:Y:S05]  /*94a0*/  BSYNC B0 ;  /* 0x0000000000007941 */ /* 0x000fea0003800000 */
.L_x_2288:
        /* <DEDUP_REMOVED lines=100> */
.L_x_2291:
[----:B------:R-:W-:Y:S05]  /*9af0*/  BSYNC B0 ;  /* 0x0000000000007941 */ /* 0x000fea0003800000 */
.L_x_2290:
[C---:B----4-:R-:W-:Y:S04]  /*9b00*/  LEA R2, P0, R91.reuse, R100, 0x1 ;  /* 0x000000645b027211 */ /* 0x050fe800078008ff */
[----:B------:R-:W-:Y:S05]  /*9b10*/  LEA.HI.X R3, R91, R99, R90, 0x1, P0 ;  /* 0x000000635b037211 */ /* 0x000fea00000f0c5a */
[----:B-----5:R4:W-:Y:S04]  /*9b20*/  STG.E.128 [R2.64], R8 ;  /* 0x0000000802007986 */ /* 0x0209e8000c101d06 */
.L_x_2285:
[----:B------:R-:W-:Y:S05]  /*9b30*/  BSYNC B1 ;  /* 0x0000000000017941 */ /* 0x000fea0003800000 */
.L_x_2284:
[----:B----4-:R-:W-:Y:S01]  /*9b40*/  IMAD.MOV.U32 R3, RZ, RZ, c[0x0][0x230] ;  /* 0x00008c00ff037624 */ /* 0x010fe200078e00ff */
[----:B------:R-:W-:Y:S03]  /*9b50*/  ULDC UR4, c[0x0][0x230] ;  /* 0x00008c0000047ab9 */ /* 0x000fe60000000800 */
[----:B------:R-:W-:Y:S05]  /*9b60*/  IMAD.U32 R3, R3, -0x20, RZ ;  /* 0xffffffe003037824 */ /* 0x000fea00078e00ff */
[C---:B------:R-:W-:Y:S02]  /*9b70*/  LEA R110, P1, R3.reuse, R110, 0x1 ;  /* 0x0000006e036e7211 */ /* 0x040fe400078208ff */
[C---:B------:R-:W-:Y:S02]  /*9b80*/  LEA R108, P0, R3.reuse, R108, 0x1 ;  /* 0x0000006c036c7211 */ /* 0x040fe400078008ff */
[C---:B------:R-:W-:Y:S02]  /*9b90*/  LEA.HI.X.SX32 R111, R3.reuse, R111, 0x1, P1 ;  /* 0x0000006f036f7211 */ /* 0x040fe400008f0eff */
[----:B------:R-:W-:Y:S01]  /*9ba0*/  LEA.HI.X.SX32 R109, R3, R109, 0x1, P0 ;  /* 0x0000006d036d7211 */ /* 0x000fe200000f0eff */
[----:B------:R-:W-:-:S05]  /*9bb0*/  BRA `(.L_x_2259) ;  /* 0x000002a000007947 */ /* 0x000fca0003800000 */
.L_x_2249:
[----:B----4-:R-:W2:Y:S01]  /*9bc0*/  @P1 LDG.E.128 R28, [R106.64] ;  /* 0x000000066a1c1981 */ /* 0x010ea2000c1e1d00 */
[----:B------:R-:W-:Y:S01]  /*9bd0*/  @P1 IMAD.MOV.U32 R101, RZ, RZ, R99 ;  /* 0x000000ffff651224 */ /* 0x000fe200078e0063 */
[C---:B------:R-:W-:Y:S01]  /*9be0*/  @P5 LEA R2, P0, R72.reuse, R106, 0x1 ;  /* 0x0000006a48025211 */ /* 0x040fe200078008ff */
[----:B------:R-:W-:Y:S03]  /*9bf0*/  UMOV UR4, URZ ;  /* 0x0000003f00047c82 */ /* 0x000fe60008000000 */
[----:B------:R-:W-:Y:S02]  /*9c00*/  @P5 LEA.HI.X R3, R72, R107, R71, 0x1, P0 ;  /* 0x0000006b48035211 */ /* 0x000fe400000f0c47 */
[C---:B------:R-:W-:Y:S04]  /*9c10*/  @P5 LEA R34, P0, R54.reuse, R100, 0x1 ;  /* 0x0000006436225211 */ /* 0x040fe800078008ff */
[----:B------:R-:W-:Y:S02]  /*9c20*/  @P5 LEA.HI.X R35, R54, R99, R57, 0x1, P0 ;  /* 0x0000006336235211 */ /* 0x000fe400000f0c39 */
[C---:B------:R-:W-:Y:S04]  /*9c30*/  @P4 LEA R36, P0, R74.reuse, R106, 0x1 ;  /* 0x0000006a4a244211 */ /* 0x040fe800078008ff */
[----:B------:R-:W-:Y:S02]  /*9c40*/  @P4 LEA.HI.X R37, R74, R107, R73, 0x1, P0 ;  /* 0x0000006b4a254211 */ /* 0x000fe400000f0c49 */
[C---:B------:R-:W-:Y:S04]  /*9c50*/  @P4 LEA R32, P0, R154.reuse, R100, 0x1 ;  /* 0x000000649a204211 */ /* 0x040fe800078008ff */
[----:B------:R-:W-:Y:S01]  /*9c60*/  @P4 LEA.HI.X R33, R154, R99, R75, 0x1, P0 ;  /* 0x000000639a214211 */ /* 0x000fe200000f0c4b */
[----:B--2---:R-:W-:Y:S04]  /*9c70*/  @P1 STG.E.128 [R100.64], R28 ;  /* 0x0000001c64001986 */ /* 0x004fe8000c101d06 */
[----:B------:R-:W2:Y:S04]  /*9c80*/  @P1 LDG.E.128 R24, [R106.64+0x80] ;  /* 0x000080066a181981 */ /* 0x000ea8000c1e1d00 */
[----:B--2---:R-:W-:Y:S04]  /*9c90*/  @P1 STG.E.128 [R100.64+0x80], R24 ;  /* 0x0000801864001986 */ /* 0x004fe8000c101d06 */
[----:B------:R-:W2:Y:S04]  /*9ca0*/  @P1 LDG.E.128 R8, [R106.64+0x100] ;  /* 0x000100066a081981 */ /* 0x000ea8000c1e1d00 */
[----:B--2---:R1:W-:Y:S04]  /*9cb0*/  @P1 STG.E.128 [R100.64+0x100], R8 ;  /* 0x0001000864001986 */ /* 0x0043e8000c101d06 */
[----:B------:R-:W2:Y:S01]  /*9cc0*/  @P5 LDG.E.128 R4, [R2.64] ;  /* 0x0000000602045981 */ /* 0x000ea2000c1e1d00 */
[----:B-1----:R-:W-:Y:S03]  /*9cd0*/  @P2 IMAD.MOV.U32 R101, RZ, RZ, R99 ;  /* 0x000000ffff652224 */ /* 0x002fe600078e0063 */
[----:B--2---:R-:W-:Y:S04]  /*9ce0*/  @P5 STG.E.128 [R34.64], R4 ;  /* 0x0000000422005986 */ /* 0x004fe8000c101d06 */
[----:B------:R-:W2:Y:S04]  /*9cf0*/  @P5 LDG.E.128 R28, [R2.64+0x80] ;  /* 0x00008006021c5981 */ /* 0x000ea8000c1e1d00 */
[----:B--2---:R-:W-:Y:S04]  /*9d00*/  @P5 STG.E.128 [R34.64+0x80], R28 ;  /* 0x0000801c22005986 */ /* 0x004fe8000c101d06 */
[----:B------:R1:W2:Y:S02]  /*9d10*/  @P5 LDG.E.128 R24, [R2.64+0x100] ;  /* 0x0001000602185981 */ /* 0x0002a4000c1e1d00 */
[----:B-1----:R-:W-:Y:S04]  /*9d20*/  @P2 IMAD.MOV.U32 R3, RZ, RZ, 0x60 ;  /* 0x00000060ff032424 */ /* 0x002fe800078e00ff */
[C---:B------:R-:W-:Y:S04]  /*9d30*/  @P2 IMAD.WIDE.U32 R22, R3.reuse, c[0x0][0x288], R106 ;  /* 0x0000a20003162a25 */ /* 0x040fe800078e006a */
[----:B------:R-:W-:Y:S05]  /*9d40*/  @P2 IMAD R0, R3, c[0x0][0x28c], RZ ;  /* 0x0000a30003002a24 */ /* 0x000fea00078e02ff */
[----:B------:R-:W-:Y:S01]  /*9d50*/  @P2 IADD3 R23, R23, R0, RZ ;  /* 0x0000000017172210 */ /* 0x000fe20007ffe0ff */
[----:B--2---:R1:W-:Y:S04]  /*9d60*/  @P5 STG.E.128 [R34.64+0x100], R24 ;  /* 0x0001001822005986 */ /* 0x0043e8000c101d06 */
[----:B------:R-:W2:Y:S01]  /*9d70*/  @P4 LDG.E.128 R8, [R36.64] ;  /* 0x0000000624084981 */ /* 0x000ea2000c1e1d00 */
[C---:B-1----:R-:W-:Y:S04]  /*9d80*/  @P2 IMAD.WIDE.U32 R34, R3.reuse, c[0x0][0x198], R100 ;  /* 0x0000660003222a25 */ /* 0x042fe800078e0064 */
[----:B------:R-:W-:Y:S05]  /*9d90*/  @P2 IMAD R3, R3, c[0x0][0x19c], RZ ;  /* 0x0000670003032a24 */ /* 0x000fea00078e02ff */
[----:B------:R-:W-:Y:S01]  /*9da0*/  @P2 IADD3 R35, R35, R3, RZ ;  /* 0x0000000323232210 */ /* 0x000fe20007ffe0ff */
[----:B--2---:R1:W-:Y:S04]  /*9db0*/  @P4 STG.E.128 [R32.64], R8 ;  /* 0x0000000820004986 */ /* 0x0043e8000c101d06 */
[----:B------:R-:W2:Y:S04]  /*9dc0*/  @P4 LDG.E.128 R4, [R36.64+0x80] ;  /* 0x0000800624044981 */ /* 0x000ea8000c1e1d00 */
[----:B--2---:R2:W-:Y:S04]  /*9dd0*/  @P4 STG.E.128 [R32.64+0x80], R4 ;  /* 0x0000800420004986 */ /* 0x0045e8000c101d06 */
[----:B------:R-:W3:Y:S04]  /*9de0*/  @P4 LDG.E.128 R28, [R36.64+0x100] ;  /* 0x00010006241c4981 */ /* 0x000ee8000c1e1d00 */
[----:B---3--:R3:W-:Y:S04]  /*9df0*/  @P4 STG.E.128 [R32.64+0x100], R28 ;  /* 0x0001001c20004986 */ /* 0x0087e8000c101d06 */
[----:B------:R-:W4:Y:S04]  /*9e00*/  @P2 LDG.E.128 R24, [R22.64] ;  /* 0x0000000616182981 */ /* 0x000f28000c1e1d00 */
[----:B----4-:R3:W-:Y:S04]  /*9e10*/  @P2 STG.E.128 [R34.64], R24 ;  /* 0x0000001822002986 */ /* 0x0107e8000c101d06 */
[----:B-1----:R-:W4:Y:S04]  /*9e20*/  @P2 LDG.E.128 R8, [R22.64+0x80] ;  /* 0x0000800616082981 */ /* 0x002f28000c1e1d00 */
[----:B----4-:R3:W-:Y:S04]  /*9e30*/  @P2 STG.E.128 [R34.64+0x80], R8 ;  /* 0x0000800822002986 */ /* 0x0107e8000c101d06 */
[----:B--2---:R-:W2:Y:S04]  /*9e40*/  @P2 LDG.E.128 R4, [R22.64+0x100] ;  /* 0x0001000616042981 */ /* 0x004ea8000c1e1d00 */
[----:B--2---:R3:W-:Y:S02]  /*9e50*/  @P2 STG.E.128 [R34.64+0x100], R4 ;  /* 0x0001000422002986 */ /* 0x0047e4000c101d06 */
.L_x_2259:
[----:B------:R-:W-:Y:S04]  /*9e60*/  IMAD.MOV.U32 R0, RZ, RZ, c[0x0][0x288] ;  /* 0x0000a200ff007624 */ /* 0x000fe800078e00ff */
[----:B------:R-:W-:Y:S05]  /*9e70*/  IMAD.U32 R3, R0, -0x40, RZ ;  /* 0xffffffc000037824 */ /* 0x000fea00078e00ff */
[C---:B-123--:R-:W-:Y:S04]  /*9e80*/  LEA R106, P0, R3.reuse, R106, 0x1 ;  /* 0x0000006a036a7211 */ /* 0x04efe800078008ff */
[----:B------:R-:W-:Y:S01]  /*9e90*/  LEA.HI.X.SX32 R107, R3, R107, 0x1, P0 ;  /* 0x0000006b036b7211 */ /* 0x000fe200000f0eff */
[----:B------:R-:W-:-:S05]  /*9ea0*/  @!P3 BRA `(.L_x_2292) ;  /* 0x000004b00000b947 */ /* 0x000fca0003800000 */
[----:B------:R-:W-:Y:S04]  /*9eb0*/  IADD3 R3, R13, -0x1, RZ ;  /* 0xffffffff0d037810 */ /* 0x000fe80007ffe0ff */
[----:B------:R-:W-:Y:S11]  /*9ec0*/  ISETP.GT.AND P0, PT, R3, R68, PT ;  /* 0x000000440300720c */ /* 0x000ff60003f04270 */
[----:B------:R-:W-:Y:S02]  /*9ed0*/  @!UPT UIADD3 URZ, URZ, URZ, URZ ;  /* 0x0000003f3f3ff290 */ /* 0x000fe4000fffe03f */
[----:B------:R-:W-:-:S05]  /*9ee0*/  @!P0 BRA `(.L_x_2293) ;  /* 0x0000050000008947 */ /* 0x000fca0003800000 */
[----:B----4-:R-:W-:Y:S01]  /*9ef0*/  IMAD.MOV.U32 R8, RZ, RZ, RZ ;  /* 0x000000ffff087224 */ /* 0x010fe200078e00ff */
[----:B------:R-:W-:Y:S02]  /*9f00*/  IABS R3, c[0x0][0x2d0] ;  /* 0x0000b40000037a13 */ /* 0x000fe40000000000 */
[----:B------:R-:W-:Y:S02]  /*9f10*/  IADD3 R17, R17, -0x80, RZ ;  /* 0xffffff8011117810 */ /* 0x000fe40007ffe0ff */
[----:B------:R-:W1:Y:S01]  /*9f20*/  I2F.RP R4, R3 ;  /* 0x0000000300047306 */ /* 0x000e620000209400 */
[----:B------:R-:W-:Y:S02]  /*9f30*/  IABS R7, R16 ;  /* 0x0000001000077213 */ /* 0x000fe40000000000 */
[----:B------:R-:W-:Y:S07]  /*9f40*/  IABS R5, R17 ;  /* 0x0000001100057213 */ /* 0x000fee0000000000 */
        /* <DEDUP_REMOVED lines=24> */
[----:B------:R-:W-:Y:S02]  /*a0d0*/  ISETP.GE.AND P1, PT, R3, RZ, PT ;  /* 0x000000ff0300720c */ /* 0x000fe40003f26270 */
[----:B------:R-:W-:Y:S03]  /*a0e0*/  LOP3.LUT R3, RZ, c[0x0][0x2d0], RZ, 0x33, !PT ;  /* 0x0000b400ff037a12 */ /* 0x000fe600078e33ff */
[----:B------:R-:W-:Y:S02]  /*a0f0*/  @P5 IADD3 R2, R2, 0x1, RZ ;  /* 0x0000000102025810 */ /* 0x000fe40007ffe0ff */
[----:B------:R-:W-:Y:S05]  /*a100*/  @P6 IADD3 R0, R0, 0x1, RZ ;  /* 0x0000000100006810 */ /* 0x000fea0007ffe0ff */
[----:B------:R-:W-:Y:S02]  /*a110*/  @!P2 IMAD.MOV R0, RZ, RZ, -R0 ;  /* 0x000000ffff00a224 */ /* 0x000fe400078e0a00 */
[----:B------:R-:W-:Y:S05]  /*a120*/  @!P1 IMAD.MOV R2, RZ, RZ, -R2 ;  /* 0x000000ffff029224 */ /* 0x000fea00078e0a02 */
[C---:B------:R-:W-:Y:S02]  /*a130*/  SEL R2, R3.reuse, R2, !P0 ;  /* 0x0000000203027207 */ /* 0x040fe40004000000 */
[----:B------:R-:W-:Y:S01]  /*a140*/  SEL R3, R3, R0, !P0 ;  /* 0x0000000003037207 */ /* 0x000fe20004000000 */
[----:B------:R-:W-:Y:S01]  /*a150*/  IMAD.IADD R0, R17, 0x1, -R16 ;  /* 0x0000000111007824 */ /* 0x000fe200078e0a10 */
        /* <DEDUP_REMOVED lines=8> */
[----:B------:R-:W-:Y:S04]  /*a1e0*/  IMAD.WIDE.U32 R8, R0, c[0x0][0x1a0], RZ ;  /* 0x0000680000087a25 */ /* 0x000fe800078e00ff */
[----:B--2---:R-:W-:Y:S01]  /*a1f0*/  IMAD.IADD R7, R4, 0x1, -R5 ;  /* 0x0000000104077824 */ /* 0x004fe200078e0a05 */
[----:B------:R-:W-:Y:S03]  /*a200*/  SHF.R.S32.HI R4, RZ, 0x1f, R0 ;  /* 0x0000001fff047819 */ /* 0x000fe60000011400 */
[----:B------:R-:W-:Y:S01]  /*a210*/  IMAD.WIDE.U32 R10, R7, c[0x0][0x180], RZ ;  /* 0x00006000070a7a25 */ /* 0x000fe200078e00ff */
[----:B------:R-:W-:Y:S03]  /*a220*/  SHF.R.S32.HI R5, RZ, 0x1f, R7 ;  /* 0x0000001fff057819 */ /* 0x000fe60000011407 */
[----:B------:R-:W-:Y:S02]  /*a230*/  IMAD R3, R4, c[0x0][0x1a0], RZ ;  /* 0x0000680004037a24 */ /* 0x000fe400078e02ff */
[----:B------:R-:W-:Y:S02]  /*a240*/  IMAD R2, R5, c[0x0][0x180], RZ ;  /* 0x0000600005027a24 */ /* 0x000fe400078e02ff */
[----:B------:R-:W-:Y:S02]  /*a250*/  IMAD R3, R0, c[0x0][0x1a4], R3 ;  /* 0x0000690000037a24 */ /* 0x000fe400078e0203 */
[----:B------:R-:W-:Y:S02]  /*a260*/  IMAD R2, R7, c[0x0][0x184], R2 ;  /* 0x0000610007027a24 */ /* 0x000fe400078e0202 */
[----:B------:R-:W-:Y:S02]  /*a270*/  IMAD.IADD R9, R9, 0x1, R3 ;  /* 0x0000000109097824 */ /* 0x000fe400078e0203 */
[----:B------:R-:W-:Y:S02]  /*a280*/  IMAD.IADD R11, R11, 0x1, R2 ;  /* 0x000000010b0b7824 */ /* 0x000fe400078e0202 */
[----:B------:R-:W-:Y:S02]  /*a290*/  IMAD R2, R5, c[0x0][0x188], RZ ;  /* 0x0000620005027a24 */ /* 0x000fe400078e02ff */
[----:B------:R-:W-:Y:S02]  /*a2a0*/  IMAD R3, R4, c[0x0][0x198], RZ ;  /* 0x0000660004037a24 */ /* 0x000fe400078e02ff */
[C---:B------:R-:W-:Y:S04]  /*a2b0*/  IMAD.WIDE.U32 R8, R7.reuse, c[0x0][0x188], R8 ;  /* 0x0000620007087a25 */ /* 0x040fe800078e0008 */
[----:B------:R-:W-:Y:S01]  /*a2c0*/  IMAD.WIDE.U32 R4, R0, c[0x0][0x198], R10 ;  /* 0x0000660000047a25 */ /* 0x000fe200078e000a */
[----:B------:R-:W-:Y:S03]  /*a2d0*/  LEA R102, P1, R8, R102, 0x1 ;  /* 0x0000006608667211 */ /* 0x000fe600078208ff */
[----:B------:R-:W-:Y:S01]  /*a2e0*/  IMAD R2, R7, c[0x0][0x18c], R2 ;  /* 0x0000630007027a24 */ /* 0x000fe200078e0202 */
[----:B------:R-:W-:Y:S01]  /*a2f0*/  LEA R100, P0, R4, R100, 0x1 ;  /* 0x0000006404647211 */ /* 0x000fe200078008ff */
[----:B------:R-:W-:Y:S03]  /*a300*/  IMAD R3, R0, c[0x0][0x19c], R3 ;  /* 0x0000670000037a24 */ /* 0x000fe600078e0203 */
[----:B------:R-:W-:Y:S01]  /*a310*/  IADD3 R2, R9, R2, RZ ;  /* 0x0000000209027210 */ /* 0x000fe20007ffe0ff */
[----:B------:R-:W-:Y:S03]  /*a320*/  IMAD.IADD R0, R5, 0x1, R3 ;  /* 0x0000000105007824 */ /* 0x000fe600078e0203 */
[----:B------:R-:W-:Y:S02]  /*a330*/  LEA.HI.X R103, R8, R103, R2, 0x1, P1 ;  /* 0x0000006708677211 */ /* 0x000fe400008f0c02 */
[----:B------:R-:W-:Y:S01]  /*a340*/  LEA.HI.X R99, R4, R99, R0, 0x1, P0 ;  /* 0x0000006304637211 */ /* 0x000fe200000f0c00 */
[----:B------:R-:W-:-:S05]  /*a350*/  BRA `(.L_x_2293) ;  /* 0x0000009000007947 */ /* 0x000fca0003800000 */
.L_x_2292:
[----:B------:R-:W-:Y:S01]  /*a360*/  MOV R101, R99 ;  /* 0x0000006300657202 */ /* 0x000fe20000000f00 */
[----:B------:R-:W-:Y:S02]  /*a370*/  IMAD.MOV.U32 R2, RZ, RZ, c[0x0][0x1a0] ;  /* 0x00006800ff027624 */ /* 0x000fe400078e00ff */
[----:B------:R-:W-:Y:S03]  /*a380*/  IMAD.MOV.U32 R0, RZ, RZ, c[0x0][0x198] ;  /* 0x00006600ff007624 */ /* 0x000fe600078e00ff */
[----:B------:R-:W-:Y:S01]  /*a390*/  LEA R3, -R2, RZ, 0x6 ;  /* 0x000000ff02037211 */ /* 0x000fe200078e31ff */
[----:B----4-:R-:W-:Y:S03]  /*a3a0*/  IMAD.U32 R5, R0, -0x40, RZ ;  /* 0xffffffc000057824 */ /* 0x010fe600078e00ff */
[----:B------:R-:W-:Y:S02]  /*a3b0*/  LEA R102, P1, R3, R102, 0x1 ;  /* 0x0000006603667211 */ /* 0x000fe400078208ff */
[----:B------:R-:W-:Y:S02]  /*a3c0*/  LEA R100, P0, R5, R100, 0x1 ;  /* 0x0000006405647211 */ /* 0x000fe400078008ff */
[----:B------:R-:W-:Y:S02]  /*a3d0*/  LEA.HI.X.SX32 R103, R3, R103, 0x1, P1 ;  /* 0x0000006703677211 */ /* 0x000fe400008f0eff */
[----:B------:R-:W-:Y:S02]  /*a3e0*/  LEA.HI.X.SX32 R99, R5, R101, 0x1, P0 ;  /* 0x0000006505637211 */ /* 0x000fe400000f0eff */
.L_x_2293:
[----:B------:R-:W-:Y:S04]  /*a3f0*/  IADD3 R13, R13, -0x1, RZ ;  /* 0xffffffff0d0d7810 */ /* 0x000fe80007ffe0ff */
[----:B------:R-:W-:Y:S11]  /*a400*/  ISETP.GT.AND P0, PT, R13, R68, PT ;  /* 0x000000440d00720c */ /* 0x000ff60003f04270 */
[----:B------:R-:W-:Y:S02]  /*a410*/  @!UPT UIADD3 URZ, URZ, URZ, URZ ;  /* 0x0000003f3f3ff290 */ /* 0x000fe4000fffe03f */
[----:B------:R-:W-:-:S05]  /*a420*/  @P0 BRA `(.L_x_2294) ;  /* 0xffff7fc000000947 */ /* 0x000fca000383ffff */
.L_x_2248:
[----:B-1----:R-:W-:Y:S01]  /*a430*/  BAR.SYNC.DEFER_BLOCKING 0x0 ;  /* 0x0000000000007b1d */ /* 0x002fe20000010000 */
[----:B------:R-:W-:Y:S01]  /*a440*/  ISETP.NE.AND P0, PT, RZ, c[0x0][0x230], PT ;  /* 0x00008c00ff007a0c */ /* 0x000fe20003f05270 */
[----:B------:R-:W-:Y:S01]  /*a450*/  IMAD.MOV.U32 R3, RZ, RZ, c[0x0][0x190] ;  /* 0x00006400ff037624 */ /* 0x000fe200078e00ff */
[----:B------:R-:W-:Y:S01]  /*a460*/  SHF.L.U32 R201, R142, 0x1, RZ ;  /* 0x000000018ec97819 */ /* 0x000fe200000006ff */
[----:B------:R-:W-:Y:S02]  /*a470*/  IMAD.MOV.U32 R0, RZ, RZ, 0x4 ;  /* 0x00000004ff007424 */ /* 0x000fe400078e00ff */
[----:B------:R-:W-:Y:S01]  /*a480*/  BSSY B2, `(.L_x_2295) ;  /* 0x00006ef000027945 */ /* 0x000fe20003800000 */
[C---:B----4-:R-:W-:Y:S02]  /*a490*/  IMAD.SHL.U32 R7, R3.reuse, 0x10, RZ ;  /* 0x0000001003077824 */ /* 0x050fe400078e00ff */
[----:B------:R-:W-:-:S05]  /*a4a0*/  SHF.L.U64.HI R5, R3, R0, c[0x0][0x194] ;  /* 0x0000650003057619 */ /* 0x000fca0000010200 */
[----:B------:R-:W-:Y:S05]  /*a4b0*/  @!P0 BRA `(.L_x_2296) ;  /* 0x00006c1000008947 */ /* 0x000fea0003800000 */
[----:B------:R-:W-:Y:S01]  /*a4c0*/  ISETP.NE.U32.AND P0, PT, RZ, c[0x0][0x250], PT ;  /* 0x00009400ff007a0c */ /* 0x000fe20003f05070 */
[----:B------:R-:W-:-:S03]  /*a4d0*/  IMAD.MOV.U32 R2, RZ, RZ, RZ ;  /* 0x000000ffff027224 */ /* 0x000fc600078e00ff */
[----:B------:R-:W-:-:S13]  /*a4e0*/  ISETP.NE.AND.EX P0, PT, RZ, c[0x0][0x254], PT, P0 ;  /* 0x00009500ff007a0c */ /* 0x000fda0003f05300 */
[----:B------:R-:W2:Y:S01]  /*a4f0*/  @P0 LDG.E R2, [R150.64] ;  /* 0x0000000696020981 */ /* 0x000ea2000c1e1900 */
[-C--:B------:R-:W-:Y:S01]  /*a500*/  IADD3 R6, P1, R7, R148.reuse, RZ ;  /* 0x0000009407067210 */ /* 0x080fe20007f3e0ff */
[----:B------:R-:W-:Y:S01]  /*a510*/  IMAD.MOV.U32 R4, RZ, RZ, c[0x0][0x194] ;  /* 0x00006500ff047624 */ /* 0x000fe200078e00ff */
[----:B------:R-:W-:Y:S01]  /*a520*/  LEA R0, P0, R3, R148, 0x5 ;  /* 0x0000009403007211 */ /* 0x000fe200078028ff */
[----:B------:R-:W-:Y:S01]  /*a530*/  IMAD.MOV.U32 R142, RZ, RZ, R148 ;  /* 0x000000ffff8e7224 */ /* 0x000fe200078e0094 */
[----:B------:R-:W-:Y:S01]  /*a540*/  LEA R32, P2, R148, c[0x0][0x160], 0x1 ;  /* 0x0000580094207a11 */ /* 0x000fe200078408ff */
[--C-:B------:R-:W-:Y:S01]  /*a550*/  IMAD.X R7, R5, 0x1, R143.reuse, P1 ;  /* 0x0000000105077824 */ /* 0x100fe200008e068f */
[----:B------:R-:W-:Y:S01]  /*a560*/  LEA.HI.X R5, R3, R143, R4, 0x5, P0 ;  /* 0x0000008f03057211 */ /* 0x000fe200000f2c04 */
[----:B------:R-:W-:Y:S01]  /*a570*/  ULDC.U8 UR4, c[0x0][0x313] ;  /* 0x0000c4c000047ab9 */ /* 0x000fe20000000000 */
[----:B------:R-:W-:Y:S01]  /*a580*/  LEA R22, P0, R6, c[0x0][0x160], 0x1 ;  /* 0x0000580006167a11 */ /* 0x000fe200078008ff */
[----:B------:R-:W-:Y:S01]  /*a590*/  IMAD.IADD R17, R199, 0x1, -R60 ;  /* 0x00000001c7117824 */ /* 0x000fe200078e0a3c */
[--C-:B------:R-:W-:Y:S01]  /*a5a0*/  LEA.HI.X R33, R148, c[0x0][0x164], R143.reuse, 0x1, P2 ;  /* 0x0000590094217a11 */ /* 0x100fe200010f0c8f */
[----:B------:R-:W-:Y:S01]  /*a5b0*/  IMAD.WIDE.U32 R142, R3, 0x30, R142 ;  /* 0x00000030038e7825 */ /* 0x000fe200078e008e */
[----:B------:R-:W-:-:S02]  /*a5c0*/  LEA.HI.X R23, R6, c[0x0][0x164], R7, 0x1, P0 ;  /* 0x0000590006177a11 */ /* 0x000fc400000f0c07 */
[----:B------:R-:W-:Y:S01]  /*a5d0*/  ISETP.NE.AND P0, PT, RZ, UR4, PT ;  /* 0x00000004ff007c0c */ /* 0x000fe2000bf05270 */
[----:B------:R-:W-:Y:S01]  /*a5e0*/  IMAD R3, R4, 0x30, RZ ;  /* 0x0000003004037824 */ /* 0x000fe200078e02ff */
[----:B------:R-:W-:Y:S02]  /*a5f0*/  ISETP.GE.AND P1, PT, R146, R17, PT ;  /* 0x000000119200720c */ /* 0x000fe40003f26270 */
[----:B------:R-:W-:Y:S02]  /*a600*/  LEA R20, P4, R0, c[0x0][0x160], 0x1 ;  /* 0x0000580000147a11 */ /* 0x000fe400078808ff */
[----:B------:R-:W-:Y:S02]  /*a610*/  LEA R14, P2, R142, c[0x0][0x160], 0x1 ;  /* 0x000058008e0e7a11 */ /* 0x000fe400078408ff */
[----:B------:R-:W-:Y:S02]  /*a620*/  ISETP.GT.AND P1, PT, R58, -0x8, !P1 ;  /* 0xfffffff83a00780c */ /* 0x000fe40004f24270 */
[----:B------:R-:W-:-:S02]  /*a630*/  LEA.HI.X R21, R0, c[0x0][0x164], R5, 0x1, P4 ;  /* 0x0000590000157a11 */ /* 0x000fc400020f0c05 */
[----:B--2---:R-:W-:-:S05]  /*a640*/  IADD3 R2, R2, R69, R60 ;  /* 0x0000004502027210 */ /* 0x004fca0007ffe03c */
[----:B------:R-:W-:Y:S02]  /*a650*/  IMAD R4, R135, R2, RZ ;  /* 0x0000000287047224 */ /* 0x000fe400078e02ff */
[----:B------:R-:W-:-:S03]  /*a660*/  IMAD.IADD R2, R143, 0x1, R3 ;  /* 0x000000018f027824 */ /* 0x000fc600078e0203 */
[-C--:B------:R-:W-:Y:S02]  /*a670*/  IADD3 R9, P6, R132, R4.reuse, RZ ;  /* 0x0000000484097210 */ /* 0x080fe40007fde0ff */
[----:B------:R-:W-:Y:S02]  /*a680*/  IADD3 R3, P5, R131, R4, RZ ;  /* 0x0000000483037210 */ /* 0x000fe40007fbe0ff */
[----:B------:R-:W-:Y:S02]  /*a690*/  SHF.R.S32.HI R4, RZ, 0x1f, R4 ;  /* 0x0000001fff047819 */ /* 0x000fe40000011404 */
[----:B------:R-:W-:-:S03]  /*a6a0*/  LEA.HI.X R15, R142, c[0x0][0x164], R2, 0x1, P2 ;  /* 0x000059008e0f7a11 */ /* 0x000fc600010f0c02 */
[--C-:B------:R-:W-:Y:S02]  /*a6b0*/  IMAD.X R8, R122, 0x1, R4.reuse, P6 ;  /* 0x000000017a087824 */ /* 0x100fe400030e0604 */
[----:B------:R-:W-:Y:S01]  /*a6c0*/  IMAD.X R13, R121, 0x1, R4, P5 ;  /* 0x00000001790d7824 */ /* 0x000fe200028e0604 */
[----:B------:R-:W-:Y:S05]  /*a6d0*/  @!P0 BRA `(.L_x_2297) ;  /* 0x000025d000008947 */ /* 0x000fea0003800000 */
[----:B------:R-:W-:Y:S01]  /*a6e0*/  BSSY B1, `(.L_x_2298) ;  /* 0x0000091000017945 */ /* 0x000fe20003800000 */
[----:B------:R-:W-:Y:S05]  /*a6f0*/  @!P1 BRA `(.L_x_2299) ;  /* 0x000008f000009947 */ /* 0x000fea0003800000 */
[----:B------:R1:W5:Y:S01]  /*a700*/  LDG.E.128 R28, [R32.64] ;  /* 0x00000006201c7981 */ /* 0x000362000c1e1d00 */
[----:B------:R-:W-:Y:S01]  /*a710*/  ISETP.GE.AND P2, PT, R18, c[0x0][0x230], PT ;  /* 0x00008c0012007a0c */ /* 0x000fe20003f46270 */
[C---:B------:R-:W-:Y:S01]  /*a720*/  IMAD.SHL.U32 R36, R9.reuse, 0x2, RZ ;  /* 0x0000000209247824 */ /* 0x040fe200078e00ff */
[----:B------:R-:W-:Y:S01]  /*a730*/  SHF.L.U64.HI R0, R9, 0x1, R8 ;  /* 0x0000000109007819 */ /* 0x000fe20000010208 */
[----:B------:R-:W-:Y:S03]  /*a740*/  BSSY B0, `(.L_x_2300) ;  /* 0x000002c000007945 */ /* 0x000fe60003800000 */
[----:B------:R-:W-:-:S02]  /*a750*/  IADD3 R6, P1, R36, c[0x0][0x2a8], RZ ;  /* 0x0000aa0024067a10 */ /* 0x000fc40007f3e0ff */
[----:B------:R-:W-:Y:S02]  /*a760*/  IADD3 R36, P0, R36, c[0x0][0x2b0], RZ ;  /* 0x0000ac0024247a10 */ /* 0x000fe40007f1e0ff */
[C---:B------:R-:W-:Y:S02]  /*a770*/  IADD3.X R7, R0.reuse, c[0x0][0x2ac], RZ, P1, !PT ;  /* 0x0000ab0000077a10 */ /* 0x040fe40000ffe4ff */
[----:B------:R-:W-:Y:S01]  /*a780*/  IADD3.X R37, R0, c[0x0][0x2b4], RZ, P0, !PT ;  /* 0x0000ad0000257a10 */ /* 0x000fe200007fe4ff */
[----:B------:R-:W-:Y:S05]  /*a790*/  @P2 BRA `(.L_x_2301) ;  /* 0x0000026000002947 */ /* 0x000fea0003800000 */
[----:B------:R-:W2:Y:S04]  /*a7a0*/  LDG.E.64 R2, [R36.64] ;  /* 0x0000000624027981 */ /* 0x000ea8000c1e1b00 */
[----:B------:R-:W3:Y:S01]  /*a7b0*/  LDG.E.64 R4, [R6.64] ;  /* 0x0000000606047981 */ /* 0x000ee2000c1e1b00 */
[----:B-----5:R-:W-:-:S02]  /*a7c0*/  HADD2.F32 R24, -RZ, R31.H1_H1 ;  /* 0x3000001fff187230 */ /* 0x020fc40000004100 */
[----:B------:R-:W-:Y:S02]  /*a7d0*/  HADD2.F32 R26, -RZ, R29.H1_H1 ;  /* 0x3000001dff1a7230 */ /* 0x000fe40000004100 */
[----:B------:R-:W-:Y:S02]  /*a7e0*/  HADD2.F32 R25, -RZ, R31.H0_H0 ;  /* 0x2000001fff197230 */ /* 0x000fe40000004100 */
[----:B------:R-:W-:Y:S02]  /*a7f0*/  HADD2.F32 R27, -RZ, R29.H0_H0 ;  /* 0x2000001dff1b7230 */ /* 0x000fe40000004100 */
        /* <DEDUP_REMOVED lines=10> */
[--C-:B------:R-:W-:Y:S01]  /*a8a0*/  HADD2.F32 R25, -RZ, R28.reuse.H0_H0 ;  /* 0x2000001cff197230 */ /* 0x100fe20000004100 */
[C---:B------:R-:W-:Y:S01]  /*a8b0*/  FMUL.FTZ R11, R27.reuse, R11 ;  /* 0x0000000b1b0b7220 */ /* 0x040fe20000410000 */
[----:B------:R-:W-:Y:S01]  /*a8c0*/  HADD2.F32 R29, -RZ, R5.H0_H0 ;  /* 0x20000005ff1d7230 */ /* 0x000fe20000004100 */
[-C--:B------:R-:W-:Y:S01]  /*a8d0*/  FFMA.FTZ R12, R27, R16.reuse, -R12 ;  /* 0x000000101b0c7223 */ /* 0x080fe2000001080c */
[----:B------:R-:W-:Y:S01]  /*a8e0*/  HADD2.F32 R27, -RZ, R28.H1_H1 ;  /* 0x3000001cff1b7230 */ /* 0x000fe20000004100 */
[----:B------:R-:W-:Y:S01]  /*a8f0*/  FFMA.FTZ R13, R24, R13, R0 ;  /* 0x0000000d180d7223 */ /* 0x000fe20000010000 */
[--C-:B------:R-:W-:Y:S01]  /*a900*/  HADD2.F32 R0, -RZ, R30.reuse.H0_H0 ;  /* 0x2000001eff007230 */ /* 0x100fe20000004100 */
[----:B------:R-:W-:Y:S01]  /*a910*/  FFMA.FTZ R11, R26, R16, R11 ;  /* 0x000000101a0b7223 */ /* 0x000fe2000001000b */
[----:B------:R-:W-:Y:S01]  /*a920*/  HADD2.F32 R30, -RZ, R30.H1_H1 ;  /* 0x3000001eff1e7230 */ /* 0x000fe20000004100 */
[-C--:B------:R-:W-:Y:S01]  /*a930*/  FMUL.FTZ R5, R27, R2.reuse ;  /* 0x000000021b057220 */ /* 0x080fe20000410000 */
        /* <DEDUP_REMOVED lines=9> */
[----:B------:R-:W-:Y:S02]  /*a9d0*/  F2FP.PACK_AB R29, R11, R12 ;  /* 0x0000000c0b1d723e */ /* 0x000fe400000000ff */
[----:B------:R-:W-:-:S02]  /*a9e0*/  F2FP.PACK_AB R28, R16, R5 ;  /* 0x00000005101c723e */ /* 0x000fc400000000ff */
[----:B------:R-:W-:Y:S02]  /*a9f0*/  F2FP.PACK_AB R30, R3, R2 ;  /* 0x00000002031e723e */ /* 0x000fe400000000ff */
.L_x_2301:
[----:B------:R-:W-:Y:S05]  /*aa00*/  BSYNC B0 ;  /* 0x0000000000007941 */ /* 0x000fea0003800000 */
.L_x_2300:
[----:B------:R2:W5:Y:S01]  /*aa10*/  LDG.E.128 R24, [R32.64+0x80] ;  /* 0x0000800620187981 */ /* 0x000562000c1e1d00 */
[----:B------:R-:W-:Y:S01]  /*aa20*/  IADD3 R0, R18, 0x40, RZ ;  /* 0x0000004012007810 */ /* 0x000fe20007ffe0ff */
[----:B------:R-:W-:Y:S02]  /*aa30*/  BSSY B0, `(.L_x_2302) ;  /* 0x000002d000007945 */ /* 0x000fe40003800000 */
[----:B-----5:R2:W-:Y:S01]  /*aa40*/  STS.128 [R201], R28 ;  /* 0x0000001cc9007388 */ /* 0x0205e20000000c00 */
[----:B------:R-:W-:-:S13]  /*aa50*/  ISETP.GE.AND P0, PT, R0, c[0x0][0x230], PT ;  /* 0x00008c0000007a0c */ /* 0x000fda0003f06270 */
[----:B------:R-:W-:Y:S05]  /*aa60*/  @P0 BRA `(.L_x_2303) ;  /* 0x0000029000000947 */ /* 0x000fea0003800000 */
[----:B------:R-:W3:Y:S04]  /*aa70*/  LDG.E.64 R2, [R36.64+0x40] ;  /* 0x0000400624027981 */ /* 0x000ee8000c1e1b00 */
[----:B------:R-:W4:Y:S01]  /*aa80*/  LDG.E.64 R4, [R6.64+0x40] ;  /* 0x0000400606047981 */ /* 0x000f22000c1e1b00 */
[----:B------:R-:W-:Y:S02]  /*aa90*/  MOV R0, R25 ;  /* 0x0000001900007202 */ /* 0x000fe40000000f00 */
[----:B------:R-:W-:Y:S02]  /*aaa0*/  MOV R25, R27 ;  /* 0x0000001b00197202 */ /* 0x000fe40000000f00 */
[----:B--2---:R-:W-:Y:S01]  /*aab0*/  MOV R28, R26 ;  /* 0x0000001a001c7202 */ /* 0x004fe20000000f00 */
[----:B------:R-:W-:-:S02]  /*aac0*/  HADD2.F32 R29, -RZ, R0.H0_H0 ;  /* 0x20000000ff1d7230 */ /* 0x000fc40000004100 */
[----:B------:R-:W-:Y:S02]  /*aad0*/  HADD2.F32 R27, -RZ, R0.H1_H1 ;  /* 0x30000000ff1b7230 */ /* 0x000fe40000004100 */
[--C-:B------:R-:W-:Y:S02]  /*aae0*/  HADD2.F32 R26, -RZ, R25.reuse.H0_H0 ;  /* 0x20000019ff1a7230 */ /* 0x100fe40000004100 */
[----:B------:R-:W-:Y:S02]  /*aaf0*/  HADD2.F32 R25, -RZ, R25.H1_H1 ;  /* 0x30000019ff197230 */ /* 0x000fe40000004100 */
[----:B---3--:R-:W-:Y:S02]  /*ab00*/  HADD2.F32 R10, -RZ, R2.H1_H1 ;  /* 0x30000002ff0a7230 */ /* 0x008fe40000004100 */
[----:B------:R-:W-:Y:S02]  /*ab10*/  HADD2.F32 R0, -RZ, R3.H1_H1 ;  /* 0x30000003ff007230 */ /* 0x000fe40000004100 */
[----:B----4-:R-:W-:Y:S01]  /*ab20*/  HADD2.F32 R13, -RZ, R5.H1_H1 ;  /* 0x30000005ff0d7230 */ /* 0x010fe20000004100 */
        /* <DEDUP_REMOVED lines=14> */
[--C-:B------:R-:W-:Y:S02]  /*ac10*/  HADD2.F32 R0, -RZ, R28.reuse.H0_H0 ;  /* 0x2000001cff007230 */ /* 0x100fe40000004100 */
[----:B------:R-:W-:Y:S01]  /*ac20*/  HADD2.F32 R28, -RZ, R28.H1_H1 ;  /* 0x3000001cff1c7230 */ /* 0x000fe20000004100 */
[-C--:B------:R-:W-:Y:S01]  /*ac30*/  FMUL.FTZ R16, R25, R2.reuse ;  /* 0x0000000219107220 */ /* 0x080fe20000410000 */
[----:B------:R-:W-:Y:S01]  /*ac40*/  HADD2.F32 R29, -RZ, R5.H0_H0 ;  /* 0x20000005ff1d7230 */ /* 0x000fe20000004100 */
[----:B------:R-:W-:-:S02]  /*ac50*/  FMUL.FTZ R5, R27, R2 ;  /* 0x000000021b057220 */ /* 0x000fc40000410000 */
[-C--:B------:R-:W-:Y:S02]  /*ac60*/  FMUL.FTZ R2, R28, R3.reuse ;  /* 0x000000031c027220 */ /* 0x080fe40000410000 */
[C---:B------:R-:W-:Y:S02]  /*ac70*/  FMUL.FTZ R3, R0.reuse, R3 ;  /* 0x0000000300037220 */ /* 0x040fe40000410000 */
[----:B------:R-:W-:Y:S01]  /*ac80*/  FFMA.FTZ R5, R25, R4, -R5 ;  /* 0x0000000419057223 */ /* 0x000fe20000010805 */
[----:B------:R-:W-:Y:S01]  /*ac90*/  F2FP.PACK_AB R25, R11, R12 ;  /* 0x0000000c0b19723e */ /* 0x000fe200000000ff */
[----:B------:R-:W-:Y:S01]  /*aca0*/  FFMA.FTZ R16, R27, R4, R16 ;  /* 0x000000041b107223 */ /* 0x000fe20000010010 */
[----:B------:R-:W-:Y:S01]  /*acb0*/  F2FP.PACK_AB R27, R13, R10 ;  /* 0x0000000a0d1b723e */ /* 0x000fe200000000ff */
[-C--:B------:R-:W-:Y:S02]  /*acc0*/  FFMA.FTZ R2, R0, R29.reuse, -R2 ;  /* 0x0000001d00027223 */ /* 0x080fe40000010802 */
[----:B------:R-:W-:Y:S01]  /*acd0*/  FFMA.FTZ R3, R28, R29, R3 ;  /* 0x0000001d1c037223 */ /* 0x000fe20000010003 */
[----:B------:R-:W-:-:S04]  /*ace0*/  F2FP.PACK_AB R24, R16, R5 ;  /* 0x000000051018723e */ /* 0x000fc800000000ff */
[----:B------:R-:W-:Y:S02]  /*acf0*/  F2FP.PACK_AB R26, R3, R2 ;  /* 0x00000002031a723e */ /* 0x000fe400000000ff */
.L_x_2303:
[----:B------:R-:W-:Y:S05]  /*ad00*/  BSYNC B0 ;  /* 0x0000000000007941 */ /* 0x000fea0003800000 */
.L_x_2302:
[----:B-12---:R-:W5:Y:S01]  /*ad10*/  LDG.E.128 R32, [R32.64+0x100] ;  /* 0x0001000620207981 */ /* 0x006f62000c1e1d00 */
[----:B------:R-:W-:Y:S01]  /*ad20*/  IADD3 R0, R18, 0x80, RZ ;  /* 0x0000008012007810 */ /* 0x000fe20007ffe0ff */
[----:B------:R-:W-:Y:S02]  /*ad30*/  BSSY B0, `(.L_x_2304) ;  /* 0x000002a000007945 */ /* 0x000fe40003800000 */
[----:B------:R1:W-:Y:S01]  /*ad40*/  STS.128 [R201+0x2000], R24 ;  /* 0x00200018c9007388 */ /* 0x0003e20000000c00 */
[----:B------:R-:W-:-:S13]  /*ad50*/  ISETP.GE.AND P0, PT, R0, c[0x0][0x230], PT ;  /* 0x00008c0000007a0c */ /* 0x000fda0003f06270 */
[----:B------:R-:W-:Y:S05]  /*ad60*/  @P0 BRA `(.L_x_2305) ;  /* 0x0000026000000947 */ /* 0x000fea0003800000 */
[----:B------:R-:W2:Y:S04]  /*ad70*/  LDG.E.64 R2, [R36.64+0x80] ;  /* 0x0000800624027981 */ /* 0x000ea8000c1e1b00 */
[----:B------:R-:W3:Y:S01]  /*ad80*/  LDG.E.64 R4, [R6.64+0x80] ;  /* 0x0000800606047981 */ /* 0x000ee2000c1e1b00 */
[----:B-----5:R-:W-:Y:S02]  /*ad90*/  HADD2.F32 R13, -RZ, R35.H1_H1 ;  /* 0x30000023ff0d7230 */ /* 0x020fe40000004100 */
[----:B-1----:R-:W-:Y:S02]  /*ada0*/  HADD2.F32 R24, -RZ, R33.H1_H1 ;  /* 0x30000021ff187230 */ /* 0x002fe40000004100 */
[----:B------:R-:W-:Y:S02]  /*adb0*/  HADD2.F32 R16, -RZ, R35.H0_H0 ;  /* 0x20000023ff107230 */ /* 0x000fe40000004100 */
        /* <DEDUP_REMOVED lines=8> */
[C---:B------:R-:W-:Y:S01]  /*ae40*/  FMUL.FTZ R0, R16.reuse, R0 ;  /* 0x0000000010007220 */ /* 0x040fe20000410000 */
[----:B------:R-:W-:Y:S01]  /*ae50*/  HADD2.F32 R3, -RZ, R3.H0_H0 ;  /* 0x20000003ff037230 */ /* 0x000fe20000004100 */
[-C--:B------:R-:W-:Y:S01]  /*ae60*/  FFMA.FTZ R6, R16, R11.reuse, -R6 ;  /* 0x0000000b10067223 */ /* 0x080fe20000010806 */
[----:B------:R-:W-:Y:S01]  /*ae70*/  HADD2.F32 R27, -RZ, R5.H0_H0 ;  /* 0x20000005ff1b7230 */ /* 0x000fe20000004100 */
[C---:B------:R-:W-:Y:S01]  /*ae80*/  FMUL.FTZ R7, R25.reuse, R26 ;  /* 0x0000001a19077220 */ /* 0x040fe20000410000 */
[----:B------:R-:W-:Y:S01]  /*ae90*/  HADD2.F32 R4, -RZ, R4.H0_H0 ;  /* 0x20000004ff047230 */ /* 0x000fe20000004100 */
[-C--:B------:R-:W-:Y:S01]  /*aea0*/  FFMA.FTZ R10, R25, R12.reuse, -R10 ;  /* 0x0000000c190a7223 */ /* 0x080fe2000001080a */
[--C-:B------:R-:W-:Y:S01]  /*aeb0*/  HADD2.F32 R25, -RZ, R32.reuse.H1_H1 ;  /* 0x30000020ff197230 */ /* 0x100fe20000004100 */
        /* <DEDUP_REMOVED lines=17> */
.L_x_2305:
[----:B------:R-:W-:Y:S05]  /*afd0*/  BSYNC B0 ;  /* 0x0000000000007941 */ /* 0x000fea0003800000 */
.L_x_2304:
[----:B-----5:R2:W-:Y:S02]  /*afe0*/  STS.128 [R201+0x4000], R32 ;  /* 0x00400020c9007388 */ /* 0x0205e40000000c00 */
.L_x_2299:
[----:B------:R-:W-:Y:S05]  /*aff0*/  BSYNC B1 ;  /* 0x0000000000017941 */ /* 0x000fea0003800000 */
.L_x_2298:
[----:B------:R-:W-:Y:S01]  /*b000*/  IADD3 R0, R146, 0x10, RZ ;  /* 0x0000001092007810 */ /* 0x000fe20007ffe0ff */
[----:B------:R-:W-:Y:S03]  /*b010*/  BSSY B1, `(.L_x_2306) ;  /* 0x0000097000017945 */ /* 0x000fe60003800000 */
[----:B------:R-:W-:-:S04]  /*b020*/  ISETP.GE.AND P0, PT, R0, R17, PT ;  /* 0x000000110000720c */ /* 0x000fc80003f06270 */
[----:B------:R-:W-:-:S13]  /*b030*/  ISETP.LT.OR P0, PT, R58, -0x87, P0 ;  /* 0xffffff793a00780c */ /* 0x000fda0000701670 */
[----:B------:R-:W-:Y:S05]  /*b040*/  @P0 BRA `(.L_x_2307) ;  /* 0x0000093000000947 */ /* 0x000fea0003800000 */
[----:B-1----:R1:W5:Y:S01]  /*b050*/  LDG.E.128 R24, [R22.64] ;  /* 0x0000000616187981 */ /* 0x002362000c1e1d00 */
[C---:B------:R-:W-:Y:S01]  /*b060*/  IADD3 R2, P0, R138.reuse, R9, RZ ;  /* 0x000000098a027210 */ /* 0x040fe20007f1e0ff */
[----:B------:R-:W-:Y:S03]  /*b070*/  BSSY B0, `(.L_x_2308) ;  /* 0x0000031000007945 */ /* 0x000fe60003800000 */
[----:B------:R-:W-:Y:S01]  /*b080*/  LEA.HI.X.SX32 R3, R138, R8, 0x1, P0 ;  /* 0x000000088a037211 */ /* 0x000fe200000f0eff */
[----:B------:R-:W-:Y:S01]  /*b090*/  IMAD.SHL.U32 R10, R2, 0x2, RZ ;  /* 0x00000002020a7824 */ /* 0x000fe200078e00ff */
[----:B------:R-:W-:Y:S02]  /*b0a0*/  ISETP.GE.AND P0, PT, R18, c[0x0][0x230], PT ;  /* 0x00008c0012007a0c */ /* 0x000fe40003f06270 */
[----:B------:R-:W-:Y:S02]  /*b0b0*/  SHF.L.U64.HI R2, R2, 0x1, R3 ;  /* 0x0000000102027819 */ /* 0x000fe40000010203 */
[----:B------:R-:W-:-:S02]  /*b0c0*/  IADD3 R6, P2, R10, c[0x0][0x2a8], RZ ;  /* 0x0000aa000a067a10 */ /* 0x000fc40007f5e0ff */
[----:B------:R-:W-:Y:S02]  /*b0d0*/  IADD3 R10, P1, R10, c[0x0][0x2b0], RZ ;  /* 0x0000ac000a0a7a10 */ /* 0x000fe40007f3e0ff */
[C---:B------:R-:W-:Y:S02]  /*b0e0*/  IADD3.X R7, R2.reuse, c[0x0][0x2ac], RZ, P2, !PT ;  /* 0x0000ab0002077a10 */ /* 0x040fe400017fe4ff */
[----:B-----5:R-:W-:-:S03]  /*b0f0*/  IADD3.X R11, R2, c[0x0][0x2b4], RZ, P1, !PT ;  /* 0x0000ad00020b7a10 */ /* 0x020fc60000ffe4ff */
[----:B------:R-:W-:Y:S05]  /*b100*/  @P0 BRA `(.L_x_2309) ;  /* 0x0000027000000947 */ /* 0x000fea0003800000 */
[----:B------:R-:W3:Y:S04]  /*b110*/  LDG.E.64 R2, [R10.64] ;  /* 0x000000060a027981 */ /* 0x000ee8000c1e1b00 */
[----:B------:R-:W4:Y:S01]  /*b120*/  LDG.E.64 R4, [R6.64] ;  /* 0x0000000606047981 */ /* 0x000f22000c1e1b00 */
[----:B------:R-:W-:Y:S01]  /*b130*/  HADD2.F32 R31, -RZ, R25.H1_H1 ;  /* 0x30000019ff1f7230 */ /* 0x000fe20000004100 */
[----:B------:R-:W-:Y:S01]  /*b140*/  MOV R30, R26 ;  /* 0x0000001a001e7202 */ /* 0x000fe20000000f00 */
[----:B------:R-:W-:Y:S02]  /*b150*/  HADD2.F32 R29, -RZ, R27.H1_H1 ;  /* 0x3000001bff1d7230 */ /* 0x000fe40000004100 */
[----:B--2---:R-:W-:Y:S02]  /*b160*/  HADD2.F32 R32, -RZ, R25.H0_H0 ;  /* 0x20000019ff207230 */ /* 0x004fe40000004100 */
[----:B------:R-:W-:-:S02]  /*b170*/  HADD2.F32 R28, -RZ, R27.H0_H0 ;  /* 0x2000001bff1c7230 */ /* 0x000fc40000004100 */
[----:B---3--:R-:W-:Y:S02]  /*b180*/  HADD2.F32 R16, -RZ, R2.H1_H1 ;  /* 0x30000002ff107230 */ /* 0x008fe40000004100 */
[----:B------:R-:W-:Y:S02]  /*b190*/  HADD2.F32 R12, -RZ, R3.H1_H1 ;  /* 0x30000003ff0c7230 */ /* 0x000fe40000004100 */
[----:B----4-:R-:W-:Y:S01]  /*b1a0*/  HADD2.F32 R27, -RZ, R4.H1_H1 ;  /* 0x30000004ff1b7230 */ /* 0x010fe20000004100 */
        /* <DEDUP_REMOVED lines=29> */
.L_x_2309:
[----:B------:R-:W-:Y:S05]  /*b380*/  BSYNC B0 ;  /* 0x0000000000007941 */ /* 0x000fea0003800000 */
.L_x_2308:
[----:B------:R3:W5:Y:S01]  /*b390*/  LDG.E.128 R28, [R22.64+0x80] ;  /* 0x00008006161c7981 */ /* 0x000762000c1e1d00 */
[----:B------:R-:W-:Y:S01]  /*b3a0*/  IADD3 R2, R18, 0x40, RZ ;  /* 0x0000004012027810 */ /* 0x000fe20007ffe0ff */
[----:B------:R-:W-:Y:S02]  /*b3b0*/  BSSY B0, `(.L_x_2310) ;  /* 0x000002d000007945 */ /* 0x000fe40003800000 */
[----:B------:R3:W-:Y:S01]  /*b3c0*/  STS.128 [R201+0x800], R24 ;  /* 0x00080018c9007388 */ /* 0x0007e20000000c00 */
[----:B------:R-:W-:-:S13]  /*b3d0*/  ISETP.GE.AND P0, PT, R2, c[0x0][0x230], PT ;  /* 0x00008c0002007a0c */ /* 0x000fda0003f06270 */
[----:B------:R-:W-:Y:S05]  /*b3e0*/  @P0 BRA `(.L_x_2311) ;  /* 0x0000029000000947 */ /* 0x000fea0003800000 */
[----:B------:R-:W4:Y:S04]  /*b3f0*/  LDG.E.64 R2, [R10.64+0x40] ;  /* 0x000040060a027981 */ /* 0x000f28000c1e1b00 */
[----:B--2---:R-:W2:Y:S01]  /*b400*/  LDG.E.64 R4, [R6.64+0x40] ;  /* 0x0000400606047981 */ /* 0x004ea2000c1e1b00 */
[----:B-----5:R-:W-:Y:S02]  /*b410*/  MOV R12, R29 ;  /* 0x0000001d000c7202 */ /* 0x020fe40000000f00 */
[----:B---3--:R-:W-:Y:S02]  /*b420*/  MOV R26, R31 ;  /* 0x0000001f001a7202 */ /* 0x008fe40000000f00 */
[----:B------:R-:W-:Y:S01]  /*b430*/  MOV R29, R30 ;  /* 0x0000001e001d7202 */ /* 0x000fe20000000f00 */
[----:B------:R-:W-:-:S02]  /*b440*/  HADD2.F32 R31, -RZ, R12.H1_H1 ;  /* 0x3000000cff1f7230 */ /* 0x000fc40000004100 */
[----:B------:R-:W-:Y:S02]  /*b450*/  HADD2.F32 R30, -RZ, R26.H0_H0 ;  /* 0x2000001aff1e7230 */ /* 0x000fe40000004100 */
[----:B------:R-:W-:Y:S02]  /*b460*/  HADD2.F32 R32, -RZ, R12.H0_H0 ;  /* 0x2000000cff207230 */ /* 0x000fe40000004100 */
        /* <DEDUP_REMOVED lines=21> */
[----:B------:R-:W-:-:S02]  /*b5c0*/  FMUL.FTZ R5, R31, R2 ;  /* 0x000000021f057220 */ /* 0x000fc40000410000 */
[C---:B------:R-:W-:Y:S02]  /*b5d0*/  FMUL.FTZ R28, R25.reuse, R2 ;  /* 0x00000002191c7220 */ /* 0x040fe40000410000 */
[-C--:B------:R-:W-:Y:S02]  /*b5e0*/  FMUL.FTZ R2, R26, R3.reuse ;  /* 0x000000031a027220 */ /* 0x080fe40000410000 */
[----:B------:R-:W-:Y:S02]  /*b5f0*/  FMUL.FTZ R3, R16, R3 ;  /* 0x0000000310037220 */ /* 0x000fe40000410000 */
[-C--:B------:R-:W-:Y:S02]  /*b600*/  FFMA.FTZ R5, R25, R4.reuse, -R5 ;  /* 0x0000000419057223 */ /* 0x080fe40000010805 */
[----:B------:R-:W-:Y:S01]  /*b610*/  FFMA.FTZ R28, R31, R4, R28 ;  /* 0x000000041f1c7223 */ /* 0x000fe2000001001c */
[----:B------:R-:W-:Y:S01]  /*b620*/  F2FP.PACK_AB R31, R12, R13 ;  /* 0x0000000d0c1f723e */ /* 0x000fe200000000ff */
[----:B------:R-:W-:-:S02]  /*b630*/  FFMA.FTZ R2, R16, R29, -R2 ;  /* 0x0000001d10027223 */ /* 0x000fc40000010802 */
[----:B------:R-:W-:Y:S01]  /*b640*/  FFMA.FTZ R3, R26, R29, R3 ;  /* 0x0000001d1a037223 */ /* 0x000fe20000010003 */
[----:B------:R-:W-:Y:S02]  /*b650*/  F2FP.PACK_AB R29, R27, R24 ;  /* 0x000000181b1d723e */ /* 0x000fe400000000ff */
[----:B------:R-:W-:Y:S02]  /*b660*/  F2FP.PACK_AB R28, R28, R5 ;  /* 0x000000051c1c723e */ /* 0x000fe400000000ff */
[----:B------:R-:W-:Y:S02]  /*b670*/  F2FP.PACK_AB R30, R3, R2 ;  /* 0x00000002031e723e */ /* 0x000fe400000000ff */
.L_x_2311:
[----:B------:R-:W-:Y:S05]  /*b680*/  BSYNC B0 ;  /* 0x0000000000007941 */ /* 0x000fea0003800000 */
.L_x_2310:
[----:B---3--:R3:W5:Y:S01]  /*b690*/  LDG.E.128 R24, [R22.64+0x100] ;  /* 0x0001000616187981 */ /* 0x008762000c1e1d00 */
[----:B------:R-:W-:Y:S01]  /*b6a0*/  IADD3 R2, R18, 0x80, RZ ;  /* 0x0000008012027810 */ /* 0x000fe20007ffe0ff */
[----:B------:R-:W-:Y:S02]  /*b6b0*/  BSSY B0, `(.L_x_2312) ;  /* 0x000002b000007945 */ /* 0x000fe40003800000 */
[----:B-----5:R3:W-:Y:S01]  /*b6c0*/  STS.128 [R201+0x2800], R28 ;  /* 0x0028001cc9007388 */ /* 0x0207e20000000c00 */
[----:B------:R-:W-:-:S13]  /*b6d0*/  ISETP.GE.AND P0, PT, R2, c[0x0][0x230], PT ;  /* 0x00008c0002007a0c */ /* 0x000fda0003f06270 */
[----:B------:R-:W-:Y:S05]  /*b6e0*/  @P0 BRA `(.L_x_2313) ;  /* 0x0000027000000947 */ /* 0x000fea0003800000 */
[----:B------:R-:W4:Y:S04]  /*b6f0*/  LDG.E.64 R2, [R10.64+0x80] ;  /* 0x000080060a027981 */ /* 0x000f28000c1e1b00 */
[----:B------:R-:W5:Y:S01]  /*b700*/  LDG.E.64 R4, [R6.64+0x80] ;  /* 0x0000800606047981 */ /* 0x000f62000c1e1b00 */
[----:B-1-3--:R-:W-:Y:S01]  /*b710*/  MOV R23, R27 ;  /* 0x0000001b00177202 */ /* 0x00afe20000000f00 */
[--C-:B------:R-:W-:Y:S02]  /*b720*/  HADD2.F32 R28, -RZ, R25.reuse.H0_H0 ;  /* 0x20000019ff1c7230 */ /* 0x100fe40000004100 */
[----:B------:R-:W-:Y:S02]  /*b730*/  HADD2.F32 R22, -RZ, R25.H1_H1 ;  /* 0x30000019ff167230 */ /* 0x000fe40000004100 */
[----:B------:R-:W-:-:S02]  /*b740*/  HADD2.F32 R16, -RZ, R23.H0_H0 ;  /* 0x20000017ff107230 */ /* 0x000fc40000004100 */
[----:B------:R-:W-:Y:S02]  /*b750*/  HADD2.F32 R23, -RZ, R23.H1_H1 ;  /* 0x30000017ff177230 */ /* 0x000fe40000004100 */
[----:B----4-:R-:W-:Y:S02]  /*b760*/  HADD2.F32 R27, -RZ, R2.H1_H1 ;  /* 0x30000002ff1b7230 */ /* 0x010fe40000004100 */
[----:B------:R-:W-:Y:S02]  /*b770*/  HADD2.F32 R25, -RZ, R3.H1_H1 ;  /* 0x30000003ff197230 */ /* 0x000fe40000004100 */
[----:B-----5:R-:W-:Y:S01]  /*b780*/  HADD2.F32 R13, -RZ, R4.H1_H1 ;  /* 0x30000004ff0d7230 */ /* 0x020fe20000004100 */
        /* <DEDUP_REMOVED lines=8> */
[-C--:B------:R-:W-:Y:S01]  /*b810*/  FFMA.FTZ R11, R28, R13.reuse, -R11 ;  /* 0x0000000d1c0b7223 */ /* 0x080fe2000001080b */
[----:B------:R-:W-:Y:S01]  /*b820*/  HADD2.F32 R4, -RZ, R4.H0_H0 ;  /* 0x20000004ff047230 */ /* 0x000fe20000004100 */
[----:B------:R-:W-:Y:S01]  /*b830*/  FFMA.FTZ R10, R22, R13, R10 ;  /* 0x0000000d160a7223 */ /* 0x000fe2000001000a */
[----:B------:R-:W-:Y:S01]  /*b840*/  HADD2.F32 R13, -RZ, R24.H0_H0 ;  /* 0x20000018ff0d7230 */ /* 0x000fe20000004100 */
[----:B------:R-:W-:-:S02]  /*b850*/  FFMA.FTZ R7, R16, R12, -R7 ;  /* 0x0000000c10077223 */ /* 0x000fc40000010807 */
[----:B------:R-:W-:Y:S01]  /*b860*/  FFMA.FTZ R6, R23, R12, R6 ;  /* 0x0000000c17067223 */ /* 0x000fe20000010006 */
[----:B------:R-:W-:Y:S01]  /*b870*/  HADD2.F32 R23, -RZ, R24.H1_H1 ;  /* 0x30000018ff177230 */ /* 0x000fe20000004100 */
[-C--:B------:R-:W-:Y:S01]  /*b880*/  FMUL.FTZ R16, R13, R2.reuse ;  /* 0x000000020d107220 */ /* 0x080fe20000410000 */
[--C-:B------:R-:W-:Y:S02]  /*b890*/  HADD2.F32 R12, -RZ, R26.reuse.H0_H0 ;  /* 0x2000001aff0c7230 */ /* 0x100fe40000004100 */
[----:B------:R-:W-:Y:S01]  /*b8a0*/  HADD2.F32 R26, -RZ, R26.H1_H1 ;  /* 0x3000001aff1a7230 */ /* 0x000fe20000004100 */
[C---:B------:R-:W-:Y:S01]  /*b8b0*/  FMUL.FTZ R5, R23.reuse, R2 ;  /* 0x0000000217057220 */ /* 0x040fe20000410000 */
[----:B------:R-:W-:Y:S01]  /*b8c0*/  F2FP.PACK_AB R27, R6, R7 ;  /* 0x00000007061b723e */ /* 0x000fe200000000ff */
[----:B------:R-:W-:Y:S02]  /*b8d0*/  FFMA.FTZ R16, R23, R4, R16 ;  /* 0x0000000417107223 */ /* 0x000fe40000010010 */
[----:B------:R-:W-:-:S02]  /*b8e0*/  FMUL.FTZ R2, R26, R3 ;  /* 0x000000031a027220 */ /* 0x000fc40000410000 */
[C---:B------:R-:W-:Y:S02]  /*b8f0*/  FMUL.FTZ R3, R12.reuse, R3 ;  /* 0x000000030c037220 */ /* 0x040fe40000410000 */
[----:B------:R-:W-:Y:S02]  /*b900*/  FFMA.FTZ R5, R13, R4, -R5 ;  /* 0x000000040d057223 */ /* 0x000fe40000010805 */
[-C--:B------:R-:W-:Y:S02]  /*b910*/  FFMA.FTZ R2, R12, R25.reuse, -R2 ;  /* 0x000000190c027223 */ /* 0x080fe40000010802 */
[----:B------:R-:W-:Y:S01]  /*b920*/  FFMA.FTZ R3, R26, R25, R3 ;  /* 0x000000191a037223 */ /* 0x000fe20000010003 */
[----:B------:R-:W-:Y:S02]  /*b930*/  F2FP.PACK_AB R25, R10, R11 ;  /* 0x0000000b0a19723e */ /* 0x000fe400000000ff */
[----:B------:R-:W-:Y:S02]  /*b940*/  F2FP.PACK_AB R24, R16, R5 ;  /* 0x000000051018723e */ /* 0x000fe400000000ff */
[----:B------:R-:W-:-:S02]  /*b950*/  F2FP.PACK_AB R26, R3, R2 ;  /* 0x00000002031a723e */ /* 0x000fc400000000ff */
.L_x_2313:
[----:B------:R-:W-:Y:S05]  /*b960*/  BSYNC B0 ;  /* 0x0000000000007941 */ /* 0x000fea0003800000 */
.L_x_2312:
[----:B------:R4:W-:Y:S02]  /*b970*/  STS.128 [R201+0x4800], R24 ;  /* 0x00480018c9007388 */ /* 0x0009e40000000c00 */
.L_x_2307:
[----:B------:R-:W-:Y:S05]  /*b980*/  BSYNC B1 ;  /* 0x0000000000017941 */ /* 0x000fea0003800000 */
.L_x_2306:
[----:B------:R-:W-:Y:S01]  /*b990*/  IADD3 R2, R146, 0x20, RZ ;  /* 0x0000002092027810 */ /* 0x000fe20007ffe0ff */
[----:B------:R-:W-:Y:S03]  /*b9a0*/  BSSY B1, `(.L_x_2314) ;  /* 0x0000097000017945 */ /* 0x000fe60003800000 */
[----:B------:R-:W-:-:S04]  /*b9b0*/  ISETP.GE.AND P0, PT, R2, R17, PT ;  /* 0x000000110200720c */ /* 0x000fc80003f06270 */
[----:B------:R-:W-:-:S13]  /*b9c0*/  ISETP.LT.OR P0, PT, R58, -0x107, P0 ;  /* 0xfffffef93a00780c */ /* 0x000fda0000701670 */
[----:B------:R-:W-:Y:S05]  /*b9d0*/  @P0 BRA `(.L_x_2315) ;  /* 0x0000093000000947 */ /* 0x000fea0003800000 */
[----:B---3--:R3:W5:Y:S01]  /*b9e0*/  LDG.E.128 R28, [R20.64] ;  /* 0x00000006141c7981 */ /* 0x008762000c1e1d00 */
[----:B------:R-:W-:Y:S01]  /*b9f0*/  IMAD.SHL.U32 R3, R135, 0x20, RZ ;  /* 0x0000002087037824 */ /* 0x000fe200078e00ff */
[----:B------:R-:W-:Y:S04]  /*ba00*/  BSSY B0, `(.L_x_2316) ;  /* 0x0000031000007945 */ /* 0x000fe80003800000 */
[----:B------:R-:W-:-:S04]  /*ba10*/  IADD3 R4, P0, R3, R9, RZ ;  /* 0x0000000903047210 */ /* 0x000fc80007f1e0ff */
[----:B------:R-:W-:Y:S01]  /*ba20*/  LEA.HI.X.SX32 R3, R3, R8, 0x1, P0 ;  /* 0x0000000803037211 */ /* 0x000fe200000f0eff */
[----:B------:R-:W-:Y:S01]  /*ba30*/  IMAD.SHL.U32 R12, R4, 0x2, RZ ;  /* 0x00000002040c7824 */ /* 0x000fe200078e00ff */
[----:B------:R-:W-:Y:S02]  /*ba40*/  ISETP.GE.AND P0, PT, R18, c[0x0][0x230], PT ;  /* 0x00008c0012007a0c */ /* 0x000fe40003f06270 */
[----:B------:R-:W-:Y:S02]  /*ba50*/  SHF.L.U64.HI R3, R4, 0x1, R3 ;  /* 0x0000000104037819 */ /* 0x000fe40000010203 */
[C---:B------:R-:W-:Y:S02]  /*ba60*/  IADD3 R10, P2, R12.reuse, c[0x0][0x2a8], RZ ;  /* 0x0000aa000c0a7a10 */ /* 0x040fe40007f5e0ff */
[----:B------:R-:W-:Y:S02]  /*ba70*/  IADD3 R12, P1, R12, c[0x0][0x2b0], RZ ;  /* 0x0000ac000c0c7a10 */ /* 0x000fe40007f3e0ff */
[----:B-----5:R-:W-:-:S02]  /*ba80*/  IADD3.X R11, R3, c[0x0][0x2ac], RZ, P2, !PT ;  /* 0x0000ab00030b7a10 */ /* 0x020fc400017fe4ff */
[----:B------:R-:W-:-:S03]  /*ba90*/  IADD3.X R13, R3, c[0x0][0x2b4], RZ, P1, !PT ;  /* 0x0000ad00030d7a10 */ /* 0x000fc60000ffe4ff */
[----:B------:R-:W-:Y:S05]  /*baa0*/  @P0 BRA `(.L_x_2317) ;  /* 0x0000026000000947 */ /* 0x000fea0003800000 */
[----:B---3--:R-:W3:Y:S04]  /*bab0*/  LDG.E.64 R4, [R12.64] ;  /* 0x000000060c047981 */ /* 0x008ee8000c1e1b00 */
[----:B------:R-:W5:Y:S01]  /*bac0*/  LDG.E.64 R6, [R10.64] ;  /* 0x000000060a067981 */ /* 0x000f62000c1e1b00 */
[--C-:B--2---:R-:W-:Y:S02]  /*bad0*/  HADD2.F32 R32, -RZ, R29.reuse.H0_H0 ;  /* 0x2000001dff207230 */ /* 0x104fe40000004100 */
[----:B------:R-:W-:Y:S02]  /*bae0*/  HADD2.F32 R29, -RZ, R29.H1_H1 ;  /* 0x3000001dff1d7230 */ /* 0x000fe40000004100 */
[--C-:B-1--4-:R-:W-:Y:S02]  /*baf0*/  HADD2.F32 R26, -RZ, R31.reuse.H1_H1 ;  /* 0x3000001fff1a7230 */ /* 0x112fe40000004100 */
[----:B------:R-:W-:-:S02]  /*bb00*/  HADD2.F32 R27, -RZ, R31.H0_H0 ;  /* 0x2000001fff1b7230 */ /* 0x000fc40000004100 */
[----:B---3--:R-:W-:Y:S02]  /*bb10*/  HADD2.F32 R22, -RZ, R4.H1_H1 ;  /* 0x30000004ff167230 */ /* 0x008fe40000004100 */
[----:B------:R-:W-:Y:S02]  /*bb20*/  HADD2.F32 R3, -RZ, R5.H1_H1 ;  /* 0x30000005ff037230 */ /* 0x000fe40000004100 */
[----:B-----5:R-:W-:Y:S01]  /*bb30*/  HADD2.F32 R25, -RZ, R6.H1_H1 ;  /* 0x30000006ff197230 */ /* 0x020fe20000004100 */
[-C--:B------:R-:W-:Y:S01]  /*bb40*/  FMUL.FTZ R23, R29, R22.reuse ;  /* 0x000000161d177220 */ /* 0x080fe20000410000 */
[----:B------:R-:W-:Y:S01]  /*bb50*/  HADD2.F32 R24, -RZ, R7.H1_H1 ;  /* 0x30000007ff187230 */ /* 0x000fe20000004100 */
[-C--:B------:R-:W-:Y:S01]  /*bb60*/  FMUL.FTZ R16, R26, R3.reuse ;  /* 0x000000031a107220 */ /* 0x080fe20000410000 */
[----:B------:R-:W-:Y:S01]  /*bb70*/  HADD2.F32 R4, -RZ, R4.H0_H0 ;  /* 0x20000004ff047230 */ /* 0x000fe20000004100 */
[C---:B------:R-:W-:Y:S01]  /*bb80*/  FMUL.FTZ R22, R32.reuse, R22 ;  /* 0x0000001620167220 */ /* 0x040fe20000410000 */
        /* <DEDUP_REMOVED lines=9> */
[--C-:B------:R-:W-:Y:S01]  /*bc20*/  HADD2.F32 R24, -RZ, R30.reuse.H0_H0 ;  /* 0x2000001eff187230 */ /* 0x100fe20000004100 */
[-C--:B------:R-:W-:Y:S01]  /*bc30*/  FMUL.FTZ R26, R25, R4.reuse ;  /* 0x00000004191a7220 */ /* 0x080fe20000410000 */
[----:B------:R-:W-:Y:S02]  /*bc40*/  HADD2.F32 R30, -RZ, R30.H1_H1 ;  /* 0x3000001eff1e7230 */ /* 0x000fe40000004100 */
        /* <DEDUP_REMOVED lines=12> */
.L_x_2317:
[----:B---3--:R-:W-:Y:S05]  /*bd10*/  BSYNC B0 ;  /* 0x0000000000007941 */ /* 0x008fea0003800000 */
.L_x_2316:
[----:B-1--4-:R1:W5:Y:S01]  /*bd20*/  LDG.E.128 R24, [R20.64+0x80] ;  /* 0x0000800614187981 */ /* 0x012362000c1e1d00 */
[----:B------:R-:W-:Y:S01]  /*bd30*/  IADD3 R3, R18, 0x40, RZ ;  /* 0x0000004012037810 */ /* 0x000fe20007ffe0ff */
[----:B------:R-:W-:Y:S02]  /*bd40*/  BSSY B0, `(.L_x_2318) ;  /* 0x000002c000007945 */ /* 0x000fe40003800000 */
[----:B------:R1:W-:Y:S01]  /*bd50*/  STS.128 [R201+0x1000], R28 ;  /* 0x0010001cc9007388 */ /* 0x0003e20000000c00 */
[----:B------:R-:W-:-:S13]  /*bd60*/  ISETP.GE.AND P0, PT, R3, c[0x0][0x230], PT ;  /* 0x00008c0003007a0c */ /* 0x000fda0003f06270 */
[----:B------:R-:W-:Y:S05]  /*bd70*/  @P0 BRA `(.L_x_2319) ;  /* 0x0000028000000947 */ /* 0x000fea0003800000 */
[----:B------:R-:W3:Y:S04]  /*bd80*/  LDG.E.64 R4, [R12.64+0x40] ;  /* 0x000040060c047981 */ /* 0x000ee8000c1e1b00 */
[----:B------:R-:W4:Y:S01]  /*bd90*/  LDG.E.64 R6, [R10.64+0x40] ;  /* 0x000040060a067981 */ /* 0x000f22000c1e1b00 */
[----:B-1---5:R-:W-:Y:S01]  /*bda0*/  MOV R28, R27 ;  /* 0x0000001b001c7202 */ /* 0x022fe20000000f00 */
[--C-:B------:R-:W-:Y:S01]  /*bdb0*/  HADD2.F32 R31, -RZ, R25.reuse.H1_H1 ;  /* 0x30000019ff1f7230 */ /* 0x100fe20000004100 */
[----:B------:R-:W-:Y:S01]  /*bdc0*/  MOV R29, R26 ;  /* 0x0000001a001d7202 */ /* 0x000fe20000000f00 */
[----:B------:R-:W-:Y:S02]  /*bdd0*/  HADD2.F32 R30, -RZ, R25.H0_H0 ;  /* 0x20000019ff1e7230 */ /* 0x000fe40000004100 */
[----:B------:R-:W-:-:S02]  /*bde0*/  HADD2.F32 R27, -RZ, R28.H0_H0 ;  /* 0x2000001cff1b7230 */ /* 0x000fc40000004100 */
[----:B------:R-:W-:Y:S02]  /*bdf0*/  HADD2.F32 R28, -RZ, R28.H1_H1 ;  /* 0x3000001cff1c7230 */ /* 0x000fe40000004100 */
[----:B---3--:R-:W-:Y:S02]  /*be00*/  HADD2.F32 R3, -RZ, R5.H1_H1 ;  /* 0x30000005ff037230 */ /* 0x008fe40000004100 */
[----:B------:R-:W-:Y:S02]  /*be10*/  HADD2.F32 R22, -RZ, R4.H1_H1 ;  /* 0x30000004ff167230 */ /* 0x000fe40000004100 */
[----:B----4-:R-:W-:Y:S01]  /*be20*/  HADD2.F32 R25, -RZ, R7.H1_H1 ;  /* 0x30000007ff197230 */ /* 0x010fe20000004100 */
        /* <DEDUP_REMOVED lines=8> */
[-C--:B------:R-:W-:Y:S01]  /*beb0*/  FFMA.FTZ R16, R27, R25.reuse, -R16 ;  /* 0x000000191b107223 */ /* 0x080fe20000010810 */
[--C-:B------:R-:W-:Y:S01]  /*bec0*/  HADD2.F32 R27, -RZ, R24.reuse.H1_H1 ;  /* 0x30000018ff1b7230 */ /* 0x100fe20000004100 */
[----:B------:R-:W-:Y:S01]  /*bed0*/  FFMA.FTZ R3, R28, R25, R3 ;  /* 0x000000191c037223 */ /* 0x000fe20000010003 */
[----:B------:R-:W-:Y:S01]  /*bee0*/  HADD2.F32 R25, -RZ, R24.H0_H0 ;  /* 0x20000018ff197230 */ /* 0x000fe20000004100 */
[-C--:B------:R-:W-:Y:S01]  /*bef0*/  FFMA.FTZ R23, R30, R26.reuse, -R23 ;  /* 0x0000001a1e177223 */ /* 0x080fe20000010817 */
[--C-:B------:R-:W-:Y:S01]  /*bf00*/  HADD2.F32 R24, -RZ, R29.reuse.H0_H0 ;  /* 0x2000001dff187230 */ /* 0x100fe20000004100 */
[----:B------:R-:W-:Y:S01]  /*bf10*/  FFMA.FTZ R22, R31, R26, R22 ;  /* 0x0000001a1f167223 */ /* 0x000fe20000010016 */
[----:B------:R-:W-:Y:S01]  /*bf20*/  HADD2.F32 R26, -RZ, R29.H1_H1 ;  /* 0x3000001dff1a7230 */ /* 0x000fe20000004100 */
[-C--:B------:R-:W-:Y:S01]  /*bf30*/  FMUL.FTZ R28, R25, R4.reuse ;  /* 0x00000004191c7220 */ /* 0x080fe20000410000 */
        /* <DEDUP_REMOVED lines=12> */
.L_x_2319:
[----:B------:R-:W-:Y:S05]  /*c000*/  BSYNC B0 ;  /* 0x0000000000007941 */ /* 0x000fea0003800000 */
.L_x_2318:
[----:B-1----:R-:W5:Y:S01]  /*c010*/  LDG.E.128 R20, [R20.64+0x100] ;  /* 0x0001000614147981 */ /* 0x002f62000c1e1d00 */
[----:B------:R-:W-:Y:S01]  /*c020*/  IADD3 R3, R18, 0x80, RZ ;  /* 0x0000008012037810 */ /* 0x000fe20007ffe0ff */
[----:B------:R-:W-:Y:S02]  /*c030*/  BSSY B0, `(.L_x_2320) ;  /* 0x000002c000007945 */ /* 0x000fe40003800000 */
[----:B-----5:R1:W-:Y:S01]  /*c040*/  STS.128 [R201+0x3000], R24 ;  /* 0x00300018c9007388 */ /* 0x0203e20000000c00 */
[----:B------:R-:W-:-:S13]  /*c050*/  ISETP.GE.AND P0, PT, R3, c[0x0][0x230], PT ;  /* 0x00008c0003007a0c */ /* 0x000fda0003f06270 */
[----:B------:R-:W-:Y:S05]  /*c060*/  @P0 BRA `(.L_x_2321) ;  /* 0x0000028000000947 */ /* 0x000fea0003800000 */
[----:B------:R-:W3:Y:S04]  /*c070*/  LDG.E.64 R4, [R12.64+0x80] ;  /* 0x000080060c047981 */ /* 0x000ee8000c1e1b00 */
[----:B------:R-:W4:Y:S01]  /*c080*/  LDG.E.64 R6, [R10.64+0x80] ;  /* 0x000080060a067981 */ /* 0x000f22000c1e1b00 */
[----:B------:R-:W-:Y:S01]  /*c090*/  MOV R3, R23 ;  /* 0x0000001700037202 */ /* 0x000fe20000000f00 */
[--C-:B-1----:R-:W-:Y:S01]  /*c0a0*/  HADD2.F32 R25, -RZ, R21.reuse.H0_H0 ;  /* 0x20000015ff197230 */ /* 0x102fe20000004100 */
[----:B------:R-:W-:Y:S01]  /*c0b0*/  MOV R24, R22 ;  /* 0x0000001600187202 */ /* 0x000fe20000000f00 */
[----:B------:R-:W-:Y:S02]  /*c0c0*/  HADD2.F32 R23, -RZ, R21.H1_H1 ;  /* 0x30000015ff177230 */ /* 0x000fe40000004100 */
        /* <DEDUP_REMOVED lines=9> */
[----:B------:R-:W-:Y:S01]  /*c160*/  FMUL.FTZ R11, R25, R26 ;  /* 0x0000001a190b7220 */ /* 0x000fe20000410000 */
[----:B------:R-:W-:Y:S01]  /*c170*/  HADD2.F32 R5, -RZ, R5.H0_H0 ;  /* 0x20000005ff057230 */ /* 0x000fe20000004100 */
[----:B------:R-:W-:Y:S01]  /*c180*/  FMUL.FTZ R3, R21, R3 ;  /* 0x0000000315037220 */ /* 0x000fe20000410000 */
[----:B------:R-:W-:Y:S01]  /*c190*/  HADD2.F32 R6, -RZ, R6.H0_H0 ;  /* 0x20000006ff067230 */ /* 0x000fe20000004100 */
[----:B------:R-:W-:-:S02]  /*c1a0*/  FFMA.FTZ R12, R25, R16, -R12 ;  /* 0x00000010190c7223 */ /* 0x000fc4000001080c */
[----:B------:R-:W-:Y:S01]  /*c1b0*/  FFMA.FTZ R11, R23, R16, R11 ;  /* 0x00000010170b7223 */ /* 0x000fe2000001000b */
[----:B------:R-:W-:Y:S01]  /*c1c0*/  HADD2.F32 R16, -RZ, R24.H0_H0 ;  /* 0x20000018ff107230 */ /* 0x000fe20000004100 */
[-C--:B------:R-:W-:Y:S01]  /*c1d0*/  FFMA.FTZ R10, R21, R13.reuse, -R10 ;  /* 0x0000000d150a7223 */ /* 0x080fe2000001080a */
[--C-:B------:R-:W-:Y:S01]  /*c1e0*/  HADD2.F32 R21, -RZ, R20.reuse.H1_H1 ;  /* 0x30000014ff157230 */ /* 0x100fe20000004100 */
[----:B------:R-:W-:Y:S01]  /*c1f0*/  FFMA.FTZ R3, R22, R13, R3 ;  /* 0x0000000d16037223 */ /* 0x000fe20000010003 */
[----:B------:R-:W-:Y:S02]  /*c200*/  HADD2.F32 R13, -RZ, R20.H0_H0 ;  /* 0x20000014ff0d7230 */ /* 0x000fe40000004100 */
[----:B------:R-:W-:Y:S02]  /*c210*/  HADD2.F32 R24, -RZ, R24.H1_H1 ;  /* 0x30000018ff187230 */ /* 0x000fe40000004100 */
[----:B------:R-:W-:Y:S01]  /*c220*/  HADD2.F32 R23, -RZ, R7.H0_H0 ;  /* 0x20000007ff177230 */ /* 0x000fe20000004100 */
[----:B------:R-:W-:-:S02]  /*c230*/  FMUL.FTZ R7, R21, R4 ;  /* 0x0000000415077220 */ /* 0x000fc40000410000 */
[C---:B------:R-:W-:Y:S02]  /*c240*/  FMUL.FTZ R20, R13.reuse, R4 ;  /* 0x000000040d147220 */ /* 0x040fe40000410000 */
[-C--:B------:R-:W-:Y:S02]  /*c250*/  FMUL.FTZ R4, R24, R5.reuse ;  /* 0x0000000518047220 */ /* 0x080fe40000410000 */
[C---:B------:R-:W-:Y:S02]  /*c260*/  FMUL.FTZ R5, R16.reuse, R5 ;  /* 0x0000000510057220 */ /* 0x040fe40000410000 */
        /* <DEDUP_REMOVED lines=8> */
.L_x_2321:
[----:B------:R-:W-:Y:S05]  /*c2f0*/  BSYNC B0 ;  /* 0x0000000000007941 */ /* 0x000fea0003800000 */
.L_x_2320:
[----:B------:R3:W-:Y:S02]  /*c300*/  STS.128 [R201+0x5000], R20 ;  /* 0x00500014c9007388 */ /* 0x0007e40000000c00 */
.L_x_2315:
[----:B------:R-:W-:Y:S05]  /*c310*/  BSYNC B1 ;  /* 0x0000000000017941 */ /* 0x000fea0003800000 */
.L_x_2314:
[----:B------:R-:W-:-:S04]  /*c320*/  IADD3 R12, R146, 0x30, RZ ;  /* 0x00000030920c7810 */ /* 0x000fc80007ffe0ff */
[----:B------:R-:W-:-:S04]  /*c330*/  ISETP.GE.AND P0, PT, R12, R17, PT ;  /* 0x000000110c00720c */ /* 0x000fc80003f06270 */
[----:B------:R-:W-:-:S13]  /*c340*/  ISETP.LT.OR P0, PT, R58, -0x187, P0 ;  /* 0xfffffe793a00780c */ /* 0x000fda0000701670 */
[----:B------:R-:W-:Y:S05]  /*c350*/  @P0 BRA `(.L_x_2322) ;  /* 0x0000501000000947 */ /* 0x000fea0003800000 */
[----:B-1-3--:R1:W5:Y:S01]  /*c360*/  LDG.E.128 R20, [R14.64] ;  /* 0x000000060e147981 */ /* 0x00a362000c1e1d00 */
[----:B------:R-:W-:Y:S01]  /*c370*/  IMAD R135, R135, 0x30, RZ ;  /* 0x0000003087877824 */ /* 0x000fe200078e02ff */
[----:B------:R-:W-:Y:S04]  /*c380*/  BSSY B0, `(.L_x_2323) ;  /* 0x0000033000007945 */ /* 0x000fe80003800000 */
[----:B------:R-:W-:-:S04]  /*c390*/  IADD3 R3, P0, R135, R9, RZ ;  /* 0x0000000987037210 */ /* 0x000fc80007f1e0ff */
[----:B------:R-:W-:Y:S01]  /*c3a0*/  LEA.HI.X.SX32 R8, R135, R8, 0x1, P0 ;  /* 0x0000000887087211 */ /* 0x000fe200000f0eff */
[C---:B----4-:R-:W-:Y:S01]  /*c3b0*/  IMAD.SHL.U32 R24, R3.reuse, 0x2, RZ ;  /* 0x0000000203187824 */ /* 0x050fe200078e00ff */
[----:B------:R-:W-:Y:S02]  /*c3c0*/  ISETP.GE.AND P0, PT, R18, c[0x0][0x230], PT ;  /* 0x00008c0012007a0c */ /* 0x000fe40003f06270 */
[----:B------:R-:W-:Y:S02]  /*c3d0*/  SHF.L.U64.HI R3, R3, 0x1, R8 ;  /* 0x0000000103037819 */ /* 0x000fe40000010208 */
[C---:B------:R-:W-:Y:S02]  /*c3e0*/  IADD3 R16, P2, R24.reuse, c[0x0][0x2a8], RZ ;  /* 0x0000aa0018107a10 */ /* 0x040fe40007f5e0ff */
[----:B------:R-:W-:Y:S02]  /*c3f0*/  IADD3 R24, P1, R24, c[0x0][0x2b0], RZ ;  /* 0x0000ac0018187a10 */ /* 0x000fe40007f3e0ff */
[----:B------:R-:W-:-:S02]  /*c400*/  IADD3.X R17, R3, c[0x0][0x2ac], RZ, P2, !PT ;  /* 0x0000ab0003117a10 */ /* 0x000fc400017fe4ff */
[----:B------:R-:W-:-:S03]  /*c410*/  IADD3.X R25, R3, c[0x0][0x2b4], RZ, P1, !PT ;  /* 0x0000ad0003197a10 */ /* 0x000fc60000ffe4ff */
[----:B------:R-:W-:Y:S05]  /*c420*/  @P0 BRA `(.L_x_2324) ;  /* 0x0000028000000947 */ /* 0x000fea0003800000 */
[----:B-1----:R-:W3:Y:S04]  /*c430*/  LDG.E.64 R4, [R24.64] ;  /* 0x0000000618047981 */ /* 0x002ee8000c1e1b00 */
[----:B------:R-:W4:Y:S01]  /*c440*/  LDG.E.64 R6, [R16.64] ;  /* 0x0000000610067981 */ /* 0x000f22000c1e1b00 */
[----:B-----5:R-:W-:Y:S01]  /*c450*/  MOV R3, R23 ;  /* 0x0000001700037202 */ /* 0x020fe20000000f00 */
[--C-:B------:R-:W-:Y:S01]  /*c460*/  HADD2.F32 R23, -RZ, R21.reuse.H0_H0 ;  /* 0x20000015ff177230 */ /* 0x100fe20000004100 */
[----:B------:R-:W-:Y:S01]  /*c470*/  MOV R26, R22 ;  /* 0x00000016001a7202 */ /* 0x000fe20000000f00 */
[----:B------:R-:W-:Y:S02]  /*c480*/  HADD2.F32 R28, -RZ, R21.H1_H1 ;  /* 0x30000015ff1c7230 */ /* 0x000fe40000004100 */
[----:B------:R-:W-:-:S02]  /*c490*/  HADD2.F32 R21, -RZ, R3.H0_H0 ;  /* 0x20000003ff157230 */ /* 0x000fc40000004100 */
[----:B------:R-:W-:Y:S02]  /*c4a0*/  HADD2.F32 R22, -RZ, R3.H1_H1 ;  /* 0x30000003ff167230 */ /* 0x000fe40000004100 */
        /* <DEDUP_REMOVED lines=13> */
[--C-:B------:R-:W-:Y:S01]  /*c580*/  HADD2.F32 R13, -RZ, R20.reuse.H1_H1 ;  /* 0x30000014ff0d7230 */ /* 0x100fe20000004100 */
[-C--:B------:R-:W-:Y:S01]  /*c590*/  FFMA.FTZ R8, R21, R11.reuse, -R8 ;  /* 0x0000000b15087223 */ /* 0x080fe20000010808 */
[----:B------:R-:W-:Y:S01]  /*c5a0*/  HADD2.F32 R21, -RZ, R7.H0_H0 ;  /* 0x20000007ff157230 */ /* 0x000fe20000004100 */
[----:B------:R-:W-:Y:S01]  /*c5b0*/  FFMA.FTZ R3, R22, R11, R3 ;  /* 0x0000000b16037223 */ /* 0x000fe20000010003 */
[----:B------:R-:W-:Y:S01]  /*c5c0*/  HADD2.F32 R11, -RZ, R20.H0_H0 ;  /* 0x20000014ff0b7230 */ /* 0x000fe20000004100 */
[-C--:B------:R-:W-:Y:S01]  /*c5d0*/  FMUL.FTZ R7, R13, R4.reuse ;  /* 0x000000040d077220 */ /* 0x080fe20000410000 */
[--C-:B------:R-:W-:Y:S02]  /*c5e0*/  HADD2.F32 R20, -RZ, R26.reuse.H0_H0 ;  /* 0x2000001aff147230 */ /* 0x100fe40000004100 */
[----:B------:R-:W-:Y:S01]  /*c5f0*/  HADD2.F32 R26, -RZ, R26.H1_H1 ;  /* 0x3000001aff1a7230 */ /* 0x000fe20000004100 */
[----:B------:R-:W-:Y:S01]  /*c600*/  FMUL.FTZ R22, R11, R4 ;  /* 0x000000040b167220 */ /* 0x000fe20000410000 */
[----:B------:R-:W-:Y:S01]  /*c610*/  F2FP.PACK_AB R23, R3, R8 ;  /* 0x000000080317723e */ /* 0x000fe200000000ff */
[----:B------:R-:W-:-:S02]  /*c620*/  FFMA.FTZ R7, R11, R6, -R7 ;  /* 0x000000060b077223 */ /* 0x000fc40000010807 */
[-C--:B------:R-:W-:Y:S02]  /*c630*/  FMUL.FTZ R4, R26, R5.reuse ;  /* 0x000000051a047220 */ /* 0x080fe40000410000 */
[C---:B------:R-:W-:Y:S02]  /*c640*/  FMUL.FTZ R5, R20.reuse, R5 ;  /* 0x0000000514057220 */ /* 0x040fe40000410000 */
[----:B------:R-:W-:Y:S02]  /*c650*/  FFMA.FTZ R22, R13, R6, R22 ;  /* 0x000000060d167223 */ /* 0x000fe40000010016 */
[-C--:B------:R-:W-:Y:S02]  /*c660*/  FFMA.FTZ R4, R20, R21.reuse, -R4 ;  /* 0x0000001514047223 */ /* 0x080fe40000010804 */
[----:B------:R-:W-:Y:S01]  /*c670*/  FFMA.FTZ R5, R26, R21, R5 ;  /* 0x000000151a057223 */ /* 0x000fe20000010005 */
[----:B------:R-:W-:Y:S02]  /*c680*/  F2FP.PACK_AB R20, R22, R7 ;  /* 0x000000071614723e */ /* 0x000fe400000000ff */
[----:B------:R-:W-:-:S02]  /*c690*/  F2FP.PACK_AB R21, R9, R10 ;  /* 0x0000000a0915723e */ /* 0x000fc400000000ff */
[----:B------:R-:W-:Y:S02]  /*c6a0*/  F2FP.PACK_AB R22, R5, R4 ;  /* 0x000000040516723e */ /* 0x000fe400000000ff */
.L_x_2324:
[----:B-1----:R-:W-:Y:S05]  /*c6b0*/  BSYNC B0 ;  /* 0x0000000000007941 */ /* 0x002fea0003800000 */
.L_x_2323:
[----:B-----5:R1:W5:Y:S01]  /*c6c0*/  LDG.E.128 R8, [R14.64+0x80] ;  /* 0x000080060e087981 */ /* 0x020362000c1e1d00 */
[----:B------:R-:W-:Y:S01]  /*c6d0*/  IADD3 R3, R18, 0x40, RZ ;  /* 0x0000004012037810 */ /* 0x000fe20007ffe0ff */
[----:B------:R-:W-:Y:S02]  /*c6e0*/  BSSY B0, `(.L_x_2325) ;  /* 0x000002d000007945 */ /* 0x000fe40003800000 */
[----:B------:R1:W-:Y:S01]  /*c6f0*/  STS.128 [R201+0x1800], R20 ;  /* 0x00180014c9007388 */ /* 0x0003e20000000c00 */
[----:B------:R-:W-:-:S13]  /*c700*/  ISETP.GE.AND P0, PT, R3, c[0x0][0x230], PT ;  /* 0x00008c0003007a0c */ /* 0x000fda0003f06270 */
[----:B------:R-:W-:Y:S05]  /*c710*/  @P0 BRA `(.L_x_2326) ;  /* 0x0000029000000947 */ /* 0x000fea0003800000 */
[----:B------:R-:W3:Y:S04]  /*c720*/  LDG.E.64 R4, [R24.64+0x40] ;  /* 0x0000400618047981 */ /* 0x000ee8000c1e1b00 */
[----:B------:R-:W4:Y:S01]  /*c730*/  LDG.E.64 R6, [R16.64+0x40] ;  /* 0x0000400610067981 */ /* 0x000f22000c1e1b00 */
[--C-:B-----5:R-:W-:Y:S01]  /*c740*/  HADD2.F32 R28, -RZ, R9.reuse.H0_H0 ;  /* 0x20000009ff1c7230 */ /* 0x120fe20000004100 */
[----:B-1----:R-:W-:Y:S01]  /*c750*/  MOV R23, R10 ;  /* 0x0000000a00177202 */ /* 0x002fe20000000f00 */
[----:B------:R-:W-:Y:S02]  /*c760*/  HADD2.F32 R26, -RZ, R9.H1_H1 ;  /* 0x30000009ff1a7230 */ /* 0x000fe40000004100 */
[--C-:B------:R-:W-:Y:S02]  /*c770*/  HADD2.F32 R21, -RZ, R11.reuse.H1_H1 ;  /* 0x3000000bff157230 */ /* 0x100fe40000004100 */
[----:B------:R-:W-:-:S02]  /*c780*/  HADD2.F32 R22, -RZ, R11.H0_H0 ;  /* 0x2000000bff167230 */ /* 0x000fc40000004100 */
        /* <DEDUP_REMOVED lines=12> */
[----:B------:R-:W-:Y:S01]  /*c850*/  HADD2.F32 R22, -RZ, R23.H1_H1 ;  /* 0x30000017ff167230 */ /* 0x000fe20000004100 */
[----:B------:R-:W-:-:S02]  /*c860*/  FFMA.FTZ R11, R28, R13, -R11 ;  /* 0x0000000d1c0b7223 */ /* 0x000fc4000001080b */
[----:B------:R-:W-:Y:S01]  /*c870*/  FFMA.FTZ R10, R26, R13, R10 ;  /* 0x0000000d1a0a7223 */ /* 0x000fe2000001000a */
[--C-:B------:R-:W-:Y:S01]  /*c880*/  HADD2.F32 R13, -RZ, R8.reuse.H1_H1 ;  /* 0x30000008ff0d7230 */ /* 0x100fe20000004100 */
[----:B------:R-:W-:Y:S01]  /*c890*/  FFMA.FTZ R20, R21, R20, R3 ;  /* 0x0000001415147223 */ /* 0x000fe20000010003 */
[----:B------:R-:W-:Y:S02]  /*c8a0*/  HADD2.F32 R3, -RZ, R8.H0_H0 ;  /* 0x20000008ff037230 */ /* 0x000fe40000004100 */
[----:B------:R-:W-:Y:S01]  /*c8b0*/  HADD2.F32 R8, -RZ, R23.H0_H0 ;  /* 0x20000017ff087230 */ /* 0x000fe20000004100 */
[----:B------:R-:W-:Y:S01]  /*c8c0*/  F2FP.PACK_AB R10, R10, R11 ;  /* 0x0000000b0a0a723e */ /* 0x000fe200000000ff */
[----:B------:R-:W-:Y:S01]  /*c8d0*/  HADD2.F32 R21, -RZ, R7.H0_H0 ;  /* 0x20000007ff157230 */ /* 0x000fe20000004100 */
[-C--:B------:R-:W-:Y:S01]  /*c8e0*/  FMUL.FTZ R7, R13, R4.reuse ;  /* 0x000000040d077220 */ /* 0x080fe20000410000 */
[----:B------:R-:W-:Y:S01]  /*c8f0*/  F2FP.PACK_AB R11, R20, R9 ;  /* 0x00000009140b723e */ /* 0x000fe200000000ff */
[----:B------:R-:W-:Y:S01]  /*c900*/  FMUL.FTZ R23, R3, R4 ;  /* 0x0000000403177220 */ /* 0x000fe20000410000 */
[----:B------:R-:W-:Y:S01]  /*c910*/  MOV R9, R10 ;  /* 0x0000000a00097202 */ /* 0x000fe20000000f00 */
        /* <DEDUP_REMOVED lines=8> */
[----:B------:R-:W-:Y:S02]  /*c9a0*/  MOV R10, R4 ;  /* 0x00000004000a7202 */ /* 0x000fe40000000f00 */
.L_x_2326:
[----:B------:R-:W-:Y:S05]  /*c9b0*/  BSYNC B0 ;  /* 0x0000000000007941 */ /* 0x000fea0003800000 */
.L_x_2325:
[----:B-1----:R1:W5:Y:S01]  /*c9c0*/  LDG.E.128 R20, [R14.64+0x100] ;  /* 0x000100060e147981 */ /* 0x002362000c1e1d00 */
[----:B------:R-:W-:Y:S01]  /*c9d0*/  IADD3 R18, R18, 0x80, RZ ;  /* 0x0000008012127810 */ /* 0x000fe20007ffe0ff */
[----:B------:R-:W-:Y:S02]  /*c9e0*/  BSSY B0, `(.L_x_2327) ;  /* 0x000002a000007945 */ /* 0x000fe40003800000 */
[----:B-----5:R1:W-:Y:S01]  /*c9f0*/  STS.128 [R201+0x3800], R8 ;  /* 0x00380008c9007388 */ /* 0x0203e20000000c00 */
[----:B------:R-:W-:-:S13]  /*ca00*/  ISETP.GE.AND P0, PT, R18, c[0x0][0x230], PT ;  /* 0x00008c0012007a0c */ /* 0x000fda0003f06270 */
[----:B------:R-:W-:Y:S05]  /*ca10*/  @P0 BRA `(.L_x_2328) ;  /* 0x0000026000000947 */ /* 0x000fea0003800000 */
[----:B------:R-:W3:Y:S04]  /*ca20*/  LDG.E.64 R4, [R24.64+0x80] ;  /* 0x0000800618047981 */ /* 0x000ee8000c1e1b00 */
[----:B------:R-:W4:Y:S01]  /*ca30*/  LDG.E.64 R6, [R16.64+0x80] ;  /* 0x0000800610067981 */ /* 0x000f22000c1e1b00 */
[----:B------:R-:W-:Y:S02]  /*ca40*/  HADD2.F32 R18, -RZ, R21.H1_H1 ;  /* 0x30000015ff127230 */ /* 0x000fe40000004100 */
[----:B-1----:R-:W-:Y:S02]  /*ca50*/  HADD2.F32 R14, -RZ, R23.H1_H1 ;  /* 0x30000017ff0e7230 */ /* 0x002fe40000004100 */
[----:B------:R-:W-:Y:S02]  /*ca60*/  HADD2.F32 R19, -RZ, R21.H0_H0 ;  /* 0x20000015ff137230 */ /* 0x000fe40000004100 */
        /* <DEDUP_REMOVED lines=19> */
[----:B------:R-:W-:Y:S01]  /*cba0*/  FMUL.FTZ R7, R13, R4 ;  /* 0x000000040d077220 */ /* 0x000fe20000410000 */
[--C-:B------:R-:W-:Y:S01]  /*cbb0*/  HADD2.F32 R14, -RZ, R22.reuse.H0_H0 ;  /* 0x20000016ff0e7230 */ /* 0x100fe20000004100 */
[----:B------:R-:W-:Y:S01]  /*cbc0*/  F2FP.PACK_AB R21, R9, R10 ;  /* 0x0000000a0915723e */ /* 0x000fe200000000ff */
        /* <DEDUP_REMOVED lines=9> */
[----:B------:R-:W-:-:S04]  /*cc60*/  F2FP.PACK_AB R20, R16, R7 ;  /* 0x000000071014723e */ /* 0x000fc800000000ff */
[----:B------:R-:W-:Y:S02]  /*cc70*/  F2FP.PACK_AB R22, R5, R4 ;  /* 0x000000040516723e */ /* 0x000fe400000000ff */
.L_x_2328:
[----:B------:R-:W-:Y:S05]  /*cc80*/  BSYNC B0 ;  /* 0x0000000000007941 */ /* 0x000fea0003800000 */
.L_x_2327:
[----:B------:R3:W-:Y:S01]  /*cc90*/  STS.128 [R201+0x5800], R20 ;  /* 0x00580014c9007388 */ /* 0x0007e20000000c00 */
[----:B------:R-:W-:Y:S05]  /*cca0*/  BRA `(.L_x_2322) ;  /* 0x000046c000007947 */ /* 0x000fea0003800000 */
.L_x_2297:
[----:B------:R-:W-:Y:S01]  /*ccb0*/  BSSY B1, `(.L_x_2329) ;  /* 0x0000106000017945 */ /* 0x000fe20003800000 */
[----:B------:R-:W-:Y:S05]  /*ccc0*/  @!P1 BRA `(.L_x_2330) ;  /* 0x0000104000009947 */ /* 0x000fea0003800000 */
        /* <DEDUP_REMOVED lines=16> */
[----:B------:R-:W2:Y:S01]  /*cdd0*/  LDG.E.128 R24, [R24.64] ;  /* 0x0000000618187981 */ /* 0x000ea2000c1e1d00 */
[----:B------:R-:W-:Y:S02]  /*cde0*/  LEA.HI.X R5, R5, c[0x0][0x2b4], R2, 0x1, P0 ;  /* 0x0000ad0005057a11 */ /* 0x000fe400000f0c02 */
[----:B------:R-:W-:-:S04]  /*cdf0*/  IADD3 R9, P0, R0, R3, RZ ;  /* 0x0000000300097210 */ /* 0x000fc80007f1e0ff */
[----:B------:R-:W3:Y:S01]  /*ce00*/  LDG.E.128 R4, [R4.64] ;  /* 0x0000000604047981 */ /* 0x000ee2000c1e1d00 */
[----:B------:R-:W-:Y:S02]  /*ce10*/  LEA.HI.X.SX32 R0, R0, R13, 0x1, P0 ;  /* 0x0000000d00007211 */ /* 0x000fe400000f0eff */
[----:B------:R-:W-:-:S04]  /*ce20*/  LEA R8, P0, R9, c[0x0][0x2a8], 0x1 ;  /* 0x0000aa0009087a11 */ /* 0x000fc800078008ff */
[----:B------:R-:W-:-:S06]  /*ce30*/  LEA.HI.X R9, R9, c[0x0][0x2ac], R0, 0x1, P0 ;  /* 0x0000ab0009097a11 */ /* 0x000fcc00000f0c00 */
[----:B-----5:R-:W4:Y:S01]  /*ce40*/  LDG.E.128 R8, [R8.64] ;  /* 0x0000000608087981 */ /* 0x020f22000c1e1d00 */
[----:B--2---:R-:W-:Y:S02]  /*ce50*/  HADD2.F32 R37, -RZ, R25.H0_H0 ;  /* 0x20000019ff257230 */ /* 0x004fe40000004100 */
[----:B------:R-:W-:Y:S02]  /*ce60*/  HADD2.F32 R35, -RZ, R24.H0_H0 ;  /* 0x20000018ff237230 */ /* 0x000fe40000004100 */
[--C-:B---3--:R-:W-:Y:S02]  /*ce70*/  HADD2.F32 R2, -RZ, R5.reuse.H0_H0 ;  /* 0x20000005ff027230 */ /* 0x108fe40000004100 */
[----:B------:R-:W-:Y:S02]  /*ce80*/  HADD2.F32 R0, -RZ, R4.H0_H0 ;  /* 0x20000004ff007230 */ /* 0x000fe40000004100 */
        /* <DEDUP_REMOVED lines=17> */
[----:B------:R-:W-:Y:S02]  /*cfa0*/  @!P1 FADD.FTZ R7, -R7, -RZ ;  /* 0x800000ff07079221 */ /* 0x000fe40000010100 */
[----:B------:R-:W-:Y:S01]  /*cfb0*/  FMUL.FTZ R25, R25, R12 ;  /* 0x0000000c19197220 */ /* 0x000fe20000410000 */
[--C-:B----4-:R-:W-:Y:S01]  /*cfc0*/  HADD2.F32 R12, -RZ, R8.reuse.H1_H1 ;  /* 0x30000008ff0c7230 */ /* 0x110fe20000004100 */
[----:B------:R-:W-:Y:S01]  /*cfd0*/  FMUL.FTZ R5, R2, R5 ;  /* 0x0000000502057220 */ /* 0x000fe20000410000 */
[----:B------:R-:W-:Y:S01]  /*cfe0*/  HADD2.F32 R2, -RZ, R8.H0_H0 ;  /* 0x20000008ff027230 */ /* 0x000fe20000004100 */
[----:B------:R-:W-:Y:S01]  /*cff0*/  FMUL.FTZ R39, R39, R4 ;  /* 0x0000000427277220 */ /* 0x000fe20000410000 */
[----:B------:R-:W-:Y:S01]  /*d000*/  HADD2.F32 R4, -RZ, R29.H0_H0 ;  /* 0x2000001dff047230 */ /* 0x000fe20000004100 */
[----:B------:R-:W-:Y:S01]  /*d010*/  FMUL.FTZ R7, R0, R7 ;  /* 0x0000000700077220 */ /* 0x000fe20000410000 */
[----:B------:R-:W-:Y:S02]  /*d020*/  HADD2.F32 R0, -RZ, R28.H0_H0 ;  /* 0x2000001cff007230 */ /* 0x000fe40000004100 */
        /* <DEDUP_REMOVED lines=30> */
.L_x_2332:
[----:B------:R-:W-:Y:S05]  /*d210*/  BSYNC B0 ;  /* 0x0000000000007941 */ /* 0x000fea0003800000 */
.L_x_2331:
[----:B------:R2:W5:Y:S01]  /*d220*/  LDG.E.128 R24, [R32.64+0x80] ;  /* 0x0000800620187981 */ /* 0x000562000c1e1d00 */
[----:B------:R-:W-:Y:S01]  /*d230*/  IADD3 R0, R18, 0x40, RZ ;  /* 0x0000004012007810 */ /* 0x000fe20007ffe0ff */
[----:B------:R-:W-:Y:S02]  /*d240*/  BSSY B0, `(.L_x_2333) ;  /* 0x0000054000007945 */ /* 0x000fe40003800000 */
[----:B-----5:R2:W-:Y:S01]  /*d250*/  STS.128 [R201], R28 ;  /* 0x0000001cc9007388 */ /* 0x0205e20000000c00 */
[----:B------:R-:W-:-:S13]  /*d260*/  ISETP.GE.AND P0, PT, R0, c[0x0][0x230], PT ;  /* 0x00008c0000007a0c */ /* 0x000fda0003f06270 */
        /* <DEDUP_REMOVED lines=10> */
[----:B--2---:R-:W-:Y:S01]  /*d310*/  IMAD.WIDE R28, R7, 0x2, R32 ;  /* 0x00000002071c7825 */ /* 0x004fe200078e0220 */
[----:B------:R-:W-:Y:S02]  /*d320*/  LEA.HI.X.SX32 R2, R2, R13, 0x1, P0 ;  /* 0x0000000d02027211 */ /* 0x000fe400000f0eff */
[----:B------:R-:W-:-:S03]  /*d330*/  LEA R4, P0, R5, c[0x0][0x2b0], 0x1 ;  /* 0x0000ac0005047a11 */ /* 0x000fc600078008ff */
[----:B------:R-:W2:Y:S01]  /*d340*/  LDG.E.128 R28, [R28.64+0x80] ;  /* 0x000080061c1c7981 */ /* 0x000ea2000c1e1d00 */
[----:B------:R-:W-:Y:S02]  /*d350*/  LEA.HI.X R5, R5, c[0x0][0x2b4], R2, 0x1, P0 ;  /* 0x0000ad0005057a11 */ /* 0x000fe400000f0c02 */
[----:B------:R-:W-:-:S04]  /*d360*/  IADD3 R9, P0, R0, R3, RZ ;  /* 0x0000000300097210 */ /* 0x000fc80007f1e0ff */
[----:B------:R-:W3:Y:S01]  /*d370*/  LDG.E.128 R4, [R4.64+0x80] ;  /* 0x0000800604047981 */ /* 0x000ee2000c1e1d00 */
[----:B------:R-:W-:Y:S02]  /*d380*/  LEA.HI.X.SX32 R0, R0, R13, 0x1, P0 ;  /* 0x0000000d00007211 */ /* 0x000fe400000f0eff */
[----:B------:R-:W-:-:S04]  /*d390*/  LEA R8, P0, R9, c[0x0][0x2a8], 0x1 ;  /* 0x0000aa0009087a11 */ /* 0x000fc800078008ff */
[----:B------:R-:W-:-:S06]  /*d3a0*/  LEA.HI.X R9, R9, c[0x0][0x2ac], R0, 0x1, P0 ;  /* 0x0000ab0009097a11 */ /* 0x000fcc00000f0c00 */
[----:B------:R-:W4:Y:S01]  /*d3b0*/  LDG.E.128 R8, [R8.64+0x80] ;  /* 0x0000800608087981 */ /* 0x000f22000c1e1d00 */
        /* <DEDUP_REMOVED lines=60> */
.L_x_2334:
[----:B------:R-:W-:Y:S05]  /*d780*/  BSYNC B0 ;  /* 0x0000000000007941 */ /* 0x000fea0003800000 */
.L_x_2333:
[----:B--2---:R2:W5:Y:S01]  /*d790*/  LDG.E.128 R28, [R32.64+0x100] ;  /* 0x00010006201c7981 */ /* 0x004562000c1e1d00 */
[----:B------:R-:W-:Y:S01]  /*d7a0*/  IADD3 R0, R18, 0x80, RZ ;  /* 0x0000008012007810 */ /* 0x000fe20007ffe0ff */
[----:B------:R-:W-:Y:S02]  /*d7b0*/  BSSY B0, `(.L_x_2335) ;  /* 0x0000054000007945 */ /* 0x000fe40003800000 */
[----:B------:R2:W-:Y:S01]  /*d7c0*/  STS.128 [R201+0x2000], R24 ;  /* 0x00200018c9007388 */ /* 0x0005e20000000c00 */
        /* <DEDUP_REMOVED lines=23> */
[----:B-1----:R-:W-:Y:S02]  /*d940*/  HADD2.F32 R33, -RZ, R24.H0_H0 ;  /* 0x20000018ff217230 */ /* 0x002fe40000004100 */
        /* <DEDUP_REMOVED lines=25> */
[----:B-----5:R-:W-:Y:S01]  /*dae0*/  HADD2.F32 R4, -RZ, R29.H0_H0 ;  /* 0x2000001dff047230 */ /* 0x020fe20000004100 */
        /* <DEDUP_REMOVED lines=32> */
.L_x_2336:
[----:B------:R-:W-:Y:S05]  /*dcf0*/  BSYNC B0 ;  /* 0x0000000000007941 */ /* 0x000fea0003800000 */
.L_x_2335:
[----:B-----5:R3:W-:Y:S02]  /*dd00*/  STS.128 [R201+0x4000], R28 ;  /* 0x0040001cc9007388 */ /* 0x0207e40000000c00 */
.L_x_2330:
[----:B------:R-:W-:Y:S05]  /*dd10*/  BSYNC B1 ;  /* 0x0000000000017941 */ /* 0x000fea0003800000 */
.L_x_2329:
[----:B------:R-:W-:Y:S01]  /*dd20*/  IADD3 R0, R146, 0x10, RZ ;  /* 0x0000001092007810 */ /* 0x000fe20007ffe0ff */
[----:B------:R-:W-:Y:S03]  /*dd30*/  BSSY B1, `(.L_x_2337) ;  /* 0x0000110000017945 */ /* 0x000fe60003800000 */
[----:B------:R-:W-:-:S04]  /*dd40*/  ISETP.GE.AND P0, PT, R0, R17, PT ;  /* 0x000000110000720c */ /* 0x000fc80003f06270 */
[----:B------:R-:W-:-:S13]  /*dd50*/  ISETP.LT.OR P0, PT, R58, -0x87, P0 ;  /* 0xffffff793a00780c */ /* 0x000fda0000701670 */
[----:B------:R-:W-:Y:S05]  /*dd60*/  @P0 BRA `(.L_x_2338) ;  /* 0x000010c000000947 */ /* 0x000fea0003800000 */
[----:B--2---:R2:W5:Y:S01]  /*dd70*/  LDG.E.128 R24, [R22.64] ;  /* 0x0000000616187981 */ /* 0x004562000c1e1d00 */
[----:B------:R-:W-:Y:S01]  /*dd80*/  ISETP.GE.AND P0, PT, R18, c[0x0][0x230], PT ;  /* 0x00008c0012007a0c */ /* 0x000fe20003f06270 */
[----:B------:R-:W-:-:S12]  /*dd90*/  BSSY B0, `(.L_x_2339) ;  /* 0x0000054000007945 */ /* 0x000fd80003800000 */
[----:B------:R-:W-:Y:S05]  /*dda0*/  @P0 BRA `(.L_x_2340) ;  /* 0x0000052000000947 */ /* 0x000fea0003800000 */
[-C--:B------:R-:W-:Y:S02]  /*ddb0*/  ISETP.GE.AND P0, PT, R18, R135.reuse, PT ;  /* 0x000000871200720c */ /* 0x080fe40003f06270 */
[----:B------:R-:W-:Y:S02]  /*ddc0*/  MOV R7, R135 ;  /* 0x0000008700077202 */ /* 0x000fe40000000f00 */
[----:B-----5:R-:W-:Y:S02]  /*ddd0*/  MOV R11, RZ ;  /* 0x000000ff000b7202 */ /* 0x020fe40000000f00 */
        /* <DEDUP_REMOVED lines=8> */
[----:B---3--:R-:W-:Y:S01]  /*de60*/  IMAD.WIDE R28, R7, 0x2, R22 ;  /* 0x00000002071c7825 */ /* 0x008fe200078e0216 */
[----:B------:R-:W-:Y:S02]  /*de70*/  LEA.HI.X.SX32 R4, R11, R2, 0x1, P1 ;  /* 0x000000020b047211 */ /* 0x000fe400008f0eff */
[----:B------:R-:W-:-:S03]  /*de80*/  LEA R6, P1, R5, c[0x0][0x2b0], 0x1 ;  /* 0x0000ac0005067a11 */ /* 0x000fc600078208ff */
[----:B------:R-:W3:Y:S01]  /*de90*/  LDG.E.128 R28, [R28.64] ;  /* 0x000000061c1c7981 */ /* 0x000ee2000c1e1d00 */
[----:B------:R-:W-:Y:S02]  /*dea0*/  LEA.HI.X R7, R5, c[0x0][0x2b4], R4, 0x1, P1 ;  /* 0x0000ad0005077a11 */ /* 0x000fe400008f0c04 */
[----:B------:R-:W-:-:S04]  /*deb0*/  IADD3 R8, P1, R9, R8, RZ ;  /* 0x0000000809087210 */ /* 0x000fc80007f3e0ff */
[----:B------:R-:W4:Y:S01]  /*dec0*/  LDG.E.128 R4, [R6.64] ;  /* 0x0000000606047981 */ /* 0x000f22000c1e1d00 */
[----:B------:R-:W-:Y:S02]  /*ded0*/  LEA.HI.X.SX32 R9, R9, R2, 0x1, P1 ;  /* 0x0000000209097211 */ /* 0x000fe400008f0eff */
[----:B------:R-:W-:-:S04]  /*dee0*/  LEA R10, P1, R8, c[0x0][0x2a8], 0x1 ;  /* 0x0000aa00080a7a11 */ /* 0x000fc800078208ff */
[----:B------:R-:W-:-:S06]  /*def0*/  LEA.HI.X R11, R8, c[0x0][0x2ac], R9, 0x1, P1 ;  /* 0x0000ab00080b7a11 */ /* 0x000fcc00008f0c09 */
[----:B--2---:R-:W2:Y:S01]  /*df00*/  LDG.E.128 R8, [R10.64] ;  /* 0x000000060a087981 */ /* 0x004ea2000c1e1d00 */
[----:B-1-3--:R-:W-:Y:S02]  /*df10*/  HADD2.F32 R33, -RZ, R28.H0_H0 ;  /* 0x2000001cff217230 */ /* 0x00afe40000004100 */
        /* <DEDUP_REMOVED lines=14> */
[----:B------:R-:W-:Y:S01]  /*e000*/  HADD2.F32 R4, -RZ, R30.H0_H0 ;  /* 0x2000001eff047230 */ /* 0x000fe20000004100 */
[----:B------:R-:W-:Y:S02]  /*e010*/  @!P0 FADD.FTZ R5, -R5, -RZ ;  /* 0x800000ff05058221 */ /* 0x000fe40000010100 */
[----:B------:R-:W-:Y:S01]  /*e020*/  @!P0 FADD.FTZ R7, -R7, -RZ ;  /* 0x800000ff07078221 */ /* 0x000fe20000010100 */
[----:B------:R-:W-:Y:S01]  /*e030*/  HADD2.F32 R29, -RZ, R29.H1_H1 ;  /* 0x3000001dff1d7230 */ /* 0x000fe20000004100 */
[----:B------:R-:W-:Y:S01]  /*e040*/  @!P0 FADD.FTZ R16, -R16, -RZ ;  /* 0x800000ff10108221 */ /* 0x000fe20000010100 */
[----:B------:R-:W-:Y:S01]  /*e050*/  HADD2.F32 R37, -RZ, R28.H1_H1 ;  /* 0x3000001cff257230 */ /* 0x000fe20000004100 */
[----:B------:R-:W-:Y:S01]  /*e060*/  FMUL.FTZ R5, R4, R5 ;  /* 0x0000000504057220 */ /* 0x000fe20000410000 */
[----:B--2---:R-:W-:Y:S01]  /*e070*/  HADD2.F32 R4, -RZ, R8.H0_H0 ;  /* 0x20000008ff047230 */ /* 0x004fe20000004100 */
[----:B------:R-:W-:Y:S01]  /*e080*/  FMUL.FTZ R7, R2, R7 ;  /* 0x0000000702077220 */ /* 0x000fe20000410000 */
[----:B------:R-:W-:Y:S01]  /*e090*/  HADD2.F32 R2, -RZ, R24.H0_H0 ;  /* 0x20000018ff027230 */ /* 0x000fe20000004100 */
[----:B------:R-:W-:Y:S01]  /*e0a0*/  @!P0 FADD.FTZ R12, -R12, -RZ ;  /* 0x800000ff0c0c8221 */ /* 0x000fe20000010100 */
[----:B------:R-:W-:Y:S01]  /*e0b0*/  HADD2.F32 R41, -RZ, R30.H1_H1 ;  /* 0x3000001eff297230 */ /* 0x000fe20000004100 */
[----:B------:R-:W-:Y:S01]  /*e0c0*/  FMUL.FTZ R29, R29, R16 ;  /* 0x000000101d1d7220 */ /* 0x000fe20000410000 */
[----:B------:R-:W-:Y:S01]  /*e0d0*/  HADD2.F32 R39, -RZ, R31.H0_H0 ;  /* 0x2000001fff277230 */ /* 0x000fe20000004100 */
[----:B------:R-:W-:Y:S01]  /*e0e0*/  @!P0 FADD.FTZ R32, -R32, -RZ ;  /* 0x800000ff20208221 */ /* 0x000fe20000010100 */
[----:B------:R-:W-:Y:S01]  /*e0f0*/  HADD2.F32 R16, -RZ, R8.H1_H1 ;  /* 0x30000008ff107230 */ /* 0x000fe20000004100 */
[----:B------:R-:W-:Y:S01]  /*e100*/  @!P0 FADD.FTZ R6, -R6, -RZ ;  /* 0x800000ff06068221 */ /* 0x000fe20000010100 */
[--C-:B------:R-:W-:Y:S01]  /*e110*/  HADD2.F32 R8, -RZ, R9.reuse.H0_H0 ;  /* 0x20000009ff087230 */ /* 0x100fe20000004100 */
[----:B------:R-:W-:Y:S01]  /*e120*/  FMUL.FTZ R37, R37, R12 ;  /* 0x0000000c25257220 */ /* 0x000fe20000410000 */
[----:B------:R-:W-:Y:S01]  /*e130*/  HADD2.F32 R30, -RZ, R9.H1_H1 ;  /* 0x30000009ff1e7230 */ /* 0x000fe20000004100 */
[----:B------:R-:W-:Y:S01]  /*e140*/  FFMA.FTZ R2, R2, R4, R33 ;  /* 0x0000000402027223 */ /* 0x000fe20000010021 */
[----:B------:R-:W-:-:S02]  /*e150*/  HADD2.F32 R28, -RZ, R10.H0_H0 ;  /* 0x2000000aff1c7230 */ /* 0x000fc40000004100 */
[----:B------:R-:W-:Y:S02]  /*e160*/  HADD2.F32 R31, -RZ, R10.H1_H1 ;  /* 0x3000000aff1f7230 */ /* 0x000fe40000004100 */
[--C-:B------:R-:W-:Y:S02]  /*e170*/  HADD2.F32 R9, -RZ, R11.reuse.H0_H0 ;  /* 0x2000000bff097230 */ /* 0x100fe40000004100 */
[----:B------:R-:W-:Y:S02]  /*e180*/  HADD2.F32 R10, -RZ, R11.H1_H1 ;  /* 0x3000000bff0a7230 */ /* 0x000fe40000004100 */
[----:B------:R-:W-:Y:S02]  /*e190*/  HADD2.F32 R12, -RZ, R25.H0_H0 ;  /* 0x20000019ff0c7230 */ /* 0x000fe40000004100 */
[----:B------:R-:W-:Y:S02]  /*e1a0*/  HADD2.F32 R4, -RZ, R26.H0_H0 ;  /* 0x2000001aff047230 */ /* 0x000fe40000004100 */
[----:B------:R-:W-:Y:S01]  /*e1b0*/  HADD2.F32 R11, -RZ, R27.H0_H0 ;  /* 0x2000001bff0b7230 */ /* 0x000fe20000004100 */
[----:B------:R-:W-:Y:S01]  /*e1c0*/  FMUL.FTZ R32, R41, R32 ;  /* 0x0000002029207220 */ /* 0x000fe20000410000 */
[----:B------:R-:W-:Y:S01]  /*e1d0*/  HADD2.F32 R24, -RZ, R24.H1_H1 ;  /* 0x30000018ff187230 */ /* 0x000fe20000004100 */
[----:B------:R-:W-:Y:S01]  /*e1e0*/  FMUL.FTZ R6, R39, R6 ;  /* 0x0000000627067220 */ /* 0x000fe20000410000 */
        /* <DEDUP_REMOVED lines=14> */
.L_x_2340:
[----:B------:R-:W-:Y:S05]  /*e2d0*/  BSYNC B0 ;  /* 0x0000000000007941 */ /* 0x000fea0003800000 */
.L_x_2339:
[----:B---3--:R3:W5:Y:S01]  /*e2e0*/  LDG.E.128 R28, [R22.64+0x80] ;  /* 0x00008006161c7981 */ /* 0x008762000c1e1d00 */
[----:B------:R-:W-:Y:S01]  /*e2f0*/  IADD3 R2, R18, 0x40, RZ ;  /* 0x0000004012027810 */ /* 0x000fe20007ffe0ff */
[----:B------:R-:W-:Y:S02]  /*e300*/  BSSY B0, `(.L_x_2341) ;  /* 0x0000057000007945 */ /* 0x000fe40003800000 */
[----:B-----5:R3:W-:Y:S01]  /*e310*/  STS.128 [R201+0x800], R24 ;  /* 0x00080018c9007388 */ /* 0x0207e20000000c00 */
[----:B------:R-:W-:-:S13]  /*e320*/  ISETP.GE.AND P0, PT, R2, c[0x0][0x230], PT ;  /* 0x00008c0002007a0c */ /* 0x000fda0003f06270 */
        /* <DEDUP_REMOVED lines=16> */
[----:B------:R-:W3:Y:S01]  /*e430*/  LDG.E.128 R24, [R24.64+0x80] ;  /* 0x0000800618187981 */ /* 0x000ee2000c1e1d00 */
[----:B------:R-:W-:Y:S02]  /*e440*/  LEA.HI.X R7, R5, c[0x0][0x2b4], R4, 0x1, P1 ;  /* 0x0000ad0005077a11 */ /* 0x000fe400008f0c04 */
[----:B------:R-:W-:-:S04]  /*e450*/  IADD3 R8, P1, R9, R8, RZ ;  /* 0x0000000809087210 */ /* 0x000fc80007f3e0ff */
[----:B------:R-:W4:Y:S01]  /*e460*/  LDG.E.128 R4, [R6.64] ;  /* 0x0000000606047981 */ /* 0x000f22000c1e1d00 */
[----:B------:R-:W-:Y:S02]  /*e470*/  LEA.HI.X.SX32 R9, R9, R2, 0x1, P1 ;  /* 0x0000000209097211 */ /* 0x000fe400008f0eff */
[----:B------:R-:W-:-:S04]  /*e480*/  LEA R10, P1, R8, c[0x0][0x2a8], 0x1 ;  /* 0x0000aa00080a7a11 */ /* 0x000fc800078208ff */
[----:B------:R-:W-:-:S06]  /*e490*/  LEA.HI.X R11, R8, c[0x0][0x2ac], R9, 0x1, P1 ;  /* 0x0000ab00080b7a11 */ /* 0x000fcc00008f0c09 */
[----:B------:R-:W5:Y:S01]  /*e4a0*/  LDG.E.128 R8, [R10.64] ;  /* 0x000000060a087981 */ /* 0x000f62000c1e1d00 */
        /* <DEDUP_REMOVED lines=22> */
[----:B-----5:R-:W-:Y:S01]  /*e610*/  HADD2.F32 R4, -RZ, R8.H0_H0 ;  /* 0x20000008ff047230 */ /* 0x020fe20000004100 */
        /* <DEDUP_REMOVED lines=37> */
.L_x_2342:
[----:B------:R-:W-:Y:S05]  /*e870*/  BSYNC B0 ;  /* 0x0000000000007941 */ /* 0x000fea0003800000 */
.L_x_2341:
[----:B---3--:R3:W5:Y:S01]  /*e880*/  LDG.E.128 R24, [R22.64+0x100] ;  /* 0x0001000616187981 */ /* 0x008762000c1e1d00 */
[----:B------:R-:W-:Y:S01]  /*e890*/  IADD3 R2, R18, 0x80, RZ ;  /* 0x0000008012027810 */ /* 0x000fe20007ffe0ff */
[----:B------:R-:W-:Y:S02]  /*e8a0*/  BSSY B0, `(.L_x_2343) ;  /* 0x0000057000007945 */ /* 0x000fe40003800000 */
[----:B------:R3:W-:Y:S01]  /*e8b0*/  STS.128 [R201+0x2800], R28 ;  /* 0x0028001cc9007388 */ /* 0x0007e20000000c00 */
        /* <DEDUP_REMOVED lines=24> */
[----:B--2---:R-:W2:Y:S01]  /*ea40*/  LDG.E.128 R8, [R8.64] ;  /* 0x0000000608087981 */ /* 0x004ea2000c1e1d00 */
[----:B---3--:R-:W-:Y:S02]  /*ea50*/  HADD2.F32 R23, -RZ, R28.H0_H0 ;  /* 0x2000001cff177230 */ /* 0x008fe40000004100 */
[----:B-1----:R-:W-:Y:S02]  /*ea60*/  HADD2.F32 R33, -RZ, R29.H0_H0 ;  /* 0x2000001dff217230 */ /* 0x002fe40000004100 */
        /* <DEDUP_REMOVED lines=22> */
[----:B-----5:R-:W-:Y:S01]  /*ebd0*/  HADD2.F32 R2, -RZ, R24.H0_H0 ;  /* 0x20000018ff027230 */ /* 0x020fe20000004100 */
        /* <DEDUP_REMOVED lines=35> */
.L_x_2344:
[----:B------:R-:W-:Y:S05]  /*ee10*/  BSYNC B0 ;  /* 0x0000000000007941 */ /* 0x000fea0003800000 */
.L_x_2343:
[----:B-----5:R4:W-:Y:S02]  /*ee20*/  STS.128 [R201+0x4800], R24 ;  /* 0x00480018c9007388 */ /* 0x0209e40000000c00 */
.L_x_2338:
[----:B------:R-:W-:Y:S05]  /*ee30*/  BSYNC B1 ;  /* 0x0000000000017941 */ /* 0x000fea0003800000 */
.L_x_2337:
[----:B------:R-:W-:Y:S01]  /*ee40*/  IADD3 R2, R146, 0x20, RZ ;  /* 0x0000002092027810 */ /* 0x000fe20007ffe0ff */
[----:B------:R-:W-:Y:S03]  /*ee50*/  BSSY B1, `(.L_x_2345) ;  /* 0x0000111000017945 */ /* 0x000fe60003800000 */
[----:B------:R-:W-:-:S04]  /*ee60*/  ISETP.GE.AND P0, PT, R2, R17, PT ;  /* 0x000000110200720c */ /* 0x000fc80003f06270 */
[----:B------:R-:W-:-:S13]  /*ee70*/  ISETP.LT.OR P0, PT, R58, -0x107, P0 ;  /* 0xfffffef93a00780c */ /* 0x000fda0000701670 */
        /* <DEDUP_REMOVED lines=16> */
[----:B---3--:R-:W-:Y:S01]  /*ef80*/  IMAD.WIDE R28, R7, 0x2, R20 ;  /* 0x00000002071c7825 */ /* 0x008fe200078e0214 */
[----:B------:R-:W-:-:S02]  /*ef90*/  @P0 IADD3 R10, -R135, RZ, RZ ;  /* 0x000000ff870a0210 */ /* 0x000fc40007ffe1ff */
[----:B------:R-:W-:Y:S02]  /*efa0*/  LEA.HI.X.SX32 R4, R4, R8, 0x1, P1 ;  /* 0x0000000804047211 */ /* 0x000fe400008f0eff */
[C---:B------:R-:W-:Y:S01]  /*efb0*/  LEA R6, P1, R5.reuse, c[0x0][0x2b0], 0x1 ;  /* 0x0000ac0005067a11 */ /* 0x040fe200078208ff */
[----:B------:R-:W3:Y:S03]  /*efc0*/  LDG.E.128 R28, [R28.64] ;  /* 0x000000061c1c7981 */ /* 0x000ee6000c1e1d00 */
[----:B------:R-:W-:Y:S02]  /*efd0*/  LEA.HI.X R7, R5, c[0x0][0x2b4], R4, 0x1, P1 ;  /* 0x0000ad0005077a11 */ /* 0x000fe400008f0c04 */
[----:B------:R-:W-:-:S04]  /*efe0*/  IADD3 R9, P1, R10, R9, RZ ;  /* 0x000000090a097210 */ /* 0x000fc80007f3e0ff */
[----:B------:R-:W4:Y:S01]  /*eff0*/  LDG.E.128 R4, [R6.64] ;  /* 0x0000000606047981 */ /* 0x000f22000c1e1d00 */
[----:B------:R-:W-:Y:S02]  /*f000*/  LEA.HI.X.SX32 R8, R10, R8, 0x1, P1 ;  /* 0x000000080a087211 */ /* 0x000fe400008f0eff */
[----:B------:R-:W-:-:S04]  /*f010*/  LEA R10, P1, R9, c[0x0][0x2a8], 0x1 ;  /* 0x0000aa00090a7a11 */ /* 0x000fc800078208ff */
[----:B-----5:R-:W-:-:S06]  /*f020*/  LEA.HI.X R11, R9, c[0x0][0x2ac], R8, 0x1, P1 ;  /* 0x0000ab00090b7a11 */ /* 0x020fcc00008f0c08 */
        /* <DEDUP_REMOVED lines=14> */
[--C-:B------:R-:W-:Y:S01]  /*f110*/  HADD2.F32 R12, -RZ, R30.reuse.H0_H0 ;  /* 0x2000001eff0c7230 */ /* 0x100fe20000004100 */
[----:B------:R-:W-:Y:S01]  /*f120*/  FMUL.FTZ R35, R35, R4 ;  /* 0x0000000423237220 */ /* 0x000fe20000410000 */
[----:B------:R-:W-:Y:S01]  /*f130*/  HADD2.F32 R4, -RZ, R31.H1_H1 ;  /* 0x3000001fff047230 */ /* 0x000fe20000004100 */
[----:B------:R-:W-:Y:S02]  /*f140*/  @!P0 FADD.FTZ R5, -R5, -RZ ;  /* 0x800000ff05058221 */ /* 0x000fe40000010100 */
[----:B------:R-:W-:Y:S01]  /*f150*/  @!P0 FADD.FTZ R7, -R7, -RZ ;  /* 0x800000ff07078221 */ /* 0x000fe20000010100 */
[----:B------:R-:W-:Y:S01]  /*f160*/  HADD2.F32 R29, -RZ, R29.H1_H1 ;  /* 0x3000001dff1d7230 */ /* 0x000fe20000004100 */
        /* <DEDUP_REMOVED lines=9> */
[----:B------:R-:W-:Y:S01]  /*f200*/  HADD2.F32 R39, -RZ, R31.H0_H0 ;  /* 0x2000001fff277230 */ /* 0x000fe20000004100 */
[----:B------:R-:W-:Y:S01]  /*f210*/  FMUL.FTZ R29, R29, R22 ;  /* 0x000000161d1d7220 */ /* 0x000fe20000410000 */
[----:B------:R-:W-:Y:S01]  /*f220*/  HADD2.F32 R22, -RZ, R8.H1_H1 ;  /* 0x30000008ff167230 */ /* 0x000fe20000004100 */
[----:B------:R-:W-:Y:S01]  /*f230*/  FMUL.FTZ R23, R30, R23 ;  /* 0x000000171e177220 */ /* 0x000fe20000410000 */
[--C-:B------:R-:W-:Y:S01]  /*f240*/  HADD2.F32 R8, -RZ, R9.reuse.H0_H0 ;  /* 0x20000009ff087230 */ /* 0x100fe20000004100 */
[----:B------:R-:W-:Y:S01]  /*f250*/  @!P0 FADD.FTZ R6, -R6, -RZ ;  /* 0x800000ff06068221 */ /* 0x000fe20000010100 */
[----:B------:R-:W-:Y:S01]  /*f260*/  HADD2.F32 R30, -RZ, R9.H1_H1 ;  /* 0x30000009ff1e7230 */ /* 0x000fe20000004100 */
[----:B------:R-:W-:Y:S01]  /*f270*/  FMUL.FTZ R37, R37, R16 ;  /* 0x0000001025257220 */ /* 0x000fe20000410000 */
[--C-:B------:R-:W-:Y:S01]  /*f280*/  HADD2.F32 R9, -RZ, R11.reuse.H0_H0 ;  /* 0x2000000bff097230 */ /* 0x100fe20000004100 */
[----:B------:R-:W-:Y:S01]  /*f290*/  FFMA.FTZ R4, R4, R12, R33 ;  /* 0x0000000c04047223 */ /* 0x000fe20000010021 */
[----:B------:R-:W-:-:S02]  /*f2a0*/  HADD2.F32 R32, -RZ, R11.H1_H1 ;  /* 0x3000000bff207230 */ /* 0x000fc40000004100 */
[----:B------:R-:W-:Y:S02]  /*f2b0*/  HADD2.F32 R16, -RZ, R25.H0_H0 ;  /* 0x20000019ff107230 */ /* 0x000fe40000004100 */
[----:B------:R-:W-:Y:S02]  /*f2c0*/  HADD2.F32 R28, -RZ, R10.H0_H0 ;  /* 0x2000000aff1c7230 */ /* 0x000fe40000004100 */
[----:B------:R-:W-:Y:S02]  /*f2d0*/  HADD2.F32 R11, -RZ, R26.H0_H0 ;  /* 0x2000001aff0b7230 */ /* 0x000fe40000004100 */
[----:B------:R-:W-:Y:S01]  /*f2e0*/  HADD2.F32 R12, -RZ, R27.H0_H0 ;  /* 0x2000001bff0c7230 */ /* 0x000fe20000004100 */
[----:B------:R-:W-:Y:S01]  /*f2f0*/  FMUL.FTZ R6, R39, R6 ;  /* 0x0000000627067220 */ /* 0x000fe20000410000 */
[----:B------:R-:W-:Y:S02]  /*f300*/  HADD2.F32 R24, -RZ, R24.H1_H1 ;  /* 0x30000018ff187230 */ /* 0x000fe40000004100 */
        /* <DEDUP_REMOVED lines=15> */
.L_x_2348:
[----:B------:R-:W-:Y:S05]  /*f400*/  BSYNC B0 ;  /* 0x0000000000007941 */ /* 0x000fea0003800000 */
.L_x_2347:
        /* <DEDUP_REMOVED lines=21> */
[----:B------:R-:W3:Y:S03]  /*f560*/  LDG.E.128 R24, [R24.64+0x80] ;  /* 0x0000800618187981 */ /* 0x000ee6000c1e1d00 */
        /* <DEDUP_REMOVED lines=67> */
.L_x_2350:
[----:B------:R-:W-:Y:S05]  /*f9a0*/  BSYNC B0 ;  /* 0x0000000000007941 */ /* 0x000fea0003800000 */
.L_x_2349:
        /* <DEDUP_REMOVED lines=17> */
[----:B--23--:R-:W-:Y:S01]  /*fac0*/  IMAD.WIDE R20, R7, 0x2, R20 ;  /* 0x0000000207147825 */ /* 0x00cfe200078e0214 */
[----:B------:R-:W-:-:S02]  /*fad0*/  @P0 IADD3 R10, -R135, RZ, RZ ;  /* 0x000000ff870a0210 */ /* 0x000fc40007ffe1ff */
[----:B------:R-:W-:Y:S02]  /*fae0*/  LEA.HI.X.SX32 R4, R4, R8, 0x1, P1 ;  /* 0x0000000804047211 */ /* 0x000fe400008f0eff */
[C---:B------:R-:W-:Y:S01]  /*faf0*/  LEA R6, P1, R5.reuse, c[0x0][0x2b0], 0x1 ;  /* 0x0000ac0005067a11 */ /* 0x040fe200078208ff */
[----:B------:R-:W2:Y:S03]  /*fb00*/  LDG.E.128 R20, [R20.64+0x100] ;  /* 0x0001000614147981 */ /* 0x000ea6000c1e1d00 */
[----:B------:R-:W-:Y:S02]  /*fb10*/  LEA.HI.X R7, R5, c[0x0][0x2b4], R4, 0x1, P1 ;  /* 0x0000ad0005077a11 */ /* 0x000fe400008f0c04 */
[----:B------:R-:W-:-:S04]  /*fb20*/  IADD3 R9, P1, R10, R9, RZ ;  /* 0x000000090a097210 */ /* 0x000fc80007f3e0ff */
[----:B------:R-:W3:Y:S01]  /*fb30*/  LDG.E.128 R4, [R6.64] ;  /* 0x0000000606047981 */ /* 0x000ee2000c1e1d00 */
[----:B------:R-:W-:Y:S02]  /*fb40*/  LEA.HI.X.SX32 R8, R10, R8, 0x1, P1 ;  /* 0x000000080a087211 */ /* 0x000fe400008f0eff */
[----:B------:R-:W-:-:S04]  /*fb50*/  LEA R10, P1, R9, c[0x0][0x2a8], 0x1 ;  /* 0x0000aa00090a7a11 */ /* 0x000fc800078208ff */
[----:B------:R-:W-:-:S06]  /*fb60*/  LEA.HI.X R11, R9, c[0x0][0x2ac], R8, 0x1, P1 ;  /* 0x0000ab00090b7a11 */ /* 0x000fcc00008f0c08 */
[----:B------:R-:W4:Y:S01]  /*fb70*/  LDG.E.128 R8, [R10.64] ;  /* 0x000000060a087981 */ /* 0x000f22000c1e1d00 */
[----:B--2---:R-:W-:Y:S02]  /*fb80*/  HADD2.F32 R31, -RZ, R20.H0_H0 ;  /* 0x20000014ff1f7230 */ /* 0x004fe40000004100 */
[----:B-1----:R-:W-:Y:S02]  /*fb90*/  HADD2.F32 R33, -RZ, R21.H0_H0 ;  /* 0x20000015ff217230 */ /* 0x002fe40000004100 */
        /* <DEDUP_REMOVED lines=11> */
[----:B------:R-:W-:Y:S01]  /*fc50*/  HADD2.F32 R12, -RZ, R22.H0_H0 ;  /* 0x20000016ff0c7230 */ /* 0x000fe20000004100 */
[----:B------:R-:W-:Y:S01]  /*fc60*/  FMUL.FTZ R33, R33, R4 ;  /* 0x0000000421217220 */ /* 0x000fe20000410000 */
[----:B------:R-:W-:Y:S01]  /*fc70*/  HADD2.F32 R4, -RZ, R23.H1_H1 ;  /* 0x30000017ff047230 */ /* 0x000fe20000004100 */
[----:B------:R-:W-:Y:S02]  /*fc80*/  @!P0 FADD.FTZ R5, -R5, -RZ ;  /* 0x800000ff05058221 */ /* 0x000fe40000010100 */
[----:B------:R-:W-:Y:S01]  /*fc90*/  @!P0 FADD.FTZ R7, -R7, -RZ ;  /* 0x800000ff07078221 */ /* 0x000fe20000010100 */
[----:B------:R-:W-:Y:S01]  /*fca0*/  HADD2.F32 R21, -RZ, R21.H1_H1 ;  /* 0x30000015ff157230 */ /* 0x000fe20000004100 */
[----:B------:R-:W-:Y:S01]  /*fcb0*/  @!P0 FADD.FTZ R28, -R28, -RZ ;  /* 0x800000ff1c1c8221 */ /* 0x000fe20000010100 */
[----:B------:R-:W-:Y:S01]  /*fcc0*/  HADD2.F32 R35, -RZ, R20.H1_H1 ;  /* 0x30000014ff237230 */ /* 0x000fe20000004100 */
[----:B------:R-:W-:Y:S01]  /*fcd0*/  FMUL.FTZ R5, R12, R5 ;  /* 0x000000050c057220 */ /* 0x000fe20000410000 */
[----:B------:R-:W-:Y:S01]  /*fce0*/  HADD2.F32 R22, -RZ, R22.H1_H1 ;  /* 0x30000016ff167230 */ /* 0x000fe20000004100 */
[----:B------:R-:W-:Y:S01]  /*fcf0*/  FMUL.FTZ R7, R4, R7 ;  /* 0x0000000704077220 */ /* 0x000fe20000410000 */
[----:B-----5:R-:W-:Y:S01]  /*fd00*/  HADD2.F32 R4, -RZ, R24.H0_H0 ;  /* 0x20000018ff047230 */ /* 0x020fe20000004100 */
[----:B------:R-:W-:Y:S01]  /*fd10*/  @!P0 FADD.FTZ R16, -R16, -RZ ;  /* 0x800000ff10108221 */ /* 0x000fe20000010100 */
[--C-:B----4-:R-:W-:Y:S01]  /*fd20*/  HADD2.F32 R12, -RZ, R8.reuse.H0_H0 ;  /* 0x20000008ff0c7230 */ /* 0x110fe20000004100 */
[----:B------:R-:W-:Y:S01]  /*fd30*/  @!P0 FADD.FTZ R29, -R29, -RZ ;  /* 0x800000ff1d1d8221 */ /* 0x000fe20000010100 */
[----:B------:R-:W-:Y:S01]  /*fd40*/  HADD2.F32 R37, -RZ, R23.H0_H0 ;  /* 0x20000017ff257230 */ /* 0x000fe20000004100 */
[----:B------:R-:W-:Y:S01]  /*fd50*/  FMUL.FTZ R21, R21, R28 ;  /* 0x0000001c15157220 */ /* 0x000fe20000410000 */
[----:B------:R-:W-:Y:S01]  /*fd60*/  HADD2.F32 R20, -RZ, R8.H1_H1 ;  /* 0x30000008ff147230 */ /* 0x000fe20000004100 */
[----:B------:R-:W-:Y:S01]  /*fd70*/  @!P0 FADD.FTZ R6, -R6, -RZ ;  /* 0x800000ff06068221 */ /* 0x000fe20000010100 */
[--C-:B------:R-:W-:Y:S01]  /*fd80*/  HADD2.F32 R8, -RZ, R9.reuse.H0_H0 ;  /* 0x20000009ff087230 */ /* 0x100fe20000004100 */
[----:B------:R-:W-:Y:S01]  /*fd90*/  FMUL.FTZ R35, R35, R16 ;  /* 0x0000001023237220 */ /* 0x000fe20000410000 */
        /* <DEDUP_REMOVED lines=26> */
.L_x_2352:
[----:B------:R-:W-:Y:S05]  /*ff40*/  BSYNC B0 ;  /* 0x0000000000007941 */ /* 0x000fea0003800000 */
.L_x_2351:
[----:B-----5:R4:W-:Y:S02]  /*ff50*/  STS.128 [R201+0x5000], R24 ;  /* 0x00500018c9007388 */ /* 0x0209e40000000c00 */
.L_x_2346:
[----:B------:R-:W-:Y:S05]  /*ff60*/  BSYNC B1 ;  /* 0x0000000000017941 */ /* 0x000fea0003800000 */
.L_x_2345:
[----:B------:R-:W-:-:S04]  /*ff70*/  IADD3 R12, R146, 0x30, RZ ;  /* 0x00000030920c7810 */ /* 0x000fc80007ffe0ff */
[----:B------:R-:W-:-:S04]  /*ff80*/  ISETP.GE.AND P0, PT, R12, R17, PT ;  /* 0x000000110c00720c */ /* 0x000fc80003f06270 */
[----:B------:R-:W-:-:S13]  /*ff90*/  ISETP.LT.OR P0, PT, R58, -0x187, P0 ;  /* 0xfffffe793a00780c */ /* 0x000fda0000701670 */
[----:B------:R-:W-:Y:S05]  /*ffa0*/  @P0 BRA `(.L_x_2322) ;  /* 0x000013c000000947 */ /* 0x000fea0003800000 */
[----:B--23--:R2:W5:Y:S01]  /*ffb0*/  LDG.E.128 R20, [R14.64] ;  /* 0x000000060e147981 */ /* 0x00c562000c1e1d00 */
        /* <DEDUP_REMOVED lines=16> */
[----:B------:R-:W3:Y:S03]  /*100c0*/  LDG.E.128 R24, [R24.64] ;  /* 0x0000000618187981 */ /* 0x000ee6000c1e1d00 */
[----:B------:R-:W-:Y:S02]  /*100d0*/  LEA.HI.X.SX32 R4, R4, R8, 0x1, P1 ;  /* 0x0000000804047211 */ /* 0x000fe400008f0eff */
[----:B------:R-:W-:-:S04]  /*100e0*/  LEA R6, P1, R5, c[0x0][0x2b0], 0x1 ;  /* 0x0000ac0005067a11 */ /* 0x000fc800078208ff */
[----:B------:R-:W-:Y:S02]  /*100f0*/  LEA.HI.X R7, R5, c[0x0][0x2b4], R4, 0x1, P1 ;  /* 0x0000ad0005077a11 */ /* 0x000fe400008f0c04 */
[----:B------:R-:W-:-:S04]  /*10100*/  IADD3 R9, P1, R10, R9, RZ ;  /* 0x000000090a097210 */ /* 0x000fc80007f3e0ff */
[----:B------:R-:W4:Y:S01]  /*10110*/  LDG.E.128 R4, [R6.64] ;  /* 0x0000000606047981 */ /* 0x000f22000c1e1d00 */
[----:B------:R-:W-:Y:S02]  /*10120*/  LEA.HI.X.SX32 R8, R10, R8, 0x1, P1 ;  /* 0x000000080a087211 */ /* 0x000fe400008f0eff */
[----:B------:R-:W-:-:S04]  /*10130*/  LEA R10, P1, R9, c[0x0][0x2a8], 0x1 ;  /* 0x0000aa00090a7a11 */ /* 0x000fc800078208ff */
[----:B-----5:R-:W-:-:S06]  /*10140*/  LEA.HI.X R11, R9, c[0x0][0x2ac], R8, 0x1, P1 ;  /* 0x0000ab00090b7a11 */ /* 0x020fcc00008f0c08 */
[----:B--2---:R-:W2:Y:S01]  /*10150*/  LDG.E.128 R8, [R10.64] ;  /* 0x000000060a087981 */ /* 0x004ea2000c1e1d00 */
[--C-:B---3--:R-:W-:Y:S02]  /*10160*/  HADD2.F32 R31, -RZ, R24.reuse.H0_H0 ;  /* 0x20000018ff1f7230 */ /* 0x108fe40000004100 */
[----:B-1----:R-:W-:Y:S02]  /*10170*/  HADD2.F32 R33, -RZ, R25.H0_H0 ;  /* 0x20000019ff217230 */ /* 0x002fe40000004100 */
[----:B------:R-:W-:Y:S02]  /*10180*/  HADD2.F32 R24, -RZ, R24.H1_H1 ;  /* 0x30000018ff187230 */ /* 0x000fe40000004100 */
[--C-:B----4-:R-:W-:Y:S02]  /*10190*/  HADD2.F32 R16, -RZ, R4.reuse.H0_H0 ;  /* 0x20000004ff107230 */ /* 0x110fe40000004100 */
[----:B------:R-:W-:Y:S02]  /*101a0*/  HADD2.F32 R17, -RZ, R4.H1_H1 ;  /* 0x30000004ff117230 */ /* 0x000fe40000004100 */
[----:B------:R-:W-:-:S02]  /*101b0*/  HADD2.F32 R4, -RZ, R5.H0_H0 ;  /* 0x20000005ff047230 */ /* 0x000fc40000004100 */
[----:B------:R-:W-:Y:S01]  /*101c0*/  HADD2.F32 R28, -RZ, R5.H1_H1 ;  /* 0x30000005ff1c7230 */ /* 0x000fe20000004100 */
[----:B------:R-:W-:Y:S01]  /*101d0*/  @!P0 FADD.FTZ R16, -R16, -RZ ;  /* 0x800000ff10108221 */ /* 0x000fe20000010100 */
[--C-:B------:R-:W-:Y:S01]  /*101e0*/  HADD2.F32 R5, -RZ, R6.reuse.H0_H0 ;  /* 0x20000006ff057230 */ /* 0x100fe20000004100 */
[----:B------:R-:W-:Y:S01]  /*101f0*/  @!P0 FADD.FTZ R4, -R4, -RZ ;  /* 0x800000ff04048221 */ /* 0x000fe20000010100 */
[----:B------:R-:W-:Y:S02]  /*10200*/  HADD2.F32 R29, -RZ, R6.H1_H1 ;  /* 0x30000006ff1d7230 */ /* 0x000fe40000004100 */
[--C-:B------:R-:W-:Y:S02]  /*10210*/  HADD2.F32 R6, -RZ, R7.reuse.H0_H0 ;  /* 0x20000007ff067230 */ /* 0x100fe40000004100 */
[----:B------:R-:W-:Y:S01]  /*10220*/  HADD2.F32 R7, -RZ, R7.H1_H1 ;  /* 0x30000007ff077230 */ /* 0x000fe20000004100 */
[----:B------:R-:W-:Y:S01]  /*10230*/  FMUL.FTZ R31, R31, R16 ;  /* 0x000000101f1f7220 */ /* 0x000fe20000410000 */
[----:B------:R-:W-:Y:S01]  /*10240*/  HADD2.F32 R16, -RZ, R26.H0_H0 ;  /* 0x2000001aff107230 */ /* 0x000fe20000004100 */
[----:B------:R-:W-:Y:S01]  /*10250*/  FMUL.FTZ R33, R33, R4 ;  /* 0x0000000421217220 */ /* 0x000fe20000410000 */
[----:B------:R-:W-:Y:S01]  /*10260*/  HADD2.F32 R4, -RZ, R27.H1_H1 ;  /* 0x3000001bff047230 */ /* 0x000fe20000004100 */
[----:B------:R-:W-:-:S02]  /*10270*/  @!P0 FADD.FTZ R17, -R17, -RZ ;  /* 0x800000ff11118221 */ /* 0x000fc40000010100 */
        /* <DEDUP_REMOVED lines=8> */
[----:B--2---:R-:W-:Y:S01]  /*10300*/  HADD2.F32 R16, -RZ, R8.H0_H0 ;  /* 0x20000008ff107230 */ /* 0x004fe20000004100 */
[----:B------:R-:W-:Y:S01]  /*10310*/  FMUL.FTZ R7, R4, R7 ;  /* 0x0000000704077220 */ /* 0x000fe20000410000 */
[----:B------:R-:W-:Y:S01]  /*10320*/  HADD2.F32 R4, -RZ, R20.H0_H0 ;  /* 0x20000014ff047230 */ /* 0x000fe20000004100 */
        /* <DEDUP_REMOVED lines=31> */
.L_x_2354:
[----:B------:R-:W-:Y:S05]  /*10520*/  BSYNC B0 ;  /* 0x0000000000007941 */ /* 0x000fea0003800000 */
.L_x_2353:
[----:B----4-:R3:W5:Y:S01]  /*10530*/  LDG.E.128 R24, [R14.64+0x80] ;  /* 0x000080060e187981 */ /* 0x010762000c1e1d00 */
[----:B------:R-:W-:Y:S01]  /*10540*/  IADD3 R4, R18, 0x40, RZ ;  /* 0x0000004012047810 */ /* 0x000fe20007ffe0ff */
[----:B------:R-:W-:Y:S02]  /*10550*/  BSSY B0, `(.L_x_2355) ;  /* 0x0000058000007945 */ /* 0x000fe40003800000 */
[----:B-----5:R3:W-:Y:S01]  /*10560*/  STS.128 [R201+0x1800], R20 ;  /* 0x00180014c9007388 */ /* 0x0207e20000000c00 */
[----:B------:R-:W-:-:S13]  /*10570*/  ISETP.GE.AND P0, PT, R4, c[0x0][0x230], PT ;  /* 0x00008c0004007a0c */ /* 0x000fda0003f06270 */
        /* <DEDUP_REMOVED lines=12> */
[----:B---3--:R-:W-:-:S03]  /*10640*/  IMAD.WIDE R20, R7, 0x2, R14 ;  /* 0x0000000207147825 */ /* 0x008fc600078e020e */
[----:B------:R-:W-:Y:S02]  /*10650*/  LEA.HI.X.SX32 R8, R8, R13, 0x1, P1 ;  /* 0x0000000d08087211 */ /* 0x000fe400008f0eff */
[C---:B------:R-:W-:Y:S01]  /*10660*/  IADD3 R5, P1, R4.reuse, R9, RZ ;  /* 0x0000000904057210 */ /* 0x040fe20007f3e0ff */
[----:B------:R-:W3:Y:S03]  /*10670*/  LDG.E.128 R20, [R20.64+0x80] ;  /* 0x0000800614147981 */ /* 0x000ee6000c1e1d00 */
        /* <DEDUP_REMOVED lines=8> */
[----:B------:R-:W5:Y:S01]  /*10700*/  LDG.E.128 R8, [R10.64] ;  /* 0x000000060a087981 */ /* 0x000f62000c1e1d00 */
        /* <DEDUP_REMOVED lines=26> */
[----:B-----5:R-:W-:Y:S01]  /*108b0*/  HADD2.F32 R16, -RZ, R8.H0_H0 ;  /* 0x20000008ff107230 */ /* 0x020fe20000004100 */
[----:B------:R-:W-:Y:S01]  /*108c0*/  FMUL.FTZ R7, R4, R7 ;  /* 0x0000000704077220 */ /* 0x000fe20000410000 */
[----:B------:R-:W-:Y:S01]  /*108d0*/  HADD2.F32 R4, -RZ, R24.H0_H0 ;  /* 0x20000018ff047230 */ /* 0x000fe20000004100 */
        /* <DEDUP_REMOVED lines=31> */
.L_x_2356:
[----:B------:R-:W-:Y:S05]  /*10ad0*/  BSYNC B0 ;  /* 0x0000000000007941 */ /* 0x000fea0003800000 */
.L_x_2355:
        /* <DEDUP_REMOVED lines=19> */
[----:B------:R-:W4:Y:S01]  /*10c10*/  LDG.E.128 R16, [R16.64+0x100] ;  /* 0x0001000610107981 */ /* 0x000f22000c1e1d00 */
[----:B------:R-:W-:-:S04]  /*10c20*/  IADD3 R6, P1, R4, R3, RZ ;  /* 0x0000000304067210 */ /* 0x000fc80007f3e0ff */
[----:B------:R-:W-:Y:S02]  /*10c30*/  LEA.HI.X.SX32 R7, R4, R13, 0x1, P1 ;  /* 0x0000000d04077211 */ /* 0x000fe400008f0eff */
[----:B------:R-:W-:-:S04]  /*10c40*/  LEA R4, P1, R6, c[0x0][0x2b0], 0x1 ;  /* 0x0000ac0006047a11 */ /* 0x000fc800078208ff */
[----:B------:R-:W-:Y:S02]  /*10c50*/  LEA.HI.X R5, R6, c[0x0][0x2b4], R7, 0x1, P1 ;  /* 0x0000ad0006057a11 */ /* 0x000fe400008f0c07 */
[----:B------:R-:W-:Y:S02]  /*10c60*/  MOV R8, RZ ;  /* 0x000000ff00087202 */ /* 0x000fe40000000f00 */
[----:B------:R-:W-:Y:S02]  /*10c70*/  @P0 IADD3 R8, -R139, RZ, RZ ;  /* 0x000000ff8b080210 */ /* 0x000fe40007ffe1ff */
[----:B--2---:R-:W2:Y:S02]  /*10c80*/  LDG.E.128 R4, [R4.64] ;  /* 0x0000000604047981 */ /* 0x004ea4000c1e1d00 */
[----:B------:R-:W-:-:S04]  /*10c90*/  IADD3 R3, P1, R8, R3, RZ ;  /* 0x0000000308037210 */ /* 0x000fc80007f3e0ff */
[----:B------:R-:W-:Y:S02]  /*10ca0*/  LEA.HI.X.SX32 R8, R8, R13, 0x1, P1 ;  /* 0x0000000d08087211 */ /* 0x000fe400008f0eff */
[----:B------:R-:W-:-:S04]  /*10cb0*/  LEA R10, P1, R3, c[0x0][0x2a8], 0x1 ;  /* 0x0000aa00030a7a11 */ /* 0x000fc800078208ff */
[----:B------:R-:W-:-:S06]  /*10cc0*/  LEA.HI.X R11, R3, c[0x0][0x2ac], R8, 0x1, P1 ;  /* 0x0000ab00030b7a11 */ /* 0x000fcc00008f0c08 */
[----:B---3--:R-:W3:Y:S01]  /*10cd0*/  LDG.E.128 R8, [R10.64] ;  /* 0x000000060a087981 */ /* 0x008ee2000c1e1d00 */
[--C-:B----4-:R-:W-:Y:S02]  /*10ce0*/  HADD2.F32 R24, -RZ, R17.reuse.H0_H0 ;  /* 0x20000011ff187230 */ /* 0x110fe40000004100 */
[----:B------:R-:W-:Y:S02]  /*10cf0*/  HADD2.F32 R26, -RZ, R17.H1_H1 ;  /* 0x30000011ff1a7230 */ /* 0x000fe40000004100 */
[----:B------:R-:W-:Y:S02]  /*10d00*/  HADD2.F32 R17, -RZ, R16.H1_H1 ;  /* 0x30000010ff117230 */ /* 0x000fe40000004100 */
[--C-:B--2---:R-:W-:Y:S02]  /*10d10*/  HADD2.F32 R3, -RZ, R5.reuse.H0_H0 ;  /* 0x20000005ff037230 */ /* 0x104fe40000004100 */
[----:B------:R-:W-:Y:S02]  /*10d20*/  HADD2.F32 R5, -RZ, R5.H1_H1 ;  /* 0x30000005ff057230 */ /* 0x000fe40000004100 */
[--C-:B------:R-:W-:Y:S01]  /*10d30*/  HADD2.F32 R13, -RZ, R4.reuse.H0_H0 ;  /* 0x20000004ff0d7230 */ /* 0x100fe20000004100 */
[----:B------:R-:W-:Y:S01]  /*10d40*/  @!P0 FADD.FTZ R3, -R3, -RZ ;  /* 0x800000ff03038221 */ /* 0x000fe20000010100 */
[----:B------:R-:W-:Y:S01]  /*10d50*/  HADD2.F32 R14, -RZ, R4.H1_H1 ;  /* 0x30000004ff0e7230 */ /* 0x000fe20000004100 */
[----:B------:R-:W-:Y:S01]  /*10d60*/  @!P0 FADD.FTZ R5, -R5, -RZ ;  /* 0x800000ff05058221 */ /* 0x000fe20000010100 */
[----:B------:R-:W-:-:S02]  /*10d70*/  HADD2.F32 R4, -RZ, R6.H0_H0 ;  /* 0x20000006ff047230 */ /* 0x000fc40000004100 */
[----:B------:R-:W-:Y:S02]  /*10d80*/  HADD2.F32 R15, -RZ, R6.H1_H1 ;  /* 0x30000006ff0f7230 */ /* 0x000fe40000004100 */
[----:B------:R-:W-:Y:S01]  /*10d90*/  HADD2.F32 R6, -RZ, R7.H0_H0 ;  /* 0x20000007ff067230 */ /* 0x000fe20000004100 */
[----:B------:R-:W-:Y:S01]  /*10da0*/  FMUL.FTZ R24, R24, R3 ;  /* 0x0000000318187220 */ /* 0x000fe20000410000 */
[----:B------:R-:W-:Y:S01]  /*10db0*/  HADD2.F32 R3, -RZ, R19.H0_H0 ;  /* 0x20000013ff037230 */ /* 0x000fe20000004100 */
[----:B------:R-:W-:Y:S01]  /*10dc0*/  FMUL.FTZ R26, R26, R5 ;  /* 0x000000051a1a7220 */ /* 0x000fe20000410000 */
[----:B------:R-:W-:Y:S01]  /*10dd0*/  HADD2.F32 R5, -RZ, R18.H0_H0 ;  /* 0x20000012ff057230 */ /* 0x000fe20000004100 */
[----:B------:R-:W-:Y:S02]  /*10de0*/  @!P0 FADD.FTZ R4, -R4, -RZ ;  /* 0x800000ff04048221 */ /* 0x000fe40000010100 */
[----:B------:R-:W-:Y:S01]  /*10df0*/  @!P0 FADD.FTZ R6, -R6, -RZ ;  /* 0x800000ff06068221 */ /* 0x000fe20000010100 */
[----:B------:R-:W-:Y:S01]  /*10e00*/  HADD2.F32 R7, -RZ, R7.H1_H1 ;  /* 0x30000007ff077230 */ /* 0x000fe20000004100 */
[----:B------:R-:W-:-:S02]  /*10e10*/  @!P0 FADD.FTZ R14, -R14, -RZ ;  /* 0x800000ff0e0e8221 */ /* 0x000fc40000010100 */
[----:B------:R-:W-:Y:S01]  /*10e20*/  FMUL.FTZ R4, R5, R4 ;  /* 0x0000000405047220 */ /* 0x000fe20000410000 */
[----:B---3--:R-:W-:Y:S01]  /*10e30*/  HADD2.F32 R5, -RZ, R9.H0_H0 ;  /* 0x20000009ff057230 */ /* 0x008fe20000004100 */
[----:B------:R-:W-:Y:S01]  /*10e40*/  FMUL.FTZ R6, R3, R6 ;  /* 0x0000000603067220 */ /* 0x000fe20000410000 */
[----:B-----5:R-:W-:Y:S01]  /*10e50*/  HADD2.F32 R3, -RZ, R21.H0_H0 ;  /* 0x20000015ff037230 */ /* 0x020fe20000004100 */
[----:B------:R-:W-:Y:S01]  /*10e60*/  FMUL.FTZ R17, R17, R14 ;  /* 0x0000000e11117220 */ /* 0x000fe20000410000 */
[----:B------:R-:W-:Y:S01]  /*10e70*/  HADD2.F32 R28, -RZ, R16.H0_H0 ;  /* 0x20000010ff1c7230 */ /* 0x000fe20000004100 */
[----:B------:R-:W-:Y:S01]  /*10e80*/  @!P0 FADD.FTZ R13, -R13, -RZ ;  /* 0x800000ff0d0d8221 */ /* 0x000fe20000010100 */
[----:B------:R-:W-:Y:S01]  /*10e90*/  HADD2.F32 R14, -RZ, R19.H1_H1 ;  /* 0x30000013ff0e7230 */ /* 0x000fe20000004100 */
[----:B------:R-:W-:Y:S01]  /*10ea0*/  @!P0 FADD.FTZ R7, -R7, -RZ ;  /* 0x800000ff07078221 */ /* 0x000fe20000010100 */
[----:B------:R-:W-:Y:S02]  /*10eb0*/  HADD2.F32 R21, -RZ, R21.H1_H1 ;  /* 0x30000015ff157230 */ /* 0x000fe40000004100 */
        /* <DEDUP_REMOVED lines=30> */
.L_x_2358:
[----:B------:R-:W-:Y:S05]  /*110a0*/  BSYNC B0 ;  /* 0x0000000000007941 */ /* 0x000fea0003800000 */
.L_x_2357:
[----:B-----5:R4:W-:Y:S01]  /*110b0*/  STS.128 [R201+0x5800], R20 ;  /* 0x00580014c9007388 */ /* 0x0209e20000000c00 */
[----:B------:R-:W-:Y:S05]  /*110c0*/  BRA `(.L_x_2322) ;  /* 0x000002a000007947 */ /* 0x000fea0003800000 */
.L_x_2296:
[----:B------:R-:W-:Y:S01]  /*110d0*/  IMAD.IADD R9, R199, 0x1, -R60 ;  /* 0x00000001c7097824 */ /* 0x000fe200078e0a3c */
[C---:B------:R-:W-:Y:S02]  /*110e0*/  IADD3 R0, R146.reuse, 0x10, RZ ;  /* 0x0000001092007810 */ /* 0x040fe40007ffe0ff */
[----:B------:R-:W-:-:S02]  /*110f0*/  IADD3 R12, R146, 0x30, RZ ;  /* 0x00000030920c7810 */ /* 0x000fc40007ffe0ff */
[-C--:B------:R-:W-:Y:S02]  /*11100*/  ISETP.GE.AND P5, PT, R0, R9.reuse, PT ;  /* 0x000000090000720c */ /* 0x080fe40003fa6270 */
[CC--:B------:R-:W-:Y:S02]  /*11110*/  ISETP.GE.AND P6, PT, R146.reuse, R9.reuse, PT ;  /* 0x000000099200720c */ /* 0x0c0fe40003fc6270 */
[----:B------:R-:W-:Y:S02]  /*11120*/  IADD3 R2, R146, 0x20, RZ ;  /* 0x0000002092027810 */ /* 0x000fe40007ffe0ff */
[-C--:B------:R-:W-:Y:S02]  /*11130*/  ISETP.GE.AND P2, PT, R12, R9.reuse, PT ;  /* 0x000000090c00720c */ /* 0x080fe40003f46270 */
[----:B------:R-:W-:-:S05]  /*11140*/  ISETP.GE.AND P4, PT, R2, R9, PT ;  /* 0x000000090200720c */ /* 0x000fca0003f86270 */
[----:B------:R-:W-:Y:S02]  /*11150*/  @!P5 IADD3 R7, P1, R7, R148, RZ ;  /* 0x000000940707d210 */ /* 0x000fe40007f3e0ff */
[----:B------:R-:W-:-:S03]  /*11160*/  @!P6 LEA R10, P0, R148, c[0x0][0x160], 0x1 ;  /* 0x00005800940aea11 */ /* 0x000fc600078008ff */
[--C-:B------:R-:W-:Y:S01]  /*11170*/  @!P5 IMAD.X R8, R5, 0x1, R143.reuse, P1 ;  /* 0x000000010508d824 */ /* 0x100fe200008e068f */
[--C-:B-----5:R-:W-:Y:S01]  /*11180*/  @!P6 LEA.HI.X R11, R148, c[0x0][0x164], R143.reuse, 0x1, P0 ;  /* 0x00005900940bea11 */ /* 0x120fe200000f0c8f */
[----:B------:R-:W-:Y:S01]  /*11190*/  @!P2 IMAD.MOV.U32 R14, RZ, RZ, R148 ;  /* 0x000000ffff0ea224 */ /* 0x000fe200078e0094 */
[----:B------:R-:W-:Y:S01]  /*111a0*/  @!P5 LEA R16, P1, R7, c[0x0][0x160], 0x1 ;  /* 0x000058000710da11 */ /* 0x000fe200078208ff */
[----:B------:R-:W-:Y:S01]  /*111b0*/  @!P2 IMAD.MOV.U32 R15, RZ, RZ, R143 ;  /* 0x000000ffff0fa224 */ /* 0x000fe200078e008f */
[----:B------:R-:W-:Y:S01]  /*111c0*/  @!P4 LEA R4, P0, R3, R148, 0x5 ;  /* 0x000000940304c211 */ /* 0x000fe200078028ff */
[----:B------:R-:W-:Y:S01]  /*111d0*/  @!P2 IMAD.MOV.U32 R6, RZ, RZ, c[0x0][0x194] ;  /* 0x00006500ff06a624 */ /* 0x000fe200078e00ff */
[----:B------:R-:W-:Y:S01]  /*111e0*/  @!P5 LEA.HI.X R17, R7, c[0x0][0x164], R8, 0x1, P1 ;  /* 0x000059000711da11 */ /* 0x000fe200008f0c08 */
[----:B------:R-:W-:Y:S01]  /*111f0*/  @!P4 IMAD.MOV.U32 R142, RZ, RZ, c[0x0][0x194] ;  /* 0x00006500ff8ec624 */ /* 0x000fe200078e00ff */
[----:B------:R-:W-:Y:S01]  /*11200*/  @!P4 LEA R8, P1, R4, c[0x0][0x160], 0x1 ;  /* 0x000058000408ca11 */ /* 0x000fe200078208ff */
[C---:B------:R-:W-:Y:S01]  /*11210*/  @!P2 IMAD.WIDE.U32 R14, R3.reuse, 0x30, R14 ;  /* 0x00000030030ea825 */ /* 0x040fe200078e000e */
[----:B------:R-:W-:Y:S01]  /*11220*/  @!PT LDS RZ, [RZ] ;  /* 0x00000000fffff984 */ /* 0x000fe20000000800 */
[----:B------:R-:W-:Y:S01]  /*11230*/  @!PT LDS RZ, [RZ] ;  /* 0x00000000fffff984 */ /* 0x000fe20000000800 */
[----:B------:R-:W-:Y:S01]  /*11240*/  @!PT LDS RZ, [RZ] ;  /* 0x00000000fffff984 */ /* 0x000fe20000000800 */
[----:B------:R1:W-:Y:S02]  /*11250*/  @!P6 LDGSTS.E.BYPASS.LTC128B.128 [R201], [R10.64] ;  /* 0x000000000ac9efae */ /* 0x0003e4000b901d46 */
[----:B------:R-:W-:Y:S01]  /*11260*/  @!P4 LEA.HI.X R3, R3, R143, R142, 0x5, P0 ;  /* 0x0000008f0303c211 */ /* 0x000fe200000f2c8e */
[----:B------:R-:W-:Y:S01]  /*11270*/  @!P2 IMAD R6, R6, 0x30, RZ ;  /* 0x000000300606a824 */ /* 0x000fe200078e02ff */
[----:B------:R1:W-:Y:S02]  /*11280*/  @!P6 LDGSTS.E.BYPASS.LTC128B.128 [R201+0x2000], [R10.64+0x80] ;  /* 0x020000800ac9efae */ /* 0x0003e4000b901d46 */
[----:B------:R-:W-:Y:S01]  /*11290*/  @!P4 LEA.HI.X R9, R4, c[0x0][0x164], R3, 0x1, P1 ;  /* 0x000059000409ca11 */ /* 0x000fe200008f0c03 */
[----:B------:R-:W-:Y:S01]  /*112a0*/  @!P2 IMAD.IADD R5, R15, 0x1, R6 ;  /* 0x000000010f05a824 */ /* 0x000fe200078e0206 */
[C---:B------:R-:W-:Y:S01]  /*112b0*/  @!P2 LEA R6, P0, R14.reuse, c[0x0][0x160], 0x1 ;  /* 0x000058000e06aa11 */ /* 0x040fe200078008ff */
[----:B------:R1:W-:Y:S03]  /*112c0*/  @!P6 LDGSTS.E.BYPASS.LTC128B.128 [R201+0x4000], [R10.64+0x100] ;  /* 0x040001000ac9efae */ /* 0x0003e6000b901d46 */
[----:B------:R-:W-:Y:S01]  /*112d0*/  @!P2 LEA.HI.X R7, R14, c[0x0][0x164], R5, 0x1, P0 ;  /* 0x000059000e07aa11 */ /* 0x000fe200000f0c05 */
[----:B------:R1:W-:Y:S04]  /*112e0*/  @!P5 LDGSTS.E.BYPASS.LTC128B.128 [R201+0x800], [R16.64] ;  /* 0x0080000010c9dfae */ /* 0x0003e8000b901d46 */
[----:B------:R1:W-:Y:S04]  /*112f0*/  @!P5 LDGSTS.E.BYPASS.LTC128B.128 [R201+0x2800], [R16.64+0x80] ;  /* 0x0280008010c9dfae */ /* 0x0003e8000b901d46 */
[----:B------:R1:W-:Y:S04]  /*11300*/  @!P5 LDGSTS.E.BYPASS.LTC128B.128 [R201+0x4800], [R16.64+0x100] ;  /* 0x0480010010c9dfae */ /* 0x0003e8000b901d46 */
[----:B------:R1:W-:Y:S04]  /*11310*/  @!P4 LDGSTS.E.BYPASS.LTC128B.128 [R201+0x1000], [R8.64] ;  /* 0x0100000008c9cfae */ /* 0x0003e8000b901d46 */
[----:B------:R1:W-:Y:S04]  /*11320*/  @!P4 LDGSTS.E.BYPASS.LTC128B.128 [R201+0x3000], [R8.64+0x80] ;  /* 0x0300008008c9cfae */ /* 0x0003e8000b901d46 */
[----:B------:R1:W-:Y:S04]  /*11330*/  @!P4 LDGSTS.E.BYPASS.LTC128B.128 [R201+0x5000], [R8.64+0x100] ;  /* 0x0500010008c9cfae */ /* 0x0003e8000b901d46 */
[----:B------:R1:W-:Y:S04]  /*11340*/  @!P2 LDGSTS.E.BYPASS.LTC128B.128 [R201+0x1800], [R6.64] ;  /* 0x0180000006c9afae */ /* 0x0003e8000b901d46 */
[----:B------:R1:W-:Y:S04]  /*11350*/  @!P2 LDGSTS.E.BYPASS.LTC128B.128 [R201+0x3800], [R6.64+0x80] ;  /* 0x0380008006c9afae */ /* 0x0003e8000b901d46 */
[----:B------:R1:W-:Y:S02]  /*11360*/  @!P2 LDGSTS.E.BYPASS.LTC128B.128 [R201+0x5800], [R6.64+0x100] ;  /* 0x0580010006c9afae */ /* 0x0003e4000b901d46 */
.L_x_2322:
[----:B------:R-:W-:Y:S05]  /*11370*/  BSYNC B2 ;  /* 0x0000000000027941 */ /* 0x000fea0003800000 */
.L_x_2295:
[----:B------:R-:W-:Y:S01]  /*11380*/  IADD3 R206, R134, -0x1, RZ ;  /* 0xffffffff86ce7810 */ /* 0x000fe20007ffe0ff */
[----:B------:R-:W-:Y:S01]  /*11390*/  IMAD.SHL.U32 R40, R64, 0x40, RZ ;  /* 0x0000004040287824 */ /* 0x000fe200078e00ff */
[----:B------:R-:W-:-:S03]  /*113a0*/  LEA R204, P4, R144, c[0x0][0x168], 0x1 ;  /* 0x00005a0090cc7a11 */ /* 0x000fc600078808ff */
[----:B------:R-:W-:Y:S01]  /*113b0*/  IMAD.SHL.U32 R3, R206, 0x40, RZ ;  /* 0x00000040ce037824 */ /* 0x000fe200078e00ff */
[----:B------:R-:W-:Y:S02]  /*113c0*/  LEA.HI.X R205, R144, c[0x0][0x16c], R52, 0x1, P4 ;  /* 0x00005b0090cd7a11 */ /* 0x000fe400020f0c34 */
[----:B------:R-:W-:Y:S01]  /*113d0*/  LOP3.LUT R40, R40, 0xfffffe00, RZ, 0xc0, !PT ;  /* 0xfffffe0028287812 */ /* 0x000fe200078ec0ff */
[----:B------:R-:W-:-:S05]  /*113e0*/  IMAD.IADD R5, R56, 0x1, -R3 ;  /* 0x0000000138057824 */ /* 0x000fca00078e0a03 */
[-C--:B------:R-:W-:Y:S02]  /*113f0*/  ISETP.GE.AND P0, PT, R146, R5.reuse, PT ;  /* 0x000000059200720c */ /* 0x080fe40003f06270 */
[-C--:B------:R-:W-:Y:S02]  /*11400*/  ISETP.GE.AND P2, PT, R0, R5.reuse, PT ;  /* 0x000000050000720c */ /* 0x080fe40003f46270 */
[-C--:B------:R-:W-:Y:S02]  /*11410*/  ISETP.GE.AND P1, PT, R12, R5.reuse, PT ;  /* 0x000000050c00720c */ /* 0x080fe40003f26270 */
[-C--:B------:R-:W-:Y:S01]  /*11420*/  ISETP.GE.AND P5, PT, R0, R5.reuse, PT ;  /* 0x000000050000720c */ /* 0x080fe20003fa6270 */
[----:B------:R-:W-:Y:S01]  /*11430*/  IMAD.SHL.U32 R0, R61, 0x40, RZ ;  /* 0x000000403d007824 */ /* 0x000fe200078e00ff */
[C---:B------:R-:W-:Y:S01]  /*11440*/  ISETP.GE.AND P6, PT, R146.reuse, R5, PT ;  /* 0x000000059200720c */ /* 0x040fe20003fc6270 */
[----:B------:R-:W-:-:S03]  /*11450*/  IMAD.SHL.U32 R146, R146, 0x8, RZ ;  /* 0x0000000892927824 */ /* 0x000fc600078e00ff */
[----:B-1----:R-:W-:Y:S01]  /*11460*/  LOP3.LUT R7, R0, 0x1c0, RZ, 0xc0, !PT ;  /* 0x000001c000077812 */ /* 0x002fe200078ec0ff */
[----:B------:R-:W-:Y:S01]  /*11470*/  @!PT LDS RZ, [RZ] ;  /* 0x00000000fffff984 */ /* 0x000fe20000000800 */
[----:B------:R-:W-:Y:S01]  /*11480*/  @!PT LDS RZ, [RZ] ;  /* 0x00000000fffff984 */ /* 0x000fe20000000800 */
[----:B------:R-:W-:Y:S01]  /*11490*/  @!PT LDS RZ, [RZ] ;  /* 0x00000000fffff984 */ /* 0x000fe20000000800 */
[----:B------:R1:W-:Y:S02]  /*114a0*/  @!P0 LDGSTS.E.BYPASS.LTC128B.128 [R201+0x6000], [R204.64] ;  /* 0x06000000ccc98fae */ /* 0x0003e4000b901d46 */
[C---:B--23--:R-:W-:Y:S02]  /*114b0*/  @!P2 LEA R14, P4, R54.reuse, R204, 0x1 ;  /* 0x000000cc360ea211 */ /* 0x04cfe400078808ff */
[----:B------:R1:W-:Y:S01]  /*114c0*/  @!P0 LDGSTS.E.BYPASS.LTC128B.128 [R201+0x8000], [R204.64+0x80] ;  /* 0x08000080ccc98fae */ /* 0x0003e2000b901d46 */
[----:B------:R-:W-:Y:S01]  /*114d0*/  @!P1 IMAD.MOV.U32 R4, RZ, RZ, c[0x0][0x19c] ;  /* 0x00006700ff049624 */ /* 0x000fe200078e00ff */
[----:B------:R-:W-:Y:S01]  /*114e0*/  @!P2 LEA.HI.X R15, R54, R205, R57, 0x1, P4 ;  /* 0x000000cd360fa211 */ /* 0x000fe200020f0c39 */
[----:B------:R-:W-:Y:S01]  /*114f0*/  @!P1 IMAD.MOV.U32 R8, RZ, RZ, c[0x0][0x198] ;  /* 0x00006600ff089624 */ /* 0x000fe200078e00ff */
[----:B------:R1:W-:Y:S01]  /*11500*/  @!P0 LDGSTS.E.BYPASS.LTC128B.128 [R201+0xa000], [R204.64+0x100] ;  /* 0x0a000100ccc98fae */ /* 0x0003e2000b901d46 */
[-C--:B------:R-:W-:Y:S01]  /*11510*/  ISETP.GE.AND P0, PT, R2, R5.reuse, PT ;  /* 0x000000050200720c */ /* 0x080fe20003f06270 */
[----:B-----5:R-:W-:Y:S01]  /*11520*/  @!P1 IMAD R11, R4, 0x60, RZ ;  /* 0x00000060040b9824 */ /* 0x020fe200078e02ff */
[----:B------:R-:W-:Y:S01]  /*11530*/  ISETP.GE.AND P4, PT, R2, R5, PT ;  /* 0x000000050200720c */ /* 0x000fe20003f86270 */
[----:B------:R2:W-:Y:S01]  /*11540*/  @!P2 LDGSTS.E.BYPASS.LTC128B.128 [R201+0x6800], [R14.64] ;  /* 0x068000000ec9afae */ /* 0x0005e2000b901d46 */
[----:B------:R-:W-:Y:S01]  /*11550*/  @!P1 IMAD.WIDE.U32 R8, R8, 0x60, R204 ;  /* 0x0000006008089825 */ /* 0x000fe200078e00cc */
[----:B------:R-:W-:-:S02]  /*11560*/  SHF.R.S32.HI R2, RZ, 0x4, R141 ;  /* 0x00000004ff027819 */ /* 0x000fc4000001148d */
[----:B------:R2:W-:Y:S01]  /*11570*/  @!P2 LDGSTS.E.BYPASS.LTC128B.128 [R201+0x8800], [R14.64+0x80] ;  /* 0x088000800ec9afae */ /* 0x0005e2000b901d46 */
[----:B------:R-:W-:Y:S01]  /*11580*/  @!P1 IMAD.IADD R9, R9, 0x1, R11 ;  /* 0x0000000109099824 */ /* 0x000fe200078e020b */
[----:B------:R-:W-:Y:S02]  /*11590*/  LEA.HI R141, R141, R2, RZ, 0x1 ;  /* 0x000000028d8d7211 */ /* 0x000fe400078f08ff */
[----:B------:R2:W-:Y:S01]  /*115a0*/  @!P2 LDGSTS.E.BYPASS.LTC128B.128 [R201+0xa800], [R14.64+0x100] ;  /* 0x0a8001000ec9afae */ /* 0x0005e2000b901d46 */
[----:B------:R-:W-:Y:S01]  /*115b0*/  LOP3.LUT R146, R7, 0x8, R146, 0xf8, !PT ;  /* 0x0000000807927812 */ /* 0x000fe200078ef892 */
[----:B------:R-:W-:Y:S01]  /*115c0*/  @!P0 IMAD.MOV.U32 R0, RZ, RZ, c[0x0][0x198] ;  /* 0x00006600ff008624 */ /* 0x000fe200078e00ff */
[----:B------:R-:W-:Y:S01]  /*115d0*/  LOP3.LUT R141, R141, 0xfffffffe, RZ, 0xc0, !PT ;  /* 0xfffffffe8d8d7812 */ /* 0x000fe200078ec0ff */
[----:B------:R-:W-:Y:S01]  /*115e0*/  @!P0 IMAD.MOV.U32 R4, RZ, RZ, c[0x0][0x19c] ;  /* 0x00006700ff048624 */ /* 0x000fe200078e00ff */
[----:B------:R-:W-:Y:S02]  /*115f0*/  SHF.R.U32.HI R7, RZ, 0x3, R7 ;  /* 0x00000003ff077819 */ /* 0x000fe40000011607 */
[----:B------:R-:W-:Y:S01]  /*11600*/  @!P0 LEA R10, P2, R0, R204, 0x6 ;  /* 0x000000cc000a8211 */ /* 0x000fe200078430ff */
[----:B------:R-:W-:Y:S01]  /*11610*/  IMAD.IADD R141, R2, 0x1, -R141 ;  /* 0x00000001028d7824 */ /* 0x000fe200078e0a8d */
[----:B------:R-:W-:Y:S01]  /*11620*/  LOP3.LUT R146, R146, R7, RZ, 0x3c, !PT ;  /* 0x0000000792927212 */ /* 0x000fe200078e3cff */
[----:B------:R-:W-:Y:S01]  /*11630*/  IMAD.SHL.U32 R7, R140, 0x40, RZ ;  /* 0x000000408c077824 */ /* 0x000fe200078e00ff */
[----:B------:R-:W-:Y:S01]  /*11640*/  @!P0 LEA.HI.X R11, R0, R205, R4, 0x6, P2 ;  /* 0x000000cd000b8211 */ /* 0x000fe200010f3404 */
[----:B------:R-:W-:Y:S01]  /*11650*/  IMAD.SHL.U32 R4, R141, 0x8, RZ ;  /* 0x000000088d047824 */ /* 0x000fe200078e00ff */
[----:B------:R-:W-:Y:S01]  /*11660*/  ISETP.GE.AND P2, PT, R12, R5, PT ;  /* 0x000000050c00720c */ /* 0x000fe20003f46270 */
[----:B------:R-:W-:Y:S01]  /*11670*/  @!P4 IMAD.MOV.U32 R0, RZ, RZ, c[0x0][0x1a0] ;  /* 0x00006800ff00c624 */ /* 0x000fe200078e00ff */
[----:B------:R-:W-:Y:S01]  /*11680*/  LOP3.LUT R7, R7, 0x1c0, RZ, 0xc0, !PT ;  /* 0x000001c007077812 */ /* 0x000fe200078ec0ff */
[----:B------:R3:W-:Y:S01]  /*11690*/  @!P0 LDGSTS.E.BYPASS.LTC128B.128 [R201+0x7000], [R10.64] ;  /* 0x070000000ac98fae */ /* 0x0007e2000b901d46 */
[----:B------:R-:W-:-:S02]  /*116a0*/  @!P4 IMAD.MOV.U32 R2, RZ, RZ, c[0x0][0x1a4] ;  /* 0x00006900ff02c624 */ /* 0x000fc400078e00ff */
[----:B------:R-:W-:Y:S01]  /*116b0*/  LOP3.LUT R4, R7, 0x8, R4, 0xf8, !PT ;  /* 0x0000000807047812 */ /* 0x000fe200078ef804 */
[----:B------:R3:W-:Y:S01]  /*116c0*/  @!P0 LDGSTS.E.BYPASS.LTC128B.128 [R201+0x9000], [R10.64+0x80] ;  /* 0x090000800ac98fae */ /* 0x0007e2000b901d46 */
[----:B------:R-:W-:Y:S01]  /*116d0*/  SHF.R.U32.HI R7, RZ, 0x3, R7 ;  /* 0x00000003ff077819 */ /* 0x000fe20000011607 */
[----:B------:R-:W-:Y:S02]  /*116e0*/  IMAD R197, R141, 0x200, R146 ;  /* 0x000002008dc57824 */ /* 0x000fe400078e0292 */
[----:B------:R3:W-:Y:S01]  /*116f0*/  @!P0 LDGSTS.E.BYPASS.LTC128B.128 [R201+0xb000], [R10.64+0x100] ;  /* 0x0b0001000ac98fae */ /* 0x0007e2000b901d46 */
[C---:B------:R-:W-:Y:S01]  /*11700*/  LEA R208, P0, R136.reuse, c[0x0][0x170], 0x1 ;  /* 0x00005c0088d07a11 */ /* 0x040fe200078008ff */
[----:B------:R-:W-:Y:S02]  /*11710*/  @!P2 IMAD.MOV.U32 R12, RZ, RZ, c[0x0][0x1a0] ;  /* 0x00006800ff0ca624 */ /* 0x000fe400078e00ff */
[----:B------:R4:W-:Y:S01]  /*11720*/  @!P1 LDGSTS.E.BYPASS.LTC128B.128 [R201+0x7800], [R8.64] ;  /* 0x0780000008c99fae */ /* 0x0009e2000b901d46 */
[----:B------:R-:W-:Y:S01]  /*11730*/  LEA.HI.X R207, R136, c[0x0][0x174], R133, 0x1, P0 ;  /* 0x00005d0088cf7a11 */ /* 0x000fe200000f0c85 */
[----:B------:R-:W-:-:S02]  /*11740*/  @!P2 IMAD.MOV.U32 R5, RZ, RZ, c[0x0][0x1a4] ;  /* 0x00006900ff05a624 */ /* 0x000fc400078e00ff */
[----:B------:R4:W-:Y:S01]  /*11750*/  @!P1 LDGSTS.E.BYPASS.LTC128B.128 [R201+0x9800], [R8.64+0x80] ;  /* 0x0980008008c99fae */ /* 0x0009e2000b901d46 */
[----:B------:R-:W-:Y:S02]  /*11760*/  IMAD.SHL.U32 R197, R197, 0x2, RZ ;  /* 0x00000002c5c57824 */ /* 0x000fe400078e00ff */
[----:B------:R-:W-:Y:S01]  /*11770*/  @!P2 IMAD.MOV.U32 R209, RZ, RZ, R207 ;  /* 0x000000ffffd1a224 */ /* 0x000fe200078e00cf */
[----:B------:R4:W-:Y:S01]  /*11780*/  @!P1 LDGSTS.E.BYPASS.LTC128B.128 [R201+0xb800], [R8.64+0x100] ;  /* 0x0b80010008c99fae */ /* 0x0009e2000b901d46 */
[----:B------:R-:W-:Y:S01]  /*11790*/  @!P2 IMAD R5, R5, 0x60, RZ ;  /* 0x000000600505a824 */ /* 0x000fe200078e02ff */
[----:B------:R-:W-:Y:S01]  /*117a0*/  IADD3 R195, R197, 0x6020, RZ ;  /* 0x00006020c5c37810 */ /* 0x000fe20007ffe0ff */
[----:B------:R-:W-:Y:S01]  /*117b0*/  @!P2 IMAD.WIDE.U32 R12, R12, 0x60, R208 ;  /* 0x000000600c0ca825 */ /* 0x000fe200078e00d0 */
[----:B------:R-:W0:Y:S03]  /*117c0*/  LDGDEPBAR ;  /* 0x00000000000079af */ /* 0x000e260000000000 */
[----:B------:R-:W-:-:S02]  /*117d0*/  @!P6 IMAD.MOV.U32 R209, RZ, RZ, R207 ;  /* 0x000000ffffd1e224 */ /* 0x000fc400078e00cf */
[----:B------:R-:W-:Y:S01]  /*117e0*/  @!P2 IMAD.IADD R5, R13, 0x1, R5 ;  /* 0x000000010d05a824 */ /* 0x000fe200078e0205 */
[----:B---3--:R-:W-:-:S04]  /*117f0*/  @!P5 LEA R10, P1, R63, R208, 0x1 ;  /* 0x000000d03f0ad211 */ /* 0x008fc800078208ff */
[----:B------:R-:W-:Y:S02]  /*11800*/  @!P5 LEA.HI.X R11, R63, R207, R62, 0x1, P1 ;  /* 0x000000cf3f0bd211 */ /* 0x000fe400008f0c3e */
[----:B----4-:R-:W-:Y:S01]  /*11810*/  @!P4 LEA R8, P0, R0, R208, 0x6 ;  /* 0x000000d00008c211 */ /* 0x010fe200078030ff */
[----:B------:R-:W-:-:S04]  /*11820*/  DEPBAR.LE SB0, 0x0 ;  /* 0x000080000000791a */ /* 0x000fc80000000000 */
[----:B------:R-:W-:Y:S01]  /*11830*/  BAR.SYNC.DEFER_BLOCKING 0x0 ;  /* 0x0000000000007b1d */ /* 0x000fe20000010000 */
[----:B------:R-:W-:Y:S02]  /*11840*/  @!P4 LEA.HI.X R9, R0, R207, R2, 0x6, P0 ;  /* 0x000000cf0009c211 */ /* 0x000fe400000f3402 */
[----:B------:R-:W-:Y:S01]  /*11850*/  LOP3.LUT R2, R4, R7, RZ, 0x3c, !PT ;  /* 0x0000000704027212 */ /* 0x000fe200078e3cff */
[----:B------:R-:W-:Y:S01]  /*11860*/  IMAD R7, R59, 0x400, R40 ;  /* 0x000004003b077824 */ /* 0x000fe200078e0228 */
[----:B------:R-:W-:Y:S01]  /*11870*/  IADD3 R0, R197, 0x6000, RZ ;  /* 0x00006000c5007810 */ /* 0x000fe20007ffe0ff */
[----:B------:R-:W-:Y:S02]  /*11880*/  @!P2 IMAD.MOV.U32 R4, RZ, RZ, R12 ;  /* 0x000000ffff04a224 */ /* 0x000fe400078e000c */
[----:B------:R-:W-:Y:S02]  /*11890*/  IMAD.IADD R198, R2, 0x1, R7 ;  /* 0x0000000102c67824 */ /* 0x000fe400078e0207 */
[----:B------:R-:W-:-:S02]  /*118a0*/  IMAD R59, R59, 0x10, R60 ;  /* 0x000000103b3b7824 */ /* 0x000fc400078e023c */
[----:B------:R-:W-:-:S04]  /*118b0*/  IMAD.SHL.U32 R198, R198, 0x2, RZ ;  /* 0x00000002c6c67824 */ /* 0x000fc800078e00ff */
[--C-:B------:R-:W-:Y:S02]  /*118c0*/  IMAD R196, R45, 0x2, R198.reuse ;  /* 0x000000022dc47824 */ /* 0x100fe400078e02c6 */
[C---:B------:R-:W-:Y:S02]  /*118d0*/  IMAD R194, R43.reuse, 0x2, R198 ;  /* 0x000000022bc27824 */ /* 0x040fe400078e02c6 */
[----:B------:R-:W-:Y:S01]  /*118e0*/  IMAD R193, R43, 0x2, R196 ;  /* 0x000000022bc17824 */ /* 0x000fe200078e02c4 */
        /* <DEDUP_REMOVED lines=35> */
[----:B------:R1:W-:Y:S01]  /*11b20*/  @!P2 LDGSTS.E.BYPASS.LTC128B.128 [R201+0x11800], [R4.64+0x100] ;  /* 0x1180010004c9afae */ /* 0x0003e2000b901d46 */
[----:B------:R-:W-:-:S03]  /*11b30*/  R2P PR, R61, 0x6 ;  /* 0x000000063d007804 */ /* 0x000fc60000000000 */
[----:B------:R-:W-:Y:S04]  /*11b40*/  LDSM.16.M88.4 R48, [R198] ;  /* 0x00000000c630783b */ /* 0x000fe80000000200 */
[----:B------:R-:W1:Y:S04]  /*11b50*/  LDSM.16.M88.4 R16, [R197+0x6000] ;  /* 0x00600000c510783b */ /* 0x000e680000000200 */
[----:B----4-:R-:W2:Y:S02]  /*11b60*/  LDSM.16.M88.4 R8, [R197+0x6800] ;  /* 0x00680000c508783b */ /* 0x010ea40000000200 */
[----:B------:R-:W-:Y:S01]  /*11b70*/  @P1 IADD3 R195, R0, -0x20, RZ ;  /* 0xffffffe000c31810 */ /* 0x000fe20007ffe0ff */
[----:B------:R-:W-:Y:S01]  /*11b80*/  IMAD.MOV.U32 R0, RZ, RZ, 0x40 ;  /* 0x00000040ff007424 */ /* 0x000fe200078e00ff */
[----:B------:R-:W4:Y:S02]  /*11b90*/  LDSM.16.M88.4 R92, [R197+0x7000] ;  /* 0x00700000c55c783b */ /* 0x000f240000000200 */
[----:B------:R-:W-:-:S02]  /*11ba0*/  IADD3 R187, R195, 0x800, RZ ;  /* 0x00000800c3bb7810 */ /* 0x000fc40007ffe0ff */
[----:B------:R-:W-:Y:S01]  /*11bb0*/  LDSM.16.M88.4 R72, [R196] ;  /* 0x00000000c448783b */ /* 0x000fe20000000200 */
[----:B------:R-:W-:Y:S02]  /*11bc0*/  SEL R0, R0, 0xffffffc0, !P2 ;  /* 0xffffffc000007807 */ /* 0x000fe40005000000 */
[C---:B------:R-:W-:Y:S01]  /*11bd0*/  IADD3 R186, R195.reuse, 0x1000, RZ ;  /* 0x00001000c3ba7810 */ /* 0x040fe20007ffe0ff */
[----:B------:R-:W3:Y:S01]  /*11be0*/  LDSM.16.M88.4 R84, [R195] ;  /* 0x00000000c354783b */ /* 0x000ee20000000200 */
[----:B------:R-:W-:Y:S01]  /*11bf0*/  IADD3 R185, R195, 0x1800, RZ ;  /* 0x00001800c3b97810 */ /* 0x000fe20007ffe0ff */
[----:B------:R-:W-:Y:S01]  /*11c00*/  IMAD.IADD R191, R197, 0x1, R0 ;  /* 0x00000001c5bf7824 */ /* 0x000fe200078e0200 */
[C---:B------:R-:W-:Y:S01]  /*11c10*/  IADD3 R183, R195.reuse, 0x2000, RZ ;  /* 0x00002000c3b77810 */ /* 0x040fe20007ffe0ff */
[----:B------:R-:W3:Y:S01]  /*11c20*/  LDSM.16.M88.4 R88, [R197+0x7800] ;  /* 0x00780000c558783b */ /* 0x000ee20000000200 */
[----:B------:R-:W-:Y:S01]  /*11c30*/  IMAD.IADD R184, R0, 0x1, R195 ;  /* 0x0000000100b87824 */ /* 0x000fe200078e02c3 */
[----:B------:R-:W-:-:S02]  /*11c40*/  IADD3 R182, R195, 0x2800, RZ ;  /* 0x00002800c3b67810 */ /* 0x000fc40007ffe0ff */
[----:B------:R-:W3:Y:S01]  /*11c50*/  LDSM.16.M88.4 R80, [R195+0x800] ;  /* 0x00080000c350783b */ /* 0x000ee20000000200 */
[C---:B------:R-:W-:Y:S02]  /*11c60*/  IADD3 R181, R195.reuse, 0x3000, RZ ;  /* 0x00003000c3b57810 */ /* 0x040fe40007ffe0ff */
[C---:B------:R-:W-:Y:S01]  /*11c70*/  IADD3 R180, R195.reuse, 0x3800, RZ ;  /* 0x00003800c3b47810 */ /* 0x040fe20007ffe0ff */
[----:B------:R-:W3:Y:S01]  /*11c80*/  LDSM.16.M88.4 R76, [R195+0x1000] ;  /* 0x00100000c34c783b */ /* 0x000ee20000000200 */
[C---:B------:R-:W-:Y:S02]  /*11c90*/  IADD3 R179, R195.reuse, 0x4000, RZ ;  /* 0x00004000c3b37810 */ /* 0x040fe40007ffe0ff */
[C---:B------:R-:W-:Y:S01]  /*11ca0*/  IADD3 R178, R195.reuse, 0x4800, RZ ;  /* 0x00004800c3b27810 */ /* 0x040fe20007ffe0ff */
[----:B------:R-:W-:Y:S01]  /*11cb0*/  LDSM.16.M88.4 R36, [R194] ;  /* 0x00000000c224783b */ /* 0x000fe20000000200 */
[C---:B------:R-:W-:Y:S02]  /*11cc0*/  IADD3 R177, R195.reuse, 0x5000, RZ ;  /* 0x00005000c3b17810 */ /* 0x040fe40007ffe0ff */
[----:B------:R-:W-:Y:S01]  /*11cd0*/  IADD3 R176, R195, 0x5800, RZ ;  /* 0x00005800c3b07810 */ /* 0x000fe20007ffe0ff */
[----:B------:R-:W3:Y:S01]  /*11ce0*/  LDSM.16.M88.4 R32, [R191+0x6000] ;  /* 0x00600000bf20783b */ /* 0x000ee20000000200 */
[C---:B-1----:R-:W-:Y:S03]  /*11cf0*/  HMMA.16816.F32 R20, R48.reuse, R16, RZ ;  /* 0x000000103014723c */ /* 0x042fe600000018ff */
[----:B------:R-:W1:Y:S04]  /*11d00*/  LDSM.16.M88.4 R28, [R191+0x6800] ;  /* 0x00680000bf1c783b */ /* 0x000e680000000200 */
[----:B------:R-:W1:Y:S01]  /*11d10*/  LDSM.16.M88.4 R68, [R195+0x1800] ;  /* 0x00180000c344783b */ /* 0x000e620000000200 */
[C---:B--2---:R-:W-:Y:S03]  /*11d20*/  HMMA.16816.F32 R12, R48.reuse, R8, RZ ;  /* 0x00000008300c723c */ /* 0x044fe600000018ff */
[----:B------:R-:W2:Y:S04]  /*11d30*/  LDSM.16.M88.4 R24, [R191+0x7000] ;  /* 0x00700000bf18783b */ /* 0x000ea80000000200 */
[----:B------:R-:W-:Y:S01]  /*11d40*/  LDSM.16.M88.4 R96, [R191+0x7800] ;  /* 0x00780000bf60783b */ /* 0x000fe20000000200 */
[C---:B------:R-:W-:Y:S03]  /*11d50*/  HMMA.16816.F32 R16, R48.reuse, R18, RZ ;  /* 0x000000123010723c */ /* 0x040fe600000018ff */
[----:B------:R-:W0:Y:S05]  /*11d60*/  LDGDEPBAR ;  /* 0x00000000000079af */ /* 0x000e2a0000000000 */
[C---:B------:R-:W-:Y:S08]  /*11d70*/  HMMA.16816.F32 R8, R48.reuse, R10, RZ ;  /* 0x0000000a3008723c */ /* 0x040ff000000018ff */
[C---:B----4-:R-:W-:Y:S08]  /*11d80*/  HMMA.16816.F32 R4, R48.reuse, R92, RZ ;  /* 0x0000005c3004723c */ /* 0x050ff000000018ff */
[----:B------:R-:W-:Y:S08]  /*11d90*/  HMMA.16816.F32 R92, R48, R94, RZ ;  /* 0x0000005e305c723c */ /* 0x000ff000000018ff */
[----:B---3--:R-:W-:Y:S08]  /*11da0*/  HMMA.16816.F32 R20, R72, R84, R20 ;  /* 0x000000544814723c */ /* 0x008ff00000001814 */
[----:B------:R-:W-:Y:S08]  /*11db0*/  HMMA.16816.F32 R64, R48, R88, RZ ;  /* 0x000000583040723c */ /* 0x000ff000000018ff */
[C---:B------:R-:W-:Y:S01]  /*11dc0*/  HMMA.16816.F32 R16, R72.reuse, R86, R16 ;  /* 0x000000564810723c */ /* 0x040fe20000001810 */
[----:B------:R-:W-:Y:S07]  /*11dd0*/  LDSM.16.M88.4 R84, [R184] ;  /* 0x00000000b854783b */ /* 0x000fee0000000200 */
[C---:B------:R-:W-:Y:S08]  /*11de0*/  HMMA.16816.F32 R12, R72.reuse, R80, R12 ;  /* 0x00000050480c723c */ /* 0x040ff0000000180c */
[----:B------:R-:W-:Y:S01]  /*11df0*/  HMMA.16816.F32 R8, R72, R82, R8 ;  /* 0x000000524808723c */ /* 0x000fe20000001808 */
[----:B------:R-:W-:Y:S07]  /*11e00*/  LDSM.16.M88.4 R80, [R184+0x800] ;  /* 0x00080000b850783b */ /* 0x000fee0000000200 */
[----:B------:R-:W-:Y:S01]  /*11e10*/  HMMA.16816.F32 R48, R48, R90, RZ ;  /* 0x0000005a3030723c */ /* 0x000fe200000018ff */
[----:B------:R-:W3:Y:S07]  /*11e20*/  LDSM.16.M88.4 R88, [R193] ;  /* 0x00000000c158783b */ /* 0x000eee0000000200 */
[C---:B------:R-:W-:Y:S08]  /*11e30*/  HMMA.16816.F32 R4, R72.reuse, R76, R4 ;  /* 0x0000004c4804723c */ /* 0x040ff00000001804 */
[----:B------:R-:W-:Y:S01]  /*11e40*/  HMMA.16816.F32 R92, R72, R78, R92 ;  /* 0x0000004e485c723c */ /* 0x000fe2000000185c */
[----:B------:R-:W4:Y:S07]  /*11e50*/  LDSM.16.M88.4 R76, [R184+0x1000] ;  /* 0x00100000b84c783b */ /* 0x000f2e0000000200 */
[C---:B------:R-:W-:Y:S08]  /*11e60*/  HMMA.16816.F32 R20, R36.reuse, R32, R20 ;  /* 0x000000202414723c */ /* 0x040ff00000001814 */
[C---:B------:R-:W-:Y:S08]  /*11e70*/  HMMA.16816.F32 R16, R36.reuse, R34, R16 ;  /* 0x000000222410723c */ /* 0x040ff00000001810 */
[C---:B-1----:R-:W-:Y:S08]  /*11e80*/  HMMA.16816.F32 R12, R36.reuse, R28, R12 ;  /* 0x0000001c240c723c */ /* 0x042ff0000000180c */
[----:B------:R-:W-:Y:S01]  /*11e90*/  HMMA.16816.F32 R8, R36, R30, R8 ;  /* 0x0000001e2408723c */ /* 0x000fe20000001808 */
[----:B------:R-:W-:Y:S07]  /*11ea0*/  LDSM.16.M88.4 R28, [R198+0x2000] ;  /* 0x00200000c61c783b */ /* 0x000fee0000000200 */
[C---:B------:R-:W-:Y:S08]  /*11eb0*/  HMMA.16816.F32 R64, R72.reuse, R68, R64 ;  /* 0x000000444840723c */ /* 0x040ff00000001840 */
[----:B------:R-:W-:Y:S01]  /*11ec0*/  HMMA.16816.F32 R48, R72, R70, R48 ;  /* 0x000000464830723c */ /* 0x000fe20000001830 */
[----:B------:R-:W-:Y:S04]  /*11ed0*/  LDSM.16.M88.4 R68, [R184+0x1800] ;  /* 0x00180000b844783b */ /* 0x000fe80000000200 */
[----:B------:R-:W-:Y:S03]  /*11ee0*/  LDSM.16.M88.4 R72, [R197+0x8800] ;  /* 0x00880000c548783b */ /* 0x000fe60000000200 */
[C---:B--2---:R-:W-:Y:S01]  /*11ef0*/  HMMA.16816.F32 R32, R36.reuse, R24, R4 ;  /* 0x000000182420723c */ /* 0x044fe20000001804 */
[----:B------:R-:W1:Y:S07]  /*11f00*/  LDSM.16.M88.4 R4, [R197+0x8000] ;  /* 0x00800000c504783b */ /* 0x000e6e0000000200 */
[----:B------:R-:W-:Y:S01]  /*11f10*/  HMMA.16816.F32 R92, R36, R26, R92 ;  /* 0x0000001a245c723c */ /* 0x000fe2000000185c */
[----:B------:R-:W2:Y:S07]  /*11f20*/  LDSM.16.M88.4 R24, [R197+0x9000] ;  /* 0x00900000c518783b */ /* 0x000eae0000000200 */
[C---:B---3--:R-:W-:Y:S08]  /*11f30*/  HMMA.16816.F32 R20, R88.reuse, R84, R20 ;  /* 0x000000545814723c */ /* 0x048ff00000001814 */
[C---:B------:R-:W-:Y:S08]  /*11f40*/  HMMA.16816.F32 R12, R88.reuse, R80, R12 ;  /* 0x00000050580c723c */ /* 0x040ff0000000180c */
[----:B------:R-:W-:Y:S08]  /*11f50*/  HMMA.16816.F32 R8, R88, R82, R8 ;  /* 0x000000525808723c */ /* 0x000ff00000001808 */
[C---:B------:R-:W-:Y:S08]  /*11f60*/  HMMA.16816.F32 R64, R36.reuse, R96, R64 ;  /* 0x000000602440723c */ /* 0x040ff00000001840 */
[----:B------:R-:W-:Y:S01]  /*11f70*/  HMMA.16816.F32 R48, R36, R98, R48 ;  /* 0x000000622430723c */ /* 0x000fe20000001830 */
[----:B------:R-:W-:Y:S07]  /*11f80*/  LDSM.16.M88.4 R36, [R196+0x2000] ;  /* 0x00200000c424783b */ /* 0x000fee0000000200 */
[C---:B------:R-:W-:Y:S01]  /*11f90*/  HMMA.16816.F32 R16, R88.reuse, R86, R16 ;  /* 0x000000565810723c */ /* 0x040fe20000001810 */
[----:B------:R-:W-:Y:S07]  /*11fa0*/  LDSM.16.M88.4 R84, [R197+0x9800] ;  /* 0x00980000c554783b */ /* 0x000fee0000000200 */
[C---:B----4-:R-:W-:Y:S01]  /*11fb0*/  HMMA.16816.F32 R80, R88.reuse, R76, R32 ;  /* 0x0000004c5850723c */ /* 0x050fe20000001820 */
[----:B------:R-:W3:Y:S07]  /*11fc0*/  LDSM.16.M88.4 R32, [R195+0x2000] ;  /* 0x00200000c320783b */ /* 0x000eee0000000200 */
[----:B------:R-:W-:Y:S01]  /*11fd0*/  HMMA.16816.F32 R96, R88, R78, R92 ;  /* 0x0000004e5860723c */ /* 0x000fe2000000185c */
[----:B------:R-:W4:Y:S04]  /*11fe0*/  LDSM.16.M88.4 R76, [R195+0x3000] ;  /* 0x00300000c34c783b */ /* 0x000f280000000200 */
[----:B------:R-:W-:Y:S03]  /*11ff0*/  LDSM.16.M88.4 R92, [R195+0x2800] ;  /* 0x00280000c35c783b */ /* 0x000fe60000000200 */
[----:B-1----:R-:W-:Y:S08]  /*12000*/  HMMA.16816.F32 R20, R28, R4, R20 ;  /* 0x000000041c14723c */ /* 0x002ff00000001814 */
[C---:B------:R-:W-:Y:S08]  /*12010*/  HMMA.16816.F32 R64, R88.reuse, R68, R64 ;  /* 0x000000445840723c */ /* 0x040ff00000001840 */
[----:B------:R-:W-:Y:S01]  /*12020*/  HMMA.16816.F32 R48, R88, R70, R48 ;  /* 0x000000465830723c */ /* 0x000fe20000001830 */
[----:B------:R-:W-:Y:S04]  /*12030*/  LDSM.16.M88.4 R68, [R194+0x2000] ;  /* 0x00200000c244783b */ /* 0x000fe80000000200 */
[----:B------:R-:W-:Y:S03]  /*12040*/  LDSM.16.M88.4 R88, [R191+0x8800] ;  /* 0x00880000bf58783b */ /* 0x000fe60000000200 */
[C---:B------:R-:W-:Y:S01]  /*12050*/  HMMA.16816.F32 R16, R28.reuse, R6, R16 ;  /* 0x000000061c10723c */ /* 0x040fe20000001810 */
[----:B------:R-:W1:Y:S07]  /*12060*/  LDSM.16.M88.4 R4, [R191+0x8000] ;  /* 0x00800000bf04783b */ /* 0x000e6e0000000200 */
[C---:B--2---:R-:W-:Y:S08]  /*12070*/  HMMA.16816.F32 R80, R28.reuse, R24, R80 ;  /* 0x000000181c50723c */ /* 0x044ff00000001850 */
[C---:B------:R-:W-:Y:S08]  /*12080*/  HMMA.16816.F32 R12, R28.reuse, R72, R12 ;  /* 0x000000481c0c723c */ /* 0x040ff0000000180c */
[C---:B------:R-:W-:Y:S01]  /*12090*/  HMMA.16816.F32 R8, R28.reuse, R74, R8 ;  /* 0x0000004a1c08723c */ /* 0x040fe20000001808 */
[----:B------:R-:W2:Y:S07]  /*120a0*/  LDSM.16.M88.4 R72, [R195+0x3800] ;  /* 0x00380000c348783b */ /* 0x000eae0000000200 */
[----:B------:R-:W-:Y:S01]  /*120b0*/  HMMA.16816.F32 R96, R28, R26, R96 ;  /* 0x0000001a1c60723c */ /* 0x000fe20000001860 */
[----:B------:R-:W1:Y:S07]  /*120c0*/  LDSM.16.M88.4 R24, [R191+0x9000] ;  /* 0x00900000bf18783b */ /* 0x000e6e0000000200 */
[----:B---3--:R-:W-:Y:S08]  /*120d0*/  HMMA.16816.F32 R20, R36, R32, R20 ;  /* 0x000000202414723c */ /* 0x008ff00000001814 */
[C---:B------:R-:W-:Y:S08]  /*120e0*/  HMMA.16816.F32 R64, R28.reuse, R84, R64 ;  /* 0x000000541c40723c */ /* 0x040ff00000001840 */
[----:B------:R-:W-:Y:S01]  /*120f0*/  HMMA.16816.F32 R48, R28, R86, R48 ;  /* 0x000000561c30723c */ /* 0x000fe20000001830 */
[----:B------:R-:W-:Y:S04]  /*12100*/  LDSM.16.M88.4 R28, [R184+0x2000] ;  /* 0x00200000b81c783b */ /* 0x000fe80000000200 */
[----:B------:R-:W-:Y:S03]  /*12110*/  LDSM.16.M88.4 R84, [R191+0x9800] ;  /* 0x00980000bf54783b */ /* 0x000fe60000000200 */
[C---:B------:R-:W-:Y:S01]  /*12120*/  HMMA.16816.F32 R16, R36.reuse, R34, R16 ;  /* 0x000000222410723c */ /* 0x040fe20000001810 */
[----:B------:R-:W3:Y:S07]  /*12130*/  LDSM.16.M88.4 R32, [R193+0x2000] ;  /* 0x00200000c120783b */ /* 0x000eee0000000200 */
[C---:B----4-:R-:W-:Y:S08]  /*12140*/  HMMA.16816.F32 R80, R36.reuse, R76, R80 ;  /* 0x0000004c2450723c */ /* 0x050ff00000001850 */
[----:B------:R-:W-:Y:S01]  /*12150*/  HMMA.16816.F32 R96, R36, R78, R96 ;  /* 0x0000004e2460723c */ /* 0x000fe20000001860 */
[----:B------:R-:W4:Y:S07]  /*12160*/  LDSM.16.M88.4 R76, [R184+0x3000] ;  /* 0x00300000b84c783b */ /* 0x000f2e0000000200 */
[----:B-1----:R-:W-:Y:S08]  /*12170*/  HMMA.16816.F32 R20, R68, R4, R20 ;  /* 0x000000044414723c */ /* 0x002ff00000001814 */
[C---:B------:R-:W-:Y:S08]  /*12180*/  HMMA.16816.F32 R12, R36.reuse, R92, R12 ;  /* 0x0000005c240c723c */ /* 0x040ff0000000180c */
[C---:B------:R-:W-:Y:S01]  /*12190*/  HMMA.16816.F32 R8, R36.reuse, R94, R8 ;  /* 0x0000005e2408723c */ /* 0x040fe20000001808 */
[----:B------:R-:W-:Y:S07]  /*121a0*/  LDSM.16.M88.4 R92, [R184+0x2800] ;  /* 0x00280000b85c783b */ /* 0x000fee0000000200 */
[C---:B--2---:R-:W-:Y:S08]  /*121b0*/  HMMA.16816.F32 R64, R36.reuse, R72, R64 ;  /* 0x000000482440723c */ /* 0x044ff00000001840 */
[----:B------:R-:W-:Y:S01]  /*121c0*/  HMMA.16816.F32 R48, R36, R74, R48 ;  /* 0x0000004a2430723c */ /* 0x000fe20000001830 */
[----:B------:R-:W-:Y:S04]  /*121d0*/  LDSM.16.M88.4 R36, [R198+0x4000] ;  /* 0x00400000c624783b */ /* 0x000fe80000000200 */
[----:B------:R-:W-:Y:S03]  /*121e0*/  LDSM.16.M88.4 R72, [R184+0x3800] ;  /* 0x00380000b848783b */ /* 0x000fe60000000200 */
[C---:B------:R-:W-:Y:S01]  /*121f0*/  HMMA.16816.F32 R16, R68.reuse, R6, R16 ;  /* 0x000000064410723c */ /* 0x040fe20000001810 */
[----:B------:R-:W1:Y:S07]  /*12200*/  LDSM.16.M88.4 R4, [R197+0xa000] ;  /* 0x00a00000c504783b */ /* 0x000e6e0000000200 */
[C---:B------:R-:W-:Y:S08]  /*12210*/  HMMA.16816.F32 R80, R68.reuse, R24, R80 ;  /* 0x000000184450723c */ /* 0x040ff00000001850 */
[----:B------:R-:W-:Y:S01]  /*12220*/  HMMA.16816.F32 R96, R68, R26, R96 ;  /* 0x0000001a4460723c */ /* 0x000fe20000001860 */
[----:B------:R-:W2:Y:S07]  /*12230*/  LDSM.16.M88.4 R24, [R197+0xb000] ;  /* 0x00b00000c518783b */ /* 0x000eae0000000200 */
[----:B---3--:R-:W-:Y:S08]  /*12240*/  HMMA.16816.F32 R20, R32, R28, R20 ;  /* 0x0000001c2014723c */ /* 0x008ff00000001814 */
        /* <DEDUP_REMOVED lines=21> */
[----:B------:R-:W1:Y:S07]  /*123a0*/  LDSM.16.M88.4 R4, [R191+0xa000] ;  /* 0x00a00000bf04783b */ /* 0x000e6e0000000200 */
[C---:B--2---:R-:W-:Y:S08]  /*123b0*/  HMMA.16816.F32 R80, R36.reuse, R24, R80 ;  /* 0x000000182450723c */ /* 0x044ff00000001850 */
[----:B------:R-:W-:Y:S01]  /*123c0*/  HMMA.16816.F32 R96, R36, R26, R96 ;  /* 0x0000001a2460723c */ /* 0x000fe20000001860 */
[----:B------:R-:W2:Y:S07]  /*123d0*/  LDSM.16.M88.4 R24, [R191+0xb000] ;  /* 0x00b00000bf18783b */ /* 0x000eae0000000200 */
[----:B---3--:R-:W-:Y:S08]  /*123e0*/  HMMA.16816.F32 R20, R68, R28, R20 ;  /* 0x0000001c4414723c */ /* 0x008ff00000001814 */
[C---:B------:R-:W-:Y:S08]  /*123f0*/  HMMA.16816.F32 R12, R36.reuse, R88, R12 ;  /* 0x00000058240c723c */ /* 0x040ff0000000180c */
[----:B------:R-:W-:Y:S01]  /*12400*/  HMMA.16816.F32 R8, R36, R90, R8 ;  /* 0x0000005a2408723c */ /* 0x000fe20000001808 */
[----:B------:R-:W3:Y:S07]  /*12410*/  LDSM.16.M88.4 R88, [R191+0xa800] ;  /* 0x00a80000bf58783b */ /* 0x000eee0000000200 */
[C---:B------:R-:W-:Y:S01]  /*12420*/  HMMA.16816.F32 R16, R68.reuse, R30, R16 ;  /* 0x0000001e4410723c */ /* 0x040fe20000001810 */
[----:B------:R-:W2:Y:S07]  /*12430*/  LDSM.16.M88.4 R28, [R191+0xb800] ;  /* 0x00b80000bf1c783b */ /* 0x000eae0000000200 */
[----:B----4-:R-:W-:Y:S08]  /*12440*/  HMMA.16816.F32 R80, R68, R76, R80 ;  /* 0x0000004c4450723c */ /* 0x010ff00000001850 */
[C---:B------:R-:W-:Y:S08]  /*12450*/  HMMA.16816.F32 R64, R36.reuse, R84, R64 ;  /* 0x000000542440723c */ /* 0x040ff00000001840 */
[----:B------:R-:W-:Y:S01]  /*12460*/  HMMA.16816.F32 R48, R36, R86, R48 ;  /* 0x000000562430723c */ /* 0x000fe20000001830 */
[----:B------:R-:W-:Y:S07]  /*12470*/  LDSM.16.M88.4 R36, [R193+0x4000] ;  /* 0x00400000c124783b */ /* 0x000fee0000000200 */
[----:B-1----:R-:W-:Y:S07]  /*12480*/  HMMA.16816.F32 R20, R32, R4, R20 ;  /* 0x000000042014723c */ /* 0x002fee0000001814 */
[----:B------:R-:W-:Y:S01]  /*12490*/  SHF.R.S32.HI R5, RZ, 0x1f, R58 ;  /* 0x0000001fff057819 */ /* 0x000fe2000001143a */
[----:B------:R-:W-:Y:S03]  /*124a0*/  HMMA.16816.F32 R12, R68, R92, R12 ;  /* 0x0000005c440c723c */ /* 0x000fe6000000180c */
[----:B------:R-:W-:-:S05]  /*124b0*/  LEA.HI R0, R5, R58, RZ, 0x5 ;  /* 0x0000003a05007211 */ /* 0x000fca00078f28ff */
[C---:B------:R-:W-:Y:S01]  /*124c0*/  HMMA.16816.F32 R16, R32.reuse, R6, R16 ;  /* 0x000000062010723c */ /* 0x040fe20000001810 */
[----:B------:R-:W-:Y:S07]  /*124d0*/  LDSM.16.M88.4 R4, [R184+0x4800] ;  /* 0x00480000b804783b */ /* 0x000fee0000000200 */
[----:B--2---:R-:W-:Y:S07]  /*124e0*/  HMMA.16816.F32 R80, R32, R24, R80 ;  /* 0x000000182050723c */ /* 0x004fee0000001850 */
[----:B------:R-:W-:Y:S01]  /*124f0*/  LOP3.LUT R25, R0, 0xffffffe0, RZ, 0xc0, !PT ;  /* 0xffffffe000197812 */ /* 0x000fe200078ec0ff */
[----:B------:R-:W-:Y:S04]  /*12500*/  HMMA.16816.F32 R64, R68, R72, R64 ;  /* 0x000000484440723c */ /* 0x000fe80000001840 */
[----:B------:R-:W-:-:S04]  /*12510*/  IMAD.IADD R0, R58, 0x1, -R25 ;  /* 0x000000013a007824 */ /* 0x000fc800078e0a19 */
[----:B------:R-:W-:Y:S01]  /*12520*/  HMMA.16816.F32 R96, R68, R78, R96 ;  /* 0x0000004e4460723c */ /* 0x000fe20000001860 */
[----:B------:R-:W-:Y:S01]  /*12530*/  SHF.R.S32.HI R25, RZ, 0x1f, R0 ;  /* 0x0000001fff197819 */ /* 0x000fe20000011400 */
[----:B------:R-:W1:Y:S03]  /*12540*/  LDSM.16.M88.4 R76, [R184+0x4000] ;  /* 0x00400000b84c783b */ /* 0x000e660000000200 */
[----:B------:R-:W-:-:S03]  /*12550*/  LEA.HI R0, R25, R0, RZ, 0x2 ;  /* 0x0000000019007211 */ /* 0x000fc600078f10ff */
[----:B------:R-:W-:Y:S01]  /*12560*/  HMMA.16816.F32 R8, R68, R94, R8 ;  /* 0x0000005e4408723c */ /* 0x000fe20000001808 */
[----:B------:R-:W-:-:S04]  /*12570*/  SHF.R.S32.HI R0, RZ, 0x2, R0 ;  /* 0x00000002ff007819 */ /* 0x000fc80000011400 */
[----:B------:R-:W-:-:S03]  /*12580*/  IADD3 R0, R59, 0x1, R0 ;  /* 0x000000013b007810 */ /* 0x000fc60007ffe000 */
[----:B------:R-:W-:Y:S08]  /*12590*/  HMMA.16816.F32 R48, R68, R74, R48 ;  /* 0x0000004a4430723c */ /* 0x000ff00000001830 */
[C---:B---3--:R-:W-:Y:S08]  /*125a0*/  HMMA.16816.F32 R12, R32.reuse, R88, R12 ;  /* 0x00000058200c723c */ /* 0x048ff0000000180c */
[C---:B------:R-:W-:Y:S07]  /*125b0*/  HMMA.16816.F32 R64, R32.reuse, R28, R64 ;  /* 0x0000001c2040723c */ /* 0x040fee0000001840 */
[----:B------:R-:W-:Y:S01]  /*125c0*/  IADD3 R29, R56, R0, -R199 ;  /* 0x00000000381d7210 */ /* 0x000fe20007ffe8c7 */
[----:B------:R-:W-:Y:S01]  /*125d0*/  IMAD.SHL.U32 R0, R58, 0x2, RZ ;  /* 0x000000023a007824 */ /* 0x000fe200078e00ff */
[----:B------:R-:W-:Y:S01]  /*125e0*/  HMMA.16816.F32 R96, R32, R26, R96 ;  /* 0x0000001a2060723c */ /* 0x000fe20000001860 */
[----:B------:R-:W2:Y:S01]  /*125f0*/  LDSM.16.M88.4 R24, [R184+0x5000] ;  /* 0x00500000b818783b */ /* 0x000ea20000000200 */
[----:B------:R-:W-:-:S02]  /*12600*/  IADD3 R29, R29, c[0x0][0x2e8], RZ ;  /* 0x0000ba001d1d7a10 */ /* 0x000fc40007ffe0ff */
[----:B------:R-:W-:Y:S02]  /*12610*/  LOP3.LUT R0, R0, 0x6, RZ, 0xc0, !PT ;  /* 0x0000000600007812 */ /* 0x000fe400078ec0ff */
[----:B------:R-:W-:Y:S02]  /*12620*/  IADD3 R135, R29, 0x8, RZ ;  /* 0x000000081d877810 */ /* 0x000fe40007ffe0ff */
[----:B------:R-:W-:Y:S02]  /*12630*/  HMMA.16816.F32 R8, R32, R90, R8 ;  /* 0x0000005a2008723c */ /* 0x000fe40000001808 */
[----:B------:R-:W-:-:S06]  /*12640*/  IMNMX R135, R135, R56, PT ;  /* 0x0000003887877217 */ /* 0x000fcc0003800200 */
[----:B------:R-:W-:Y:S07]  /*12650*/  HMMA.16816.F32 R48, R32, R30, R48 ;  /* 0x0000001e2030723c */ /* 0x000fee0000001830 */
[----:B------:R-:W-:Y:S01]  /*12660*/  IMAD.IADD R32, R3, 0x1, R0 ;  /* 0x0000000103207824 */ /* 0x000fe200078e0200 */
[----:B------:R-:W-:Y:S01]  /*12670*/  LOP3.LUT R0, R2, R40, RZ, 0xfc, !PT ;  /* 0x0000002802007212 */ /* 0x000fe200078efcff */
[----:B-1----:R-:W-:Y:S01]  /*12680*/  HMMA.16816.F32 R20, R36, R76, R20 ;  /* 0x0000004c2414723c */ /* 0x002fe20000001814 */
[----:B------:R-:W-:-:S02]  /*12690*/  IMNMX R2, R29, R56, PT ;  /* 0x000000381d027217 */ /* 0x000fc40003800200 */
[----:B------:R-:W-:-:S04]  /*126a0*/  IADD3 R33, R32, 0x1, RZ ;  /* 0x0000000120217810 */ /* 0x000fc80007ffe0ff */
[C---:B------:R-:W-:Y:S01]  /*126b0*/  ISETP.GE.AND P1, PT, R33.reuse, R2, PT ;  /* 0x000000022100720c */ /* 0x040fe20003f26270 */
[----:B------:R-:W-:Y:S01]  /*126c0*/  HMMA.16816.F32 R28, R36, R4, R12 ;  /* 0x00000004241c723c */ /* 0x000fe2000000180c */
[----:B------:R-:W1:Y:S01]  /*126d0*/  LDSM.16.M88.4 R12, [R184+0x5800] ;  /* 0x00580000b80c783b */ /* 0x000e620000000200 */
[----:B------:R-:W-:Y:S01]  /*126e0*/  ISETP.GE.AND P6, PT, R33, R135, PT ;  /* 0x000000872100720c */ /* 0x000fe20003fc6270 */
[----:B------:R-:W-:-:S04]  /*126f0*/  DEPBAR.LE SB0, 0x0 ;  /* 0x000080000000791a */ /* 0x000fc80000000000 */
[C---:B------:R-:W-:Y:S01]  /*12700*/  IADD3 R5, R32.reuse, 0x8, RZ ;  /* 0x0000000820057810 */ /* 0x040fe20007ffe0ff */
[C---:B------:R-:W-:Y:S01]  /*12710*/  HMMA.16816.F32 R16, R36.reuse, R78, R16 ;  /* 0x0000004e2410723c */ /* 0x040fe20000001810 */
[----:B------:R-:W-:Y:S02]  /*12720*/  IADD3 R4, R32, 0x9, RZ ;  /* 0x0000000920047810 */ /* 0x000fe40007ffe0ff */
[CC--:B------:R-:W-:Y:S02]  /*12730*/  ISETP.GE.AND P0, PT, R5.reuse, R2.reuse, PT ;  /* 0x000000020500720c */ /* 0x0c0fe40003f06270 */
[-C--:B------:R-:W-:Y:S02]  /*12740*/  ISETP.GE.AND P4, PT, R5, R135.reuse, PT ;  /* 0x000000870500720c */ /* 0x080fe40003f86270 */
[C---:B------:R-:W-:Y:S01]  /*12750*/  ISETP.GE.AND P5, PT, R4.reuse, R2, PT ;  /* 0x000000020400720c */ /* 0x040fe20003fa6270 */
[----:B------:R-:W-:Y:S01]  /*12760*/  HMMA.16816.F32 R8, R36, R6, R8 ;  /* 0x000000062408723c */ /* 0x000fe20000001808 */
[----:B------:R-:W-:-:S02]  /*12770*/  ISETP.GE.AND P2, PT, R4, R135, PT ;  /* 0x000000870400720c */ /* 0x000fc40003f46270 */
[C---:B------:R-:W-:Y:S02]  /*12780*/  IADD3 R4, R32.reuse, 0x10, RZ ;  /* 0x0000001020047810 */ /* 0x040fe40007ffe0ff */
[C---:B------:R-:W-:Y:S02]  /*12790*/  IADD3 R5, R32.reuse, 0x11, RZ ;  /* 0x0000001120057810 */ /* 0x040fe40007ffe0ff */
[----:B------:R-:W-:Y:S01]  /*127a0*/  FSEL R33, R21, -INF , !P1 ;  /* 0xff80000015217808 */ /* 0x000fe20004800000 */
[----:B--2---:R-:W-:Y:S01]  /*127b0*/  HMMA.16816.F32 R80, R36, R24, R80 ;  /* 0x000000182450723c */ /* 0x004fe20000001850 */
[----:B------:R-:W-:Y:S01]  /*127c0*/  IADD3 R6, R32, 0x19, RZ ;  /* 0x0000001920067810 */ /* 0x000fe20007ffe0ff */
[----:B------:R-:W-:Y:S01]  /*127d0*/  BAR.SYNC.DEFER_BLOCKING 0x0 ;  /* 0x0000000000007b1d */ /* 0x000fe20000010000 */
[----:B------:R-:W-:-:S04]  /*127e0*/  ISETP.GE.AND P1, PT, R4, R2, PT ;  /* 0x000000020400720c */ /* 0x000fc80003f26270 */
[----:B------:R-:W-:Y:S01]  /*127f0*/  FSEL R7, R28, -INF , !P1 ;  /* 0xff8000001c077808 */ /* 0x000fe20004800000 */
[C---:B------:R-:W-:Y:S01]  /*12800*/  HMMA.16816.F32 R96, R36.reuse, R26, R96 ;  /* 0x0000001a2460723c */ /* 0x040fe20000001860 */
[----:B------:R-:W-:Y:S02]  /*12810*/  FSEL R21, R16, -INF , !P0 ;  /* 0xff80000010157808 */ /* 0x000fe40004000000 */
[----:B------:R-:W-:Y:S02]  /*12820*/  FSEL R18, R18, -INF , !P4 ;  /* 0xff80000012127808 */ /* 0x000fe40006000000 */
[----:B------:R-:W-:Y:S02]  /*12830*/  FSEL R17, R17, -INF , !P5 ;  /* 0xff80000011117808 */ /* 0x000fe40006800000 */
[-C--:B------:R-:W-:Y:S02]  /*12840*/  ISETP.GE.AND P0, PT, R4, R135.reuse, PT ;  /* 0x000000870400720c */ /* 0x080fe40003f06270 */
[C---:B------:R-:W-:Y:S01]  /*12850*/  ISETP.GE.AND P4, PT, R5.reuse, R2, PT ;  /* 0x000000020500720c */ /* 0x040fe20003f86270 */
[----:B-1----:R-:W-:Y:S01]  /*12860*/  HMMA.16816.F32 R64, R36, R12, R64 ;  /* 0x0000000c2440723c */ /* 0x002fe20000001840 */
[----:B------:R-:W-:-:S02]  /*12870*/  ISETP.GE.AND P5, PT, R5, R135, PT ;  /* 0x000000870500720c */ /* 0x000fc40003fa6270 */
[----:B------:R-:W-:Y:S02]  /*12880*/  IADD3 R5, R32, 0x18, RZ ;  /* 0x0000001820057810 */ /* 0x000fe40007ffe0ff */
[----:B------:R-:W-:Y:S02]  /*12890*/  FSEL R4, R19, -INF , !P2 ;  /* 0xff80000013047808 */ /* 0x000fe40005000000 */
[----:B------:R-:W-:Y:S01]  /*128a0*/  FSEL R30, R30, -INF , !P0 ;  /* 0xff8000001e1e7808 */ /* 0x000fe20004000000 */
[----:B------:R-:W-:Y:S01]  /*128b0*/  HMMA.16816.F32 R48, R36, R14, R48 ;  /* 0x0000000e2430723c */ /* 0x000fe20000001830 */
[----:B------:R-:W-:Y:S02]  /*128c0*/  FSEL R29, R29, -INF , !P4 ;  /* 0xff8000001d1d7808 */ /* 0x000fe40006000000 */
[-C--:B------:R-:W-:Y:S02]  /*128d0*/  ISETP.GE.AND P2, PT, R5, R2.reuse, PT ;  /* 0x000000020500720c */ /* 0x080fe40003f46270 */
[----:B------:R-:W-:-:S02]  /*128e0*/  ISETP.GE.AND P0, PT, R6, R2, PT ;  /* 0x000000020600720c */ /* 0x000fc40003f06270 */
[-C--:B------:R-:W-:Y:S02]  /*128f0*/  ISETP.GE.AND P4, PT, R6, R135.reuse, PT ;  /* 0x000000870600720c */ /* 0x080fe40003f86270 */
[----:B------:R-:W-:Y:S02]  /*12900*/  IADD3 R6, R32, 0x20, RZ ;  /* 0x0000002020067810 */ /* 0x000fe40007ffe0ff */
[----:B------:R-:W-:Y:S02]  /*12910*/  ISETP.GE.AND P1, PT, R5, R135, PT ;  /* 0x000000870500720c */ /* 0x000fe40003f26270 */
        /* <DEDUP_REMOVED lines=9> */
[-C--:B------:R-:W-:Y:S02]  /*129b0*/  ISETP.GE.AND P0, PT, R19, R135.reuse, PT ;  /* 0x000000871300720c */ /* 0x080fe40003f06270 */
[C---:B------:R-:W-:Y:S02]  /*129c0*/  ISETP.GE.AND P4, PT, R6.reuse, R2, PT ;  /* 0x000000020600720c */ /* 0x040fe40003f86270 */
[----:B------:R-:W-:Y:S02]  /*129d0*/  ISETP.GE.AND P5, PT, R6, R135, PT ;  /* 0x000000870600720c */ /* 0x000fe40003fa6270 */
[----:B------:R-:W-:Y:S02]  /*129e0*/  FSEL R10, R10, -INF , !P1 ;  /* 0xff8000000a0a7808 */ /* 0x000fe40004800000 */
[C---:B------:R-:W-:Y:S02]  /*129f0*/  IADD3 R11, R32.reuse, 0x29, RZ ;  /* 0x00000029200b7810 */ /* 0x040fe40007ffe0ff */
[----:B------:R-:W-:-:S02]  /*12a00*/  IADD3 R6, R32, 0x30, RZ ;  /* 0x0000003020067810 */ /* 0x000fc40007ffe0ff */
[-C--:B------:R-:W-:Y:S02]  /*12a10*/  ISETP.GE.AND P1, PT, R19, R2.reuse, PT ;  /* 0x000000021300720c */ /* 0x080fe40003f26270 */
[----:B------:R-:W-:Y:S02]  /*12a20*/  FSEL R168, R82, -INF , !P2 ;  /* 0xff80000052a87808 */ /* 0x000fe40005000000 */
[----:B------:R-:W-:Y:S02]  /*12a30*/  FSEL R210, R83, -INF , !P0 ;  /* 0xff80000053d27808 */ /* 0x000fe40004000000 */
[----:B------:R-:W-:Y:S02]  /*12a40*/  FSEL R169, R96, -INF , !P4 ;  /* 0xff80000060a97808 */ /* 0x000fe40006000000 */
[-C--:B------:R-:W-:Y:S02]  /*12a50*/  ISETP.GE.AND P2, PT, R11, R2.reuse, PT ;  /* 0x000000020b00720c */ /* 0x080fe40003f46270 */
[----:B------:R-:W-:-:S02]  /*12a60*/  ISETP.GE.AND P0, PT, R6, R2, PT ;  /* 0x000000020600720c */ /* 0x000fc40003f06270 */
[-C--:B------:R-:W-:Y:S02]  /*12a70*/  ISETP.GE.AND P4, PT, R6, R135.reuse, PT ;  /* 0x000000870600720c */ /* 0x080fe40003f86270 */
[----:B------:R-:W-:Y:S02]  /*12a80*/  FSEL R163, R81, -INF , !P1 ;  /* 0xff80000051a37808 */ /* 0x000fe40004800000 */
[C---:B------:R-:W-:Y:S02]  /*12a90*/  IADD3 R6, R32.reuse, 0x31, RZ ;  /* 0x0000003120067810 */ /* 0x040fe40007ffe0ff */
[----:B------:R-:W-:Y:S02]  /*12aa0*/  ISETP.GE.AND P1, PT, R11, R135, PT ;  /* 0x000000870b00720c */ /* 0x000fe40003f26270 */
[----:B------:R-:W-:Y:S02]  /*12ab0*/  IADD3 R11, R32, 0x38, RZ ;  /* 0x00000038200b7810 */ /* 0x000fe40007ffe0ff */
[----:B------:R-:W-:-:S02]  /*12ac0*/  FSEL R174, R98, -INF , !P5 ;  /* 0xff80000062ae7808 */ /* 0x000fc40006800000 */
[----:B------:R-:W-:Y:S02]  /*12ad0*/  FSEL R165, R97, -INF , !P2 ;  /* 0xff80000061a57808 */ /* 0x000fe40005000000 */
[C---:B------:R-:W-:Y:S02]  /*12ae0*/  ISETP.GE.AND P5, PT, R6.reuse, R2, PT ;  /* 0x000000020600720c */ /* 0x040fe40003fa6270 */
[----:B------:R-:W-:Y:S02]  /*12af0*/  ISETP.GE.AND P2, PT, R6, R135, PT ;  /* 0x000000870600720c */ /* 0x000fe40003f46270 */
[----:B------:R-:W-:Y:S02]  /*12b00*/  FSEL R172, R99, -INF , !P1 ;  /* 0xff80000063ac7808 */ /* 0x000fe40004800000 */
[----:B------:R-:W-:Y:S02]  /*12b10*/  FSEL R6, R23, -INF , !P6 ;  /* 0xff80000017067808 */ /* 0x000fe40007000000 */
[----:B------:R-:W-:-:S02]  /*12b20*/  FSEL R209, R64, -INF , !P0 ;  /* 0xff80000040d17808 */ /* 0x000fc40004000000 */
[CC--:B------:R-:W-:Y:S02]  /*12b30*/  ISETP.GE.AND P6, PT, R11.reuse, R2.reuse, PT ;  /* 0x000000020b00720c */ /* 0x0c0fe40003fc6270 */
[-C--:B------:R-:W-:Y:S02]  /*12b40*/  ISETP.GE.AND P1, PT, R11, R135.reuse, PT ;  /* 0x000000870b00720c */ /* 0x080fe40003f26270 */
[C---:B------:R-:W-:Y:S02]  /*12b50*/  ISETP.GE.AND P0, PT, R32.reuse, R2, PT ;  /* 0x000000022000720c */ /* 0x040fe40003f06270 */
[----:B------:R-:W-:Y:S02]  /*12b60*/  IADD3 R11, R32, 0x39, RZ ;  /* 0x00000039200b7810 */ /* 0x000fe40007ffe0ff */
[----:B------:R-:W-:Y:S02]  /*12b70*/  FSEL R20, R20, -INF , !P0 ;  /* 0xff80000014147808 */ /* 0x000fe40004000000 */
[----:B------:R-:W-:-:S02]  /*12b80*/  ISETP.GE.AND P0, PT, R11, R135, PT ;  /* 0x000000870b00720c */ /* 0x000fc40003f06270 */
[----:B------:R-:W-:Y:S02]  /*12b90*/  FSEL R170, R66, -INF , !P4 ;  /* 0xff80000042aa7808 */ /* 0x000fe40006000000 */
[----:B------:R-:W-:Y:S02]  /*12ba0*/  FSEL R164, R51, -INF , !P0 ;  /* 0xff80000033a47808 */ /* 0x000fe40004000000 */
[----:B------:R-:W-:Y:S02]  /*12bb0*/  ISETP.GE.AND P0, PT, R134, 0x2, PT ;  /* 0x000000028600780c */ /* 0x000fe40003f06270 */
[----:B------:R-:W-:Y:S02]  /*12bc0*/  FSEL R175, R65, -INF , !P5 ;  /* 0xff80000041af7808 */ /* 0x000fe40006800000 */
[----:B------:R-:W-:Y:S02]  /*12bd0*/  ISETP.GE.AND P4, PT, R32, R135, PT ;  /* 0x000000872000720c */ /* 0x000fe40003f86270 */
        /* <DEDUP_REMOVED lines=8> */
[----:B------:R-:W-:Y:S02]  /*12c60*/  IABS R11, c[0x0][0x2d0] ;  /* 0x0000b400000b7a13 */ /* 0x000fe40000000000 */
[----:B------:R-:W-:-:S02]  /*12c70*/  IADD3 R23, R3, -0x40, RZ ;  /* 0xffffffc003177810 */ /* 0x000fc40007ffe0ff */
[----:B------:R-:W1:Y:S01]  /*12c80*/  I2F.RP R14, R11 ;  /* 0x0000000b000e7306 */ /* 0x000e620000209400 */
        /* <DEDUP_REMOVED lines=20> */
[--C-:B------:R-:W-:Y:S01]  /*12dd0*/  @!P2 IMAD.IADD R12, R12, 0x1, -R11.reuse ;  /* 0x000000010c0ca824 */ /* 0x100fe200078e0a0b */
[----:B------:R-:W-:Y:S01]  /*12de0*/  @!P2 IADD3 R19, R19, 0x1, RZ ;  /* 0x000000011313a810 */ /* 0x000fe20007ffe0ff */
[----:B------:R-:W-:Y:S01]  /*12df0*/  @!P1 IMAD.IADD R14, R14, 0x1, -R11 ;  /* 0x000000010e0e9824 */ /* 0x000fe200078e0a0b */
[----:B------:R-:W-:Y:S02]  /*12e00*/  @!P1 IADD3 R24, R24, 0x1, RZ ;  /* 0x0000000118189810 */ /* 0x000fe40007ffe0ff */
[-C--:B------:R-:W-:Y:S02]  /*12e10*/  ISETP.GE.U32.AND P5, PT, R12, R11.reuse, PT ;  /* 0x0000000b0c00720c */ /* 0x080fe40003fa6070 */
[----:B------:R-:W-:Y:S02]  /*12e20*/  ISETP.GE.U32.AND P6, PT, R14, R11, PT ;  /* 0x0000000b0e00720c */ /* 0x000fe40003fc6070 */
[----:B------:R-:W-:Y:S02]  /*12e30*/  ISETP.GE.AND P1, PT, R23, RZ, PT ;  /* 0x000000ff1700720c */ /* 0x000fe40003f26270 */
        /* <DEDUP_REMOVED lines=12> */
[----:B------:R-:W-:Y:S01]  /*12f00*/  MOV R12, 0x40 ;  /* 0x00000040000c7802 */ /* 0x000fe20000000f00 */
[----:B------:R-:W-:-:S04]  /*12f10*/  IMAD.IADD R3, R3, 0x1, -R11 ;  /* 0x0000000103037824 */ /* 0x000fc800078e0a0b */
[----:B------:R-:W-:-:S05]  /*12f20*/  IMAD R12, R3, c[0x0][0x2d0], -R12 ;  /* 0x0000b400030c7a24 */ /* 0x000fca00078e0a0c */
[----:B------:R-:W-:-:S05]  /*12f30*/  SHF.R.S32.HI R3, RZ, 0x1f, R12 ;  /* 0x0000001fff037819 */ /* 0x000fca000001140c */
[----:B------:R-:W-:-:S04]  /*12f40*/  IMAD R3, R3, c[0x0][0x198], RZ ;  /* 0x0000660003037a24 */ /* 0x000fc800078e02ff */
[C---:B------:R-:W-:Y:S02]  /*12f50*/  IMAD R3, R12.reuse, c[0x0][0x19c], R3 ;  /* 0x000067000c037a24 */ /* 0x040fe400078e0203 */
[----:B--2---:R-:W-:Y:S02]  /*12f60*/  IMAD.IADD R13, R13, 0x1, -R14 ;  /* 0x000000010d0d7824 */ /* 0x004fe400078e0a0e */
[----:B------:R-:W-:-:S03]  /*12f70*/  IMAD.WIDE.U32 R14, R12, c[0x0][0x198], RZ ;  /* 0x000066000c0e7a25 */ /* 0x000fc600078e00ff */
[----:B------:R-:W-:Y:S01]  /*12f80*/  SHF.R.S32.HI R11, RZ, 0x1f, R13 ;  /* 0x0000001fff0b7819 */ /* 0x000fe2000001140d */
[----:B------:R-:W-:-:S04]  /*12f90*/  IMAD.IADD R15, R15, 0x1, R3 ;  /* 0x000000010f0f7824 */ /* 0x000fc800078e0203 */
[----:B------:R-:W-:Y:S02]  /*12fa0*/  IMAD R12, R11, c[0x0][0x180], RZ ;  /* 0x000060000b0c7a24 */ /* 0x000fe400078e02ff */
[----:B------:R-:W-:-:S04]  /*12fb0*/  IMAD.WIDE.U32 R14, R13, c[0x0][0x180], R14 ;  /* 0x000060000d0e7a25 */ /* 0x000fc800078e000e */
[----:B------:R-:W-:Y:S02]  /*12fc0*/  IMAD R12, R13, c[0x0][0x184], R12 ;  /* 0x000061000d0c7a24 */ /* 0x000fe400078e020c */
[----:B------:R-:W-:-:S03]  /*12fd0*/  IMAD.MOV.U32 R3, RZ, RZ, R14 ;  /* 0x000000ffff037224 */ /* 0x000fc600078e000e */
[----:B------:R-:W-:Y:S01]  /*12fe0*/  IADD3 R12, R15, R12, RZ ;  /* 0x0000000c0f0c7210 */ /* 0x000fe20007ffe0ff */
[----:B------:R-:W-:Y:S05]  /*12ff0*/  BRA `(.L_x_2361) ;  /* 0x0000003000007947 */ /* 0x000fea0003800000 */
.L_x_2360:
[----:B------:R-:W-:-:S05]  /*13000*/  IMAD.MOV.U32 R3, RZ, RZ, c[0x0][0x198] ;  /* 0x00006600ff037624 */ /* 0x000fca00078e00ff */
[----:B------:R-:W-:-:S04]  /*13010*/  LEA R3, -R3, RZ, 0x6 ;  /* 0x000000ff03037211 */ /* 0x000fc800078e31ff */
[----:B------:R-:W-:Y:S02]  /*13020*/  SHF.R.S32.HI R12, RZ, 0x1f, R3 ;  /* 0x0000001fff0c7819 */ /* 0x000fe40000011403 */
.L_x_2361:
[----:B------:R-:W-:Y:S01]  /*13030*/  IADD3 R54, P2, P1, R144, R3, R54 ;  /* 0x0000000390367210 */ /* 0x000fe2000795e036 */
[----:B------:R-:W-:Y:S01]  /*13040*/  ULDC.64 UR4, c[0x0][0x198] ;  /* 0x0000660000047ab9 */ /* 0x000fe20000000a00 */
[C---:B------:R-:W-:Y:S01]  /*13050*/  IADD3 R144, P4, R3.reuse, R144, RZ ;  /* 0x0000009003907210 */ /* 0x040fe20007f9e0ff */
[----:B------:R-:W-:Y:S01]  /*13060*/  USHF.L.U32 UR9, UR4, 0x5, URZ ;  /* 0x0000000504097899 */ /* 0x000fe2000800063f */
[----:B------:R-:W-:Y:S01]  /*13070*/  IADD3.X R57, R52, R12, R57, P2, P1 ;  /* 0x0000000c34397210 */ /* 0x000fe200017e2439 */
[----:B------:R-:W-:Y:S01]  /*13080*/  UMOV UR8, 0x5 ;  /* 0x0000000500087882 */ /* 0x000fe20000000000 */
[----:B------:R-:W-:Y:S01]  /*13090*/  LEA R24, P2, R144, c[0x0][0x168], 0x1 ;  /* 0x00005a0090187a11 */ /* 0x000fe200078408ff */
[----:B------:R-:W-:Y:S01]  /*130a0*/  IMAD.X R11, R12, 0x1, R52, P4 ;  /* 0x000000010c0b7824 */ /* 0x000fe200020e0634 */
[----:B------:R-:W-:Y:S01]  /*130b0*/  LEA R204, P5, R3, R204, 0x1 ;  /* 0x000000cc03cc7211 */ /* 0x000fe200078a08ff */
[----:B------:R-:W-:Y:S01]  /*130c0*/  USHF.L.U64.HI UR5, UR4, UR8, UR5 ;  /* 0x0000000804057299 */ /* 0x000fe20008010205 */
[----:B------:R-:W-:-:S02]  /*130d0*/  LEA R14, P1, R54, c[0x0][0x168], 0x1 ;  /* 0x00005a00360e7a11 */ /* 0x000fc400078208ff */
[----:B------:R-:W-:Y:S02]  /*130e0*/  LEA.HI.X R25, R144, c[0x0][0x16c], R11, 0x1, P2 ;  /* 0x00005b0090197a11 */ /* 0x000fe400010f0c0b */
[----:B------:R-:W-:Y:S02]  /*130f0*/  LEA.HI.X R205, R3, R205, R12, 0x1, P5 ;  /* 0x000000cd03cd7211 */ /* 0x000fe400028f0c0c */
[----:B------:R-:W-:Y:S02]  /*13100*/  IADD3 R26, P2, R204, UR9, RZ ;  /* 0x00000009cc1a7c10 */ /* 0x000fe4000ff5e0ff */
[----:B------:R-:W-:Y:S01]  /*13110*/  LEA.HI.X R15, R54, c[0x0][0x16c], R57, 0x1, P1 ;  /* 0x00005b00360f7a11 */ /* 0x000fe200008f0c39 */
[----:B------:R-:W-:Y:S01]  /*13120*/  @!PT LDS RZ, [RZ] ;  /* 0x00000000fffff984 */ /* 0x000fe20000000800 */
[----:B------:R-:W-:Y:S01]  /*13130*/  @!PT LDS RZ, [RZ] ;  /* 0x00000000fffff984 */ /* 0x000fe20000000800 */
[----:B------:R-:W-:Y:S01]  /*13140*/  @!PT LDS RZ, [RZ] ;  /* 0x00000000fffff984 */ /* 0x000fe20000000800 */
[----:B------:R1:W-:Y:S01]  /*13150*/  LDGSTS.E.BYPASS.LTC128B.128 [R201+0x6000], [R204.64] ;  /* 0x06000000ccc97fae */ /* 0x0003e2000b901d46 */
[----:B------:R-:W-:Y:S02]  /*13160*/  IADD3.X R27, R205, UR5, RZ, P2, !PT ;  /* 0x00000005cd1b7c10 */ /* 0x000fe400097fe4ff */
[----:B------:R-:W-:Y:S01]  /*13170*/  IADD3 R36, P2, R26, UR9, RZ ;  /* 0x000000091a247c10 */ /* 0x000fe2000ff5e0ff */
[----:B------:R1:W-:Y:S01]  /*13180*/  LDGSTS.E.BYPASS.LTC128B.128 [R201+0x8000], [R24.64+0x80] ;  /* 0x0800008018c97fae */ /* 0x0003e2000b901d46 */
[----:B------:R-:W-:-:S02]  /*13190*/  IADD3 R12, P1, R14, UR9, RZ ;  /* 0x000000090e0c7c10 */ /* 0x000fc4000ff3e0ff */
[----:B------:R-:W-:Y:S01]  /*131a0*/  IADD3.X R37, R27, UR5, RZ, P2, !PT ;  /* 0x000000051b257c10 */ /* 0x000fe200097fe4ff */
[----:B------:R1:W-:Y:S01]  /*131b0*/  LDGSTS.E.BYPASS.LTC128B.128 [R201+0xa000], [R24.64+0x100] ;  /* 0x0a00010018c97fae */ /* 0x0003e2000b901d46 */
[----:B------:R-:W-:Y:S02]  /*131c0*/  IADD3.X R13, R15, UR5, RZ, P1, !PT ;  /* 0x000000050f0d7c10 */ /* 0x000fe40008ffe4ff */
[----:B------:R-:W-:Y:S01]  /*131d0*/  IADD3 R34, P2, R36, UR9, RZ ;  /* 0x0000000924227c10 */ /* 0x000fe2000ff5e0ff */
[----:B------:R1:W-:Y:S01]  /*131e0*/  LDGSTS.E.BYPASS.LTC128B.128 [R201+0x6800], [R26.64] ;  /* 0x068000001ac97fae */ /* 0x0003e2000b901d46 */
[----:B------:R-:W-:Y:S02]  /*131f0*/  IADD3 R38, P1, R12, UR9, RZ ;  /* 0x000000090c267c10 */ /* 0x000fe4000ff3e0ff */
[----:B------:R-:W-:Y:S01]  /*13200*/  IADD3.X R35, R37, UR5, RZ, P2, !PT ;  /* 0x0000000525237c10 */ /* 0x000fe200097fe4ff */
[----:B------:R1:W-:Y:S01]  /*13210*/  LDGSTS.E.BYPASS.LTC128B.128 [R201+0x8800], [R14.64+0x80] ;  /* 0x088000800ec97fae */ /* 0x0003e2000b901d46 */
[----:B------:R-:W-:-:S03]  /*13220*/  IADD3.X R39, R13, UR5, RZ, P1, !PT ;  /* 0x000000050d277c10 */ /* 0x000fc60008ffe4ff */
        /* <DEDUP_REMOVED lines=8> */
.L_x_2359:
        /* <DEDUP_REMOVED lines=81> */
[----:B------:R-:W-:Y:S01]  /*137c0*/  LDSM.16.MT88.4 R16, [R189+0xe800] ;  /* 0x00e80000bd10783b */ /* 0x000fe20000004200 */
[----:B------:R-:W-:-:S02]  /*137d0*/  FFMA.FTZ R0, R8, c[0x0][0x23c], -R167 ;  /* 0x00008f0008007a23 */ /* 0x000fc400000108a7 */
[--C-:B------:R-:W-:Y:S01]  /*137e0*/  FFMA.FTZ R150, R29, c[0x0][0x23c], -R144.reuse ;  /* 0x00008f001d967a23 */ /* 0x100fe20000010890 */
[----:B------:R-:W2:Y:S01]  /*137f0*/  LDSM.16.MT88.4 R8, [R192+0xe800] ;  /* 0x00e80000c008783b */ /* 0x000ea20000004200 */
[----:B------:R-:W-:Y:S01]  /*13800*/  FFMA.FTZ R153, R30, c[0x0][0x23c], -R167 ;  /* 0x00008f001e997a23 */ /* 0x000fe200000108a7 */
[----:B------:R-:W3:Y:S01]  /*13810*/  MUFU.EX2 R151, R151 ;  /* 0x0000009700977308 */ /* 0x000ee20000000800 */
[----:B-1----:R-:W-:Y:S01]  /*13820*/  F2FP.PACK_AB R116, R156, R157 ;  /* 0x0000009d9c74723e */ /* 0x002fe200000000ff */
[----:B------:R-:W-:Y:S01]  /*13830*/  LDSM.16.MT88.4 R28, [R188+0xc800] ;  /* 0x00c80000bc1c783b */ /* 0x000fe20000004200 */
        /* <DEDUP_REMOVED lines=9> */
[----:B---3--:R-:W-:Y:S01]  /*138d0*/  F2FP.PACK_AB R118, R151, R154 ;  /* 0x0000009a9776723e */ /* 0x008fe200000000ff */
        /* <DEDUP_REMOVED lines=8> */
[----:B------:R-:W3:Y:S01]  /*13960*/  MUFU.EX2 R152, R152 ;  /* 0x0000009800987308 */ /* 0x000ee20000000800 */
        /* <DEDUP_REMOVED lines=29> */
[C---:B----4-:R-:W-:Y:S02]  /*13b40*/  HMMA.16816.F32 R72, R116.reuse, R76, RZ ;  /* 0x0000004c7448723c */ /* 0x050fe400000018ff */
[----:B------:R-:W-:Y:S06]  /*13b50*/  MUFU.EX2 R162, R162 ;  /* 0x000000a200a27308 */ /* 0x000fec0000000800 */
[C---:B-----5:R-:W-:Y:S02]  /*13b60*/  HMMA.16816.F32 R88, R116.reuse, R92, RZ ;  /* 0x0000005c7458723c */ /* 0x060fe400000018ff */
[----:B------:R-:W-:Y:S06]  /*13b70*/  MUFU.EX2 R165, R165 ;  /* 0x000000a500a57308 */ /* 0x000fec0000000800 */
[C---:B------:R-:W-:Y:S02]  /*13b80*/  HMMA.16816.F32 R96, R116.reuse, R100, RZ ;  /* 0x000000647460723c */ /* 0x040fe400000018ff */
[----:B------:R-:W-:Y:S06]  /*13b90*/  MUFU.EX2 R168, R168 ;  /* 0x000000a800a87308 */ /* 0x000fec0000000800 */
[C---:B------:R-:W-:Y:S02]  /*13ba0*/  HMMA.16816.F32 R104, R116.reuse, R124, RZ ;  /* 0x0000007c7468723c */ /* 0x040fe400000018ff */
[----:B------:R-:W4:Y:S06]  /*13bb0*/  MUFU.EX2 R169, R169 ;  /* 0x000000a900a97308 */ /* 0x000f2c0000000800 */
[C---:B--2---:R-:W-:Y:S02]  /*13bc0*/  HMMA.16816.F32 R108, R116.reuse, R112, RZ ;  /* 0x00000070746c723c */ /* 0x044fe400000018ff */
[----:B------:R-:W-:Y:S06]  /*13bd0*/  MUFU.EX2 R171, R171 ;  /* 0x000000ab00ab7308 */ /* 0x000fec0000000800 */
[C---:B------:R-:W-:Y:S02]  /*13be0*/  HMMA.16816.F32 R36, R116.reuse, R38, RZ ;  /* 0x000000267424723c */ /* 0x040fe400000018ff */
        /* <DEDUP_REMOVED lines=20> */
[----:B---3--:R-:W-:Y:S01]  /*13d30*/  F2FP.PACK_AB R5, R148, R153 ;  /* 0x000000999405723e */ /* 0x008fe200000000ff */
        /* <DEDUP_REMOVED lines=18> */
[----:B------:R-:W2:Y:S07]  /*13e60*/  LDSM.16.MT88.4 R20, [R192+0x10800] ;  /* 0x01080000c014783b */ /* 0x000eae0000004200 */
        /* <DEDUP_REMOVED lines=23> */
[----:B------:R-:W-:Y:S07]  /*13fe0*/  LDSM.16.MT88.4 R20, [R192+0x11000] ;  /* 0x01100000c014783b */ /* 0x000fee0000004200 */
[C---:B------:R-:W-:Y:S08]  /*13ff0*/  HMMA.16816.F32 R120, R4.reuse, R12, R120 ;  /* 0x0000000c0478723c */ /* 0x040ff00000001878 */
[----:B------:R-:W-:Y:S01]  /*14000*/  HMMA.16816.F32 R116, R4, R14, R116 ;  /* 0x0000000e0474723c */ /* 0x000fe20000001874 */
[----:B------:R-:W2:Y:S06]  /*14010*/  LDSM.16.MT88.4 R12, [R192+0xf000] ;  /* 0x00f00000c00c783b */ /* 0x000eac0000004200 */
        /* <DEDUP_REMOVED lines=45> */
[C---:B------:R-:W-:Y:S08]  /*142f0*/  HMMA.16816.F32 R72, R4.reuse, R24, R72 ;  /* 0x000000180448723c */ /* 0x040ff00000001848 */
[----:B------:R-:W-:Y:S01]  /*14300*/  HMMA.16816.F32 R76, R4, R26, R76 ;  /* 0x0000001a044c723c */ /* 0x000fe2000000184c */
[----:B------:R-:W3:Y:S06]  /*14310*/  LDSM.16.MT88.4 R24, [R189+0xf800] ;  /* 0x00f80000bd18783b */ /* 0x000eec0000004200 */
[----:B-----5:R-:W-:Y:S01]  /*14320*/  F2FP.PACK_AB R4, R175, R174 ;  /* 0x000000aeaf04723e */ /* 0x020fe200000000ff */
        /* <DEDUP_REMOVED lines=102> */
.L_x_2363:
[----:B------:R-:W-:-:S05]  /*14990*/  IMAD.MOV.U32 R5, RZ, RZ, c[0x0][0x1a0] ;  /* 0x00006800ff057624 */ /* 0x000fca00078e00ff */
[----:B------:R-:W-:-:S04]  /*149a0*/  LEA R5, -R5, RZ, 0x6 ;  /* 0x000000ff05057211 */ /* 0x000fc800078e31ff */
[----:B------:R-:W-:Y:S02]  /*149b0*/  SHF.R.S32.HI R0, RZ, 0x1f, R5 ;  /* 0x0000001fff007819 */ /* 0x000fe40000011405 */
.L_x_2364:
[----:B------:R-:W-:Y:S01]  /*149c0*/  ULDC.64 UR4, c[0x0][0x1a0] ;  /* 0x0000680000047ab9 */ /* 0x000fe20000000a00 */
[C---:B------:R-:W-:Y:S01]  /*149d0*/  IADD3 R7, P1, R5.reuse, R136, RZ ;  /* 0x0000008805077210 */ /* 0x040fe20007f3e0ff */
[----:B------:R-:W-:Y:S01]  /*149e0*/  USHF.L.U32 UR8, UR4, 0x4, URZ ;  /* 0x0000000404087899 */ /* 0x000fe2000800063f */
[----:B------:R-:W-:Y:S01]  /*149f0*/  LEA R208, P0, R5, R208, 0x1 ;  /* 0x000000d005d07211 */ /* 0x000fe200078008ff */
[----:B------:R-:W-:Y:S01]  /*14a00*/  UMOV UR9, 0x4 ;  /* 0x0000000400097882 */ /* 0x000fe20000000000 */
[----:B------:R-:W-:Y:S01]  /*14a10*/  LEA R6, P2, R7, c[0x0][0x170], 0x1 ;  /* 0x00005c0007067a11 */ /* 0x000fe200078408ff */
[----:B------:R-:W-:Y:S01]  /*14a20*/  USHF.L.U64.HI UR9, UR4, UR9, UR5 ;  /* 0x0000000904097299 */ /* 0x000fe20008010205 */
[----:B------:R-:W-:Y:S01]  /*14a30*/  IMAD.X R4, R0, 0x1, R133, P1 ;  /* 0x0000000100047824 */ /* 0x000fe200008e0685 */
[----:B------:R-:W-:Y:S01]  /*14a40*/  LEA.HI.X R207, R5, R207, R0, 0x1, P0 ;  /* 0x000000cf05cf7211 */ /* 0x000fe200000f0c00 */
[----:B------:R-:W-:Y:S01]  /*14a50*/  USHF.L.U32 UR10, UR4, 0x5, URZ ;  /* 0x00000005040a7899 */ /* 0x000fe2000800063f */
[----:B------:R-:W-:Y:S01]  /*14a60*/  IADD3 R5, P1, P0, R136, UR8, R5 ;  /* 0x0000000888057c10 */ /* 0x000fe2000f83e005 */
[----:B------:R-:W-:Y:S01]  /*14a70*/  UMOV UR8, 0x5 ;  /* 0x0000000500087882 */ /* 0x000fe20000000000 */
[----:B------:R-:W-:Y:S01]  /*14a80*/  LEA.HI.X R7, R7, c[0x0][0x174], R4, 0x1, P2 ;  /* 0x00005d0007077a11 */ /* 0x000fe200010f0c04 */
[----:B------:R-:W-:Y:S01]  /*14a90*/  USHF.L.U64.HI UR4, UR4, UR8, UR5 ;  /* 0x0000000804047299 */ /* 0x000fe20008010205 */
[----:B------:R-:W-:Y:S01]  /*14aa0*/  IADD3.X R0, R133, UR9, R0, P1, P0 ;  /* 0x0000000985007c10 */ /* 0x000fe20008fe0400 */
[----:B------:R-:W-:Y:S01]  /*14ab0*/  IMAD.MOV.U32 R209, RZ, RZ, R207 ;  /* 0x000000ffffd17224 */ /* 0x000fe200078e00cf */
[----:B------:R-:W-:-:S02]  /*14ac0*/  IADD3 R8, P1, R208, UR10, RZ ;  /* 0x0000000ad0087c10 */ /* 0x000fc4000ff3e0ff */
[----:B------:R-:W-:Y:S02]  /*14ad0*/  LEA R4, P0, R5, c[0x0][0x170], 0x1 ;  /* 0x00005c0005047a11 */ /* 0x000fe400078008ff */
[----:B------:R-:W-:Y:S01]  /*14ae0*/  IADD3.X R9, R207, UR4, RZ, P1, !PT ;  /* 0x00000004cf097c10 */ /* 0x000fe20008ffe4ff */
[----:B------:R-:W-:Y:S01]  /*14af0*/  @!PT LDS RZ, [RZ] ;  /* 0x00000000fffff984 */ /* 0x000fe20000000800 */
[----:B------:R-:W-:Y:S01]  /*14b00*/  @!PT LDS RZ, [RZ] ;  /* 0x00000000fffff984 */ /* 0x000fe20000000800 */
[----:B------:R-:W-:Y:S01]  /*14b10*/  @!PT LDS RZ, [RZ] ;  /* 0x00000000fffff984 */ /* 0x000fe20000000800 */
[----:B------:R1:W-:Y:S01]  /*14b20*/  LDGSTS.E.BYPASS.LTC128B.128 [R201+0xc000], [R208.64] ;  /* 0x0c000000d0c97fae */ /* 0x0003e2000b901d46 */
[----:B------:R-:W-:Y:S02]  /*14b30*/  LEA.HI.X R5, R5, c[0x0][0x174], R0, 0x1, P0 ;  /* 0x00005d0005057a11 */ /* 0x000fe400000f0c00 */
[----:B------:R-:W-:Y:S01]  /*14b40*/  IADD3 R10, P1, R8, UR10, RZ ;  /* 0x0000000a080a7c10 */ /* 0x000fe2000ff3e0ff */
[----:B------:R2:W-:Y:S01]  /*14b50*/  LDGSTS.E.BYPASS.LTC128B.128 [R201+0xe000], [R6.64+0x80] ;  /* 0x0e00008006c97fae */ /* 0x0005e2000b901d46 */
[----:B------:R-:W-:Y:S02]  /*14b60*/  IADD3 R18, P0, R4, UR10, RZ ;  /* 0x0000000a04127c10 */ /* 0x000fe4000ff1e0ff */
[----:B------:R-:W-:Y:S01]  /*14b70*/  IADD3.X R11, R9, UR4, RZ, P1, !PT ;  /* 0x00000004090b7c10 */ /* 0x000fe20008ffe4ff */
[----:B------:R2:W-:Y:S01]  /*14b80*/  LDGSTS.E.BYPASS.LTC128B.128 [R201+0x10000], [R6.64+0x100] ;  /* 0x1000010006c97fae */ /* 0x0005e2000b901d46 */
[----:B------:R-:W-:-:S02]  /*14b90*/  IADD3 R16, P1, R10, UR10, RZ ;  /* 0x0000000a0a107c10 */ /* 0x000fc4000ff3e0ff */
[----:B------:R-:W-:Y:S01]  /*14ba0*/  IADD3.X R19, R5, UR4, RZ, P0, !PT ;  /* 0x0000000405137c10 */ /* 0x000fe200087fe4ff */
[----:B------:R3:W-:Y:S01]  /*14bb0*/  LDGSTS.E.BYPASS.LTC128B.128 [R201+0xc800], [R8.64] ;  /* 0x0c80000008c97fae */ /* 0x0007e2000b901d46 */
[----:B------:R-:W-:Y:S02]  /*14bc0*/  IADD3 R24, P0, R18, UR10, RZ ;  /* 0x0000000a12187c10 */ /* 0x000fe4000ff1e0ff */
[----:B------:R-:W-:Y:S01]  /*14bd0*/  IADD3.X R17, R11, UR4, RZ, P1, !PT ;  /* 0x000000040b117c10 */ /* 0x000fe20008ffe4ff */
[----:B------:R2:W-:Y:S01]  /*14be0*/  LDGSTS.E.BYPASS.LTC128B.128 [R201+0xe800], [R4.64+0x80] ;  /* 0x0e80008004c97fae */ /* 0x0005e2000b901d46 */
[----:B------:R-:W-:Y:S02]  /*14bf0*/  IADD3.X R25, R19, UR4, RZ, P0, !PT ;  /* 0x0000000413197c10 */ /* 0x000fe400087fe4ff */
[----:B------:R-:W-:Y:S01]  /*14c00*/  ISETP.GE.AND P0, PT, R134, 0x3, PT ;  /* 0x000000038600780c */ /* 0x000fe20003f06270 */
        /* <DEDUP_REMOVED lines=8> */
[----:B------:R-:W5:Y:S04]  /*14c90*/  LDSM.16.M88.4 R20, [R197+0x6000] ;  /* 0x00600000c514783b */ /* 0x000f680000000200 */
[----:B------:R-:W4:Y:S04]  /*14ca0*/  LDSM.16.M88.4 R12, [R197+0x6800] ;  /* 0x00680000c50c783b */ /* 0x000f280000000200 */
[----:B------:R-:W1:Y:S04]  /*14cb0*/  LDSM.16.M88.4 R156, [R197+0x7000] ;  /* 0x00700000c59c783b */ /* 0x000e680000000200 */
[----:B------:R-:W-:Y:S04]  /*14cc0*/  LDSM.16.M88.4 R144, [R196] ;  /* 0x00000000c490783b */ /* 0x000fe80000000200 */
[----:B------:R-:W1:Y:S04]  /*14cd0*/  LDSM.16.M88.4 R32, [R195] ;  /* 0x00000000c320783b */ /* 0x000e680000000200 */
[----:B------:R-:W1:Y:S04]  /*14ce0*/  LDSM.16.M88.4 R168, [R197+0x7800] ;  /* 0x00780000c5a8783b */ /* 0x000e680000000200 */
[----:B------:R-:W1:Y:S04]  /*14cf0*/  LDSM.16.M88.4 R28, [R187] ;  /* 0x00000000bb1c783b */ /* 0x000e680000000200 */
[----:B--2---:R-:W2:Y:S04]  /*14d00*/  LDSM.16.M88.4 R4, [R186] ;  /* 0x00000000ba04783b */ /* 0x004ea80000000200 */
[----:B------:R-:W-:Y:S04]  /*14d10*/  LDSM.16.M88.4 R164, [R194] ;  /* 0x00000000c2a4783b */ /* 0x000fe80000000200 */
[----:B------:R-:W2:Y:S01]  /*14d20*/  LDSM.16.M88.4 R140, [R191+0x6000] ;  /* 0x00600000bf8c783b */ /* 0x000ea20000000200 */
[C---:B-----5:R-:W-:Y:S03]  /*14d30*/  HMMA.16816.F32 R24, R148.reuse, R20, RZ ;  /* 0x000000149418723c */ /* 0x060fe600000018ff */
[----:B------:R-:W5:Y:S04]  /*14d40*/  LDSM.16.M88.4 R216, [R185] ;  /* 0x00000000b9d8783b */ /* 0x000f680000000200 */
[----:B------:R-:W2:Y:S01]  /*14d50*/  LDSM.16.M88.4 R136, [R191+0x6800] ;  /* 0x00680000bf88783b */ /* 0x000ea20000000200 */
[C---:B------:R-:W-:Y:S03]  /*14d60*/  HMMA.16816.F32 R20, R148.reuse, R22, RZ ;  /* 0x000000169414723c */ /* 0x040fe600000018ff */
[----:B---3--:R-:W3:Y:S04]  /*14d70*/  LDSM.16.M88.4 R8, [R191+0x7000] ;  /* 0x00700000bf08783b */ /* 0x008ee80000000200 */
[----:B------:R-:W-:Y:S01]  /*14d80*/  LDSM.16.M88.4 R172, [R193] ;  /* 0x00000000c1ac783b */ /* 0x000fe20000000200 */
[C---:B----4-:R-:W-:Y:S03]  /*14d90*/  HMMA.16816.F32 R16, R148.reuse, R12, RZ ;  /* 0x0000000c9410723c */ /* 0x050fe600000018ff */
[----:B------:R-:W4:Y:S04]  /*14da0*/  S2R R0, SR_TID.X ;  /* 0x0000000000007919 */ /* 0x000f280000002100 */
[----:B------:R-:W0:Y:S01]  /*14db0*/  LDGDEPBAR ;  /* 0x00000000000079af */ /* 0x000e220000000000 */
[C---:B-1----:R-:W-:Y:S08]  /*14dc0*/  HMMA.16816.F32 R160, R148.reuse, R156, RZ ;  /* 0x0000009c94a0723c */ /* 0x042ff000000018ff */
[C---:B------:R-:W-:Y:S08]  /*14dd0*/  HMMA.16816.F32 R12, R148.reuse, R14, RZ ;  /* 0x0000000e940c723c */ /* 0x040ff000000018ff */
[----:B------:R-:W-:Y:S01]  /*14de0*/  HMMA.16816.F32 R156, R148, R158, RZ ;  /* 0x0000009e949c723c */ /* 0x000fe200000018ff */
[----:B----4-:R-:W-:-:S07]  /*14df0*/  IMAD.SHL.U32 R0, R0, 0x2, RZ ;  /* 0x0000000200007824 */ /* 0x010fce00078e00ff */
[----:B------:R-:W-:Y:S08]  /*14e00*/  HMMA.16816.F32 R24, R144, R32, R24 ;  /* 0x000000209018723c */ /* 0x000ff00000001818 */
[----:B------:R-:W-:Y:S08]  /*14e10*/  HMMA.16816.F32 R152, R148, R168, RZ ;  /* 0x000000a89498723c */ /* 0x000ff000000018ff */
[----:B------:R-:W-:Y:S01]  /*14e20*/  HMMA.16816.F32 R20, R144, R34, R20 ;  /* 0x000000229014723c */ /* 0x000fe20000001814 */
[----:B------:R-:W1:Y:S07]  /*14e30*/  LDSM.16.M88.4 R32, [R184] ;  /* 0x00000000b820783b */ /* 0x000e6e0000000200 */
[----:B------:R-:W-:Y:S01]  /*14e40*/  HMMA.16816.F32 R148, R148, R170, RZ ;  /* 0x000000aa9494723c */ /* 0x000fe200000018ff */
[----:B------:R-:W4:Y:S07]  /*14e50*/  LDSM.16.M88.4 R168, [R191+0x7800] ;  /* 0x00780000bfa8783b */ /* 0x000f2e0000000200 */
[C---:B------:R-:W-:Y:S08]  /*14e60*/  HMMA.16816.F32 R16, R144.reuse, R28, R16 ;  /* 0x0000001c9010723c */ /* 0x040ff00000001810 */
[C---:B------:R-:W-:Y:S01]  /*14e70*/  HMMA.16816.F32 R12, R144.reuse, R30, R12 ;  /* 0x0000001e900c723c */ /* 0x040fe2000000180c */
[----:B------:R-:W1:Y:S07]  /*14e80*/  LDSM.16.M88.4 R28, [R184+0x800] ;  /* 0x00080000b81c783b */ /* 0x000e6e0000000200 */
[C---:B--2---:R-:W-:Y:S08]  /*14e90*/  HMMA.16816.F32 R160, R144.reuse, R4, R160 ;  /* 0x0000000490a0723c */ /* 0x044ff000000018a0 */
[----:B------:R-:W-:Y:S01]  /*14ea0*/  HMMA.16816.F32 R156, R144, R6, R156 ;  /* 0x00000006909c723c */ /* 0x000fe2000000189c */
[----:B------:R-:W2:Y:S07]  /*14eb0*/  LDSM.16.M88.4 R4, [R184+0x1000] ;  /* 0x00100000b804783b */ /* 0x000eae0000000200 */
[C---:B------:R-:W-:Y:S08]  /*14ec0*/  HMMA.16816.F32 R24, R164.reuse, R140, R24 ;  /* 0x0000008ca418723c */ /* 0x040ff00000001818 */
[----:B------:R-:W-:Y:S01]  /*14ed0*/  HMMA.16816.F32 R20, R164, R142, R20 ;  /* 0x0000008ea414723c */ /* 0x000fe20000001814 */
[----:B------:R-:W-:Y:S07]  /*14ee0*/  LDSM.16.M88.4 R140, [R197+0x8000] ;  /* 0x00800000c58c783b */ /* 0x000fee0000000200 */
[C---:B-----5:R-:W-:Y:S08]  /*14ef0*/  HMMA.16816.F32 R152, R144.reuse, R216, R152 ;  /* 0x000000d89098723c */ /* 0x060ff00000001898 */
[----:B------:R-:W-:Y:S01]  /*14f00*/  HMMA.16816.F32 R148, R144, R218, R148 ;  /* 0x000000da9094723c */ /* 0x000fe20000001894 */
[----:B------:R-:W5:Y:S04]  /*14f10*/  LDSM.16.M88.4 R144, [R198+0x2000] ;  /* 0x00200000c690783b */ /* 0x000f680000000200 */
[----:B------:R-:W2:Y:S03]  /*14f20*/  LDSM.16.M88.4 R216, [R184+0x1800] ;  /* 0x00180000b8d8783b */ /* 0x000ea60000000200 */
[C---:B------:R-:W-:Y:S08]  /*14f30*/  HMMA.16816.F32 R16, R164.reuse, R136, R16 ;  /* 0x00000088a410723c */ /* 0x040ff00000001810 */
[C---:B------:R-:W-:Y:S01]  /*14f40*/  HMMA.16816.F32 R12, R164.reuse, R138, R12 ;  /* 0x0000008aa40c723c */ /* 0x040fe2000000180c */
[----:B------:R-:W2:Y:S07]  /*14f50*/  LDSM.16.M88.4 R136, [R197+0x8800] ;  /* 0x00880000c588783b */ /* 0x000eae0000000200 */
[C---:B---3--:R-:W-:Y:S08]  /*14f60*/  HMMA.16816.F32 R160, R164.reuse, R8, R160 ;  /* 0x00000008a4a0723c */ /* 0x048ff000000018a0 */
[----:B------:R-:W-:Y:S01]  /*14f70*/  HMMA.16816.F32 R156, R164, R10, R156 ;  /* 0x0000000aa49c723c */ /* 0x000fe2000000189c */
[----:B------:R-:W3:Y:S07]  /*14f80*/  LDSM.16.M88.4 R8, [R197+0x9000] ;  /* 0x00900000c508783b */ /* 0x000eee0000000200 */
[C---:B-1----:R-:W-:Y:S08]  /*14f90*/  HMMA.16816.F32 R24, R172.reuse, R32, R24 ;  /* 0x00000020ac18723c */ /* 0x042ff00000001818 */
[----:B------:R-:W-:Y:S01]  /*14fa0*/  HMMA.16816.F32 R20, R172, R34, R20 ;  /* 0x00000022ac14723c */ /* 0x000fe20000001814 */
[----:B------:R-:W-:Y:S07]  /*14fb0*/  LDSM.16.M88.4 R32, [R183] ;  /* 0x00000000b720783b */ /* 0x000fee0000000200 */
[C---:B----4-:R-:W-:Y:S08]  /*14fc0*/  HMMA.16816.F32 R152, R164.reuse, R168, R152 ;  /* 0x000000a8a498723c */ /* 0x050ff00000001898 */
[----:B------:R-:W-:Y:S01]  /*14fd0*/  HMMA.16816.F32 R148, R164, R170, R148 ;  /* 0x000000aaa494723c */ /* 0x000fe20000001894 */
[----:B------:R-:W1:Y:S04]  /*14fe0*/  LDSM.16.M88.4 R164, [R196+0x2000] ;  /* 0x00200000c4a4783b */ /* 0x000e680000000200 */
[----:B------:R-:W4:Y:S03]  /*14ff0*/  LDSM.16.M88.4 R168, [R197+0x9800] ;  /* 0x00980000c5a8783b */ /* 0x000f260000000200 */
[C---:B------:R-:W-:Y:S08]  /*15000*/  HMMA.16816.F32 R16, R172.reuse, R28, R16 ;  /* 0x0000001cac10723c */ /* 0x040ff00000001810 */
[C---:B------:R-:W-:Y:S01]  /*15010*/  HMMA.16816.F32 R12, R172.reuse, R30, R12 ;  /* 0x0000001eac0c723c */ /* 0x040fe2000000180c */
[----:B------:R-:W1:Y:S07]  /*15020*/  LDSM.16.M88.4 R28, [R182] ;  /* 0x00000000b61c783b */ /* 0x000e6e0000000200 */
[C---:B--2---:R-:W-:Y:S08]  /*15030*/  HMMA.16816.F32 R160, R172.reuse, R4, R160 ;  /* 0x00000004aca0723c */ /* 0x044ff000000018a0 */
[----:B------:R-:W-:Y:S01]  /*15040*/  HMMA.16816.F32 R156, R172, R6, R156 ;  /* 0x00000006ac9c723c */ /* 0x000fe2000000189c */
[----:B------:R-:W2:Y:S07]  /*15050*/  LDSM.16.M88.4 R4, [R181] ;  /* 0x00000000b504783b */ /* 0x000eae0000000200 */
[C---:B-----5:R-:W-:Y:S08]  /*15060*/  HMMA.16816.F32 R24, R144.reuse, R140, R24 ;  /* 0x0000008c9018723c */ /* 0x060ff00000001818 */
[----:B------:R-:W-:Y:S01]  /*15070*/  HMMA.16816.F32 R20, R144, R142, R20 ;  /* 0x0000008e9014723c */ /* 0x000fe20000001814 */
[----:B------:R-:W-:Y:S07]  /*15080*/  LDSM.16.M88.4 R140, [R191+0x8800] ;  /* 0x00880000bf8c783b */ /* 0x000fee0000000200 */
[C---:B------:R-:W-:Y:S08]  /*15090*/  HMMA.16816.F32 R152, R172.reuse, R216, R152 ;  /* 0x000000d8ac98723c */ /* 0x040ff00000001898 */
[----:B------:R-:W-:Y:S01]  /*150a0*/  HMMA.16816.F32 R148, R172, R218, R148 ;  /* 0x000000daac94723c */ /* 0x000fe20000001894 */
[----:B------:R-:W-:Y:S04]  /*150b0*/  LDSM.16.M88.4 R172, [R191+0x8000] ;  /* 0x00800000bfac783b */ /* 0x000fe80000000200 */
[----:B------:R-:W-:Y:S03]  /*150c0*/  LDSM.16.M88.4 R216, [R180] ;  /* 0x00000000b4d8783b */ /* 0x000fe60000000200 */
[C---:B------:R-:W-:Y:S08]  /*150d0*/  HMMA.16816.F32 R16, R144.reuse, R136, R16 ;  /* 0x000000889010723c */ /* 0x040ff00000001810 */
[C---:B------:R-:W-:Y:S01]  /*150e0*/  HMMA.16816.F32 R12, R144.reuse, R138, R12 ;  /* 0x0000008a900c723c */ /* 0x040fe2000000180c */
[----:B------:R-:W5:Y:S07]  /*150f0*/  LDSM.16.M88.4 R136, [R194+0x2000] ;  /* 0x00200000c288783b */ /* 0x000f6e0000000200 */
[C---:B---3--:R-:W-:Y:S08]  /*15100*/  HMMA.16816.F32 R160, R144.reuse, R8, R160 ;  /* 0x0000000890a0723c */ /* 0x048ff000000018a0 */
[----:B------:R-:W-:Y:S01]  /*15110*/  HMMA.16816.F32 R156, R144, R10, R156 ;  /* 0x0000000a909c723c */ /* 0x000fe2000000189c */
[----:B------:R-:W3:Y:S07]  /*15120*/  LDSM.16.M88.4 R8, [R191+0x9000] ;  /* 0x00900000bf08783b */ /* 0x000eee0000000200 */
[C---:B-1----:R-:W-:Y:S08]  /*15130*/  HMMA.16816.F32 R24, R164.reuse, R32, R24 ;  /* 0x00000020a418723c */ /* 0x042ff00000001818 */
[----:B------:R-:W-:Y:S01]  /*15140*/  HMMA.16816.F32 R20, R164, R34, R20 ;  /* 0x00000022a414723c */ /* 0x000fe20000001814 */
[----:B------:R-:W-:Y:S07]  /*15150*/  LDSM.16.M88.4 R32, [R184+0x2000] ;  /* 0x00200000b820783b */ /* 0x000fee0000000200 */
[C---:B----4-:R-:W-:Y:S08]  /*15160*/  HMMA.16816.F32 R152, R144.reuse, R168, R152 ;  /* 0x000000a89098723c */ /* 0x050ff00000001898 */
[----:B------:R-:W-:Y:S01]  /*15170*/  HMMA.16816.F32 R148, R144, R170, R148 ;  /* 0x000000aa9094723c */ /* 0x000fe20000001894 */
[----:B------:R-:W1:Y:S04]  /*15180*/  LDSM.16.M88.4 R144, [R193+0x2000] ;  /* 0x00200000c190783b */ /* 0x000e680000000200 */
[----:B------:R-:W4:Y:S03]  /*15190*/  LDSM.16.M88.4 R168, [R191+0x9800] ;  /* 0x00980000bfa8783b */ /* 0x000f260000000200 */
[C---:B------:R-:W-:Y:S08]  /*151a0*/  HMMA.16816.F32 R16, R164.reuse, R28, R16 ;  /* 0x0000001ca410723c */ /* 0x040ff00000001810 */
[C---:B------:R-:W-:Y:S01]  /*151b0*/  HMMA.16816.F32 R12, R164.reuse, R30, R12 ;  /* 0x0000001ea40c723c */ /* 0x040fe2000000180c */
[----:B------:R-:W-:Y:S07]  /*151c0*/  LDSM.16.M88.4 R28, [R184+0x2800] ;  /* 0x00280000b81c783b */ /* 0x000fee0000000200 */
[C---:B--2---:R-:W-:Y:S08]  /*151d0*/  HMMA.16816.F32 R160, R164.reuse, R4, R160 ;  /* 0x00000004a4a0723c */ /* 0x044ff000000018a0 */
[----:B------:R-:W-:Y:S01]  /*151e0*/  HMMA.16816.F32 R156, R164, R6, R156 ;  /* 0x00000006a49c723c */ /* 0x000fe2000000189c */
[----:B------:R-:W2:Y:S07]  /*151f0*/  LDSM.16.M88.4 R4, [R184+0x3000] ;  /* 0x00300000b804783b */ /* 0x000eae0000000200 */
        /* <DEDUP_REMOVED lines=9> */
[----:B------:R-:W-:Y:S07]  /*15290*/  LDSM.16.M88.4 R140, [R197+0xa000] ;  /* 0x00a00000c58c783b */ /* 0x000fee0000000200 */
[C---:B---3--:R-:W-:Y:S08]  /*152a0*/  HMMA.16816.F32 R160, R136.reuse, R8, R160 ;  /* 0x0000000888a0723c */ /* 0x048ff000000018a0 */
[----:B------:R-:W-:Y:S01]  /*152b0*/  HMMA.16816.F32 R156, R136, R10, R156 ;  /* 0x0000000a889c723c */ /* 0x000fe2000000189c */
[----:B------:R-:W3:Y:S07]  /*152c0*/  LDSM.16.M88.4 R8, [R198+0x4000] ;  /* 0x00400000c608783b */ /* 0x000eee0000000200 */
[C---:B-1----:R-:W-:Y:S08]  /*152d0*/  HMMA.16816.F32 R24, R144.reuse, R32, R24 ;  /* 0x000000209018723c */ /* 0x042ff00000001818 */
[----:B------:R-:W-:Y:S01]  /*152e0*/  HMMA.16816.F32 R20, R144, R34, R20 ;  /* 0x000000229014723c */ /* 0x000fe20000001814 */
[----:B------:R-:W1:Y:S07]  /*152f0*/  LDSM.16.M88.4 R32, [R197+0xb000] ;  /* 0x00b00000c520783b */ /* 0x000e6e0000000200 */
[C---:B----4-:R-:W-:Y:S08]  /*15300*/  HMMA.16816.F32 R152, R136.reuse, R168, R152 ;  /* 0x000000a88898723c */ /* 0x050ff00000001898 */
[----:B------:R-:W-:Y:S01]  /*15310*/  HMMA.16816.F32 R148, R136, R170, R148 ;  /* 0x000000aa8894723c */ /* 0x000fe20000001894 */
[----:B------:R-:W-:Y:S04]  /*15320*/  LDSM.16.M88.4 R136, [R197+0xa800] ;  /* 0x00a80000c588783b */ /* 0x000fe80000000200 */
[----:B------:R-:W-:Y:S03]  /*15330*/  LDSM.16.M88.4 R168, [R177] ;  /* 0x00000000b1a8783b */ /* 0x000fe60000000200 */
[C---:B--2---:R-:W-:Y:S08]  /*15340*/  HMMA.16816.F32 R160, R144.reuse, R4, R160 ;  /* 0x0000000490a0723c */ /* 0x044ff000000018a0 */
[C---:B------:R-:W-:Y:S01]  /*15350*/  HMMA.16816.F32 R156, R144.reuse, R6, R156 ;  /* 0x00000006909c723c */ /* 0x040fe2000000189c */
[----:B------:R-:W2:Y:S07]  /*15360*/  LDSM.16.M88.4 R4, [R179] ;  /* 0x00000000b304783b */ /* 0x000eae0000000200 */
[C---:B------:R-:W-:Y:S08]  /*15370*/  HMMA.16816.F32 R16, R144.reuse, R28, R16 ;  /* 0x0000001c9010723c */ /* 0x040ff00000001810 */
[----:B------:R-:W-:Y:S01]  /*15380*/  HMMA.16816.F32 R12, R144, R30, R12 ;  /* 0x0000001e900c723c */ /* 0x000fe2000000180c */
[----:B------:R-:W4:Y:S07]  /*15390*/  LDSM.16.M88.4 R28, [R197+0xb800] ;  /* 0x00b80000c51c783b */ /* 0x000f2e0000000200 */
[----:B---3--:R-:W-:Y:S08]  /*153a0*/  HMMA.16816.F32 R24, R8, R140, R24 ;  /* 0x0000008c0818723c */ /* 0x008ff00000001818 */
[C---:B------:R-:W-:Y:S08]  /*153b0*/  HMMA.16816.F32 R152, R144.reuse, R164, R152 ;  /* 0x000000a49098723c */ /* 0x040ff00000001898 */
[----:B------:R-:W-:Y:S01]  /*153c0*/  HMMA.16816.F32 R148, R144, R166, R148 ;  /* 0x000000a69094723c */ /* 0x000fe20000001894 */
[----:B------:R-:W-:Y:S04]  /*153d0*/  LDSM.16.M88.4 R144, [R194+0x4000] ;  /* 0x00400000c290783b */ /* 0x000fe80000000200 */
[----:B------:R-:W-:Y:S03]  /*153e0*/  LDSM.16.M88.4 R164, [R176] ;  /* 0x00000000b0a4783b */ /* 0x000fe60000000200 */
[C---:B------:R-:W-:Y:S01]  /*153f0*/  HMMA.16816.F32 R20, R8.reuse, R142, R20 ;  /* 0x0000008e0814723c */ /* 0x040fe20000001814 */
[----:B------:R-:W3:Y:S07]  /*15400*/  LDSM.16.M88.4 R140, [R191+0xa000] ;  /* 0x00a00000bf8c783b */ /* 0x000eee0000000200 */
[C---:B-1----:R-:W-:Y:S08]  /*15410*/  HMMA.16816.F32 R160, R8.reuse, R32, R160 ;  /* 0x0000002008a0723c */ /* 0x042ff000000018a0 */
[----:B------:R-:W-:Y:S01]  /*15420*/  HMMA.16816.F32 R156, R8, R34, R156 ;  /* 0x00000022089c723c */ /* 0x000fe2000000189c */
[----:B------:R-:W1:Y:S07]  /*15430*/  LDSM.16.M88.4 R32, [R191+0xb000] ;  /* 0x00b00000bf20783b */ /* 0x000e6e0000000200 */
[----:B--2---:R-:W-:Y:S08]  /*15440*/  HMMA.16816.F32 R24, R172, R4, R24 ;  /* 0x00000004ac18723c */ /* 0x004ff00000001818 */
[C---:B------:R-:W-:Y:S08]  /*15450*/  HMMA.16816.F32 R16, R8.reuse, R136, R16 ;  /* 0x000000880810723c */ /* 0x040ff00000001810 */
[C---:B------:R-:W-:Y:S01]  /*15460*/  HMMA.16816.F32 R12, R8.reuse, R138, R12 ;  /* 0x0000008a080c723c */ /* 0x040fe2000000180c */
[----:B------:R-:W-:Y:S07]  /*15470*/  LDSM.16.M88.4 R136, [R191+0xa800] ;  /* 0x00a80000bf88783b */ /* 0x000fee0000000200 */
[C---:B----4-:R-:W-:Y:S08]  /*15480*/  HMMA.16816.F32 R152, R8.reuse, R28, R152 ;  /* 0x0000001c0898723c */ /* 0x050ff00000001898 */
[----:B------:R-:W-:Y:S01]  /*15490*/  HMMA.16816.F32 R148, R8, R30, R148 ;  /* 0x0000001e0894723c */ /* 0x000fe20000001894 */
[----:B------:R-:W-:Y:S04]  /*154a0*/  LDSM.16.M88.4 R8, [R193+0x4000] ;  /* 0x00400000c108783b */ /* 0x000fe80000000200 */
[----:B------:R-:W-:Y:S03]  /*154b0*/  LDSM.16.M88.4 R28, [R191+0xb800] ;  /* 0x00b80000bf1c783b */ /* 0x000fe60000000200 */
[C---:B------:R-:W-:Y:S01]  /*154c0*/  HMMA.16816.F32 R20, R172.reuse, R6, R20 ;  /* 0x00000006ac14723c */ /* 0x040fe20000001814 */
[----:B------:R-:W2:Y:S07]  /*154d0*/  LDSM.16.M88.4 R4, [R184+0x4000] ;  /* 0x00400000b804783b */ /* 0x000eae0000000200 */
[C---:B------:R-:W-:Y:S08]  /*154e0*/  HMMA.16816.F32 R160, R172.reuse, R168, R160 ;  /* 0x000000a8aca0723c */ /* 0x040ff000000018a0 */
[----:B------:R-:W-:Y:S08]  /*154f0*/  HMMA.16816.F32 R156, R172, R170, R156 ;  /* 0x000000aaac9c723c */ /* 0x000ff0000000189c */
[----:B---3--:R-:W-:Y:S08]  /*15500*/  HMMA.16816.F32 R24, R144, R140, R24 ;  /* 0x0000008c9018723c */ /* 0x008ff00000001818 */
[C---:B------:R-:W-:Y:S08]  /*15510*/  HMMA.16816.F32 R16, R172.reuse, R216, R16 ;  /* 0x000000d8ac10723c */ /* 0x040ff00000001810 */
[C---:B------:R-:W-:Y:S08]  /*15520*/  HMMA.16816.F32 R12, R172.reuse, R218, R12 ;  /* 0x000000daac0c723c */ /* 0x040ff0000000180c */
[C---:B------:R-:W-:Y:S08]  /*15530*/  HMMA.16816.F32 R152, R172.reuse, R164, R152 ;  /* 0x000000a4ac98723c */ /* 0x040ff00000001898 */
[----:B------:R-:W-:Y:S01]  /*15540*/  HMMA.16816.F32 R148, R172, R166, R148 ;  /* 0x000000a6ac94723c */ /* 0x000fe20000001894 */
[----:B------:R-:W3:Y:S07]  /*15550*/  LDSM.16.M88.4 R164, [R184+0x4800] ;  /* 0x00480000b8a4783b */ /* 0x000eee0000000200 */
[C---:B-1----:R-:W-:Y:S08]  /*15560*/  HMMA.16816.F32 R160, R144.reuse, R32, R160 ;  /* 0x0000002090a0723c */ /* 0x042ff000000018a0 */
[----:B------:R-:W-:Y:S01]  /*15570*/  HMMA.16816.F32 R156, R144, R34, R156 ;  /* 0x00000022909c723c */ /* 0x000fe2000000189c */
[----:B------:R-:W1:Y:S07]  /*15580*/  LDSM.16.M88.4 R32, [R184+0x5000] ;  /* 0x00500000b820783b */ /* 0x000e6e0000000200 */
[----:B--2---:R-:W-:Y:S07]  /*15590*/  HMMA.16816.F32 R24, R8, R4, R24 ;  /* 0x000000040818723c */ /* 0x004fee0000001818 */
[----:B------:R-:W-:Y:S01]  /*155a0*/  LOP3.LUT R5, R0, 0x6, RZ, 0xc0, !PT ;  /* 0x0000000600057812 */ /* 0x000fe200078ec0ff */
[----:B------:R-:W-:Y:S04]  /*155b0*/  HMMA.16816.F32 R20, R144, R142, R20 ;  /* 0x0000008e9014723c */ /* 0x000fe80000001814 */
[----:B------:R-:W-:-:S04]  /*155c0*/  IMAD R0, R206, 0x40, R5 ;  /* 0x00000040ce007824 */ /* 0x000fc800078e0205 */
[C---:B------:R-:W-:Y:S01]  /*155d0*/  HMMA.16816.F32 R16, R144.reuse, R136, R16 ;  /* 0x000000889010723c */ /* 0x040fe20000001810 */
[C---:B------:R-:W-:Y:S02]  /*155e0*/  IADD3 R4, R0.reuse, 0x1, RZ ;  /* 0x0000000100047810 */ /* 0x040fe40007ffe0ff */
[----:B------:R-:W-:Y:S02]  /*155f0*/  IADD3 R5, R0, 0x8, RZ ;  /* 0x0000000800057810 */ /* 0x000fe40007ffe0ff */
[C---:B------:R-:W-:Y:S02]  /*15600*/  ISETP.GE.AND P5, PT, R4.reuse, R2, PT ;  /* 0x000000020400720c */ /* 0x040fe40003fa6270 */
[----:B------:R-:W-:Y:S01]  /*15610*/  ISETP.GE.AND P1, PT, R4, R135, PT ;  /* 0x000000870400720c */ /* 0x000fe20003f26270 */
[----:B------:R-:W-:Y:S01]  /*15620*/  HMMA.16816.F32 R12, R144, R138, R12 ;  /* 0x0000008a900c723c */ /* 0x000fe2000000180c */
[----:B------:R-:W-:Y:S02]  /*15630*/  IADD3 R4, R0, 0x9, RZ ;  /* 0x0000000900047810 */ /* 0x000fe40007ffe0ff */
[----:B------:R-:W-:-:S02]  /*15640*/  FSEL R134, R25, -INF , !P5 ;  /* 0xff80000019867808 */ /* 0x000fc40006800000 */
[CC--:B------:R-:W-:Y:S02]  /*15650*/  ISETP.GE.AND P4, PT, R5.reuse, R2.reuse, PT ;  /* 0x000000020500720c */ /* 0x0c0fe40003f86270 */
[-C--:B------:R-:W-:Y:S01]  /*15660*/  ISETP.GE.AND P6, PT, R5, R135.reuse, PT ;  /* 0x000000870500720c */ /* 0x080fe20003fc6270 */
[----:B------:R-:W-:Y:S01]  /*15670*/  HMMA.16816.F32 R20, R8, R6, R20 ;  /* 0x000000060814723c */ /* 0x000fe20000001814 */
[C---:B------:R-:W-:Y:S02]  /*15680*/  ISETP.GE.AND P2, PT, R4.reuse, R2, PT ;  /* 0x000000020400720c */ /* 0x040fe40003f46270 */
[----:B------:R-:W-:Y:S02]  /*15690*/  ISETP.GE.AND P5, PT, R4, R135, PT ;  /* 0x000000870400720c */ /* 0x000fe40003fa6270 */
[----:B------:R-:W2:Y:S01]  /*156a0*/  LDSM.16.M88.4 R4, [R184+0x5800] ;  /* 0x00580000b804783b */ /* 0x000ea20000000200 */
[----:B------:R-:W-:Y:S01]  /*156b0*/  IADD3 R25, R0, 0x10, RZ ;  /* 0x0000001000197810 */ /* 0x000fe20007ffe0ff */
[----:B------:R-:W-:-:S04]  /*156c0*/  DEPBAR.LE SB0, 0x0 ;  /* 0x000080000000791a */ /* 0x000fc80000000000 */
[C---:B---3--:R-:W-:Y:S08]  /*156d0*/  HMMA.16816.F32 R16, R8.reuse, R164, R16 ;  /* 0x000000a40810723c */ /* 0x048ff00000001810 */
[----:B------:R-:W-:Y:S05]  /*156e0*/  HMMA.16816.F32 R12, R8, R166, R12 ;  /* 0x000000a6080c723c */ /* 0x000fea000000180c */
[----:B------:R-:W-:-:S02]  /*156f0*/  FSEL R142, R20, -INF , !P4 ;  /* 0xff800000148e7808 */ /* 0x000fc40006000000 */
[C---:B------:R-:W-:Y:S01]  /*15700*/  IADD3 R20, R0.reuse, 0x18, RZ ;  /* 0x0000001800147810 */ /* 0x040fe20007ffe0ff */
[----:B-1----:R-:W-:Y:S01]  /*15710*/  HMMA.16816.F32 R160, R8, R32, R160 ;  /* 0x0000002008a0723c */ /* 0x002fe200000018a0 */
[----:B------:R-:W-:Y:S01]  /*15720*/  FSEL R140, R21, -INF , !P2 ;  /* 0xff800000158c7808 */ /* 0x000fe20005000000 */
[----:B------:R-:W-:Y:S01]  /*15730*/  BAR.SYNC.DEFER_BLOCKING 0x0 ;  /* 0x0000000000007b1d */ /* 0x000fe20000010000 */
[----:B------:R-:W-:Y:S02]  /*15740*/  ISETP.GE.AND P4, PT, R25, R135, PT ;  /* 0x000000871900720c */ /* 0x000fe40003f86270 */
[----:B------:R-:W-:Y:S02]  /*15750*/  IADD3 R21, R0, 0x19, RZ ;  /* 0x0000001900157810 */ /* 0x000fe40007ffe0ff */
[----:B------:R-:W-:Y:S01]  /*15760*/  FSEL R33, R23, -INF , !P5 ;  /* 0xff80000017217808 */ /* 0x000fe20006800000 */
[----:B------:R-:W-:Y:S01]  /*15770*/  HMMA.16816.F32 R152, R144, R28, R152 ;  /* 0x0000001c9098723c */ /* 0x000fe20000001898 */
[----:B------:R-:W-:-:S06]  /*15780*/  ISETP.GE.AND P5, PT, R20, R2, PT ;  /* 0x000000021400720c */ /* 0x000fcc0003fa6270 */
[----:B------:R-:W-:Y:S01]  /*15790*/  FSEL R29, R27, -INF , !P1 ;  /* 0xff8000001b1d7808 */ /* 0x000fe20004800000 */
[----:B------:R-:W-:Y:S01]  /*157a0*/  HMMA.16816.F32 R156, R8, R34, R156 ;  /* 0x00000022089c723c */ /* 0x000fe2000000189c */
[----:B------:R-:W-:Y:S02]  /*157b0*/  IADD3 R28, R0, 0x11, RZ ;  /* 0x00000011001c7810 */ /* 0x000fe40007ffe0ff */
[----:B------:R-:W-:Y:S02]  /*157c0*/  ISETP.GE.AND P1, PT, R25, R2, PT ;  /* 0x000000021900720c */ /* 0x000fe40003f26270 */
[----:B------:R-:W-:Y:S02]  /*157d0*/  ISETP.GE.AND P2, PT, R28, R135, PT ;  /* 0x000000871c00720c */ /* 0x000fe40003f46270 */
[----:B------:R-:W-:Y:S01]  /*157e0*/  FSEL R25, R18, -INF , !P4 ;  /* 0xff80000012197808 */ /* 0x000fe20006000000 */
[----:B------:R-:W-:Y:S01]  /*157f0*/  HMMA.16816.F32 R148, R144, R30, R148 ;  /* 0x0000001e9094723c */ /* 0x000fe20000001894 */
[----:B------:R-:W-:-:S02]  /*15800*/  FSEL R27, R19, -INF , !P2 ;  /* 0xff800000131b7808 */ /* 0x000fc40005000000 */
[----:B------:R-:W-:-:S04]  /*15810*/  ISETP.GE.AND P4, PT, R21, R2, PT ;  /* 0x000000021500720c */ /* 0x000fc80003f86270 */
[----:B------:R-:W-:Y:S02]  /*15820*/  FSEL R31, R22, -INF , !P6 ;  /* 0xff800000161f7808 */ /* 0x000fe40007000000 */
[----:B------:R-:W-:Y:S02]  /*15830*/  ISETP.GE.AND P6, PT, R28, R2, PT ;  /* 0x000000021c00720c */ /* 0x000fe40003fc6270 */
[----:B------:R-:W-:Y:S02]  /*15840*/  FSEL R30, R16, -INF , !P1 ;  /* 0xff800000101e7808 */ /* 0x000fe40004800000 */
[----:B------:R-:W-:Y:S02]  /*15850*/  IADD3 R16, R0, 0x20, RZ ;  /* 0x0000002000107810 */ /* 0x000fe40007ffe0ff */
[----:B------:R-:W-:Y:S02]  /*15860*/  FSEL R28, R17, -INF , !P6 ;  /* 0xff800000111c7808 */ /* 0x000fe40007000000 */
[----:B------:R-:W-:-:S02]  /*15870*/  ISETP.GE.AND P6, PT, R21, R135, PT ;  /* 0x000000871500720c */ /* 0x000fc40003fc6270 */
[----:B------:R-:W-:Y:S02]  /*15880*/  ISETP.GE.AND P2, PT, R16, R2, PT ;  /* 0x000000021000720c */ /* 0x000fe40003f46270 */
[----:B------:R-:W-:Y:S02]  /*15890*/  FSEL R22, R12, -INF , !P5 ;  /* 0xff8000000c167808 */ /* 0x000fe40006800000 */
[----:B------:R-:W-:Y:S02]  /*158a0*/  ISETP.GE.AND P1, PT, R20, R135, PT ;  /* 0x000000871400720c */ /* 0x000fe40003f26270 */
[----:B------:R-:W-:Y:S02]  /*158b0*/  IADD3 R12, R0, 0x28, RZ ;  /* 0x00000028000c7810 */ /* 0x000fe40007ffe0ff */
[----:B------:R-:W-:Y:S02]  /*158c0*/  FSEL R21, R15, -INF , !P6 ;  /* 0xff8000000f157808 */ /* 0x000fe40007000000 */
[----:B------:R-:W-:-:S02]  /*158d0*/  FSEL R164, R160, -INF , !P2 ;  /* 0xff800000a0a47808 */ /* 0x000fc40005000000 */
[----:B------:R-:W-:Y:S02]  /*158e0*/  FSEL R23, R14, -INF , !P1 ;  /* 0xff8000000e177808 */ /* 0x000fe40004800000 */
[----:B------:R-:W-:Y:S02]  /*158f0*/  FSEL R20, R13, -INF , !P4 ;  /* 0xff8000000d147808 */ /* 0x000fe40006000000 */
[C---:B------:R-:W-:Y:S02]  /*15900*/  ISETP.GE.AND P6, PT, R12.reuse, R2, PT ;  /* 0x000000020c00720c */ /* 0x040fe40003fc6270 */
[----:B------:R-:W-:Y:S02]  /*15910*/  ISETP.GE.AND P2, PT, R12, R135, PT ;  /* 0x000000870c00720c */ /* 0x000fe40003f46270 */
[----:B------:R-:W-:Y:S01]  /*15920*/  IADD3 R17, R0, 0x21, RZ ;  /* 0x0000002100117810 */ /* 0x000fe20007ffe0ff */
[----:B--2---:R-:W-:Y:S01]  /*15930*/  HMMA.16816.F32 R12, R8, R4, R152 ;  /* 0x00000004080c723c */ /* 0x004fe20000001898 */
[----:B------:R-:W-:-:S02]  /*15940*/  FSEL R166, R156, -INF , !P6 ;  /* 0xff8000009ca67808 */ /* 0x000fc40007000000 */
[-C--:B------:R-:W-:Y:S02]  /*15950*/  ISETP.GE.AND P4, PT, R17, R135.reuse, PT ;  /* 0x000000871100720c */ /* 0x080fe40003f86270 */
[-C--:B------:R-:W-:Y:S02]  /*15960*/  ISETP.GE.AND P5, PT, R16, R135.reuse, PT ;  /* 0x000000871000720c */ /* 0x080fe40003fa6270 */
[----:B------:R-:W-:Y:S02]  /*15970*/  IADD3 R4, R0, 0x30, RZ ;  /* 0x0000003000047810 */ /* 0x000fe40007ffe0ff */
[----:B------:R-:W-:Y:S02]  /*15980*/  FSEL R165, R163, -INF , !P4 ;  /* 0xff800000a3a57808 */ /* 0x000fe40006000000 */
[C---:B------:R-:W-:Y:S02]  /*15990*/  ISETP.GE.AND P4, PT, R4.reuse, R2, PT ;  /* 0x000000020400720c */ /* 0x040fe40003f86270 */
[----:B------:R-:W-:-:S02]  /*159a0*/  ISETP.GE.AND P6, PT, R4, R135, PT ;  /* 0x000000870400720c */ /* 0x000fc40003fc6270 */
[----:B------:R-:W-:Y:S01]  /*159b0*/  HMMA.16816.F32 R4, R8, R6, R148 ;  /* 0x000000060804723c */ /* 0x000fe20000001894 */
[-C--:B------:R-:W-:Y:S02]  /*159c0*/  ISETP.GE.AND P1, PT, R17, R2.reuse, PT ;  /* 0x000000021100720c */ /* 0x080fe40003f26270 */
[----:B------:R-:W-:Y:S02]  /*159d0*/  IADD3 R16, R0, 0x29, RZ ;  /* 0x0000002900107810 */ /* 0x000fe40007ffe0ff */
[----:B------:R-:W-:Y:S02]  /*159e0*/  FSEL R167, R162, -INF , !P5 ;  /* 0xff800000a2a77808 */ /* 0x000fe40006800000 */
[----:B------:R-:W-:Y:S02]  /*159f0*/  FSEL R168, R161, -INF , !P1 ;  /* 0xff800000a1a87808 */ /* 0x000fe40004800000 */
[C---:B------:R-:W-:Y:S02]  /*15a00*/  ISETP.GE.AND P5, PT, R16.reuse, R2, PT ;  /* 0x000000021000720c */ /* 0x040fe40003fa6270 */
[----:B------:R-:W-:-:S02]  /*15a10*/  ISETP.GE.AND P1, PT, R16, R135, PT ;  /* 0x000000871000720c */ /* 0x000fc40003f26270 */
[----:B------:R-:W-:Y:S02]  /*15a20*/  IADD3 R16, R0, 0x31, RZ ;  /* 0x0000003100107810 */ /* 0x000fe40007ffe0ff */
[----:B------:R-:W-:Y:S02]  /*15a30*/  FSEL R169, R158, -INF , !P2 ;  /* 0xff8000009ea97808 */ /* 0x000fe40005000000 */
[----:B------:R-:W-:Y:S02]  /*15a40*/  FSEL R170, R157, -INF , !P5 ;  /* 0xff8000009daa7808 */ /* 0x000fe40006800000 */
[----:B------:R-:W-:Y:S02]  /*15a50*/  FSEL R163, R159, -INF , !P1 ;  /* 0xff8000009fa37808 */ /* 0x000fe40004800000 */
[----:B------:R-:W-:Y:S02]  /*15a60*/  FSEL R154, R12, -INF , !P4 ;  /* 0xff8000000c9a7808 */ /* 0x000fe40006000000 */
[----:B------:R-:W-:-:S02]  /*15a70*/  ISETP.GE.AND P2, PT, R16, R2, PT ;  /* 0x000000021000720c */ /* 0x000fc40003f46270 */
[-C--:B------:R-:W-:Y:S02]  /*15a80*/  ISETP.GE.AND P5, PT, R16, R135.reuse, PT ;  /* 0x000000871000720c */ /* 0x080fe40003fa6270 */
[C---:B------:R-:W-:Y:S02]  /*15a90*/  ISETP.GE.AND P1, PT, R0.reuse, R2, PT ;  /* 0x000000020000720c */ /* 0x040fe40003f26270 */
[C---:B------:R-:W-:Y:S02]  /*15aa0*/  IADD3 R8, R0.reuse, 0x38, RZ ;  /* 0x0000003800087810 */ /* 0x040fe40007ffe0ff */
[C---:B------:R-:W-:Y:S02]  /*15ab0*/  ISETP.GE.AND P4, PT, R0.reuse, R135, PT ;  /* 0x000000870000720c */ /* 0x040fe40003f86270 */
[----:B------:R-:W-:Y:S02]  /*15ac0*/  IADD3 R0, R0, 0x39, RZ ;  /* 0x0000003900007810 */ /* 0x000fe40007ffe0ff */
[----:B------:R-:W-:-:S02]  /*15ad0*/  FSEL R151, R14, -INF , !P6 ;  /* 0xff8000000e977808 */ /* 0x000fc40007000000 */
[----:B------:R-:W-:Y:S02]  /*15ae0*/  FSEL R152, R13, -INF , !P2 ;  /* 0xff8000000d987808 */ /* 0x000fe40005000000 */
[----:B------:R-:W-:Y:S02]  /*15af0*/  FSEL R137, R15, -INF , !P5 ;  /* 0xff8000000f897808 */ /* 0x000fe40006800000 */
[----:B------:R-:W-:Y:S02]  /*15b00*/  FSEL R24, R24, -INF , !P1 ;  /* 0xff80000018187808 */ /* 0x000fe40004800000 */
[CC--:B------:R-:W-:Y:S02]  /*15b10*/  ISETP.GE.AND P6, PT, R8.reuse, R2.reuse, PT ;  /* 0x000000020800720c */ /* 0x0c0fe40003fc6270 */
        /* <DEDUP_REMOVED lines=67> */
[----:B------:R-:W-:Y:S05]  /*15f50*/  BRA `(.L_x_2367) ;  /* 0x0000003000007947 */ /* 0x000fea0003800000 */
.L_x_2366:
[----:B------:R-:W-:-:S05]  /*15f60*/  IMAD.MOV.U32 R6, RZ, RZ, c[0x0][0x198] ;  /* 0x00006600ff067624 */ /* 0x000fca00078e00ff */
[----:B------:R-:W-:-:S04]  /*15f70*/  LEA R6, -R6, RZ, 0x6 ;  /* 0x000000ff06067211 */ /* 0x000fc800078e31ff */
[----:B------:R-:W-:Y:S02]  /*15f80*/  SHF.R.S32.HI R0, RZ, 0x1f, R6 ;  /* 0x0000001fff007819 */ /* 0x000fe40000011406 */
.L_x_2367:
[----:B------:R-:W-:Y:S01]  /*15f90*/  ULDC.64 UR4, c[0x0][0x198] ;  /* 0x0000660000047ab9 */ /* 0x000fe20000000a00 */
[C---:B------:R-:W-:Y:S01]  /*15fa0*/  LEA R204, P0, R6.reuse, R204, 0x1 ;  /* 0x000000cc06cc7211 */ /* 0x040fe200078008ff */
[----:B------:R-:W-:Y:S02]  /*15fb0*/  USHF.L.U32 UR9, UR4, 0x5, URZ ;  /* 0x0000000504097899 */ /* 0x000fe4000800063f */
[----:B------:R-:W-:Y:S01]  /*15fc0*/  USHF.L.U64.HI UR5, UR4, UR8, UR5 ;  /* 0x0000000804057299 */ /* 0x000fe20008010205 */
[----:B------:R-:W-:-:S03]  /*15fd0*/  LEA.HI.X R205, R6, R205, R0, 0x1, P0 ;  /* 0x000000cd06cd7211 */ /* 0x000fc600000f0c00 */
[----:B------:R-:W-:Y:S02]  /*15fe0*/  IADD3 R8, P0, R204, UR9, RZ ;  /* 0x00000009cc087c10 */ /* 0x000fe4000ff1e0ff */
[----:B------:R-:W-:Y:S01]  /*15ff0*/  @!PT LDS RZ, [RZ] ;  /* 0x00000000fffff984 */ /* 0x000fe20000000800 */
[----:B------:R-:W-:Y:S01]  /*16000*/  @!PT LDS RZ, [RZ] ;  /* 0x00000000fffff984 */ /* 0x000fe20000000800 */
[----:B------:R-:W-:Y:S01]  /*16010*/  @!PT LDS RZ, [RZ] ;  /* 0x00000000fffff984 */ /* 0x000fe20000000800 */
[----:B------:R1:W-:Y:S02]  /*16020*/  LDGSTS.E.BYPASS.LTC128B.128 [R201+0x6000], [R204.64] ;  /* 0x06000000ccc97fae */ /* 0x0003e4000b901d46 */
[----:B------:R-:W-:Y:S02]  /*16030*/  IADD3.X R9, R205, UR5, RZ, P0, !PT ;  /* 0x00000005cd097c10 */ /* 0x000fe400087fe4ff */
[----:B------:R-:W-:Y:S01]  /*16040*/  IADD3 R6, P0, R8, UR9, RZ ;  /* 0x0000000908067c10 */ /* 0x000fe2000ff1e0ff */
[----:B------:R1:W-:Y:S03]  /*16050*/  LDGSTS.E.BYPASS.LTC128B.128 [R201+0x8000], [R204.64+0x80] ;  /* 0x08000080ccc97fae */ /* 0x0003e6000b901d46 */
[----:B------:R-:W-:Y:S01]  /*16060*/  IADD3.X R7, R9, UR5, RZ, P0, !PT ;  /* 0x0000000509077c10 */ /* 0x000fe200087fe4ff */
[----:B------:R1:W-:Y:S01]  /*16070*/  LDGSTS.E.BYPASS.LTC128B.128 [R201+0xa000], [R204.64+0x100] ;  /* 0x0a000100ccc97fae */ /* 0x0003e2000b901d46 */
[----:B------:R-:W-:-:S03]  /*16080*/  IADD3 R4, P0, R6, UR9, RZ ;  /* 0x0000000906047c10 */ /* 0x000fc6000ff1e0ff */
[----:B------:R1:W-:Y:S01]  /*16090*/  LDGSTS.E.BYPASS.LTC128B.128 [R201+0x6800], [R8.64] ;  /* 0x0680000008c97fae */ /* 0x0003e2000b901d46 */
[----:B------:R-:W-:-:S03]  /*160a0*/  IADD3.X R5, R7, UR5, RZ, P0, !PT ;  /* 0x0000000507057c10 */ /* 0x000fc600087fe4ff */
        /* <DEDUP_REMOVED lines=9> */
.L_x_2365:
        /* <DEDUP_REMOVED lines=58> */
[--C-:B------:R-:W-:Y:S01]  /*164e0*/  FFMA.FTZ R140, R26, c[0x0][0x23c], -R150.reuse ;  /* 0x00008f001a8c7a23 */ /* 0x100fe20000010896 */
[----:B------:R-:W-:Y:S01]  /*164f0*/  LDSM.16.MT88.4 R132, [R190+0xc800] ;  /* 0x00c80000be84783b */ /* 0x000fe20000004200 */
[----:B------:R-:W-:-:S02]  /*16500*/  FFMA.FTZ R2, R29, c[0x0][0x23c], -R150 ;  /* 0x00008f001d027a23 */ /* 0x000fc40000010896 */
[--C-:B------:R-:W-:Y:S02]  /*16510*/  FFMA.FTZ R0, R31, c[0x0][0x23c], -R150.reuse ;  /* 0x00008f001f007a23 */ /* 0x100fe40000010896 */
[----:B------:R-:W-:Y:S01]  /*16520*/  FFMA.FTZ R147, R33, c[0x0][0x23c], -R150 ;  /* 0x00008f0021937a23 */ /* 0x000fe20000010896 */
[----:B------:R-:W-:Y:S01]  /*16530*/  MUFU.EX2 R144, R144 ;  /* 0x0000009000907308 */ /* 0x000fe20000000800 */
[----:B------:R-:W-:Y:S01]  /*16540*/  FMUL.FTZ R148, R4, c[0x0][0x23c] ;  /* 0x00008f0004947a20 */ /* 0x000fe20000410000 */
[----:B------:R-:W-:Y:S01]  /*16550*/  LDSM.16.MT88.4 R32, [R189+0xc800] ;  /* 0x00c80000bd20783b */ /* 0x000fe20000004200 */
[----:B------:R-:W-:Y:S02]  /*16560*/  FMUL.FTZ R3, R6, c[0x0][0x23c] ;  /* 0x00008f0006037a20 */ /* 0x000fe40000410000 */
[--C-:B------:R-:W-:Y:S02]  /*16570*/  FFMA.FTZ R155, R30, c[0x0][0x23c], -R153.reuse ;  /* 0x00008f001e9b7a23 */ /* 0x100fe40000010899 */
        /* <DEDUP_REMOVED lines=340> */
.L_x_2362:
[----:B------:R-:W-:-:S13]  /*17ac0*/  ISETP.GE.AND P0, PT, R206, 0x1, PT ;  /* 0x00000001ce00780c */ /* 0x000fda0003f06270 */
[----:B------:R-:W-:Y:S05]  /*17ad0*/  @!P0 BRA `(.L_x_2368) ;  /* 0x00002fc000008947 */ /* 0x000fea0003800000 */
[----:B------:R-:W-:Y:S01]  /*17ae0*/  UMOV UR10, 0x5 ;  /* 0x00000005000a7882 */ /* 0x000fe20000000000 */
[----:B------:R-:W-:Y:S01]  /*17af0*/  IMAD.MOV.U32 R0, RZ, RZ, R3 ;  /* 0x000000ffff007224 */ /* 0x000fe200078e0003 */
[----:B------:R-:W-:Y:S01]  /*17b00*/  ULDC UR6, c[0x0][0x1a0] ;  /* 0x0000680000067ab9 */ /* 0x000fe20000000800 */
[----:B------:R-:W-:Y:S01]  /*17b10*/  IMAD.MOV.U32 R133, RZ, RZ, R132 ;  /* 0x000000ffff857224 */ /* 0x000fe200078e0084 */
[----:B------:R-:W-:Y:S02]  /*17b20*/  ULDC.64 UR4, c[0x0][0x1a0] ;  /* 0x0000680000047ab9 */ /* 0x000fe40000000a00 */
[----:B------:R-:W-:Y:S02]  /*17b30*/  USHF.L.U64.HI UR8, UR4, UR10, UR5 ;  /* 0x0000000a04087299 */ /* 0x000fe40008010205 */
[----:B------:R-:W-:Y:S02]  /*17b40*/  USHF.L.U32 UR7, UR4, 0x5, URZ ;  /* 0x0000000504077899 */ /* 0x000fe4000800063f */
[----:B------:R-:W-:-:S02]  /*17b50*/  ULEA UR6, -UR6, URZ, 0x6 ;  /* 0x0000003f06067291 */ /* 0x000fc4000f8e313f */
[----:B------:R-:W-:Y:S02]  /*17b60*/  ULDC.64 UR4, c[0x0][0x198] ;  /* 0x0000660000047ab9 */ /* 0x000fe40000000a00 */
[----:B------:R-:W-:Y:S02]  /*17b70*/  USHF.L.U64.HI UR5, UR4, UR10, UR5 ;  /* 0x0000000a04057299 */ /* 0x000fe40008010205 */
[----:B------:R-:W-:Y:S01]  /*17b80*/  USHF.R.S32.HI UR10, URZ, 0x1f, UR6 ;  /* 0x0000001f3f0a7899 */ /* 0x000fe20008011406 */
[----:B------:R-:W-:Y:S01]  /*17b90*/  MOV R212, UR6 ;  /* 0x0000000600d47c02 */ /* 0x000fe20008000f00 */
[----:B------:R-:W-:Y:S02]  /*17ba0*/  ULEA UR9, -UR4, URZ, 0x6 ;  /* 0x0000003f04097291 */ /* 0x000fe4000f8e313f */
[----:B------:R-:W-:Y:S02]  /*17bb0*/  USHF.L.U32 UR11, UR4, 0x5, URZ ;  /* 0x00000005040b7899 */ /* 0x000fe4000800063f */
[----:B------:R-:W-:Y:S01]  /*17bc0*/  MOV R210, UR10 ;  /* 0x0000000a00d27c02 */ /* 0x000fe20008000f00 */
[----:B------:R-:W-:-:S02]  /*17bd0*/  USHF.R.S32.HI UR4, URZ, 0x1f, UR9 ;  /* 0x0000001f3f047899 */ /* 0x000fc40008011409 */
[----:B------:R-:W-:Y:S02]  /*17be0*/  ULDC.64 UR12, c[0x0][0x118] ;  /* 0x00004600000c7ab9 */ /* 0x000fe40000000a00 */
.L_x_2372:
        /* <DEDUP_REMOVED lines=64> */
.L_x_2369:
[C---:B------:R-:W-:Y:S04]  /*17ff0*/  LEA R208, P0, R6.reuse, R208, 0x1 ;  /* 0x000000d006d07211 */ /* 0x040fe800078008ff */
[----:B------:R-:W-:Y:S02]  /*18000*/  LEA.HI.X R207, R6, R207, R2, 0x1, P0 ;  /* 0x000000cf06cf7211 */ /* 0x000fe400000f0c02 */
[----:B------:R-:W-:Y:S03]  /*18010*/  IADD3 R6, P0, R208, UR7, RZ ;  /* 0x00000007d0067c10 */ /* 0x000fe6000ff1e0ff */
[----:B------:R-:W-:Y:S01]  /*18020*/  IMAD.MOV.U32 R209, RZ, RZ, R207 ;  /* 0x000000ffffd17224 */ /* 0x000fe200078e00cf */
[----:B------:R-:W-:Y:S02]  /*18030*/  IADD3.X R7, R207, UR8, RZ, P0, !PT ;  /* 0x00000008cf077c10 */ /* 0x000fe400087fe4ff */
[----:B------:R-:W-:Y:S02]  /*18040*/  IADD3 R4, P0, R6, UR7, RZ ;  /* 0x0000000706047c10 */ /* 0x000fe4000ff1e0ff */
[----:B------:R-:W-:Y:S01]  /*18050*/  @!PT LDS RZ, [RZ] ;  /* 0x00000000fffff984 */ /* 0x000fe20000000800 */
[----:B------:R-:W-:Y:S01]  /*18060*/  @!PT LDS RZ, [RZ] ;  /* 0x00000000fffff984 */ /* 0x000fe20000000800 */
[----:B------:R-:W-:Y:S01]  /*18070*/  @!PT LDS RZ, [RZ] ;  /* 0x00000000fffff984 */ /* 0x000fe20000000800 */
[----:B------:R1:W-:Y:S02]  /*18080*/  LDGSTS.E.BYPASS.LTC128B.128 [R201+0xc000], [R208.64] ;  /* 0x0c000000d0c97fae */ /* 0x0003e4000b901d4c */
[----:B------:R-:W-:Y:S02]  /*18090*/  IADD3.X R5, R7, UR8, RZ, P0, !PT ;  /* 0x0000000807057c10 */ /* 0x000fe400087fe4ff */
[----:B------:R1:W-:Y:S01]  /*180a0*/  LDGSTS.E.BYPASS.LTC128B.128 [R201+0xe000], [R208.64+0x80] ;  /* 0x0e000080d0c97fae */ /* 0x0003e2000b901d4c */
[----:B------:R-:W-:Y:S03]  /*180b0*/  IADD3 R2, P0, R4, UR7, RZ ;  /* 0x0000000704027c10 */ /* 0x000fe6000ff1e0ff */
[----:B------:R1:W-:Y:S01]  /*180c0*/  LDGSTS.E.BYPASS.LTC128B.128 [R201+0x10000], [R208.64+0x100] ;  /* 0x10000100d0c97fae */ /* 0x0003e2000b901d4c */
[----:B------:R-:W-:Y:S02]  /*180d0*/  IADD3.X R3, R5, UR8, RZ, P0, !PT ;  /* 0x0000000805037c10 */ /* 0x000fe400087fe4ff */
[----:B------:R-:W-:Y:S01]  /*180e0*/  ISETP.GE.AND P0, PT, R206, 0x2, PT ;  /* 0x00000002ce00780c */ /* 0x000fe20003f06270 */
        /* <DEDUP_REMOVED lines=20> */
[C---:B--2---:R-:W-:Y:S03]  /*18230*/  HMMA.16816.F32 R4, R32.reuse, R8, RZ ;  /* 0x000000082004723c */ /* 0x044fe600000018ff */
[----:B------:R-:W-:Y:S04]  /*18240*/  LDSM.16.M88.4 R160, [R194] ;  /* 0x00000000c2a0783b */ /* 0x000fe80000000200 */
[----:B------:R-:W2:Y:S01]  /*18250*/  LDSM.16.M88.4 R164, [R191+0x6000] ;  /* 0x00600000bfa4783b */ /* 0x000ea20000000200 */
[C---:B------:R-:W-:Y:S03]  /*18260*/  HMMA.16816.F32 R8, R32.reuse, R10, RZ ;  /* 0x0000000a2008723c */ /* 0x040fe600000018ff */
[----:B------:R-:W1:Y:S04]  /*18270*/  LDSM.16.M88.4 R168, [R191+0x6800] ;  /* 0x00680000bfa8783b */ /* 0x000e680000000200 */
[----:B------:R-:W-:Y:S01]  /*18280*/  LDSM.16.M88.4 R172, [R191+0x7800] ;  /* 0x00780000bfac783b */ /* 0x000fe20000000200 */
[C---:B---3--:R-:W-:Y:S08]  /*18290*/  HMMA.16816.F32 R12, R32.reuse, R16, RZ ;  /* 0x00000010200c723c */ /* 0x048ff000000018ff */
[C---:B------:R-:W-:Y:S08]  /*182a0*/  HMMA.16816.F32 R16, R32.reuse, R18, RZ ;  /* 0x000000122010723c */ /* 0x040ff000000018ff */
[C---:B----4-:R-:W-:Y:S08]  /*182b0*/  HMMA.16816.F32 R20, R32.reuse, R24, RZ ;  /* 0x000000182014723c */ /* 0x050ff000000018ff */
[C---:B------:R-:W-:Y:S08]  /*182c0*/  HMMA.16816.F32 R24, R32.reuse, R26, RZ ;  /* 0x0000001a2018723c */ /* 0x040ff000000018ff */
[C---:B-----5:R-:W-:Y:S08]  /*182d0*/  HMMA.16816.F32 R28, R32.reuse, R136, RZ ;  /* 0x00000088201c723c */ /* 0x060ff000000018ff */
[----:B------:R-:W-:Y:S01]  /*182e0*/  HMMA.16816.F32 R32, R32, R138, RZ ;  /* 0x0000008a2020723c */ /* 0x000fe200000018ff */
[----:B------:R-:W3:Y:S07]  /*182f0*/  LDSM.16.M88.4 R136, [R191+0x7000] ;  /* 0x00700000bf88783b */ /* 0x000eee0000000200 */
        /* <DEDUP_REMOVED lines=8> */
[----:B------:R-:W4:Y:S07]  /*18380*/  LDSM.16.M88.4 R152, [R184+0x800] ;  /* 0x00080000b898783b */ /* 0x000f2e0000000200 */
        /* <DEDUP_REMOVED lines=13> */
[C---:B------:R-:W-:Y:S08]  /*18460*/  HMMA.16816.F32 R28, R160.reuse, R172, R28 ;  /* 0x000000aca01c723c */ /* 0x040ff0000000181c */
[----:B------:R-:W-:Y:S01]  /*18470*/  HMMA.16816.F32 R32, R160, R174, R32 ;  /* 0x000000aea020723c */ /* 0x000fe20000001820 */
[----:B------:R-:W3:Y:S04]  /*18480*/  LDSM.16.M88.4 R160, [R197+0x9000] ;  /* 0x00900000c5a0783b */ /* 0x000ee80000000200 */
[----:B------:R-:W2:Y:S03]  /*18490*/  LDSM.16.M88.4 R172, [R197+0x9800] ;  /* 0x00980000c5ac783b */ /* 0x000ea60000000200 */
[C---:B-1----:R-:W-:Y:S08]  /*184a0*/  HMMA.16816.F32 R4, R144.reuse, R148, R4 ;  /* 0x000000949004723c */ /* 0x042ff00000001804 */
[C---:B------:R-:W-:Y:S01]  /*184b0*/  HMMA.16816.F32 R8, R144.reuse, R150, R8 ;  /* 0x000000969008723c */ /* 0x040fe20000001808 */
[----:B------:R-:W-:Y:S07]  /*184c0*/  LDSM.16.M88.4 R148, [R183] ;  /* 0x00000000b794783b */ /* 0x000fee0000000200 */
[C---:B----4-:R-:W-:Y:S08]  /*184d0*/  HMMA.16816.F32 R12, R144.reuse, R152, R12 ;  /* 0x00000098900c723c */ /* 0x050ff0000000180c */
[C---:B------:R-:W-:Y:S01]  /*184e0*/  HMMA.16816.F32 R16, R144.reuse, R154, R16 ;  /* 0x0000009a9010723c */ /* 0x040fe20000001810 */
[----:B------:R-:W-:Y:S07]  /*184f0*/  LDSM.16.M88.4 R152, [R182] ;  /* 0x00000000b698783b */ /* 0x000fee0000000200 */
[C---:B-----5:R-:W-:Y:S08]  /*18500*/  HMMA.16816.F32 R20, R144.reuse, R140, R20 ;  /* 0x0000008c9014723c */ /* 0x060ff00000001814 */
[C---:B------:R-:W-:Y:S01]  /*18510*/  HMMA.16816.F32 R24, R144.reuse, R142, R24 ;  /* 0x0000008e9018723c */ /* 0x040fe20000001818 */
[----:B------:R-:W1:Y:S07]  /*18520*/  LDSM.16.M88.4 R140, [R196+0x2000] ;  /* 0x00200000c48c783b */ /* 0x000e6e0000000200 */
[C---:B------:R-:W-:Y:S08]  /*18530*/  HMMA.16816.F32 R28, R144.reuse, R156, R28 ;  /* 0x0000009c901c723c */ /* 0x040ff0000000181c */
[----:B------:R-:W-:Y:S01]  /*18540*/  HMMA.16816.F32 R32, R144, R158, R32 ;  /* 0x0000009e9020723c */ /* 0x000fe20000001820 */
[----:B------:R-:W4:Y:S04]  /*18550*/  LDSM.16.M88.4 R144, [R181] ;  /* 0x00000000b590783b */ /* 0x000f280000000200 */
[----:B------:R-:W5:Y:S03]  /*18560*/  LDSM.16.M88.4 R156, [R180] ;  /* 0x00000000b49c783b */ /* 0x000f660000000200 */
        /* <DEDUP_REMOVED lines=15> */
[----:B------:R-:W-:Y:S07]  /*18660*/  LDSM.16.M88.4 R148, [R184+0x2000] ;  /* 0x00200000b894783b */ /* 0x000fee0000000200 */
[C---:B------:R-:W-:Y:S08]  /*18670*/  HMMA.16816.F32 R12, R140.reuse, R152, R12 ;  /* 0x000000988c0c723c */ /* 0x040ff0000000180c */
[C---:B------:R-:W-:Y:S01]  /*18680*/  HMMA.16816.F32 R16, R140.reuse, R154, R16 ;  /* 0x0000009a8c10723c */ /* 0x040fe20000001810 */
[----:B------:R-:W-:Y:S07]  /*18690*/  LDSM.16.M88.4 R152, [R184+0x2800] ;  /* 0x00280000b898783b */ /* 0x000fee0000000200 */
[C---:B----4-:R-:W-:Y:S08]  /*186a0*/  HMMA.16816.F32 R20, R140.reuse, R144, R20 ;  /* 0x000000908c14723c */ /* 0x050ff00000001814 */
[C---:B------:R-:W-:Y:S01]  /*186b0*/  HMMA.16816.F32 R24, R140.reuse, R146, R24 ;  /* 0x000000928c18723c */ /* 0x040fe20000001818 */
[----:B------:R-:W1:Y:S07]  /*186c0*/  LDSM.16.M88.4 R144, [R193+0x2000] ;  /* 0x00200000c190783b */ /* 0x000e6e0000000200 */
[C---:B-----5:R-:W-:Y:S08]  /*186d0*/  HMMA.16816.F32 R28, R140.reuse, R156, R28 ;  /* 0x0000009c8c1c723c */ /* 0x060ff0000000181c */
[----:B------:R-:W-:Y:S01]  /*186e0*/  HMMA.16816.F32 R32, R140, R158, R32 ;  /* 0x0000009e8c20723c */ /* 0x000fe20000001820 */
[----:B------:R-:W4:Y:S04]  /*186f0*/  LDSM.16.M88.4 R140, [R184+0x3000] ;  /* 0x00300000b88c783b */ /* 0x000f280000000200 */
[----:B------:R-:W5:Y:S03]  /*18700*/  LDSM.16.M88.4 R156, [R184+0x3800] ;  /* 0x00380000b89c783b */ /* 0x000f660000000200 */
        /* <DEDUP_REMOVED lines=16> */
[C---:B------:R-:W-:Y:S08]  /*18810*/  HMMA.16816.F32 R12, R144.reuse, R152, R12 ;  /* 0x00000098900c723c */ /* 0x040ff0000000180c */
[C---:B------:R-:W-:Y:S01]  /*18820*/  HMMA.16816.F32 R16, R144.reuse, R154, R16 ;  /* 0x0000009a9010723c */ /* 0x040fe20000001810 */
[----:B------:R-:W-:Y:S07]  /*18830*/  LDSM.16.M88.4 R152, [R178] ;  /* 0x00000000b298783b */ /* 0x000fee0000000200 */
[C---:B----4-:R-:W-:Y:S08]  /*18840*/  HMMA.16816.F32 R20, R144.reuse, R140, R20 ;  /* 0x0000008c9014723c */ /* 0x050ff00000001814 */
[C---:B------:R-:W-:Y:S01]  /*18850*/  HMMA.16816.F32 R24, R144.reuse, R142, R24 ;  /* 0x0000008e9018723c */ /* 0x040fe20000001818 */
[----:B------:R-:W1:Y:S07]  /*18860*/  LDSM.16.M88.4 R140, [R196+0x4000] ;  /* 0x00400000c48c783b */ /* 0x000e6e0000000200 */
[C---:B-----5:R-:W-:Y:S08]  /*18870*/  HMMA.16816.F32 R28, R144.reuse, R156, R28 ;  /* 0x0000009c901c723c */ /* 0x060ff0000000181c */
        /* <DEDUP_REMOVED lines=37> */
[C---:B------:R-:W-:Y:S08]  /*18ad0*/  HMMA.16816.F32 R28, R160.reuse, R172, R28 ;  /* 0x000000aca01c723c */ /* 0x040ff0000000181c */
[----:B------:R-:W-:Y:S08]  /*18ae0*/  HMMA.16816.F32 R32, R160, R174, R32 ;  /* 0x000000aea020723c */ /* 0x000ff00000001820 */
[C---:B-1----:R-:W-:Y:S08]  /*18af0*/  HMMA.16816.F32 R4, R144.reuse, R148, R4 ;  /* 0x000000949004723c */ /* 0x042ff00000001804 */
[C---:B------:R-:W-:Y:S08]  /*18b00*/  HMMA.16816.F32 R8, R144.reuse, R150, R8 ;  /* 0x000000969008723c */ /* 0x040ff00000001808 */
[C---:B------:R-:W-:Y:S08]  /*18b10*/  HMMA.16816.F32 R12, R144.reuse, R152, R12 ;  /* 0x00000098900c723c */ /* 0x040ff0000000180c */
[C---:B------:R-:W-:Y:S08]  /*18b20*/  HMMA.16816.F32 R16, R144.reuse, R154, R16 ;  /* 0x0000009a9010723c */ /* 0x040ff00000001810 */
[C---:B----4-:R-:W-:Y:S08]  /*18b30*/  HMMA.16816.F32 R20, R144.reuse, R140, R20 ;  /* 0x0000008c9014723c */ /* 0x050ff00000001814 */
[C---:B------:R-:W-:Y:S08]  /*18b40*/  HMMA.16816.F32 R24, R144.reuse, R142, R24 ;  /* 0x0000008e9018723c */ /* 0x040ff00000001818 */
[C---:B-----5:R-:W-:Y:S08]  /*18b50*/  HMMA.16816.F32 R28, R144.reuse, R156, R28 ;  /* 0x0000009c901c723c */ /* 0x060ff0000000181c */
        /* <DEDUP_REMOVED lines=66> */
.L_x_2371:
[C---:B------:R-:W-:Y:S04]  /*18f80*/  LEA R204, P0, R136.reuse, R204, 0x1 ;  /* 0x000000cc88cc7211 */ /* 0x040fe800078008ff */
[----:B------:R-:W-:Y:S02]  /*18f90*/  LEA.HI.X R205, R136, R205, R2, 0x1, P0 ;  /* 0x000000cd88cd7211 */ /* 0x000fe400000f0c02 */
[----:B------:R-:W-:Y:S03]  /*18fa0*/  IADD3 R136, P0, R204, UR11, RZ ;  /* 0x0000000bcc887c10 */ /* 0x000fe6000ff1e0ff */
[----:B------:R-:W-:Y:S01]  /*18fb0*/  @!PT LDS RZ, [RZ] ;  /* 0x00000000fffff984 */ /* 0x000fe20000000800 */
[----:B------:R-:W-:Y:S01]  /*18fc0*/  @!PT LDS RZ, [RZ] ;  /* 0x00000000fffff984 */ /* 0x000fe20000000800 */
[----:B------:R-:W-:Y:S01]  /*18fd0*/  @!PT LDS RZ, [RZ] ;  /* 0x00000000fffff984 */ /* 0x000fe20000000800 */
[----:B------:R1:W-:Y:S01]  /*18fe0*/  LDGSTS.E.BYPASS.LTC128B.128 [R201+0x6000], [R204.64] ;  /* 0x06000000ccc97fae */ /* 0x0003e2000b901d4c */
[----:B------:R-:W-:Y:S02]  /*18ff0*/  IADD3.X R137, R205, UR5, RZ, P0, !PT ;  /* 0x00000005cd897c10 */ /* 0x000fe400087fe4ff */
[----:B------:R-:W-:Y:S01]  /*19000*/  IADD3 R134, P0, R136, UR11, RZ ;  /* 0x0000000b88867c10 */ /* 0x000fe2000ff1e0ff */
[----:B------:R1:W-:Y:S03]  /*19010*/  LDGSTS.E.BYPASS.LTC128B.128 [R201+0x8000], [R204.64+0x80] ;  /* 0x08000080ccc97fae */ /* 0x0003e6000b901d4c */
[----:B------:R-:W-:Y:S01]  /*19020*/  IADD3.X R135, R137, UR5, RZ, P0, !PT ;  /* 0x0000000589877c10 */ /* 0x000fe200087fe4ff */
[----:B------:R1:W-:Y:S01]  /*19030*/  LDGSTS.E.BYPASS.LTC128B.128 [R201+0xa000], [R204.64+0x100] ;  /* 0x0a000100ccc97fae */ /* 0x0003e2000b901d4c */
[----:B------:R-:W-:Y:S03]  /*19040*/  IADD3 R2, P0, R134, UR11, RZ ;  /* 0x0000000b86027c10 */ /* 0x000fe6000ff1e0ff */
[----:B------:R1:W-:Y:S01]  /*19050*/  LDGSTS.E.BYPASS.LTC128B.128 [R201+0x6800], [R136.64] ;  /* 0x0680000088c97fae */ /* 0x0003e2000b901d4c */
[----:B------:R-:W-:Y:S03]  /*19060*/  IADD3.X R3, R135, UR5, RZ, P0, !PT ;  /* 0x0000000587037c10 */ /* 0x000fe600087fe4ff */
        /* <DEDUP_REMOVED lines=9> */
.L_x_2370:
        /* <DEDUP_REMOVED lines=410> */
.L_x_2368:
        /* <DEDUP_REMOVED lines=257> */
.L_x_2373:
[----:B------:R-:W2:Y:S04]  /*1bab0*/  S2R R58, SR_CTAID.Z ;  /* 0x00000000003a7919 */ /* 0x000ea80000002700 */
[----:B------:R-:W2:Y:S02]  /*1bac0*/  S2R R3, SR_CTAID.Y ;  /* 0x0000000000037919 */ /* 0x000ea40000002600 */
[----:B--2---:R-:W-:-:S04]  /*1bad0*/  IMAD R57, R3, c[0x0][0x1c0], R58 ;  /* 0x0000700003397a24 */ /* 0x004fc800078e023a */
[----:B------:R-:W-:Y:S02]  /*1bae0*/  IMAD R57, R57, c[0x0][0x214], RZ ;  /* 0x0000850039397a24 */ /* 0x000fe400078e02ff */
.L_x_2374:
[----:B------:R-:W-:Y:S01]  /*1baf0*/  BAR.SYNC.DEFER_BLOCKING 0x0 ;  /* 0x0000000000007b1d */ /* 0x000fe20000010000 */
[----:B------:R-:W-:Y:S01]  /*1bb00*/  LOP3.LUT R5, R5, 0xffffffe0, RZ, 0xc0, !PT ;  /* 0xffffffe005057812 */ /* 0x000fe200078ec0ff */
[C---:B------:R-:W-:Y:S01]  /*1bb10*/  IMAD.WIDE.U32 R64, R200.reuse, c[0x0][0x1e8], RZ ;  /* 0x00007a00c8407a25 */ /* 0x040fe200078e00ff */
[----:B------:R-:W-:Y:S02]  /*1bb20*/  SHF.R.S32.HI R61, RZ, 0x1f, R6 ;  /* 0x0000001fff3d7819 */ /* 0x000fe40000011406 */
[----:B------:R-:W-:Y:S01]  /*1bb30*/  ISETP.NE.AND P0, PT, R200, -0x1, PT ;  /* 0xffffffffc800780c */ /* 0x000fe20003f05270 */
[----:B------:R-:W2:Y:S01]  /*1bb40*/  S2R R0, SR_TID.X ;  /* 0x0000000000007919 */ /* 0x000ea20000002100 */
        /* <DEDUP_REMOVED lines=35> */
[----:B----4-:R-:W4:Y:S01]  /*1bd80*/  S2R R6, SR_CTAID.X ;  /* 0x0000000000067919 */ /* 0x010f220000002500 */
[----:B------:R-:W-:Y:S01]  /*1bd90*/  IADD3 R59, R5, 0x8, RZ ;  /* 0x00000008053b7810 */ /* 0x000fe20007ffe0ff */
[----:B----4-:R-:W-:-:S02]  /*1bda0*/  IMAD R62, R6, 0x40, R57 ;  /* 0x00000040063e7824 */ /* 0x010fc400078e0239 */
        /* <DEDUP_REMOVED lines=10> */
.L_x_2376:
[----:B----4-:R-:W-:Y:S05]  /*1be50*/  BSYNC B0 ;  /* 0x0000000000007941 */ /* 0x010fea0003800000 */
.L_x_2375:
[----:B------:R-:W4:Y:S01]  /*1be60*/  S2R R2, SR_CTAID.X ;  /* 0x0000000000027919 */ /* 0x000f220000002500 */
[----:B------:R-:W-:Y:S01]  /*1be70*/  LEA.HI R5, R7, R4, RZ, 0x3 ;  /* 0x0000000407057211 */ /* 0x000fe200078f18ff */
[----:B------:R-:W-:Y:S03]  /*1be80*/  BSSY B0, `(.L_x_2377) ;  /* 0x0000022000007945 */ /* 0x000fe60003800000 */
[----:B------:R-:W-:-:S05]  /*1be90*/  LOP3.LUT R5, R5, 0xfffffff8, RZ, 0xc0, !PT ;  /* 0xfffffff805057812 */ /* 0x000fca00078ec0ff */
[----:B------:R-:W-:-:S04]  /*1bea0*/  IMAD.IADD R4, R4, 0x1, -R5 ;  /* 0x0000000104047824 */ /* 0x000fc800078e0a05 */
[----:B------:R-:W-:-:S05]  /*1beb0*/  IMAD.SHL.U32 R4, R4, 0x8, RZ ;  /* 0x0000000804047824 */ /* 0x000fca00078e00ff */
[----:B------:R-:W-:Y:S01]  /*1bec0*/  SHF.R.S32.HI R5, RZ, 0x1f, R4 ;  /* 0x0000001fff057819 */ /* 0x000fe20000011404 */
[----:B----4-:R-:W-:-:S04]  /*1bed0*/  IMAD.SHL.U32 R2, R2, 0x40, RZ ;  /* 0x0000004002027824 */ /* 0x010fc800078e00ff */
[C---:B------:R-:W-:Y:S01]  /*1bee0*/  IMAD.WIDE.U32 R56, R2.reuse, c[0x0][0x1e8], R4 ;  /* 0x00007a0002387a25 */ /* 0x040fe200078e0004 */
[----:B------:R-:W-:Y:S02]  /*1bef0*/  SHF.R.S32.HI R7, RZ, 0x1f, R2 ;  /* 0x0000001fff077819 */ /* 0x000fe40000011402 */
[----:B------:R-:W-:Y:S02]  /*1bf00*/  SHF.R.S32.HI R5, RZ, 0x1f, R0 ;  /* 0x0000001fff057819 */ /* 0x000fe40000011400 */
[----:B------:R-:W-:Y:S01]  /*1bf10*/  IADD3 R6, P0, R3, R56, RZ ;  /* 0x0000003803067210 */ /* 0x000fe20007f1e0ff */
[----:B------:R-:W-:Y:S01]  /*1bf20*/  IMAD R7, R7, c[0x0][0x1e8], RZ ;  /* 0x00007a0007077a24 */ /* 0x000fe200078e02ff */
[----:B------:R-:W-:Y:S02]  /*1bf30*/  LEA.HI R5, R5, R0, RZ, 0x3 ;  /* 0x0000000005057211 */ /* 0x000fe400078f18ff */
[----:B------:R-:W-:Y:S01]  /*1bf40*/  SHF.R.S32.HI R4, RZ, 0x1f, R58 ;  /* 0x0000001fff047819 */ /* 0x000fe2000001143a */
[----:B------:R-:W-:Y:S01]  /*1bf50*/  IMAD R7, R2, c[0x0][0x1ec], R7 ;  /* 0x00007b0002077a24 */ /* 0x000fe200078e0207 */
[----:B------:R-:W-:Y:S01]  /*1bf60*/  SHF.R.S32.HI R5, RZ, 0x3, R5 ;  /* 0x00000003ff057819 */ /* 0x000fe20000011405 */
[----:B------:R-:W-:-:S02]  /*1bf70*/  IMAD.IADD R2, R199, 0x1, -R2 ;  /* 0x00000001c7027824 */ /* 0x000fc400078e0a02 */
[----:B------:R-:W-:Y:S01]  /*1bf80*/  IMAD R3, R4, c[0x0][0x1f0], RZ ;  /* 0x00007c0004037a24 */ /* 0x000fe200078e02ff */
[----:B------:R-:W-:Y:S02]  /*1bf90*/  IADD3.X R7, R200, R7, R57, P0, !PT ;  /* 0x00000007c8077210 */ /* 0x000fe400007fe439 */
[----:B------:R-:W-:Y:S01]  /*1bfa0*/  ISETP.GE.AND P0, PT, R5, R2, PT ;  /* 0x000000020500720c */ /* 0x000fe20003f06270 */
[C---:B------:R-:W-:Y:S01]  /*1bfb0*/  IMAD R3, R58.reuse, c[0x0][0x1f4], R3 ;  /* 0x00007d003a037a24 */ /* 0x040fe200078e0203 */
[----:B------:R-:W-:Y:S01]  /*1bfc0*/  SHF.R.S32.HI R0, RZ, 0x1f, R5 ;  /* 0x0000001fff007819 */ /* 0x000fe20000011405 */
        /* <DEDUP_REMOVED lines=11> */
[----:B------:R4:W-:Y:S04]  /*1c080*/  STG.E.128 [R60.64+0x80], R32 ;  /* 0x000080203c007986 */ /* 0x0009e8000c101d04 */
[----:B-1----:R4:W-:Y:S02]  /*1c090*/  STG.E.128 [R60.64+0x100], R16 ;  /* 0x000100103c007986 */ /* 0x0029e4000c101d04 */
.L_x_2378:
[----:B------:R-:W-:Y:S05]  /*1c0a0*/  BSYNC B0 ;  /* 0x0000000000007941 */ /* 0x000fea0003800000 */
.L_x_2377:
[----:B------:R-:W-:Y:S01]  /*1c0b0*/  IADD3 R3, R5, 0x10, RZ ;  /* 0x0000001005037810 */ /* 0x000fe20007ffe0ff */
[----:B------:R-:W-:Y:S03]  /*1c0c0*/  BSSY B0, `(.L_x_2379) ;  /* 0x0000010000007945 */ /* 0x000fe60003800000 */
[----:B------:R-:W-:-:S13]  /*1c0d0*/  ISETP.GE.AND P0, PT, R3, R2, PT ;  /* 0x000000020300720c */ /* 0x000fda0003f06270 */
[----:B------:R-:W-:Y:S05]  /*1c0e0*/  @P0 BRA `(.L_x_2380) ;  /* 0x000000d000000947 */ /* 0x000fea0003800000 */
[----:B------:R-:W-:Y:S01]  /*1c0f0*/  IADD3 R4, P0, R5, 0x10, RZ ;  /* 0x0000001005047810 */ /* 0x000fe20007f1e0ff */
[----:B-1--4-:R-:W-:Y:S01]  /*1c100*/  IMAD.MOV.U32 R16, RZ, RZ, R58 ;  /* 0x000000ffff107224 */ /* 0x012fe200078e003a */
        /* <DEDUP_REMOVED lines=8> */
[----:B------:R1:W-:Y:S04]  /*1c190*/  STG.E.128 [R18.64], R44 ;  /* 0x0000002c12007986 */ /* 0x0003e8000c101d04 */
[----:B------:R1:W-:Y:S04]  /*1c1a0*/  STG.E.128 [R18.64+0x80], R28 ;  /* 0x0000801c12007986 */ /* 0x0003e8000c101d04 */
[----:B------:R1:W-:Y:S02]  /*1c1b0*/  STG.E.128 [R18.64+0x100], R12 ;  /* 0x0001000c12007986 */ /* 0x0003e4000c101d04 */
.L_x_2380:
[----:B------:R-:W-:Y:S05]  /*1c1c0*/  BSYNC B0 ;  /* 0x0000000000007941 */ /* 0x000fea0003800000 */
.L_x_2379:
        /* <DEDUP_REMOVED lines=14> */
[----:B--2---:R1:W-:Y:S04]  /*1c2b0*/  STG.E.128 [R14.64], R40 ;  /* 0x000000280e007986 */ /* 0x0043e8000c101d04 */
[----:B------:R1:W-:Y:S04]  /*1c2c0*/  STG.E.128 [R14.64+0x80], R24 ;  /* 0x000080180e007986 */ /* 0x0003e8000c101d04 */
[----:B------:R1:W-:Y:S02]  /*1c2d0*/  STG.E.128 [R14.64+0x100], R8 ;  /* 0x000100080e007986 */ /* 0x0003e4000c101d04 */
.L_x_2382:
[----:B------:R-:W-:Y:S05]  /*1c2e0*/  BSYNC B0 ;  /* 0x0000000000007941 */ /* 0x000fea0003800000 */
.L_x_2381:
[----:B------:R-:W-:-:S04]  /*1c2f0*/  IADD3 R3, R5, 0x30, RZ ;  /* 0x0000003005037810 */ /* 0x000fc80007ffe0ff */
[----:B------:R-:W-:-:S13]  /*1c300*/  ISETP.GE.AND P0, PT, R3, R2, PT ;  /* 0x000000020300720c */ /* 0x000fda0003f06270 */
[----:B------:R-:W-:Y:S05]  /*1c310*/  @P0 EXIT ;  /* 0x000000000000094d */ /* 0x000fea0003800000 */
        /* <DEDUP_REMOVED lines=10> */
[----:B------:R-:W-:Y:S04]  /*1c3c0*/  STG.E.128 [R4.64], R36 ;  /* 0x0000002404007986 */ /* 0x000fe8000c101d04 */
[----:B-1----:R-:W-:Y:S04]  /*1c3d0*/  STG.E.128 [R4.64+0x80], R20 ;  /* 0x0000801404007986 */ /* 0x002fe8000c101d04 */
[----:B------:R-:W-:Y:S01]  /*1c3e0*/  STG.E.128 [R4.64+0x100], R52 ;  /* 0x0001003404007986 */ /* 0x000fe2000c101d04 */
[----:B------:R-:W-:Y:S05]  /*1c3f0*/  EXIT ;  /* 0x000000000000794d */ /* 0x000fea0003800000 */
.L_x_2383:
        /* <DEDUP_REMOVED lines=16> */
.L_x_4110:


//--------------------- .text._ZN5flash24flash_fwd_splitkv_kernelI23Flash_fwd_kernel_traitsILi192ELi64ELi64ELi4ELb0ELb0EN7cutlass6half_tE19Flash_kernel_traitsILi192ELi64ELi64ELi4ES3_EELb1ELb0ELb0ELb0ELb1ELb1ELb0ELb1EEEvNS_16Flash_fwd_paramsE --------------------------
	.section	.text._ZN5flash24flash_fwd_splitkv_kernelI23Flash_fwd_kernel_traitsILi192ELi64ELi64ELi4ELb0ELb0EN7cutlass6half_tE19Flash_kernel_traitsILi192ELi64ELi64ELi4ES3_EELb1ELb0ELb0ELb0ELb1ELb1ELb0ELb1EEEvNS_16Flash_fwd_paramsE,"ax",@progbits
	.sectioninfo	@"SHI_REGISTERS=237"
	.align	128
        .global         _ZN5flash24flash_fwd_splitkv_kernelI23Flash_fwd_kernel_traitsILi192ELi64ELi64ELi4ELb0ELb0EN7cutlass6half_tE19Flash_kernel_traitsILi192ELi64ELi64ELi4ES3_EELb1ELb0ELb0ELb0ELb1ELb1ELb0ELb1EEEvNS_16Flash_fwd_paramsE
        .type           _ZN5flash24flash_fwd_splitkv_kernelI23Flash_fwd_kernel_traitsILi192ELi64ELi64ELi4ELb0ELb0EN7cutlass6half_tE19Flash_kernel_traitsILi192ELi64ELi64ELi4ES3_EELb1ELb0ELb0ELb0ELb1ELb1ELb0ELb1EEEvNS_16Flash_fwd_paramsE,@function
        .size           _ZN5flash24flash_fwd_splitkv_kernelI23Flash_fwd_kernel_traitsILi192ELi64ELi64ELi4ELb0ELb0EN7cutlass6half_tE19Flash_kernel_traitsILi192ELi64ELi64ELi4ES3_EELb1ELb0ELb0ELb0ELb1ELb1ELb0ELb1EEEvNS_16Flash_fwd_paramsE,(.L_x_4111 - _ZN5flash24flash_fwd_splitkv_kernelI23Flash_fwd_kernel_traitsILi192ELi64ELi64ELi4ELb0ELb0EN7cutlass6half_tE19Flash_kernel_traitsILi192ELi64ELi64ELi4ES3_EELb1ELb0ELb0ELb0ELb1ELb1ELb0ELb1EEEvNS_16Flash_fwd_paramsE)
        .other          _ZN5flash24flash_fwd_splitkv_kernelI23Flash_fwd_kernel_traitsILi192ELi64ELi64ELi4ELb0ELb0EN7cutlass6half_tE19Flash_kernel_traitsILi192ELi64ELi64ELi4ES3_EELb1ELb0ELb0ELb0ELb1ELb1ELb0ELb1EEEvNS_16Flash_fwd_paramsE,@"STO_CUDA_ENTRY STV_DEFAULT"
_ZN5flash24flash_fwd_splitkv_kernelI23Flash_fwd_kernel_traitsILi192ELi64ELi64ELi4ELb0ELb0EN7cutlass6half_tE19Flash_kernel_traitsILi192ELi64ELi64ELi4ES3_EELb1ELb0ELb0ELb0ELb1ELb1ELb0ELb1EEEvNS_16Flash_fwd_paramsE:
.text._ZN5flash24flash_fwd_splitkv_kernelI23Flash_fwd_kernel_traitsILi192ELi64ELi64ELi4ELb0ELb0EN7cutlass6half_tE19Flash_kernel_traitsILi192ELi64ELi64ELi4ES3_EELb1ELb0ELb0ELb0ELb1ELb1ELb0ELb1EEEvNS_16Flash_fwd_paramsE:
        /* <DEDUP_REMOVED lines=37> */
.L_x_2384:
[----:B--2-4-:R-:W-:Y:S02]  /*0250*/  MOV R2, c[0x0][0x218] ;  /* 0x0000860000027a02 */ /* 0x014fe40000000f00 */
.L_x_2385:
        /* <DEDUP_REMOVED lines=74> */
.L_x_2388:
[----:B------:R-:W-:Y:S05]  /*0700*/  BSYNC B0 ;  /* 0x0000000000007941 */ /* 0x000fea0003800000 */
.L_x_2387:
        /* <DEDUP_REMOVED lines=17> */
.L_x_2390:
[----:B------:R-:W-:Y:S05]  /*0820*/  BSYNC B0 ;  /* 0x0000000000007941 */ /* 0x000fea0003800000 */
.L_x_2389:
        /* <DEDUP_REMOVED lines=17> */
.L_x_2392:
[----:B------:R-:W-:Y:S05]  /*0940*/  BSYNC B0 ;  /* 0x0000000000007941 */ /* 0x000fea0003800000 */
.L_x_2391:
        /* <DEDUP_REMOVED lines=16> */
.L_x_2394:
[----:B------:R-:W-:Y:S05]  /*0a50*/  BSYNC B0 ;  /* 0x0000000000007941 */ /* 0x000fea0003800000 */
.L_x_2393:
        /* <DEDUP_REMOVED lines=19> */
.L_x_2386:
        /* <DEDUP_REMOVED lines=92> */
.L_x_2395:
        /* <DEDUP_REMOVED lines=16> */
.L_x_2397:
[----:B------:R-:W-:Y:S01]  /*1250*/  IABS R4, c[0x0][0x1c8] ;  /* 0x0000720000047a13 */ /* 0x000fe20000000000 */
[----:B------:R-:W-:Y:S01]  /*1260*/  @P4 IMAD.IADD R23, R5, 0x1, R8 ;  /* 0x0000000105174824 */ /* 0x000fe200078e0208 */
[----:B------:R-:W-:Y:S02]  /*1270*/  LEA R110, R134, 0xffffffc0, 0x6 ;  /* 0xffffffc0866e7811 */ /* 0x000fe400078e30ff */
[----:B------:R-:W1:Y:S03]  /*1280*/  I2F.RP R7, R4 ;  /* 0x0000000400077306 */ /* 0x000e660000209400 */
[----:B------:R-:W-:-:S04]  /*1290*/  IMAD.WIDE.U32 R16, R110, c[0x0][0x198], R14 ;  /* 0x000066006e107a25 */ /* 0x000fc800078e000e */
[----:B------:R-:W-:-:S04]  /*12a0*/  @P4 IMAD.WIDE.U32 R14, R23, c[0x0][0x1a0], RZ ;  /* 0x00006800170e4a25 */ /* 0x000fc800078e00ff */
[----:B------:R-:W-:Y:S02]  /*12b0*/  @P4 IMAD R23, R23, c[0x0][0x1a4], R15 ;  /* 0x0000690017174a24 */ /* 0x000fe400078e020f */
[----:B------:R-:W-:Y:S01]  /*12c0*/  IMAD.MOV.U32 R21, RZ, RZ, R110 ;  /* 0x000000ffff157224 */ /* 0x000fe200078e006e */
        /* <DEDUP_REMOVED lines=9> */
[----:B------:R-:W-:Y:S01]  /*1360*/  IMAD.HI.U32 R0, R13, R2, RZ ;  /* 0x000000020d007227 */ /* 0x000fe200078e00ff */
[----:B------:R-:W-:-:S03]  /*1370*/  SHF.R.S32.HI R13, RZ, 0x1f, R110 ;  /* 0x0000001fff0d7819 */ /* 0x000fc6000001146e */
[----:B------:R-:W-:-:S04]  /*1380*/  IMAD.MOV R7, RZ, RZ, -R0 ;  /* 0x000000ffff077224 */ /* 0x000fc800078e0a00 */
[----:B------:R-:W-:Y:S01]  /*1390*/  IMAD R7, R4, R7, R2 ;  /* 0x0000000704077224 */ /* 0x000fe200078e0202 */
[----:B------:R-:W-:-:S04]  /*13a0*/  LOP3.LUT R2, R148, c[0x0][0x1c8], RZ, 0x3c, !PT ;  /* 0x0000720094027a12 */ /* 0x000fc800078e3cff */
[----:B------:R-:W-:Y:S02]  /*13b0*/  ISETP.GT.U32.AND P0, PT, R4, R7, PT ;  /* 0x000000070400720c */ /* 0x000fe40003f04070 */
[----:B------:R-:W-:-:S11]  /*13c0*/  ISETP.GE.AND P1, PT, R2, RZ, PT ;  /* 0x000000ff0200720c */ /* 0x000fd60003f26270 */
[-C--:B------:R-:W-:Y:S02]  /*13d0*/  @!P0 IADD3 R7, R7, -R4.reuse, RZ ;  /* 0x8000000407078210 */ /* 0x080fe40007ffe0ff */
[----:B------:R-:W-:Y:S02]  /*13e0*/  @!P0 IADD3 R0, R0, 0x1, RZ ;  /* 0x0000000100008810 */ /* 0x000fe40007ffe0ff */
[----:B------:R-:W-:Y:S01]  /*13f0*/  ISETP.GE.U32.AND P2, PT, R7, R4, PT ;  /* 0x000000040700720c */ /* 0x000fe20003f46070 */
[----:B------:R-:W-:Y:S01]  /*1400*/  IMAD R7, R13, c[0x0][0x198], RZ ;  /* 0x000066000d077a24 */ /* 0x000fe200078e02ff */
[----:B------:R-:W-:-:S11]  /*1410*/  ISETP.NE.AND P0, PT, RZ, c[0x0][0x1c8], PT ;  /* 0x00007200ff007a0c */ /* 0x000fd60003f05270 */
        /* <DEDUP_REMOVED lines=24> */
.L_x_2396:
        /* <DEDUP_REMOVED lines=28> */
[CC--:B------:R-:W-:Y:S01]  /*1760*/  LEA.HI R58, R5.reuse, R56.reuse, RZ, 0x5 ;  /* 0x00000038053a7211 */ /* 0x0c0fe200078f28ff */
        /* <DEDUP_REMOVED lines=32> */
[----:B------:R-:W-:Y:S01]  /*1970*/  MOV R45, 0x10 ;  /* 0x00000010002d7802 */ /* 0x000fe20000000f00 */
        /* <DEDUP_REMOVED lines=8> */
[----:B------:R-:W-:Y:S01]  /*1a00*/  IMAD R132, R146, R135, R131 ;  /* 0x0000008792847224 */ /* 0x000fe200078e0283 */
[----:B------:R-:W-:Y:S01]  /*1a10*/  SHF.L.U32 R138, R135, 0x4, RZ ;  /* 0x00000004878a7819 */ /* 0x000fe200000006ff */
[----:B------:R-:W-:Y:S01]  /*1a20*/  IMAD.IADD R25, R25, 0x1, R0 ;  /* 0x0000000119197824 */ /* 0x000fe200078e0200 */
[----:B------:R-:W-:Y:S01]  /*1a30*/  MOV R0, c[0x0][0x1a0] ;  /* 0x0000680000007a02 */ /* 0x000fe20000000f00 */
[----:B------:R-:W-:Y:S01]  /*1a40*/  IMAD R5, R147, c[0x0][0x198], RZ ;  /* 0x0000660093057a24 */ /* 0x000fe200078e02ff */
[----:B------:R-:W-:Y:S01]  /*1a50*/  SHF.R.S32.HI R122, RZ, 0x1f, R132 ;  /* 0x0000001fff7a7819 */ /* 0x000fe20000011484 */
[----:B------:R-:W-:Y:S01]  /*1a60*/  IMAD R133, R136, c[0x0][0x1a4], R13 ;  /* 0x0000690088857a24 */ /* 0x000fe200078e020d */
[----:B------:R-:W-:Y:S01]  /*1a70*/  SHF.L.U64.HI R62, R0, R3, c[0x0][0x1a4] ;  /* 0x00006900003e7619 */ /* 0x000fe20000010203 */
[----:B------:R-:W-:Y:S01]  /*1a80*/  IMAD R143, R148, c[0x0][0x1ac], R143 ;  /* 0x00006b00948f7a24 */ /* 0x000fe200078e028f */
[----:B------:R-:W-:Y:S01]  /*1a90*/  SEL R45, R45, 0xfffffff0, !P1 ;  /* 0xfffffff02d2d7807 */ /* 0x000fe20004800000 */
        /* <DEDUP_REMOVED lines=149> */
.L_x_2444:
        /* <DEDUP_REMOVED lines=205> */
.L_x_2402:
[----:B------:R-:W-:Y:S05]  /*30c0*/  BSYNC B0 ;  /* 0x0000000000007941 */ /* 0x000fea0003800000 */
.L_x_2401:
        /* <DEDUP_REMOVED lines=159> */
.L_x_2404:
[----:B------:R-:W-:Y:S05]  /*3ac0*/  BSYNC B0 ;  /* 0x0000000000007941 */ /* 0x000fea0003800000 */
.L_x_2403:
        /* <DEDUP_REMOVED lines=167> */
.L_x_2406:
[----:B------:R-:W-:Y:S05]  /*4540*/  BSYNC B0 ;  /* 0x0000000000007941 */ /* 0x000fea0003800000 */
.L_x_2405:
        /* <DEDUP_REMOVED lines=171> */
.L_x_2408:
[----:B------:R-:W-:Y:S05]  /*5000*/  BSYNC B0 ;  /* 0x0000000000007941 */ /* 0x000fea0003800000 */
.L_x_2407:
        /* <DEDUP_REMOVED lines=8> */
.L_x_2400:
        /* <DEDUP_REMOVED lines=92> */
.L_x_2413:
[----:B------:R-:W-:Y:S05]  /*5650*/  BSYNC B0 ;  /* 0x0000000000007941 */ /* 0x000fea0003800000 */
.L_x_2412:
        /* <DEDUP_REMOVED lines=93> */
.L_x_2415:
[----:B------:R-:W-:Y:S05]  /*5c30*/  BSYNC B0 ;  /* 0x0000000000007941 */ /* 0x000fea0003800000 */
.L_x_2414:
        /* <DEDUP_REMOVED lines=92> */
.L_x_2417:
[----:B------:R-:W-:Y:S05]  /*6200*/  BSYNC B0 ;  /* 0x0000000000007941 */ /* 0x000fea0003800000 */
.L_x_2416:
[----:B-----5:R4:W-:Y:S02]  /*6210*/  STG.E.128 [R100.64+0x100], R36 ;  /* 0x0001002464007986 */ /* 0x0209e4000c101d06 */
.L_x_2411:
[----:B------:R-:W-:Y:S05]  /*6220*/  BSYNC B1 ;  /* 0x0000000000017941 */ /* 0x000fea0003800000 */
.L_x_2410:
        /* <DEDUP_REMOVED lines=97> */
.L_x_2421:
[----:B------:R-:W-:Y:S05]  /*6840*/  BSYNC B0 ;  /* 0x0000000000007941 */ /* 0x000fea0003800000 */
.L_x_2420:
        /* <DEDUP_REMOVED lines=98> */
.L_x_2423:
[----:B------:R-:W-:Y:S05]  /*6e70*/  BSYNC B0 ;  /* 0x0000000000007941 */ /* 0x000fea0003800000 */
.L_x_2422:
        /* <DEDUP_REMOVED lines=99> */
.L_x_2425:
[----:B------:R-:W-:Y:S05]  /*74b0*/  BSYNC B0 ;  /* 0x0000000000007941 */ /* 0x000fea0003800000 */
.L_x_2424:
[----:B-----5:R4:W-:Y:S02]  /*74c0*/  STG.E.128 [R160.64+0x100], R4 ;  /* 0x00010004a0007986 */ /* 0x0209e4000c101d06 */
.L_x_2419:
[----:B------:R-:W-:Y:S05]  /*74d0*/  BSYNC B1 ;  /* 0x0000000000017941 */ /* 0x000fea0003800000 */
.L_x_2418:
        /* <DEDUP_REMOVED lines=99> */
.L_x_2429:
[----:B------:R-:W-:Y:S05]  /*7b10*/  BSYNC B0 ;  /* 0x0000000000007941 */ /* 0x000fea0003800000 */
.L_x_2428:
        /* <DEDUP_REMOVED lines=99> */
.L_x_2431:
[----:B------:R-:W-:Y:S05]  /*8150*/  BSYNC B0 ;  /* 0x0000000000007941 */ /* 0x000fea0003800000 */
.L_x_2430:
        /* <DEDUP_REMOVED lines=100> */
.L_x_2433:
[----:B------:R-:W-:Y:S05]  /*87a0*/  BSYNC B0 ;  /* 0x0000000000007941 */ /* 0x000fea0003800000 */
.L_x_2432:
[C---:B----4-:R-:W-:Y:S04]  /*87b0*/  LEA R2, P0, R83.reuse, R100, 0x1 ;  /* 0x0000006453027211 */ /* 0x050fe800078008ff */
[----:B------:R-:W-:Y:S05]  /*87c0*/  LEA.HI.X R3, R83, R99, R82, 0x1, P0 ;  /* 0x0000006353037211 */ /* 0x000fea00000f0c52 */
[----:B-----5:R4:W-:Y:S04]  /*87d0*/  STG.E.128 [R2.64], R8 ;  /* 0x0000000802007986 */ /* 0x0209e8000c101d06 */
.L_x_2427:
[----:B------:R-:W-:Y:S05]  /*87e0*/  BSYNC B1 ;  /* 0x0000000000017941 */ /* 0x000fea0003800000 */
.L_x_2426:
        /* <DEDUP_REMOVED lines=101> */
.L_x_2437:
[----:B------:R-:W-:Y:S05]  /*8e40*/  BSYNC B0 ;  /* 0x0000000000007941 */ /* 0x000fea0003800000 */
.L_x_2436:
        /* <DEDUP_REMOVED lines=101> */
.L_x_2439:
[----:B------:R-:W-:Y:S05]  /*94a0*/  BSYNC B0 ;  /* 0x0000000000007941 */ /* 0x000fea0003800000 */
.L_x_2438:
        /* <DEDUP_REMOVED lines=100> */
.L_x_2441:
[----:B------:R-:W-:Y:S05]  /*9af0*/  BSYNC B0 ;  /* 0x0000000000007941 */ /* 0x000fea0003800000 */
.L_x_2440:
[C---:B----4-:R-:W-:Y:S04]  /*9b00*/  LEA R2, P0, R91.reuse, R100, 0x1 ;  /* 0x000000645b027211 */ /* 0x050fe800078008ff */
[----:B------:R-:W-:Y:S05]  /*9b10*/  LEA.HI.X R3, R91, R99, R90, 0x1, P0 ;  /* 0x000000635b037211 */ /* 0x000fea00000f0c5a */
[----:B-----5:R4:W-:Y:S04]  /*9b20*/  STG.E.128 [R2.64], R8 ;  /* 0x0000000802007986 */ /* 0x0209e8000c101d06 */
.L_x_2435:
[----:B------:R-:W-:Y:S05]  /*9b30*/  BSYNC B1 ;  /* 0x0000000000017941 */ /* 0x000fea0003800000 */
.L_x_2434:
        /* <DEDUP_REMOVED lines=8> */
.L_x_2399:
        /* <DEDUP_REMOVED lines=42> */
.L_x_2409:
        /* <DEDUP_REMOVED lines=80> */
.L_x_2442:
        /* <DEDUP_REMOVED lines=9> */
.L_x_2443:
[----:B------:R-:W-:Y:S04]  /*a3f0*/  IADD3 R13, R13, -0x1, RZ ;  /* 0xffffffff0d0d7810 */ /* 0x000fe80007ffe0ff */
[----:B------:R-:W-:Y:S11]  /*a400*/  ISETP.GT.AND P0, PT, R13, R68, PT ;  /* 0x000000440d00720c */ /* 0x000ff60003f04270 */
[----:B------:R-:W-:Y:S02]  /*a410*/  @!UPT UIADD3 URZ, URZ, URZ, URZ ;  /* 0x0000003f3f3ff290 */ /* 0x000fe4000fffe03f */
[----:B------:R-:W-:-:S05]  /*a420*/  @P0 BRA `(.L_x_2444) ;  /* 0xffff7fc000000947 */ /* 0x000fca000383ffff */
.L_x_2398:
        /* <DEDUP_REMOVED lines=93> */
.L_x_2451:
[----:B------:R-:W-:Y:S05]  /*aa00*/  BSYNC B0 ;  /* 0x0000000000007941 */ /* 0x000fea0003800000 */
.L_x_2450:
        /* <DEDUP_REMOVED lines=47> */
.L_x_2453:
[----:B------:R-:W-:Y:S05]  /*ad00*/  BSYNC B0 ;  /* 0x0000000000007941 */ /* 0x000fea0003800000 */
.L_x_2452:
        /* <DEDUP_REMOVED lines=44> */
.L_x_2455:
[----:B------:R-:W-:Y:S05]  /*afd0*/  BSYNC B0 ;  /* 0x0000000000007941 */ /* 0x000fea0003800000 */
.L_x_2454:
[----:B-----5:R2:W-:Y:S02]  /*afe0*/  STS.128 [R209+0x4000], R32 ;  /* 0x00400020d1007388 */ /* 0x0205e40000000c00 */
.L_x_2449:
[----:B------:R-:W-:Y:S05]  /*aff0*/  BSYNC B1 ;  /* 0x0000000000017941 */ /* 0x000fea0003800000 */
.L_x_2448:
        /* <DEDUP_REMOVED lines=56> */
.L_x_2459:
[----:B------:R-:W-:Y:S05]  /*b380*/  BSYNC B0 ;  /* 0x0000000000007941 */ /* 0x000fea0003800000 */
.L_x_2458:
        /* <DEDUP_REMOVED lines=47> */
.L_x_2461:
[----:B------:R-:W-:Y:S05]  /*b680*/  BSYNC B0 ;  /* 0x0000000000007941 */ /* 0x000fea0003800000 */
.L_x_2460:
        /* <DEDUP_REMOVED lines=45> */
.L_x_2463:
[----:B------:R-:W-:Y:S05]  /*b960*/  BSYNC B0 ;  /* 0x0000000000007941 */ /* 0x000fea0003800000 */
.L_x_2462:
[----:B------:R4:W-:Y:S02]  /*b970*/  STS.128 [R209+0x4800], R24 ;  /* 0x00480018d1007388 */ /* 0x0009e40000000c00 */
.L_x_2457:
[----:B------:R-:W-:Y:S05]  /*b980*/  BSYNC B1 ;  /* 0x0000000000017941 */ /* 0x000fea0003800000 */
.L_x_2456:
        /* <DEDUP_REMOVED lines=56> */
.L_x_2467:
[----:B---3--:R-:W-:Y:S05]  /*bd10*/  BSYNC B0 ;  /* 0x0000000000007941 */ /* 0x008fea0003800000 */
.L_x_2466:
        /* <DEDUP_REMOVED lines=46> */
.L_x_2469:
[----:B------:R-:W-:Y:S05]  /*c000*/  BSYNC B0 ;  /* 0x0000000000007941 */ /* 0x000fea0003800000 */
.L_x_2468:
        /* <DEDUP_REMOVED lines=46> */
.L_x_2471:
[----:B------:R-:W-:Y:S05]  /*c2f0*/  BSYNC B0 ;  /* 0x0000000000007941 */ /* 0x000fea0003800000 */
.L_x_2470:
[----:B------:R3:W-:Y:S02]  /*c300*/  STS.128 [R209+0x5000], R20 ;  /* 0x00500014d1007388 */ /* 0x0007e40000000c00 */
.L_x_2465:
[----:B------:R-:W-:Y:S05]  /*c310*/  BSYNC B1 ;  /* 0x0000000000017941 */ /* 0x000fea0003800000 */
.L_x_2464:
        /* <DEDUP_REMOVED lines=57> */
.L_x_2474:
[----:B-1----:R-:W-:Y:S05]  /*c6b0*/  BSYNC B0 ;  /* 0x0000000000007941 */ /* 0x002fea0003800000 */
.L_x_2473:
        /* <DEDUP_REMOVED lines=47> */
.L_x_2476:
[----:B------:R-:W-:Y:S05]  /*c9b0*/  BSYNC B0 ;  /* 0x0000000000007941 */ /* 0x000fea0003800000 */
.L_x_2475:
        /* <DEDUP_REMOVED lines=44> */
.L_x_2478:
[----:B------:R-:W-:Y:S05]  /*cc80*/  BSYNC B0 ;  /* 0x0000000000007941 */ /* 0x000fea0003800000 */
.L_x_2477:
[----:B------:R3:W-:Y:S01]  /*cc90*/  STS.128 [R209+0x5800], R20 ;  /* 0x00580014d1007388 */ /* 0x0007e20000000c00 */
[----:B------:R-:W-:Y:S05]  /*cca0*/  BRA `(.L_x_2472) ;  /* 0x000046c000007947 */ /* 0x000fea0003800000 */
.L_x_2447:
        /* <DEDUP_REMOVED lines=86> */
.L_x_2482:
[----:B------:R-:W-:Y:S05]  /*d210*/  BSYNC B0 ;  /* 0x0000000000007941 */ /* 0x000fea0003800000 */
.L_x_2481:
        /* <DEDUP_REMOVED lines=86> */
.L_x_2484:
[----:B------:R-:W-:Y:S05]  /*d780*/  BSYNC B0 ;  /* 0x0000000000007941 */ /* 0x000fea0003800000 */
.L_x_2483:
        /* <DEDUP_REMOVED lines=86> */
.L_x_2486:
[----:B------:R-:W-:Y:S05]  /*dcf0*/  BSYNC B0 ;  /* 0x0000000000007941 */ /* 0x000fea0003800000 */
.L_x_2485:
[----:B-----5:R3:W-:Y:S02]  /*dd00*/  STS.128 [R209+0x4000], R28 ;  /* 0x0040001cd1007388 */ /* 0x0207e40000000c00 */
.L_x_2480:
[----:B------:R-:W-:Y:S05]  /*dd10*/  BSYNC B1 ;  /* 0x0000000000017941 */ /* 0x000fea0003800000 */
.L_x_2479:
        /* <DEDUP_REMOVED lines=91> */
.L_x_2490:
[----:B------:R-:W-:Y:S05]  /*e2d0*/  BSYNC B0 ;  /* 0x0000000000007941 */ /* 0x000fea0003800000 */
.L_x_2489:
        /* <DEDUP_REMOVED lines=89> */
.L_x_2492:
[----:B------:R-:W-:Y:S05]  /*e870*/  BSYNC B0 ;  /* 0x0000000000007941 */ /* 0x000fea0003800000 */
.L_x_2491:
        /* <DEDUP_REMOVED lines=89> */
.L_x_2494:
[----:B------:R-:W-:Y:S05]  /*ee10*/  BSYNC B0 ;  /* 0x0000000000007941 */ /* 0x000fea0003800000 */
.L_x_2493:
[----:B-----5:R4:W-:Y:S02]  /*ee20*/  STS.128 [R209+0x4800], R24 ;  /* 0x00480018d1007388 */ /* 0x0209e40000000c00 */
.L_x_2488:
[----:B------:R-:W-:Y:S05]  /*ee30*/  BSYNC B1 ;  /* 0x0000000000017941 */ /* 0x000fea0003800000 */
.L_x_2487:
        /* <DEDUP_REMOVED lines=92> */
.L_x_2498:
[----:B------:R-:W-:Y:S05]  /*f400*/  BSYNC B0 ;  /* 0x0000000000007941 */ /* 0x000fea0003800000 */
.L_x_2497:
        /* <DEDUP_REMOVED lines=89> */
.L_x_2500:
[----:B------:R-:W-:Y:S05]  /*f9a0*/  BSYNC B0 ;  /* 0x0000000000007941 */ /* 0x000fea0003800000 */
.L_x_2499:
        /* <DEDUP_REMOVED lines=89> */
.L_x_2502:
[----:B------:R-:W-:Y:S05]  /*ff40*/  BSYNC B0 ;  /* 0x0000000000007941 */ /* 0x000fea0003800000 */
.L_x_2501:
[----:B-----5:R4:W-:Y:S02]  /*ff50*/  STS.128 [R209+0x5000], R24 ;  /* 0x00500018d1007388 */ /* 0x0209e40000000c00 */
.L_x_2496:
[----:B------:R-:W-:Y:S05]  /*ff60*/  BSYNC B1 ;  /* 0x0000000000017941 */ /* 0x000fea0003800000 */
.L_x_2495:
        /* <DEDUP_REMOVED lines=91> */
.L_x_2504:
[----:B------:R-:W-:Y:S05]  /*10520*/  BSYNC B0 ;  /* 0x0000000000007941 */ /* 0x000fea0003800000 */
.L_x_2503:
        /* <DEDUP_REMOVED lines=90> */
.L_x_2506:
[----:B------:R-:W-:Y:S05]  /*10ad0*/  BSYNC B0 ;  /* 0x0000000000007941 */ /* 0x000fea0003800000 */
.L_x_2505:
        /* <DEDUP_REMOVED lines=92> */
.L_x_2508:
[----:B------:R-:W-:Y:S05]  /*110a0*/  BSYNC B0 ;  /* 0x0000000000007941 */ /* 0x000fea0003800000 */
.L_x_2507:
[----:B-----5:R4:W-:Y:S01]  /*110b0*/  STS.128 [R209+0x5800], R20 ;  /* 0x00580014d1007388 */ /* 0x0209e20000000c00 */
[----:B------:R-:W-:Y:S05]  /*110c0*/  BRA `(.L_x_2472) ;  /* 0x000002a000007947 */ /* 0x000fea0003800000 */
.L_x_2446:
        /* <DEDUP_REMOVED lines=42> */
.L_x_2472:
[----:B------:R-:W-:Y:S05]  /*11370*/  BSYNC B2 ;  /* 0x0000000000027941 */ /* 0x000fea0003800000 */
.L_x_2445:
[----:B------:R-:W-:Y:S01]  /*11380*/  IADD3 R214, R134, -0x1, RZ ;  /* 0xffffffff86d67810 */ /* 0x000fe20007ffe0ff */
[----:B------:R-:W-:Y:S01]  /*11390*/  IMAD.SHL.U32 R41, R64, 0x40, RZ ;  /* 0x0000004040297824 */ /* 0x000fe200078e00ff */
[----:B------:R-:W-:-:S03]  /*113a0*/  LEA R212, P4, R144, c[0x0][0x168], 0x1 ;  /* 0x00005a0090d47a11 */ /* 0x000fc600078808ff */
[----:B------:R-:W-:Y:S01]  /*113b0*/  IMAD.SHL.U32 R40, R214, 0x40, RZ ;  /* 0x00000040d6287824 */ /* 0x000fe200078e00ff */
[----:B------:R-:W-:Y:S02]  /*113c0*/  LEA.HI.X R213, R144, c[0x0][0x16c], R52, 0x1, P4 ;  /* 0x00005b0090d57a11 */ /* 0x000fe400020f0c34 */
[----:B------:R-:W-:Y:S01]  /*113d0*/  LOP3.LUT R41, R41, 0xfffffe00, RZ, 0xc0, !PT ;  /* 0xfffffe0029297812 */ /* 0x000fe200078ec0ff */
[----:B------:R-:W-:-:S04]  /*113e0*/  IMAD.IADD R3, R59, 0x1, -R40 ;  /* 0x000000013b037824 */ /* 0x000fc800078e0a28 */
[----:B------:R-:W-:Y:S01]  /*113f0*/  IMAD R206, R58, 0x400, R41 ;  /* 0x000004003ace7824 */ /* 0x000fe200078e0229 */
[-C--:B------:R-:W-:Y:S01]  /*11400*/  ISETP.GE.AND P0, PT, R146, R3.reuse, PT ;  /* 0x000000039200720c */ /* 0x080fe20003f06270 */
[----:B------:R-:W-:Y:S01]  /*11410*/  IMAD R58, R58, 0x10, R60 ;  /* 0x000000103a3a7824 */ /* 0x000fe200078e023c */
[-C--:B------:R-:W-:Y:S02]  /*11420*/  ISETP.GE.AND P2, PT, R0, R3.reuse, PT ;  /* 0x000000030000720c */ /* 0x080fe40003f46270 */
[-C--:B------:R-:W-:Y:S02]  /*11430*/  ISETP.GE.AND P1, PT, R12, R3.reuse, PT ;  /* 0x000000030c00720c */ /* 0x080fe40003f26270 */
[-C--:B------:R-:W-:Y:S01]  /*11440*/  ISETP.GE.AND P5, PT, R0, R3.reuse, PT ;  /* 0x000000030000720c */ /* 0x080fe20003fa6270 */
[----:B------:R-:W-:Y:S01]  /*11450*/  IMAD.SHL.U32 R0, R61, 0x40, RZ ;  /* 0x000000403d007824 */ /* 0x000fe200078e00ff */
[C---:B------:R-:W-:Y:S01]  /*11460*/  ISETP.GE.AND P6, PT, R146.reuse, R3, PT ;  /* 0x000000039200720c */ /* 0x040fe20003fc6270 */
[----:B------:R-:W-:-:S03]  /*11470*/  IMAD.SHL.U32 R146, R146, 0x8, RZ ;  /* 0x0000000892927824 */ /* 0x000fc600078e00ff */
[----:B------:R-:W-:Y:S01]  /*11480*/  LOP3.LUT R5, R0, 0x1c0, RZ, 0xc0, !PT ;  /* 0x000001c000057812 */ /* 0x000fe200078ec0ff */
[----:B------:R-:W-:Y:S01]  /*11490*/  @!PT LDS RZ, [RZ] ;  /* 0x00000000fffff984 */ /* 0x000fe20000000800 */
[----:B------:R-:W-:Y:S01]  /*114a0*/  @!PT LDS RZ, [RZ] ;  /* 0x00000000fffff984 */ /* 0x000fe20000000800 */
[----:B------:R-:W-:Y:S01]  /*114b0*/  @!PT LDS RZ, [RZ] ;  /* 0x00000000fffff984 */ /* 0x000fe20000000800 */
[----:B------:R1:W-:Y:S02]  /*114c0*/  @!P0 LDGSTS.E.BYPASS.LTC128B.128 [R209+0x6000], [R212.64] ;  /* 0x06000000d4d18fae */ /* 0x0003e4000b901d46 */
[C---:B-1----:R-:W-:Y:S02]  /*114d0*/  @!P2 LEA R10, P4, R54.reuse, R212, 0x1 ;  /* 0x000000d4360aa211 */ /* 0x042fe400078808ff */
[----:B------:R1:W-:Y:S01]  /*114e0*/  @!P0 LDGSTS.E.BYPASS.LTC128B.128 [R209+0x8000], [R212.64+0x80] ;  /* 0x08000080d4d18fae */ /* 0x0003e2000b901d46 */
[----:B------:R-:W-:Y:S01]  /*114f0*/  @!P1 IMAD.MOV.U32 R4, RZ, RZ, c[0x0][0x19c] ;  /* 0x00006700ff049624 */ /* 0x000fe200078e00ff */
[----:B-----5:R-:W-:Y:S01]  /*11500*/  @!P2 LEA.HI.X R11, R54, R213, R57, 0x1, P4 ;  /* 0x000000d5360ba211 */ /* 0x020fe200020f0c39 */
[----:B------:R-:W-:Y:S01]  /*11510*/  @!P1 IMAD.MOV.U32 R6, RZ, RZ, c[0x0][0x198] ;  /* 0x00006600ff069624 */ /* 0x000fe200078e00ff */
[----:B------:R1:W-:Y:S01]  /*11520*/  @!P0 LDGSTS.E.BYPASS.LTC128B.128 [R209+0xa000], [R212.64+0x100] ;  /* 0x0a000100d4d18fae */ /* 0x0003e2000b901d46 */
[-C--:B------:R-:W-:Y:S01]  /*11530*/  ISETP.GE.AND P0, PT, R2, R3.reuse, PT ;  /* 0x000000030200720c */ /* 0x080fe20003f06270 */
[----:B------:R-:W-:Y:S01]  /*11540*/  @!P1 IMAD R9, R4, 0x60, RZ ;  /* 0x0000006004099824 */ /* 0x000fe200078e02ff */
        /* <DEDUP_REMOVED lines=16> */
[----:B------:R-:W-:Y:S01]  /*11650*/  @!P4 IMAD.MOV.U32 R2, RZ, RZ, c[0x0][0x1a4] ;  /* 0x00006900ff02c624 */ /* 0x000fe200078e00ff */
[----:B------:R-:W-:Y:S01]  /*11660*/  @!P0 LEA.HI.X R9, R0, R213, R4, 0x6, P2 ;  /* 0x000000d500098211 */ /* 0x000fe200010f3404 */
[----:B------:R-:W-:Y:S01]  /*11670*/  IMAD.SHL.U32 R4, R140, 0x40, RZ ;  /* 0x000000408c047824 */ /* 0x000fe200078e00ff */
[----:B------:R-:W-:Y:S01]  /*11680*/  ISETP.GE.AND P2, PT, R12, R3, PT ;  /* 0x000000030c00720c */ /* 0x000fe20003f46270 */
[----:B------:R-:W-:-:S02]  /*11690*/  IMAD.SHL.U32 R3, R141, 0x8, RZ ;  /* 0x000000088d037824 */ /* 0x000fc400078e00ff */
[----:B------:R3:W-:Y:S01]  /*116a0*/  @!P0 LDGSTS.E.BYPASS.LTC128B.128 [R209+0x7000], [R8.64] ;  /* 0x0700000008d18fae */ /* 0x0007e2000b901d46 */
[----:B------:R-:W-:Y:S01]  /*116b0*/  LOP3.LUT R4, R4, 0x1c0, RZ, 0xc0, !PT ;  /* 0x000001c004047812 */ /* 0x000fe200078ec0ff */
[----:B------:R-:W-:Y:S02]  /*116c0*/  @!P4 IMAD.MOV.U32 R0, RZ, RZ, c[0x0][0x1a0] ;  /* 0x00006800ff00c624 */ /* 0x000fe400078e00ff */
[----:B------:R3:W-:Y:S01]  /*116d0*/  @!P0 LDGSTS.E.BYPASS.LTC128B.128 [R209+0x9000], [R8.64+0x80] ;  /* 0x0900008008d18fae */ /* 0x0007e2000b901d46 */
[----:B------:R-:W-:Y:S01]  /*116e0*/  LOP3.LUT R3, R4, 0x8, R3, 0xf8, !PT ;  /* 0x0000000804037812 */ /* 0x000fe200078ef803 */
[----:B------:R-:W-:Y:S01]  /*116f0*/  IMAD R205, R141, 0x200, R146 ;  /* 0x000002008dcd7824 */ /* 0x000fe200078e0292 */
[----:B------:R-:W-:Y:S01]  /*11700*/  SHF.R.U32.HI R4, RZ, 0x3, R4 ;  /* 0x00000003ff047819 */ /* 0x000fe20000011604 */
[----:B------:R3:W-:Y:S01]  /*11710*/  @!P0 LDGSTS.E.BYPASS.LTC128B.128 [R209+0xb000], [R8.64+0x100] ;  /* 0x0b00010008d18fae */ /* 0x0007e2000b901d46 */
[C---:B------:R-:W-:Y:S01]  /*11720*/  LEA R216, P0, R136.reuse, c[0x0][0x170], 0x1 ;  /* 0x00005c0088d87a11 */ /* 0x040fe200078008ff */
[----:B------:R-:W-:Y:S01]  /*11730*/  @!P2 IMAD.MOV.U32 R5, RZ, RZ, c[0x0][0x1a4] ;  /* 0x00006900ff05a624 */ /* 0x000fe200078e00ff */
[----:B------:R-:W-:Y:S01]  /*11740*/  LOP3.LUT R3, R3, R4, RZ, 0x3c, !PT ;  /* 0x0000000403037212 */ /* 0x000fe200078e3cff */
[----:B------:R4:W-:Y:S01]  /*11750*/  @!P1 LDGSTS.E.BYPASS.LTC128B.128 [R209+0x7800], [R6.64] ;  /* 0x0780000006d19fae */ /* 0x0009e2000b901d46 */
[----:B------:R-:W-:Y:S01]  /*11760*/  LEA.HI.X R215, R136, c[0x0][0x174], R133, 0x1, P0 ;  /* 0x00005d0088d77a11 */ /* 0x000fe200000f0c85 */
[----:B--2---:R-:W-:-:S02]  /*11770*/  @!P2 IMAD.MOV.U32 R10, RZ, RZ, c[0x0][0x1a0] ;  /* 0x00006800ff0aa624 */ /* 0x004fc400078e00ff */
[----:B------:R4:W-:Y:S01]  /*11780*/  @!P1 LDGSTS.E.BYPASS.LTC128B.128 [R209+0x9800], [R6.64+0x80] ;  /* 0x0980008006d19fae */ /* 0x0009e2000b901d46 */
[----:B------:R-:W-:Y:S02]  /*11790*/  @!P2 IMAD R5, R5, 0x60, RZ ;  /* 0x000000600505a824 */ /* 0x000fe400078e02ff */
[----:B------:R-:W-:Y:S01]  /*117a0*/  @!P2 IMAD.MOV.U32 R217, RZ, RZ, R215 ;  /* 0x000000ffffd9a224 */ /* 0x000fe200078e00d7 */
[----:B------:R4:W-:Y:S01]  /*117b0*/  @!P1 LDGSTS.E.BYPASS.LTC128B.128 [R209+0xb800], [R6.64+0x100] ;  /* 0x0b80010006d19fae */ /* 0x0009e2000b901d46 */
[----:B------:R-:W-:Y:S02]  /*117c0*/  IMAD.IADD R206, R3, 0x1, R206 ;  /* 0x0000000103ce7824 */ /* 0x000fe400078e02ce */
[----:B------:R-:W-:Y:S01]  /*117d0*/  @!P2 IMAD.WIDE.U32 R10, R10, 0x60, R216 ;  /* 0x000000600a0aa825 */ /* 0x000fe200078e00d8 */
[----:B------:R-:W0:Y:S03]  /*117e0*/  LDGDEPBAR ;  /* 0x00000000000079af */ /* 0x000e260000000000 */
[----:B------:R-:W-:-:S02]  /*117f0*/  @!P6 IMAD.MOV.U32 R217, RZ, RZ, R215 ;  /* 0x000000ffffd9e224 */ /* 0x000fc400078e00d7 */
[----:B------:R-:W-:Y:S02]  /*11800*/  @!P2 IMAD.IADD R5, R11, 0x1, R5 ;  /* 0x000000010b05a824 */ /* 0x000fe400078e0205 */
[----:B------:R-:W-:Y:S02]  /*11810*/  @!P2 IMAD.MOV.U32 R4, RZ, RZ, R10 ;  /* 0x000000ffff04a224 */ /* 0x000fe400078e000a */
[----:B------:R-:W-:Y:S01]  /*11820*/  IMAD.SHL.U32 R205, R205, 0x2, RZ ;  /* 0x00000002cdcd7824 */ /* 0x000fe200078e00ff */
[----:B---3--:R-:W-:Y:S01]  /*11830*/  @!P5 LEA R8, P1, R63, R216, 0x1 ;  /* 0x000000d83f08d211 */ /* 0x008fe200078208ff */
[----:B------:R-:W-:-:S03]  /*11840*/  IMAD.SHL.U32 R206, R206, 0x2, RZ ;  /* 0x00000002cece7824 */ /* 0x000fc600078e00ff */
[----:B------:R-:W-:Y:S02]  /*11850*/  IADD3 R203, R205, 0x6020, RZ ;  /* 0x00006020cdcb7810 */ /* 0x000fe40007ffe0ff */
[----:B------:R-:W-:Y:S01]  /*11860*/  @!P5 LEA.HI.X R9, R63, R215, R62, 0x1, P1 ;  /* 0x000000d73f09d211 */ /* 0x000fe200008f0c3e */
[--C-:B------:R-:W-:Y:S02]  /*11870*/  IMAD R204, R45, 0x2, R206.reuse ;  /* 0x000000022dcc7824 */ /* 0x100fe400078e02ce */
[C---:B------:R-:W-:Y:S02]  /*11880*/  IMAD R202, R43.reuse, 0x2, R206 ;  /* 0x000000022bca7824 */ /* 0x040fe400078e02ce */
[----:B------:R-:W-:Y:S01]  /*11890*/  IMAD R201, R43, 0x2, R204 ;  /* 0x000000022bc97824 */ /* 0x000fe200078e02cc */
[----:B----4-:R-:W-:Y:S01]  /*118a0*/  @!P4 LEA R6, P0, R0, R216, 0x6 ;  /* 0x000000d80006c211 */ /* 0x010fe200078030ff */
[----:B------:R-:W-:-:S04]  /*118b0*/  DEPBAR.LE SB0, 0x0 ;  /* 0x000080000000791a */ /* 0x000fc80000000000 */
[----:B------:R-:W-:Y:S01]  /*118c0*/  BAR.SYNC.DEFER_BLOCKING 0x0 ;  /* 0x0000000000007b1d */ /* 0x000fe20000010000 */
[----:B------:R-:W-:Y:S02]  /*118d0*/  @!P4 LEA.HI.X R7, R0, R215, R2, 0x6, P0 ;  /* 0x000000d70007c211 */ /* 0x000fe400000f3402 */
        /* <DEDUP_REMOVED lines=39> */
[----:B------:R-:W4:Y:S04]  /*11b50*/  LDSM.16.M88.4 R24, [R205+0x6000] ;  /* 0x00600000cd18783b */ /* 0x000f280000000200 */
[----:B--2---:R-:W-:Y:S02]  /*11b60*/  LDSM.16.M88.4 R8, [R204] ;  /* 0x00000000cc08783b */ /* 0x004fe40000000200 */
[----:B------:R-:W-:Y:S01]  /*11b70*/  @P1 IADD3 R203, R0, -0x20, RZ ;  /* 0xffffffe000cb1810 */ /* 0x000fe20007ffe0ff */
[----:B------:R-:W-:Y:S01]  /*11b80*/  IMAD.MOV.U32 R0, RZ, RZ, 0x40 ;  /* 0x00000040ff007424 */ /* 0x000fe200078e00ff */
[----:B------:R-:W-:Y:S02]  /*11b90*/  LDSM.16.M88.4 R108, [R202] ;  /* 0x00000000ca6c783b */ /* 0x000fe40000000200 */
[----:B------:R-:W-:-:S02]  /*11ba0*/  IADD3 R195, R203, 0x800, RZ ;  /* 0x00000800cbc37810 */ /* 0x000fc40007ffe0ff */
[----:B------:R-:W-:Y:S01]  /*11bb0*/  LDSM.16.M88.4 R32, [R203] ;  /* 0x00000000cb20783b */ /* 0x000fe20000000200 */
[----:B------:R-:W-:Y:S02]  /*11bc0*/  SEL R0, R0, 0xffffffc0, !P2 ;  /* 0xffffffc000007807 */ /* 0x000fe40005000000 */
[C---:B------:R-:W-:Y:S01]  /*11bd0*/  IADD3 R194, R203.reuse, 0x1000, RZ ;  /* 0x00001000cbc27810 */ /* 0x040fe20007ffe0ff */
[----:B------:R-:W2:Y:S01]  /*11be0*/  LDSM.16.M88.4 R68, [R205+0x6800] ;  /* 0x00680000cd44783b */ /* 0x000ea20000000200 */
[----:B------:R-:W-:Y:S01]  /*11bf0*/  IADD3 R193, R203, 0x1800, RZ ;  /* 0x00001800cbc17810 */ /* 0x000fe20007ffe0ff */
[----:B------:R-:W-:Y:S01]  /*11c00*/  IMAD.IADD R199, R205, 0x1, R0 ;  /* 0x00000001cdc77824 */ /* 0x000fe200078e0200 */
[C---:B------:R-:W-:Y:S01]  /*11c10*/  IADD3 R191, R203.reuse, 0x2000, RZ ;  /* 0x00002000cbbf7810 */ /* 0x040fe20007ffe0ff */
[----:B------:R-:W-:Y:S01]  /*11c20*/  IMAD.IADD R192, R0, 0x1, R203 ;  /* 0x0000000100c07824 */ /* 0x000fe200078e02cb */
[----:B------:R-:W-:Y:S01]  /*11c30*/  LDSM.16.M88.4 R112, [R201] ;  /* 0x00000000c970783b */ /* 0x000fe20000000200 */
[----:B------:R-:W-:-:S02]  /*11c40*/  IADD3 R190, R203, 0x2800, RZ ;  /* 0x00002800cbbe7810 */ /* 0x000fc40007ffe0ff */
[C---:B------:R-:W-:Y:S01]  /*11c50*/  IADD3 R189, R203.reuse, 0x3000, RZ ;  /* 0x00003000cbbd7810 */ /* 0x040fe20007ffe0ff */
[----:B---3--:R-:W3:Y:S01]  /*11c60*/  LDSM.16.M88.4 R4, [R199+0x6000] ;  /* 0x00600000c704783b */ /* 0x008ee20000000200 */
[C---:B------:R-:W-:Y:S02]  /*11c70*/  IADD3 R188, R203.reuse, 0x3800, RZ ;  /* 0x00003800cbbc7810 */ /* 0x040fe40007ffe0ff */
[C---:B------:R-:W-:Y:S01]  /*11c80*/  IADD3 R187, R203.reuse, 0x4000, RZ ;  /* 0x00004000cbbb7810 */ /* 0x040fe20007ffe0ff */
[----:B------:R-:W-:Y:S01]  /*11c90*/  LDSM.16.M88.4 R16, [R192] ;  /* 0x00000000c010783b */ /* 0x000fe20000000200 */
[C---:B------:R-:W-:Y:S02]  /*11ca0*/  IADD3 R186, R203.reuse, 0x4800, RZ ;  /* 0x00004800cbba7810 */ /* 0x040fe40007ffe0ff */
[C---:B------:R-:W-:Y:S01]  /*11cb0*/  IADD3 R185, R203.reuse, 0x5000, RZ ;  /* 0x00005000cbb97810 */ /* 0x040fe20007ffe0ff */
[----:B------:R-:W1:Y:S01]  /*11cc0*/  LDSM.16.M88.4 R28, [R203+0x800] ;  /* 0x00080000cb1c783b */ /* 0x000e620000000200 */
[----:B------:R-:W-:-:S03]  /*11cd0*/  IADD3 R184, R203, 0x5800, RZ ;  /* 0x00005800cbb87810 */ /* 0x000fc60007ffe0ff */
[----:B------:R-:W1:Y:S01]  /*11ce0*/  LDSM.16.M88.4 R88, [R205+0x7000] ;  /* 0x00700000cd58783b */ /* 0x000e620000000200 */
[C---:B----4-:R-:W-:Y:S03]  /*11cf0*/  HMMA.16816.F32 R12, R20.reuse, R24, RZ ;  /* 0x00000018140c723c */ /* 0x050fe600000018ff */
[----:B------:R-:W-:Y:S04]  /*11d00*/  LDSM.16.M88.4 R104, [R206+0x2000] ;  /* 0x00200000ce68783b */ /* 0x000fe80000000200 */
[----:B------:R-:W4:Y:S01]  /*11d10*/  LDSM.16.M88.4 R116, [R205+0x8000] ;  /* 0x00800000cd74783b */ /* 0x000f220000000200 */
[C---:B------:R-:W-:Y:S03]  /*11d20*/  HMMA.16816.F32 R24, R20.reuse, R26, RZ ;  /* 0x0000001a1418723c */ /* 0x040fe600000018ff */
[----:B------:R-:W-:Y:S04]  /*11d30*/  LDSM.16.M88.4 R120, [R205+0x7800] ;  /* 0x00780000cd78783b */ /* 0x000fe80000000200 */
[----:B------:R-:W-:Y:S01]  /*11d40*/  LDSM.16.M88.4 R80, [R204+0x2000] ;  /* 0x00200000cc50783b */ /* 0x000fe20000000200 */
[----:B--2---:R-:W-:Y:S03]  /*11d50*/  HMMA.16816.F32 R36, R20, R68, RZ ;  /* 0x000000441424723c */ /* 0x004fe600000018ff */
[----:B------:R-:W-:Y:S04]  /*11d60*/  LDSM.16.M88.4 R96, [R203+0x2000] ;  /* 0x00200000cb60783b */ /* 0x000fe80000000200 */
[----:B------:R-:W-:Y:S01]  /*11d70*/  LDSM.16.M88.4 R100, [R203+0x1800] ;  /* 0x00180000cb64783b */ /* 0x000fe20000000200 */
[C---:B------:R-:W-:Y:S03]  /*11d80*/  HMMA.16816.F32 R12, R8.reuse, R32, R12 ;  /* 0x00000020080c723c */ /* 0x040fe6000000180c */
[----:B------:R-:W-:Y:S04]  /*11d90*/  LDSM.16.M88.4 R48, [R192+0x800] ;  /* 0x00080000c030783b */ /* 0x000fe80000000200 */
[----:B------:R-:W-:Y:S01]  /*11da0*/  LDSM.16.M88.4 R64, [R202+0x2000] ;  /* 0x00200000ca40783b */ /* 0x000fe20000000200 */
[----:B------:R-:W-:Y:S03]  /*11db0*/  HMMA.16816.F32 R24, R8, R34, R24 ;  /* 0x000000220818723c */ /* 0x000fe60000001818 */
[----:B------:R-:W2:Y:S04]  /*11dc0*/  LDSM.16.M88.4 R32, [R199+0x6800] ;  /* 0x00680000c720783b */ /* 0x000ea80000000200 */
[----:B------:R-:W-:Y:S01]  /*11dd0*/  LDSM.16.M88.4 R72, [R199+0x8000] ;  /* 0x00800000c748783b */ /* 0x000fe20000000200 */
[----:B------:R-:W-:Y:S03]  /*11de0*/  HMMA.16816.F32 R68, R20, R70, RZ ;  /* 0x000000461444723c */ /* 0x000fe600000018ff */
[----:B------:R-:W-:Y:S04]  /*11df0*/  LDSM.16.M88.4 R76, [R199+0x7800] ;  /* 0x00780000c74c783b */ /* 0x000fe80000000200 */
[----:B------:R-:W-:Y:S01]  /*11e00*/  LDSM.16.M88.4 R124, [R192+0x1800] ;  /* 0x00180000c07c783b */ /* 0x000fe20000000200 */
[C---:B---3--:R-:W-:Y:S03]  /*11e10*/  HMMA.16816.F32 R12, R108.reuse, R4, R12 ;  /* 0x000000046c0c723c */ /* 0x048fe6000000180c */
[----:B------:R-:W0:Y:S05]  /*11e20*/  LDGDEPBAR ;  /* 0x00000000000079af */ /* 0x000e2a0000000000 */
[----:B------:R-:W-:Y:S01]  /*11e30*/  HMMA.16816.F32 R24, R108, R6, R24 ;  /* 0x000000066c18723c */ /* 0x000fe20000001818 */
[----:B------:R-:W3:Y:S07]  /*11e40*/  LDSM.16.M88.4 R4, [R203+0x1000] ;  /* 0x00100000cb04783b */ /* 0x000eee0000000200 */
[----:B-1----:R-:W-:Y:S08]  /*11e50*/  HMMA.16816.F32 R36, R8, R28, R36 ;  /* 0x0000001c0824723c */ /* 0x002ff00000001824 */
[C---:B------:R-:W-:Y:S08]  /*11e60*/  HMMA.16816.F32 R12, R112.reuse, R16, R12 ;  /* 0x00000010700c723c */ /* 0x040ff0000000180c */
[----:B------:R-:W-:Y:S01]  /*11e70*/  HMMA.16816.F32 R24, R112, R18, R24 ;  /* 0x000000127018723c */ /* 0x000fe20000001818 */
[----:B------:R-:W1:Y:S07]  /*11e80*/  LDSM.16.M88.4 R16, [R199+0x7000] ;  /* 0x00700000c710783b */ /* 0x000e6e0000000200 */
[C---:B------:R-:W-:Y:S08]  /*11e90*/  HMMA.16816.F32 R92, R20.reuse, R88, RZ ;  /* 0x00000058145c723c */ /* 0x040ff000000018ff */
[----:B------:R-:W-:Y:S08]  /*11ea0*/  HMMA.16816.F32 R88, R20, R90, RZ ;  /* 0x0000005a1458723c */ /* 0x000ff000000018ff */
[----:B----4-:R-:W-:Y:S08]  /*11eb0*/  HMMA.16816.F32 R12, R104, R116, R12 ;  /* 0x00000074680c723c */ /* 0x010ff0000000180c */
[----:B------:R-:W-:Y:S01]  /*11ec0*/  HMMA.16816.F32 R68, R8, R30, R68 ;  /* 0x0000001e0844723c */ /* 0x000fe20000001844 */
[----:B------:R-:W4:Y:S07]  /*11ed0*/  LDSM.16.M88.4 R28, [R205+0x8800] ;  /* 0x00880000cd1c783b */ /* 0x000f2e0000000200 */
[----:B--2---:R-:W-:Y:S08]  /*11ee0*/  HMMA.16816.F32 R36, R108, R32, R36 ;  /* 0x000000206c24723c */ /* 0x004ff00000001824 */
[C---:B------:R-:W-:Y:S08]  /*11ef0*/  HMMA.16816.F32 R84, R20.reuse, R120, RZ ;  /* 0x000000781454723c */ /* 0x040ff000000018ff */
[----:B------:R-:W-:Y:S01]  /*11f00*/  HMMA.16816.F32 R20, R20, R122, RZ ;  /* 0x0000007a1414723c */ /* 0x000fe200000018ff */
[----:B------:R-:W-:Y:S07]  /*11f10*/  LDSM.16.M88.4 R120, [R203+0x2800] ;  /* 0x00280000cb78783b */ /* 0x000fee0000000200 */
[----:B------:R-:W-:Y:S01]  /*11f20*/  HMMA.16816.F32 R24, R104, R118, R24 ;  /* 0x000000766818723c */ /* 0x000fe20000001818 */
[----:B------:R-:W-:Y:S07]  /*11f30*/  LDSM.16.M88.4 R116, [R192+0x2000] ;  /* 0x00200000c074783b */ /* 0x000fee0000000200 */
[C---:B---3--:R-:W-:Y:S08]  /*11f40*/  HMMA.16816.F32 R92, R8.reuse, R4, R92 ;  /* 0x00000004085c723c */ /* 0x048ff0000000185c */
[----:B------:R-:W-:Y:S01]  /*11f50*/  HMMA.16816.F32 R88, R8, R6, R88 ;  /* 0x000000060858723c */ /* 0x000fe20000001858 */
[----:B------:R-:W2:Y:S07]  /*11f60*/  LDSM.16.M88.4 R4, [R192+0x1000] ;  /* 0x00100000c004783b */ /* 0x000eae0000000200 */
[----:B------:R-:W-:Y:S08]  /*11f70*/  HMMA.16816.F32 R12, R80, R96, R12 ;  /* 0x00000060500c723c */ /* 0x000ff0000000180c */
[----:B------:R-:W-:Y:S01]  /*11f80*/  HMMA.16816.F32 R68, R108, R34, R68 ;  /* 0x000000226c44723c */ /* 0x000fe20000001844 */
[----:B------:R-:W3:Y:S07]  /*11f90*/  LDSM.16.M88.4 R32, [R201+0x2000] ;  /* 0x00200000c920783b */ /* 0x000eee0000000200 */
[----:B------:R-:W-:Y:S08]  /*11fa0*/  HMMA.16816.F32 R84, R8, R100, R84 ;  /* 0x000000640854723c */ /* 0x000ff00000001854 */
[----:B------:R-:W-:Y:S08]  /*11fb0*/  HMMA.16816.F32 R36, R112, R48, R36 ;  /* 0x000000307024723c */ /* 0x000ff00000001824 */
[----:B------:R-:W-:Y:S01]  /*11fc0*/  HMMA.16816.F32 R8, R8, R102, R20 ;  /* 0x000000660808723c */ /* 0x000fe20000001814 */
[----:B------:R-:W2:Y:S04]  /*11fd0*/  LDSM.16.M88.4 R100, [R205+0x9000] ;  /* 0x00900000cd64783b */ /* 0x000ea80000000200 */
[----:B------:R-:W-:Y:S03]  /*11fe0*/  LDSM.16.M88.4 R20, [R206+0x4000] ;  /* 0x00400000ce14783b */ /* 0x000fe60000000200 */
[----:B------:R-:W-:Y:S01]  /*11ff0*/  HMMA.16816.F32 R24, R80, R98, R24 ;  /* 0x000000625018723c */ /* 0x000fe20000001818 */
[----:B------:R-:W-:Y:S07]  /*12000*/  LDSM.16.M88.4 R96, [R205+0x9800] ;  /* 0x00980000cd60783b */ /* 0x000fee0000000200 */
[C---:B-1----:R-:W-:Y:S08]  /*12010*/  HMMA.16816.F32 R92, R108.reuse, R16, R92 ;  /* 0x000000106c5c723c */ /* 0x042ff0000000185c */
[----:B------:R-:W-:Y:S01]  /*12020*/  HMMA.16816.F32 R88, R108, R18, R88 ;  /* 0x000000126c58723c */ /* 0x000fe20000001858 */
[----:B------:R-:W1:Y:S07]  /*12030*/  LDSM.16.M88.4 R16, [R205+0xa000] ;  /* 0x00a00000cd10783b */ /* 0x000e6e0000000200 */
[----:B------:R-:W-:Y:S08]  /*12040*/  HMMA.16816.F32 R12, R64, R72, R12 ;  /* 0x00000048400c723c */ /* 0x000ff0000000180c */
[----:B------:R-:W-:Y:S01]  /*12050*/  HMMA.16816.F32 R68, R112, R50, R68 ;  /* 0x000000327044723c */ /* 0x000fe20000001844 */
[----:B------:R-:W1:Y:S07]  /*12060*/  LDSM.16.M88.4 R48, [R199+0x8800] ;  /* 0x00880000c730783b */ /* 0x000e6e0000000200 */
[----:B------:R-:W-:Y:S08]  /*12070*/  HMMA.16816.F32 R84, R108, R76, R84 ;  /* 0x0000004c6c54723c */ /* 0x000ff00000001854 */
[----:B----4-:R-:W-:Y:S08]  /*12080*/  HMMA.16816.F32 R36, R104, R28, R36 ;  /* 0x0000001c6824723c */ /* 0x010ff00000001824 */
[----:B------:R-:W-:Y:S01]  /*12090*/  HMMA.16816.F32 R108, R108, R78, R8 ;  /* 0x0000004e6c6c723c */ /* 0x000fe20000001808 */
[----:B------:R-:W4:Y:S04]  /*120a0*/  LDSM.16.M88.4 R76, [R203+0x3000] ;  /* 0x00300000cb4c783b */ /* 0x000f280000000200 */
[----:B------:R-:W-:Y:S03]  /*120b0*/  LDSM.16.M88.4 R8, [R203+0x4000] ;  /* 0x00400000cb08783b */ /* 0x000fe60000000200 */
[----:B------:R-:W-:Y:S01]  /*120c0*/  HMMA.16816.F32 R24, R64, R74, R24 ;  /* 0x0000004a4018723c */ /* 0x000fe20000001818 */
[----:B------:R-:W-:Y:S07]  /*120d0*/  LDSM.16.M88.4 R72, [R203+0x3800] ;  /* 0x00380000cb48783b */ /* 0x000fee0000000200 */
[C---:B--2---:R-:W-:Y:S08]  /*120e0*/  HMMA.16816.F32 R92, R112.reuse, R4, R92 ;  /* 0x00000004705c723c */ /* 0x044ff0000000185c */
[----:B------:R-:W-:Y:S01]  /*120f0*/  HMMA.16816.F32 R88, R112, R6, R88 ;  /* 0x000000067058723c */ /* 0x000fe20000001858 */
[----:B------:R-:W2:Y:S07]  /*12100*/  LDSM.16.M88.4 R4, [R204+0x4000] ;  /* 0x00400000cc04783b */ /* 0x000eae0000000200 */
[----:B---3--:R-:W-:Y:S08]  /*12110*/  HMMA.16816.F32 R12, R32, R116, R12 ;  /* 0x00000074200c723c */ /* 0x008ff0000000180c */
[----:B------:R-:W-:Y:S01]  /*12120*/  HMMA.16816.F32 R68, R104, R30, R68 ;  /* 0x0000001e6844723c */ /* 0x000fe20000001844 */
[----:B------:R-:W3:Y:S07]  /*12130*/  LDSM.16.M88.4 R28, [R192+0x2800] ;  /* 0x00280000c01c783b */ /* 0x000eee0000000200 */
[----:B------:R-:W-:Y:S08]  /*12140*/  HMMA.16816.F32 R36, R80, R120, R36 ;  /* 0x000000785024723c */ /* 0x000ff00000001824 */
[C---:B------:R-:W-:Y:S08]  /*12150*/  HMMA.16816.F32 R84, R112.reuse, R124, R84 ;  /* 0x0000007c7054723c */ /* 0x040ff00000001854 */
[----:B------:R-:W-:Y:S01]  /*12160*/  HMMA.16816.F32 R108, R112, R126, R108 ;  /* 0x0000007e706c723c */ /* 0x000fe2000000186c */
[----:B------:R-:W-:Y:S07]  /*12170*/  LDSM.16.M88.4 R112, [R205+0xa800] ;  /* 0x00a80000cd70783b */ /* 0x000fee0000000200 */
[----:B------:R-:W-:Y:S08]  /*12180*/  HMMA.16816.F32 R24, R32, R118, R24 ;  /* 0x000000762018723c */ /* 0x000ff00000001818 */
[C---:B------:R-:W-:Y:S08]  /*12190*/  HMMA.16816.F32 R92, R104.reuse, R100, R92 ;  /* 0x00000064685c723c */ /* 0x040ff0000000185c */
[----:B------:R-:W-:Y:S01]  /*121a0*/  HMMA.16816.F32 R88, R104, R102, R88 ;  /* 0x000000666858723c */ /* 0x000fe20000001858 */
[----:B------:R-:W-:Y:S07]  /*121b0*/  LDSM.16.M88.4 R100, [R199+0xa000] ;  /* 0x00a00000c764783b */ /* 0x000fee0000000200 */
[----:B-1----:R-:W-:Y:S08]  /*121c0*/  HMMA.16816.F32 R12, R20, R16, R12 ;  /* 0x00000010140c723c */ /* 0x002ff0000000180c */
[----:B------:R-:W-:Y:S01]  /*121d0*/  HMMA.16816.F32 R120, R80, R122, R68 ;  /* 0x0000007a5078723c */ /* 0x000fe20000001844 */
[----:B------:R-:W-:Y:S07]  /*121e0*/  LDSM.16.M88.4 R68, [R202+0x4000] ;  /* 0x00400000ca44783b */ /* 0x000fee0000000200 */
[----:B------:R-:W-:Y:S08]  /*121f0*/  HMMA.16816.F32 R36, R64, R48, R36 ;  /* 0x000000304024723c */ /* 0x000ff00000001824 */
[C---:B------:R-:W-:Y:S08]  /*12200*/  HMMA.16816.F32 R84, R104.reuse, R96, R84 ;  /* 0x000000606854723c */ /* 0x040ff00000001854 */
[----:B------:R-:W-:Y:S01]  /*12210*/  HMMA.16816.F32 R108, R104, R98, R108 ;  /* 0x00000062686c723c */ /* 0x000fe2000000186c */
[----:B------:R-:W-:Y:S07]  /*12220*/  LDSM.16.M88.4 R96, [R192+0x3000] ;  /* 0x00300000c060783b */ /* 0x000fee0000000200 */
[----:B------:R-:W-:Y:S01]  /*12230*/  HMMA.16816.F32 R24, R20, R18, R24 ;  /* 0x000000121418723c */ /* 0x000fe20000001818 */
[----:B------:R-:W1:Y:S07]  /*12240*/  LDSM.16.M88.4 R16, [R199+0x9000] ;  /* 0x00900000c710783b */ /* 0x000e6e0000000200 */
[C---:B----4-:R-:W-:Y:S08]  /*12250*/  HMMA.16816.F32 R92, R80.reuse, R76, R92 ;  /* 0x0000004c505c723c */ /* 0x050ff0000000185c */
[----:B------:R-:W-:Y:S01]  /*12260*/  HMMA.16816.F32 R88, R80, R78, R88 ;  /* 0x0000004e5058723c */ /* 0x000fe20000001858 */
[----:B------:R-:W4:Y:S07]  /*12270*/  LDSM.16.M88.4 R76, [R199+0x9800] ;  /* 0x00980000c74c783b */ /* 0x000f2e0000000200 */
[----:B--2---:R-:W-:Y:S08]  /*12280*/  HMMA.16816.F32 R12, R4, R8, R12 ;  /* 0x00000008040c723c */ /* 0x004ff0000000180c */
[----:B------:R-:W-:Y:S01]  /*12290*/  HMMA.16816.F32 R120, R64, R50, R120 ;  /* 0x000000324078723c */ /* 0x000fe20000001878 */
[----:B------:R-:W-:Y:S07]  /*122a0*/  LDSM.16.M88.4 R48, [R203+0x4800] ;  /* 0x00480000cb30783b */ /* 0x000fee0000000200 */
[----:B---3--:R-:W-:Y:S08]  /*122b0*/  HMMA.16816.F32 R36, R32, R28, R36 ;  /* 0x0000001c2024723c */ /* 0x008ff00000001824 */
[C---:B------:R-:W-:Y:S08]  /*122c0*/  HMMA.16816.F32 R84, R80.reuse, R72, R84 ;  /* 0x000000485054723c */ /* 0x040ff00000001854 */
[----:B------:R-:W-:Y:S01]  /*122d0*/  HMMA.16816.F32 R108, R80, R74, R108 ;  /* 0x0000004a506c723c */ /* 0x000fe2000000186c */
[----:B------:R-:W-:Y:S04]  /*122e0*/  LDSM.16.M88.4 R72, [R201+0x4000] ;  /* 0x00400000c948783b */ /* 0x000fe80000000200 */
[----:B------:R-:W2:Y:S03]  /*122f0*/  LDSM.16.M88.4 R80, [R192+0x4000] ;  /* 0x00400000c050783b */ /* 0x000ea60000000200 */
[----:B------:R-:W-:Y:S01]  /*12300*/  HMMA.16816.F32 R24, R4, R10, R24 ;  /* 0x0000000a0418723c */ /* 0x000fe20000001818 */
[----:B------:R-:W3:Y:S07]  /*12310*/  LDSM.16.M88.4 R8, [R192+0x3800] ;  /* 0x00380000c008783b */ /* 0x000eee0000000200 */
[----:B-1----:R-:W-:Y:S08]  /*12320*/  HMMA.16816.F32 R92, R64, R16, R92 ;  /* 0x00000010405c723c */ /* 0x002ff0000000185c */
[----:B------:R-:W-:Y:S08]  /*12330*/  HMMA.16816.F32 R12, R68, R100, R12 ;  /* 0x00000064440c723c */ /* 0x000ff0000000180c */
[----:B------:R-:W-:Y:S01]  /*12340*/  HMMA.16816.F32 R120, R32, R30, R120 ;  /* 0x0000001e2078723c */ /* 0x000fe20000001878 */
[----:B------:R-:W-:Y:S07]  /*12350*/  LDSM.16.M88.4 R28, [R199+0xa800] ;  /* 0x00a80000c71c783b */ /* 0x000fee0000000200 */
[----:B------:R-:W-:Y:S01]  /*12360*/  HMMA.16816.F32 R88, R64, R18, R88 ;  /* 0x000000124058723c */ /* 0x000fe20000001858 */
[----:B------:R-:W1:Y:S07]  /*12370*/  LDSM.16.M88.4 R16, [R205+0xb000] ;  /* 0x00b00000cd10783b */ /* 0x000e6e0000000200 */
[----:B------:R-:W-:Y:S08]  /*12380*/  HMMA.16816.F32 R36, R20, R112, R36 ;  /* 0x000000701424723c */ /* 0x000ff00000001824 */
[C---:B----4-:R-:W-:Y:S08]  /*12390*/  HMMA.16816.F32 R84, R64.reuse, R76, R84 ;  /* 0x0000004c4054723c */ /* 0x050ff00000001854 */
[----:B------:R-:W-:Y:S01]  /*123a0*/  HMMA.16816.F32 R108, R64, R78, R108 ;  /* 0x0000004e406c723c */ /* 0x000fe2000000186c */
[----:B------:R-:W-:Y:S07]  /*123b0*/  LDSM.16.M88.4 R64, [R192+0x4800] ;  /* 0x00480000c040783b */ /* 0x000fee0000000200 */
[----:B------:R-:W-:Y:S08]  /*123c0*/  HMMA.16816.F32 R24, R68, R102, R24 ;  /* 0x000000664418723c */ /* 0x000ff00000001818 */
[----:B------:R-:W-:Y:S08]  /*123d0*/  HMMA.16816.F32 R92, R32, R96, R92 ;  /* 0x00000060205c723c */ /* 0x000ff0000000185c */
[----:B--2---:R-:W-:Y:S08]  /*123e0*/  HMMA.16816.F32 R12, R72, R80, R12 ;  /* 0x00000050480c723c */ /* 0x004ff0000000180c */
[----:B------:R-:W-:Y:S08]  /*123f0*/  HMMA.16816.F32 R120, R20, R114, R120 ;  /* 0x000000721478723c */ /* 0x000ff00000001878 */
[----:B------:R-:W-:Y:S08]  /*12400*/  HMMA.16816.F32 R88, R32, R98, R88 ;  /* 0x000000622058723c */ /* 0x000ff00000001858 */
[----:B------:R-:W-:Y:S01]  /*12410*/  HMMA.16816.F32 R36, R4, R48, R36 ;  /* 0x000000300424723c */ /* 0x000fe20000001824 */
[----:B------:R-:W-:-:S07]  /*12420*/  FMUL.FTZ R12, R12, c[0x0][0x2ec] ;  /* 0x0000bb000c0c7a20 */ /* 0x000fce0000410000 */
[C---:B---3--:R-:W-:Y:S08]  /*12430*/  HMMA.16816.F32 R84, R32.reuse, R8, R84 ;  /* 0x000000082054723c */ /* 0x048ff00000001854 */
[----:B------:R-:W-:Y:S01]  /*12440*/  HMMA.16816.F32 R108, R32, R10, R108 ;  /* 0x0000000a206c723c */ /* 0x000fe2000000186c */
[----:B------:R-:W2:Y:S06]  /*12450*/  LDSM.16.M88.4 R8, [R203+0x5000] ;  /* 0x00500000cb08783b */ /* 0x000eac0000000200 */
[----:B------:R-:W-:Y:S01]  /*12460*/  FMUL.FTZ R32, R13, c[0x0][0x2ec] ;  /* 0x0000bb000d207a20 */ /* 0x000fe20000410000 */
[----:B------:R-:W-:Y:S01]  /*12470*/  HMMA.16816.F32 R24, R72, R82, R24 ;  /* 0x000000524818723c */ /* 0x000fe20000001818 */
[----:B------:R-:W-:-:S04]  /*12480*/  FMUL.FTZ R33, R15, c[0x0][0x2ec] ;  /* 0x0000bb000f217a20 */ /* 0x000fc80000410000 */
[----:B------:R-:W3:Y:S03]  /*12490*/  MUFU.TANH R32, R32 ;  /* 0x0000002000207308 */ /* 0x000ee60000002400 */
[----:B-1----:R-:W-:Y:S05]  /*124a0*/  HMMA.16816.F32 R92, R20, R16, R92 ;  /* 0x00000010145c723c */ /* 0x002fea000000185c */
[----:B------:R-:W1:Y:S03]  /*124b0*/  MUFU.TANH R33, R33 ;  /* 0x0000002100217308 */ /* 0x000e660000002400 */
[----:B------:R-:W-:Y:S08]  /*124c0*/  HMMA.16816.F32 R120, R4, R50, R120 ;  /* 0x000000320478723c */ /* 0x000ff00000001878 */
[----:B------:R-:W-:Y:S01]  /*124d0*/  HMMA.16816.F32 R88, R20, R18, R88 ;  /* 0x000000121458723c */ /* 0x000fe20000001858 */
[----:B------:R-:W4:Y:S01]  /*124e0*/  LDSM.16.M88.4 R16, [R205+0xb800] ;  /* 0x00b80000cd10783b */ /* 0x000f220000000200 */
[----:B------:R-:W-:-:S02]  /*124f0*/  FMUL.FTZ R24, R24, c[0x0][0x2ec] ;  /* 0x0000bb0018187a20 */ /* 0x000fc40000410000 */
[----:B------:R-:W-:Y:S02]  /*12500*/  FMUL.FTZ R25, R25, c[0x0][0x2ec] ;  /* 0x0000bb0019197a20 */ /* 0x000fe40000410000 */
[----:B------:R-:W1:Y:S01]  /*12510*/  MUFU.TANH R34, R24 ;  /* 0x0000001800227308 */ /* 0x000e620000002400 */
[----:B------:R-:W-:Y:S01]  /*12520*/  FMUL.FTZ R35, R27, c[0x0][0x2ec] ;  /* 0x0000bb001b237a20 */ /* 0x000fe20000410000 */
[----:B------:R-:W-:Y:S06]  /*12530*/  HMMA.16816.F32 R36, R68, R28, R36 ;  /* 0x0000001c4424723c */ /* 0x000fec0000001824 */
[----:B------:R1:W-:Y:S01]  /*12540*/  MUFU.TANH R28, R12 ;  /* 0x0000000c001c7308 */ /* 0x0003e20000002400 */
[----:B------:R-:W-:Y:S01]  /*12550*/  FMUL.FTZ R29, R14, c[0x0][0x2ec] ;  /* 0x0000bb000e1d7a20 */ /* 0x000fe20000410000 */
[----:B--2---:R-:W-:Y:S06]  /*12560*/  HMMA.16816.F32 R92, R4, R8, R92 ;  /* 0x00000008045c723c */ /* 0x004fec000000185c */
[----:B------:R-:W-:Y:S02]  /*12570*/  MUFU.TANH R35, R35 ;  /* 0x0000002300237308 */ /* 0x000fe40000002400 */
[----:B------:R-:W-:Y:S01]  /*12580*/  HMMA.16816.F32 R120, R68, R30, R120 ;  /* 0x0000001e4478723c */ /* 0x000fe20000001878 */
[----:B-1----:R-:W1:Y:S05]  /*12590*/  LDSM.16.M88.4 R12, [R199+0xb000] ;  /* 0x00b00000c70c783b */ /* 0x002e6a0000000200 */
[----:B------:R2:W-:Y:S01]  /*125a0*/  MUFU.TANH R30, R25 ;  /* 0x00000019001e7308 */ /* 0x0005e20000002400 */
[----:B------:R-:W-:Y:S01]  /*125b0*/  FMUL.FTZ R31, R26, c[0x0][0x2ec] ;  /* 0x0000bb001a1f7a20 */ /* 0x000fe20000410000 */
[----:B------:R-:W-:Y:S01]  /*125c0*/  HMMA.16816.F32 R88, R4, R10, R88 ;  /* 0x0000000a0458723c */ /* 0x000fe20000001858 */
[----:B------:R-:W-:Y:S05]  /*125d0*/  LDSM.16.M88.4 R8, [R192+0x5000] ;  /* 0x00500000c008783b */ /* 0x000fea0000000200 */
[----:B------:R-:W1:Y:S02]  /*125e0*/  MUFU.TANH R31, R31 ;  /* 0x0000001f001f7308 */ /* 0x000e640000002400 */
[C---:B----4-:R-:W-:Y:S01]  /*125f0*/  HMMA.16816.F32 R84, R20.reuse, R16, R84 ;  /* 0x000000101454723c */ /* 0x050fe20000001854 */
[----:B--2---:R-:W2:Y:S06]  /*12600*/  LDSM.16.M88.4 R24, [R203+0x5800] ;  /* 0x00580000cb18783b */ /* 0x004eac0000000200 */
[----:B------:R-:W-:Y:S01]  /*12610*/  SHF.R.S32.HI R17, RZ, 0x1f, R56 ;  /* 0x0000001fff117819 */ /* 0x000fe20000011438 */
[----:B------:R-:W-:Y:S01]  /*12620*/  HMMA.16816.F32 R108, R20, R18, R108 ;  /* 0x00000012146c723c */ /* 0x000fe2000000186c */
[----:B------:R-:W-:Y:S02]  /*12630*/  MUFU.TANH R29, R29 ;  /* 0x0000001d001d7308 */ /* 0x000fe40000002400 */
[----:B------:R-:W-:-:S02]  /*12640*/  LEA.HI R0, R17, R56, RZ, 0x5 ;  /* 0x0000003811007211 */ /* 0x000fc400078f28ff */
[----:B------:R-:W-:Y:S03]  /*12650*/  LDSM.16.M88.4 R16, [R192+0x5800] ;  /* 0x00580000c010783b */ /* 0x000fe60000000200 */
[C---:B------:R-:W-:Y:S08]  /*12660*/  HMMA.16816.F32 R36, R72.reuse, R64, R36 ;  /* 0x000000404824723c */ /* 0x040ff00000001824 */
[----:B------:R-:W-:Y:S08]  /*12670*/  HMMA.16816.F32 R120, R72, R66, R120 ;  /* 0x000000424878723c */ /* 0x000ff00000001878 */
[C---:B-1----:R-:W-:Y:S08]  /*12680*/  HMMA.16816.F32 R92, R68.reuse, R12, R92 ;  /* 0x0000000c445c723c */ /* 0x042ff0000000185c */
[----:B------:R-:W-:Y:S01]  /*12690*/  HMMA.16816.F32 R88, R68, R14, R88 ;  /* 0x0000000e4458723c */ /* 0x000fe20000001858 */
[----:B------:R-:W1:Y:S01]  /*126a0*/  LDSM.16.M88.4 R12, [R199+0xb800] ;  /* 0x00b80000c70c783b */ /* 0x000e620000000200 */
[----:B------:R-:W-:Y:S01]  /*126b0*/  FMUL.FTZ R42, R36, c[0x0][0x2ec] ;  /* 0x0000bb00242a7a20 */ /* 0x000fe20000410000 */
[----:B------:R-:W-:-:S04]  /*126c0*/  DEPBAR.LE SB0, 0x0 ;  /* 0x000080000000791a */ /* 0x000fc80000000000 */
[----:B------:R-:W-:Y:S01]  /*126d0*/  FMUL.FTZ R36, R37, c[0x0][0x2ec] ;  /* 0x0000bb0025247a20 */ /* 0x000fe20000410000 */
[C---:B--2---:R-:W-:Y:S01]  /*126e0*/  HMMA.16816.F32 R84, R4.reuse, R24, R84 ;  /* 0x000000180454723c */ /* 0x044fe20000001854 */
[----:B------:R-:W-:Y:S01]  /*126f0*/  FMUL.FTZ R37, R38, c[0x0][0x2ec] ;  /* 0x0000bb0026257a20 */ /* 0x000fe20000410000 */
[----:B------:R-:W2:Y:S01]  /*12700*/  MUFU.TANH R42, R42 ;  /* 0x0000002a002a7308 */ /* 0x000ea20000002400 */
[----:B------:R-:W-:Y:S02]  /*12710*/  FMUL.FTZ R38, R39, c[0x0][0x2ec] ;  /* 0x0000bb0027267a20 */ /* 0x000fe40000410000 */
[----:B------:R-:W-:Y:S02]  /*12720*/  FMUL.FTZ R39, R120, c[0x0][0x2ec] ;  /* 0x0000bb0078277a20 */ /* 0x000fe40000410000 */
[----:B------:R-:W-:Y:S01]  /*12730*/  FMUL.FTZ R24, R122, c[0x0][0x2ec] ;  /* 0x0000bb007a187a20 */ /* 0x000fe20000410000 */
[----:B------:R-:W-:Y:S01]  /*12740*/  HMMA.16816.F32 R108, R4, R26, R108 ;  /* 0x0000001a046c723c */ /* 0x000fe2000000186c */
[----:B------:R-:W-:Y:S01]  /*12750*/  FMUL.FTZ R22, R123, c[0x0][0x2ec] ;  /* 0x0000bb007b167a20 */ /* 0x000fe20000410000 */
[----:B------:R-:W4:Y:S06]  /*12760*/  MUFU.TANH R37, R37 ;  /* 0x0000002500257308 */ /* 0x000f2c0000002400 */
[C---:B------:R-:W-:Y:S02]  /*12770*/  HMMA.16816.F32 R92, R72.reuse, R8, R92 ;  /* 0x00000008485c723c */ /* 0x040fe4000000185c */
[----:B------:R-:W1:Y:S05]  /*12780*/  MUFU.TANH R36, R36 ;  /* 0x0000002400247308 */ /* 0x000e6a0000002400 */
[----:B------:R-:W-:Y:S01]  /*12790*/  LOP3.LUT R9, R0, 0xffffffe0, RZ, 0xc0, !PT ;  /* 0xffffffe000097812 */ /* 0x000fe200078ec0ff */
[----:B------:R-:W-:Y:S01]  /*127a0*/  HMMA.16816.F32 R88, R72, R10, R88 ;  /* 0x0000000a4858723c */ /* 0x000fe20000001858 */
[----:B------:R-:W-:Y:S01]  /*127b0*/  FMUL.FTZ R8, R121, c[0x0][0x2ec] ;  /* 0x0000bb0079087a20 */ /* 0x000fe20000410000 */
[----:B------:R-:W2:Y:S02]  /*127c0*/  MUFU.TANH R38, R38 ;  /* 0x0000002600267308 */ /* 0x000ea40000002400 */
[----:B------:R-:W-:-:S02]  /*127d0*/  IMAD.IADD R0, R56, 0x1, -R9 ;  /* 0x0000000138007824 */ /* 0x000fc400078e0a09 */
[----:B------:R-:W-:-:S03]  /*127e0*/  IMAD.SHL.U32 R56, R56, 0x2, RZ ;  /* 0x0000000238387824 */ /* 0x000fc600078e00ff */
[----:B------:R-:W-:Y:S01]  /*127f0*/  SHF.R.S32.HI R9, RZ, 0x1f, R0 ;  /* 0x0000001fff097819 */ /* 0x000fe20000011400 */
[----:B-1----:R-:W-:Y:S01]  /*12800*/  HMMA.16816.F32 R84, R68, R12, R84 ;  /* 0x0000000c4454723c */ /* 0x002fe20000001854 */
[----:B------:R-:W-:Y:S01]  /*12810*/  LOP3.LUT R21, R56, 0x6, RZ, 0xc0, !PT ;  /* 0x0000000638157812 */ /* 0x000fe200078ec0ff */
[----:B------:R-:W1:Y:S01]  /*12820*/  MUFU.TANH R39, R39 ;  /* 0x0000002700277308 */ /* 0x000e620000002400 */
[----:B------:R-:W-:-:S03]  /*12830*/  LEA.HI R0, R9, R0, RZ, 0x2 ;  /* 0x0000000009007211 */ /* 0x000fc600078f10ff */
[----:B------:R-:W-:Y:S01]  /*12840*/  IMAD.IADD R21, R40, 0x1, R21 ;  /* 0x0000000128157824 */ /* 0x000fe200078e0215 */
[----:B------:R-:W-:Y:S01]  /*12850*/  SHF.R.S32.HI R9, RZ, 0x2, R0 ;  /* 0x00000002ff097819 */ /* 0x000fe20000011400 */
[----:B------:R-:W-:Y:S01]  /*12860*/  HMMA.16816.F32 R108, R68, R14, R108 ;  /* 0x0000000e446c723c */ /* 0x000fe2000000186c */
[----:B------:R-:W-:Y:S01]  /*12870*/  FMUL.FTZ R92, R92, c[0x0][0x2ec] ;  /* 0x0000bb005c5c7a20 */ /* 0x000fe20000410000 */
[----:B------:R-:W1:Y:S01]  /*12880*/  MUFU.TANH R24, R24 ;  /* 0x0000001800187308 */ /* 0x000e620000002400 */
[----:B------:R-:W-:Y:S01]  /*12890*/  IADD3 R58, R58, 0x1, R9 ;  /* 0x000000013a3a7810 */ /* 0x000fe20007ffe009 */
[----:B------:R-:W-:Y:S01]  /*128a0*/  FMUL.FTZ R94, R94, c[0x0][0x2ec] ;  /* 0x0000bb005e5e7a20 */ /* 0x000fe20000410000 */
[----:B------:R-:W-:Y:S01]  /*128b0*/  IADD3 R9, R21, 0x1, RZ ;  /* 0x0000000115097810 */ /* 0x000fe20007ffe0ff */
[----:B------:R-:W-:Y:S01]  /*128c0*/  FMUL.FTZ R88, R88, c[0x0][0x2ec] ;  /* 0x0000bb0058587a20 */ /* 0x000fe20000410000 */
[----:B------:R-:W-:Y:S01]  /*128d0*/  IADD3 R2, R59, R58, -R207 ;  /* 0x0000003a3b027210 */ /* 0x000fe20007ffe8cf */
[----:B------:R-:W-:Y:S01]  /*128e0*/  FMUL.FTZ R90, R90, c[0x0][0x2ec] ;  /* 0x0000bb005a5a7a20 */ /* 0x000fe20000410000 */
[----:B------:R-:W-:Y:S01]  /*128f0*/  IADD3 R4, R21, 0x9, RZ ;  /* 0x0000000915047810 */ /* 0x000fe20007ffe0ff */
[----:B------:R-:W1:Y:S01]  /*12900*/  MUFU.TANH R8, R8 ;  /* 0x0000000800087308 */ /* 0x000e620000002400 */
[----:B------:R-:W-:Y:S01]  /*12910*/  IADD3 R2, R2, c[0x0][0x2e8], RZ ;  /* 0x0000ba0002027a10 */ /* 0x000fe20007ffe0ff */
[----:B------:R-:W-:Y:S01]  /*12920*/  FMUL.FTZ R89, R89, c[0x0][0x2ec] ;  /* 0x0000bb0059597a20 */ /* 0x000fe20000410000 */
[----:B------:R-:W-:Y:S01]  /*12930*/  IADD3 R5, R21, 0x20, RZ ;  /* 0x0000002015057810 */ /* 0x000fe20007ffe0ff */
[----:B------:R-:W-:Y:S01]  /*12940*/  FMUL.FTZ R93, R93, c[0x0][0x2ec] ;  /* 0x0000bb005d5d7a20 */ /* 0x000fe20000410000 */
[C---:B------:R-:W-:Y:S01]  /*12950*/  IADD3 R0, R2.reuse, 0x8, RZ ;  /* 0x0000000802007810 */ /* 0x040fe20007ffe0ff */
[C---:B------:R-:W-:Y:S01]  /*12960*/  HMMA.16816.F32 R84, R72.reuse, R16, R84 ;  /* 0x000000104854723c */ /* 0x040fe20000001854 */
[-C--:B------:R-:W-:Y:S01]  /*12970*/  IMNMX R2, R2, R59.reuse, PT ;  /* 0x0000003b02027217 */ /* 0x080fe20003800200 */
[----:B------:R-:W1:Y:S01]  /*12980*/  MUFU.TANH R22, R22 ;  /* 0x0000001600167308 */ /* 0x000e620000002400 */
[----:B------:R-:W-:Y:S01]  /*12990*/  IMNMX R135, R0, R59, PT ;  /* 0x0000003b00877217 */ /* 0x000fe20003800200 */
[----:B------:R-:W-:Y:S01]  /*129a0*/  FMUL.FTZ R95, R95, c[0x0][0x2ec] ;  /* 0x0000bb005f5f7a20 */ /* 0x000fe20000410000 */
[----:B------:R-:W-:Y:S01]  /*129b0*/  LOP3.LUT R0, R3, R41, RZ, 0xfc, !PT ;  /* 0x0000002903007212 */ /* 0x000fe200078efcff */
[----:B------:R-:W-:Y:S01]  /*129c0*/  FMUL.FTZ R91, R91, c[0x0][0x2ec] ;  /* 0x0000bb005b5b7a20 */ /* 0x000fe20000410000 */
[----:B------:R-:W-:Y:S01]  /*129d0*/  IADD3 R3, R21, 0x8, RZ ;  /* 0x0000000815037810 */ /* 0x000fe20007ffe0ff */
[----:B------:R-:W-:Y:S01]  /*129e0*/  HMMA.16816.F32 R16, R72, R18, R108 ;  /* 0x000000124810723c */ /* 0x000fe2000000186c */
[C---:B------:R-:W-:Y:S01]  /*129f0*/  ISETP.GE.AND P5, PT, R9.reuse, R2, PT ;  /* 0x000000020900720c */ /* 0x040fe20003fa6270 */
[----:B------:R-:W1:Y:S01]  /*12a00*/  MUFU.TANH R171, R92 ;  /* 0x0000005c00ab7308 */ /* 0x000e620000002400 */
[----:B------:R-:W-:-:S02]  /*12a10*/  ISETP.GE.AND P1, PT, R9, R135, PT ;  /* 0x000000870900720c */ /* 0x000fc40003f26270 */
[CC--:B------:R-:W-:Y:S02]  /*12a20*/  ISETP.GE.AND P0, PT, R3.reuse, R2.reuse, PT ;  /* 0x000000020300720c */ /* 0x0c0fe40003f06270 */
[-C--:B------:R-:W-:Y:S02]  /*12a30*/  ISETP.GE.AND P2, PT, R3, R135.reuse, PT ;  /* 0x000000870300720c */ /* 0x080fe40003f46270 */
[----:B------:R-:W-:Y:S01]  /*12a40*/  IADD3 R3, R21, 0x10, RZ ;  /* 0x0000001015037810 */ /* 0x000fe20007ffe0ff */
[----:B------:R-:W1:Y:S01]  /*12a50*/  MUFU.TANH R168, R94 ;  /* 0x0000005e00a87308 */ /* 0x000e620000002400 */
[----:B---3--:R-:W-:Y:S02]  /*12a60*/  FSEL R13, R32, -INF , !P5 ;  /* 0xff800000200d7808 */ /* 0x008fe40006800000 */
[----:B------:R-:W-:Y:S02]  /*12a70*/  FSEL R6, R33, -INF , !P1 ;  /* 0xff80000021067808 */ /* 0x000fe40004800000 */
[CC--:B------:R-:W-:Y:S01]  /*12a80*/  ISETP.GE.AND P5, PT, R3.reuse, R2.reuse, PT ;  /* 0x000000020300720c */ /* 0x0c0fe20003fa6270 */
[----:B------:R-:W-:Y:S01]  /*12a90*/  FMUL.FTZ R84, R84, c[0x0][0x2ec] ;  /* 0x0000bb0054547a20 */ /* 0x000fe20000410000 */
[-C--:B------:R-:W-:Y:S01]  /*12aa0*/  ISETP.GE.AND P1, PT, R3, R135.reuse, PT ;  /* 0x000000870300720c */ /* 0x080fe20003f26270 */
[----:B------:R-:W3:Y:S01]  /*12ab0*/  MUFU.TANH R169, R88 ;  /* 0x0000005800a97308 */ /* 0x000ee20000002400 */
[----:B------:R-:W-:Y:S01]  /*12ac0*/  IADD3 R3, R21, 0x11, RZ ;  /* 0x0000001115037810 */ /* 0x000fe20007ffe0ff */
[----:B------:R-:W-:Y:S01]  /*12ad0*/  FMUL.FTZ R85, R85, c[0x0][0x2ec] ;  /* 0x0000bb0055557a20 */ /* 0x000fe20000410000 */
[-C--:B------:R-:W-:Y:S01]  /*12ae0*/  ISETP.GE.AND P6, PT, R4, R2.reuse, PT ;  /* 0x000000020400720c */ /* 0x080fe20003fc6270 */
[----:B------:R-:W-:Y:S01]  /*12af0*/  FMUL.FTZ R86, R86, c[0x0][0x2ec] ;  /* 0x0000bb0056567a20 */ /* 0x000fe20000410000 */
[-C--:B------:R-:W-:Y:S01]  /*12b00*/  ISETP.GE.AND P4, PT, R4, R135.reuse, PT ;  /* 0x000000870400720c */ /* 0x080fe20003f86270 */
[----:B------:R-:W-:Y:S01]  /*12b10*/  FMUL.FTZ R16, R16, c[0x0][0x2ec] ;  /* 0x0000bb0010107a20 */ /* 0x000fe20000410000 */
[----:B------:R-:W-:Y:S01]  /*12b20*/  FSEL R23, R34, -INF , !P0 ;  /* 0xff80000022177808 */ /* 0x000fe20004000000 */
[----:B------:R-:W1:Y:S01]  /*12b30*/  MUFU.TANH R174, R90 ;  /* 0x0000005a00ae7308 */ /* 0x000e620000002400 */
[----:B------:R-:W-:Y:S01]  /*12b40*/  FSEL R4, R31, -INF , !P2 ;  /* 0xff8000001f047808 */ /* 0x000fe20005000000 */
[----:B------:R-:W-:Y:S01]  /*12b50*/  FMUL.FTZ R87, R87, c[0x0][0x2ec] ;  /* 0x0000bb0057577a20 */ /* 0x000fe20000410000 */
[----:B------:R-:W-:Y:S01]  /*12b60*/  ISETP.GE.AND P0, PT, R3, R2, PT ;  /* 0x000000020300720c */ /* 0x000fe20003f06270 */
[----:B------:R-:W-:Y:S01]  /*12b70*/  FMUL.FTZ R17, R17, c[0x0][0x2ec] ;  /* 0x0000bb0011117a20 */ /* 0x000fe20000410000 */
[----:B------:R-:W-:Y:S01]  /*12b80*/  ISETP.GE.AND P2, PT, R3, R135, PT ;  /* 0x000000870300720c */ /* 0x000fe20003f46270 */
[----:B------:R-:W-:Y:S01]  /*12b90*/  FMUL.FTZ R18, R18, c[0x0][0x2ec] ;  /* 0x0000bb0012127a20 */ /* 0x000fe20000410000 */
[----:B------:R-:W-:Y:S01]  /*12ba0*/  IADD3 R3, R21, 0x18, RZ ;  /* 0x0000001815037810 */ /* 0x000fe20007ffe0ff */
[----:B------:R-:W1:Y:S01]  /*12bb0*/  MUFU.TANH R165, R89 ;  /* 0x0000005900a57308 */ /* 0x000e620000002400 */
[----:B------:R-:W-:Y:S01]  /*12bc0*/  FSEL R15, R30, -INF , !P6 ;  /* 0xff8000001e0f7808 */ /* 0x000fe20007000000 */
[----:B------:R-:W-:Y:S01]  /*12bd0*/  FMUL.FTZ R19, R19, c[0x0][0x2ec] ;  /* 0x0000bb0013137a20 */ /* 0x000fe20000410000 */
[----:B------:R-:W-:-:S02]  /*12be0*/  FSEL R20, R35, -INF , !P4 ;  /* 0xff80000023147808 */ /* 0x000fc40006000000 */
[CC--:B------:R-:W-:Y:S02]  /*12bf0*/  ISETP.GE.AND P6, PT, R3.reuse, R2.reuse, PT ;  /* 0x000000020300720c */ /* 0x0c0fe40003fc6270 */
[-C--:B------:R-:W-:Y:S01]  /*12c00*/  ISETP.GE.AND P4, PT, R3, R135.reuse, PT ;  /* 0x000000870300720c */ /* 0x080fe20003f86270 */
[----:B------:R-:W1:Y:S01]  /*12c10*/  MUFU.TANH R173, R16 ;  /* 0x0000001000ad7308 */ /* 0x000e620000002400 */
[----:B------:R-:W-:Y:S02]  /*12c20*/  IADD3 R3, R21, 0x19, RZ ;  /* 0x0000001915037810 */ /* 0x000fe40007ffe0ff */
[----:B--2---:R-:W-:Y:S02]  /*12c30*/  FSEL R11, R42, -INF , !P5 ;  /* 0xff8000002a0b7808 */ /* 0x004fe40006800000 */
[----:B----4-:R-:W-:Y:S02]  /*12c40*/  FSEL R14, R37, -INF , !P1 ;  /* 0xff800000250e7808 */ /* 0x010fe40004800000 */
[C---:B------:R-:W-:Y:S01]  /*12c50*/  ISETP.GE.AND P5, PT, R3.reuse, R2, PT ;  /* 0x000000020300720c */ /* 0x040fe20003fa6270 */
[----:B------:R-:W2:Y:S01]  /*12c60*/  MUFU.TANH R163, R93 ;  /* 0x0000005d00a37308 */ /* 0x000ea20000002400 */
[----:B------:R-:W-:-:S02]  /*12c70*/  ISETP.GE.AND P1, PT, R3, R135, PT ;  /* 0x000000870300720c */ /* 0x000fc40003f26270 */
[----:B------:R-:W-:Y:S02]  /*12c80*/  IADD3 R3, R21, 0x21, RZ ;  /* 0x0000002115037810 */ /* 0x000fe40007ffe0ff */
[----:B------:R-:W-:Y:S02]  /*12c90*/  FSEL R9, R36, -INF , !P0 ;  /* 0xff80000024097808 */ /* 0x000fe40004000000 */
[----:B------:R-:W-:Y:S01]  /*12ca0*/  FSEL R12, R38, -INF , !P2 ;  /* 0xff800000260c7808 */ /* 0x000fe20005000000 */
[----:B------:R-:W4:Y:S01]  /*12cb0*/  MUFU.TANH R176, R95 ;  /* 0x0000005f00b07308 */ /* 0x000f220000002400 */
[C---:B------:R-:W-:Y:S02]  /*12cc0*/  ISETP.GE.AND P0, PT, R5.reuse, R2, PT ;  /* 0x000000020500720c */ /* 0x040fe40003f06270 */
[----:B------:R-:W-:Y:S02]  /*12cd0*/  ISETP.GE.AND P2, PT, R5, R135, PT ;  /* 0x000000870500720c */ /* 0x000fe40003f46270 */
[----:B-1----:R-:W-:-:S02]  /*12ce0*/  FSEL R5, R39, -INF , !P6 ;  /* 0xff80000027057808 */ /* 0x002fc40007000000 */
[----:B------:R-:W-:Y:S01]  /*12cf0*/  FSEL R10, R24, -INF , !P4 ;  /* 0xff800000180a7808 */ /* 0x000fe20006000000 */
[----:B------:R-:W1:Y:S01]  /*12d00*/  MUFU.TANH R172, R91 ;  /* 0x0000005b00ac7308 */ /* 0x000e620000002400 */
[C---:B------:R-:W-:Y:S02]  /*12d10*/  ISETP.GE.AND P6, PT, R3.reuse, R2, PT ;  /* 0x000000020300720c */ /* 0x040fe40003fc6270 */
[----:B------:R-:W-:Y:S02]  /*12d20*/  ISETP.GE.AND P4, PT, R3, R135, PT ;  /* 0x000000870300720c */ /* 0x000fe40003f86270 */
[C---:B------:R-:W-:Y:S02]  /*12d30*/  IADD3 R24, R21.reuse, 0x28, RZ ;  /* 0x0000002815187810 */ /* 0x040fe40007ffe0ff */
[----:B------:R-:W-:Y:S01]  /*12d40*/  IADD3 R3, R21, 0x29, RZ ;  /* 0x0000002915037810 */ /* 0x000fe20007ffe0ff */
[----:B------:R-:W1:Y:S01]  /*12d50*/  MUFU.TANH R177, R84 ;  /* 0x0000005400b17308 */ /* 0x000e620000002400 */
[----:B------:R-:W-:-:S02]  /*12d60*/  FSEL R7, R8, -INF , !P5 ;  /* 0xff80000008077808 */ /* 0x000fc40006800000 */
[----:B------:R-:W-:Y:S02]  /*12d70*/  FSEL R8, R22, -INF , !P1 ;  /* 0xff80000016087808 */ /* 0x000fe40004800000 */
[----:B------:R-:W-:Y:S02]  /*12d80*/  FSEL R171, R171, -INF , !P0 ;  /* 0xff800000abab7808 */ /* 0x000fe40004000000 */
[----:B------:R-:W-:Y:S01]  /*12d90*/  FSEL R168, R168, -INF , !P2 ;  /* 0xff800000a8a87808 */ /* 0x000fe20005000000 */
[----:B------:R-:W-:Y:S01]  /*12da0*/  MUFU.TANH R175, R85 ;  /* 0x0000005500af7308 */ /* 0x000fe20000002400 */
[CC--:B------:R-:W-:Y:S02]  /*12db0*/  ISETP.GE.AND P5, PT, R24.reuse, R2.reuse, PT ;  /* 0x000000021800720c */ /* 0x0c0fe40003fa6270 */
[----:B------:R-:W-:Y:S02]  /*12dc0*/  ISETP.GE.AND P1, PT, R24, R135, PT ;  /* 0x000000871800720c */ /* 0x000fe40003f26270 */
[----:B------:R-:W-:-:S02]  /*12dd0*/  ISETP.GE.AND P0, PT, R3, R2, PT ;  /* 0x000000020300720c */ /* 0x000fc40003f06270 */
[-C--:B------:R-:W-:Y:S01]  /*12de0*/  ISETP.GE.AND P2, PT, R3, R135.reuse, PT ;  /* 0x000000870300720c */ /* 0x080fe20003f46270 */
[----:B------:R-:W1:Y:S01]  /*12df0*/  MUFU.TANH R170, R86 ;  /* 0x0000005600aa7308 */ /* 0x000e620000002400 */
[----:B------:R-:W-:Y:S02]  /*12e00*/  IADD3 R3, R21, 0x31, RZ ;  /* 0x0000003115037810 */ /* 0x000fe40007ffe0ff */
[----:B---3--:R-:W-:Y:S02]  /*12e10*/  FSEL R169, R169, -INF , !P5 ;  /* 0xff800000a9a97808 */ /* 0x008fe40006800000 */
[----:B------:R-:W-:Y:S02]  /*12e20*/  FSEL R174, R174, -INF , !P1 ;  /* 0xff800000aeae7808 */ /* 0x000fe40004800000 */
[C---:B------:R-:W-:Y:S01]  /*12e30*/  ISETP.GE.AND P5, PT, R3.reuse, R2, PT ;  /* 0x000000020300720c */ /* 0x040fe20003fa6270 */
[----:B------:R-:W3:Y:S01]  /*12e40*/  MUFU.TANH R166, R87 ;  /* 0x0000005700a67308 */ /* 0x000ee20000002400 */
[----:B------:R-:W-:-:S02]  /*12e50*/  ISETP.GE.AND P1, PT, R3, R135, PT ;  /* 0x000000870300720c */ /* 0x000fc40003f26270 */
[----:B------:R-:W-:Y:S02]  /*12e60*/  IADD3 R3, R21, 0x38, RZ ;  /* 0x0000003815037810 */ /* 0x000fe40007ffe0ff */
[----:B------:R-:W-:Y:S02]  /*12e70*/  FSEL R165, R165, -INF , !P0 ;  /* 0xff800000a5a57808 */ /* 0x000fe40004000000 */
[----:B------:R-:W-:Y:S01]  /*12e80*/  ISETP.GE.AND P0, PT, R3, R2, PT ;  /* 0x000000020300720c */ /* 0x000fe20003f06270 */
[----:B------:R-:W-:Y:S01]  /*12e90*/  MUFU.TANH R147, R17 ;  /* 0x0000001100937308 */ /* 0x000fe20000002400 */
[----:B------:R-:W-:Y:S02]  /*12ea0*/  IADD3 R22, R21, 0x30, RZ ;  /* 0x0000003015167810 */ /* 0x000fe40007ffe0ff */
[----:B------:R-:W-:Y:S02]  /*12eb0*/  FSEL R173, R173, -INF , !P0 ;  /* 0xff800000adad7808 */ /* 0x000fe40004000000 */
[----:B------:R-:W-:-:S02]  /*12ec0*/  ISETP.GE.AND P0, PT, R134, 0x2, PT ;  /* 0x000000028600780c */ /* 0x000fc40003f06270 */
[----:B--2---:R-:W-:Y:S01]  /*12ed0*/  FSEL R163, R163, -INF , !P6 ;  /* 0xff800000a3a37808 */ /* 0x004fe20007000000 */
[----:B------:R-:W2:Y:S01]  /*12ee0*/  MUFU.TANH R146, R18 ;  /* 0x0000001200927308 */ /* 0x000ea20000002400 */
[----:B----4-:R-:W-:Y:S02]  /*12ef0*/  FSEL R176, R176, -INF , !P4 ;  /* 0xff800000b0b07808 */ /* 0x010fe40006000000 */
[----:B-1----:R-:W-:Y:S01]  /*12f00*/  FSEL R172, R172, -INF , !P2 ;  /* 0xff800000acac7808 */ /* 0x002fe20005000000 */
[----:B------:R-:W-:Y:S01]  /*12f10*/  BAR.SYNC.DEFER_BLOCKING 0x0 ;  /* 0x0000000000007b1d */ /* 0x000fe20000010000 */
[C---:B------:R-:W-:Y:S02]  /*12f20*/  ISETP.GE.AND P6, PT, R22.reuse, R2, PT ;  /* 0x000000021600720c */ /* 0x040fe40003fc6270 */
[-C--:B------:R-:W-:Y:S02]  /*12f30*/  ISETP.GE.AND P4, PT, R22, R135.reuse, PT ;  /* 0x000000871600720c */ /* 0x080fe40003f86270 */
[----:B------:R-:W-:Y:S01]  /*12f40*/  ISETP.GE.AND P2, PT, R3, R135, PT ;  /* 0x000000870300720c */ /* 0x000fe20003f46270 */
[----:B------:R-:W1:Y:S01]  /*12f50*/  MUFU.TANH R164, R19 ;  /* 0x0000001300a47308 */ /* 0x000e620000002400 */
[----:B------:R-:W-:-:S02]  /*12f60*/  IADD3 R3, R21, 0x39, RZ ;  /* 0x0000003915037810 */ /* 0x000fc40007ffe0ff */
[----:B------:R-:W-:Y:S02]  /*12f70*/  FSEL R177, R177, -INF , !P6 ;  /* 0xff800000b1b17808 */ /* 0x000fe40007000000 */
[----:B------:R-:W-:Y:S02]  /*12f80*/  FSEL R170, R170, -INF , !P4 ;  /* 0xff800000aaaa7808 */ /* 0x000fe40006000000 */
[----:B------:R-:W-:Y:S02]  /*12f90*/  FSEL R175, R175, -INF , !P5 ;  /* 0xff800000afaf7808 */ /* 0x000fe40006800000 */
[----:B---3--:R-:W-:Y:S02]  /*12fa0*/  FSEL R166, R166, -INF , !P1 ;  /* 0xff800000a6a67808 */ /* 0x008fe40004800000 */
[C---:B------:R-:W-:Y:S02]  /*12fb0*/  ISETP.GE.AND P6, PT, R21.reuse, R2, PT ;  /* 0x000000021500720c */ /* 0x040fe40003fc6270 */
[----:B------:R-:W-:-:S02]  /*12fc0*/  ISETP.GE.AND P4, PT, R21, R135, PT ;  /* 0x000000871500720c */ /* 0x000fc40003f86270 */
[C---:B------:R-:W-:Y:S02]  /*12fd0*/  ISETP.GE.AND P5, PT, R3.reuse, R2, PT ;  /* 0x000000020300720c */ /* 0x040fe40003fa6270 */
[----:B------:R-:W-:Y:S02]  /*12fe0*/  ISETP.GE.AND P1, PT, R3, R135, PT ;  /* 0x000000870300720c */ /* 0x000fe40003f26270 */
[----:B--2---:R-:W-:Y:S02]  /*12ff0*/  FSEL R146, R146, -INF , !P2 ;  /* 0xff80000092927808 */ /* 0x004fe40005000000 */
[----:B------:R-:W-:Y:S02]  /*13000*/  FSEL R28, R28, -INF , !P6 ;  /* 0xff8000001c1c7808 */ /* 0x000fe40007000000 */
[----:B------:R-:W-:Y:S02]  /*13010*/  FSEL R29, R29, -INF , !P4 ;  /* 0xff8000001d1d7808 */ /* 0x000fe40006000000 */
[----:B------:R-:W-:-:S02]  /*13020*/  FSEL R147, R147, -INF , !P5 ;  /* 0xff80000093937808 */ /* 0x000fc40006800000 */
[----:B-1----:R-:W-:Y:S01]  /*13030*/  FSEL R164, R164, -INF , !P1 ;  /* 0xff800000a4a47808 */ /* 0x002fe20004800000 */
[----:B------:R-:W-:Y:S05]  /*13040*/  @!P0 BRA `(.L_x_2509) ;  /* 0x0000066000008947 */ /* 0x000fea0003800000 */
[----:B------:R-:W-:Y:S05]  /*13050*/  @!P3 BRA `(.L_x_2510) ;  /* 0x000003a00000b947 */ /* 0x000fea0003800000 */
[----:B------:R-:W-:Y:S02]  /*13060*/  IABS R3, c[0x0][0x2d0] ;  /* 0x0000b40000037a13 */ /* 0x000fe40000000000 */
[C---:B------:R-:W-:Y:S02]  /*13070*/  IADD3 R22, R40.reuse, -0x40, RZ ;  /* 0xffffffc028167810 */ /* 0x040fe40007ffe0ff */
[----:B------:R-:W1:Y:S01]  /*13080*/  I2F.RP R18, R3 ;  /* 0x0000000300127306 */ /* 0x000e620000209400 */
[----:B------:R-:W-:Y:S02]  /*13090*/  IABS R19, R40 ;  /* 0x0000002800137213 */ /* 0x000fe40000000000 */
[----:B------:R-:W-:Y:S02]  /*130a0*/  IABS R17, R22 ;  /* 0x0000001600117213 */ /* 0x000fe40000000000 */
[----:B------:R-:W-:-:S02]  /*130b0*/  LOP3.LUT R40, R40, c[0x0][0x2d0], RZ, 0x3c, !PT ;  /* 0x0000b40028287a12 */ /* 0x000fc400078e3cff */
        /* <DEDUP_REMOVED lines=46> */
[----:B------:R-:W-:-:S03]  /*133a0*/  SHF.R.S32.HI R16, RZ, 0x1f, R17 ;  /* 0x0000001fff107819 */ /* 0x000fc60000011411 */
[----:B------:R-:W-:Y:S02]  /*133b0*/  IMAD.MOV.U32 R3, RZ, RZ, R24 ;  /* 0x000000ffff037224 */ /* 0x000fe400078e0018 */
[----:B------:R-:W-:-:S04]  /*133c0*/  IMAD R16, R16, c[0x0][0x180], RZ ;  /* 0x0000600010107a24 */ /* 0x000fc800078e02ff */
[----:B------:R-:W-:-:S05]  /*133d0*/  IMAD R16, R17, c[0x0][0x184], R16 ;  /* 0x0000610011107a24 */ /* 0x000fca00078e0210 */
[----:B------:R-:W-:Y:S01]  /*133e0*/  IADD3 R16, R25, R16, RZ ;  /* 0x0000001019107210 */ /* 0x000fe20007ffe0ff */
[----:B------:R-:W-:Y:S05]  /*133f0*/  BRA `(.L_x_2511) ;  /* 0x0000003000007947 */ /* 0x000fea0003800000 */
.L_x_2510:
[----:B------:R-:W-:-:S05]  /*13400*/  IMAD.MOV.U32 R3, RZ, RZ, c[0x0][0x198] ;  /* 0x00006600ff037624 */ /* 0x000fca00078e00ff */
[----:B------:R-:W-:-:S04]  /*13410*/  LEA R3, -R3, RZ, 0x6 ;  /* 0x000000ff03037211 */ /* 0x000fc800078e31ff */
[----:B------:R-:W-:Y:S02]  /*13420*/  SHF.R.S32.HI R16, RZ, 0x1f, R3 ;  /* 0x0000001fff107819 */ /* 0x000fe40000011403 */
.L_x_2511:
        /* <DEDUP_REMOVED lines=40> */
.L_x_2509:
        /* <DEDUP_REMOVED lines=34> */
[----:B------:R-:W-:-:S02]  /*138d0*/  LEA R197, R43, R200, 0x1 ;  /* 0x000000c82bc57211 */ /* 0x000fc400078e08ff */
        /* <DEDUP_REMOVED lines=41> */
[--C-:B------:R-:W-:Y:S01]  /*13b70*/  FFMA.FTZ R155, R11, c[0x0][0x23c], -R144.reuse ;  /* 0x00008f000b9b7a23 */ /* 0x100fe20000010890 */
[----:B------:R-:W2:Y:S01]  /*13b80*/  LDSM.16.MT88.4 R4, [R196+0x10000] ;  /* 0x01000000c404783b */ /* 0x000ea20000004200 */
[----:B------:R-:W-:Y:S01]  /*13b90*/  FFMA.FTZ R150, R9, c[0x0][0x23c], -R144 ;  /* 0x00008f0009967a23 */ /* 0x000fe20000010890 */
        /* <DEDUP_REMOVED lines=287> */
.L_x_2513:
[----:B------:R-:W-:-:S05]  /*14d90*/  IMAD.MOV.U32 R5, RZ, RZ, c[0x0][0x1a0] ;  /* 0x00006800ff057624 */ /* 0x000fca00078e00ff */
[----:B------:R-:W-:-:S04]  /*14da0*/  LEA R5, -R5, RZ, 0x6 ;  /* 0x000000ff05057211 */ /* 0x000fc800078e31ff */
[----:B------:R-:W-:Y:S02]  /*14db0*/  SHF.R.S32.HI R0, RZ, 0x1f, R5 ;  /* 0x0000001fff007819 */ /* 0x000fe40000011405 */
.L_x_2514:
        /* <DEDUP_REMOVED lines=46> */
[----:B------:R-:W5:Y:S04]  /*150a0*/  LDSM.16.M88.4 R140, [R205+0x6800] ;  /* 0x00680000cd8c783b */ /* 0x000f680000000200 */
[----:B------:R-:W-:Y:S04]  /*150b0*/  LDSM.16.M88.4 R144, [R204] ;  /* 0x00000000cc90783b */ /* 0x000fe80000000200 */
[----:B------:R-:W1:Y:S04]  /*150c0*/  LDSM.16.M88.4 R20, [R203] ;  /* 0x00000000cb14783b */ /* 0x000e680000000200 */
[----:B------:R-:W1:Y:S04]  /*150d0*/  LDSM.16.M88.4 R156, [R205+0x7000] ;  /* 0x00700000cd9c783b */ /* 0x000e680000000200 */
[----:B------:R-:W1:Y:S04]  /*150e0*/  LDSM.16.M88.4 R164, [R205+0x7800] ;  /* 0x00780000cda4783b */ /* 0x000e680000000200 */
[----:B---3--:R-:W3:Y:S04]  /*150f0*/  LDSM.16.M88.4 R8, [R195] ;  /* 0x00000000c308783b */ /* 0x008ee80000000200 */
[----:B------:R-:W-:Y:S04]  /*15100*/  LDSM.16.M88.4 R148, [R202] ;  /* 0x00000000ca94783b */ /* 0x000fe80000000200 */
[----:B------:R-:W1:Y:S04]  /*15110*/  LDSM.16.M88.4 R32, [R199+0x6000] ;  /* 0x00600000c720783b */ /* 0x000e680000000200 */
[----:B------:R-:W3:Y:S01]  /*15120*/  LDSM.16.M88.4 R24, [R194] ;  /* 0x00000000c218783b */ /* 0x000ee20000000200 */
[C---:B----4-:R-:W-:Y:S03]  /*15130*/  HMMA.16816.F32 R16, R172.reuse, R12, RZ ;  /* 0x0000000cac10723c */ /* 0x050fe600000018ff */
[----:B------:R-:W4:Y:S04]  /*15140*/  LDSM.16.M88.4 R168, [R193] ;  /* 0x00000000c1a8783b */ /* 0x000f280000000200 */
[----:B--2---:R-:W2:Y:S01]  /*15150*/  LDSM.16.M88.4 R4, [R199+0x6800] ;  /* 0x00680000c704783b */ /* 0x004ea20000000200 */
[C---:B------:R-:W-:Y:S03]  /*15160*/  HMMA.16816.F32 R12, R172.reuse, R14, RZ ;  /* 0x0000000eac0c723c */ /* 0x040fe600000018ff */
[----:B------:R-:W-:Y:S04]  /*15170*/  LDSM.16.M88.4 R136, [R199+0x7000] ;  /* 0x00700000c788783b */ /* 0x000fe80000000200 */
[----:B------:R-:W-:Y:S01]  /*15180*/  LDSM.16.M88.4 R176, [R199+0x7800] ;  /* 0x00780000c7b0783b */ /* 0x000fe20000000200 */
[C---:B-----5:R-:W-:Y:S03]  /*15190*/  HMMA.16816.F32 R28, R172.reuse, R140, RZ ;  /* 0x0000008cac1c723c */ /* 0x060fe600000018ff */
[----:B------:R-:W-:Y:S04]  /*151a0*/  LDSM.16.M88.4 R228, [R192+0x2800] ;  /* 0x00280000c0e4783b */ /* 0x000fe80000000200 */
[----:B------:R-:W-:Y:S01]  /*151b0*/  LDSM.16.M88.4 R180, [R205+0xa800] ;  /* 0x00a80000cdb4783b */ /* 0x000fe20000000200 */
[----:B------:R-:W-:Y:S03]  /*151c0*/  HMMA.16816.F32 R140, R172, R142, RZ ;  /* 0x0000008eac8c723c */ /* 0x000fe600000018ff */
[----:B------:R-:W-:Y:S04]  /*151d0*/  LDSM.16.M88.4 R224, [R199+0x9800] ;  /* 0x00980000c7e0783b */ /* 0x000fe80000000200 */
[----:B------:R-:W0:Y:S01]  /*151e0*/  LDGDEPBAR ;  /* 0x00000000000079af */ /* 0x000e220000000000 */
[C---:B-1----:R-:W-:Y:S08]  /*151f0*/  HMMA.16816.F32 R16, R144.reuse, R20, R16 ;  /* 0x000000149010723c */ /* 0x042ff00000001810 */
[----:B------:R-:W-:Y:S01]  /*15200*/  HMMA.16816.F32 R12, R144, R22, R12 ;  /* 0x00000016900c723c */ /* 0x000fe2000000180c */
[----:B------:R-:W-:Y:S07]  /*15210*/  LDSM.16.M88.4 R20, [R192] ;  /* 0x00000000c014783b */ /* 0x000fee0000000200 */
[C---:B------:R-:W-:Y:S08]  /*15220*/  HMMA.16816.F32 R160, R172.reuse, R156, RZ ;  /* 0x0000009caca0723c */ /* 0x040ff000000018ff */
[C---:B------:R-:W-:Y:S08]  /*15230*/  HMMA.16816.F32 R156, R172.reuse, R158, RZ ;  /* 0x0000009eac9c723c */ /* 0x040ff000000018ff */
[C---:B------:R-:W-:Y:S08]  /*15240*/  HMMA.16816.F32 R152, R172.reuse, R164, RZ ;  /* 0x000000a4ac98723c */ /* 0x040ff000000018ff */
[----:B------:R-:W-:Y:S01]  /*15250*/  HMMA.16816.F32 R172, R172, R166, RZ ;  /* 0x000000a6acac723c */ /* 0x000fe200000018ff */
[----:B------:R-:W1:Y:S07]  /*15260*/  LDSM.16.M88.4 R164, [R201] ;  /* 0x00000000c9a4783b */ /* 0x000e6e0000000200 */
[C---:B---3--:R-:W-:Y:S08]  /*15270*/  HMMA.16816.F32 R28, R144.reuse, R8, R28 ;  /* 0x00000008901c723c */ /* 0x048ff0000000181c */
[----:B------:R-:W-:Y:S01]  /*15280*/  HMMA.16816.F32 R140, R144, R10, R140 ;  /* 0x0000000a908c723c */ /* 0x000fe2000000188c */
[----:B------:R-:W3:Y:S07]  /*15290*/  LDSM.16.M88.4 R8, [R192+0x800] ;  /* 0x00080000c008783b */ /* 0x000eee0000000200 */
[C---:B------:R-:W-:Y:S08]  /*152a0*/  HMMA.16816.F32 R16, R148.reuse, R32, R16 ;  /* 0x000000209410723c */ /* 0x040ff00000001810 */
[----:B------:R-:W-:Y:S01]  /*152b0*/  HMMA.16816.F32 R12, R148, R34, R12 ;  /* 0x00000022940c723c */ /* 0x000fe2000000180c */
[----:B------:R-:W-:Y:S07]  /*152c0*/  LDSM.16.M88.4 R32, [R205+0x8000] ;  /* 0x00800000cd20783b */ /* 0x000fee0000000200 */
[C---:B------:R-:W-:Y:S08]  /*152d0*/  HMMA.16816.F32 R160, R144.reuse, R24, R160 ;  /* 0x0000001890a0723c */ /* 0x040ff000000018a0 */
[C---:B------:R-:W-:Y:S01]  /*152e0*/  HMMA.16816.F32 R156, R144.reuse, R26, R156 ;  /* 0x0000001a909c723c */ /* 0x040fe2000000189c */
[----:B------:R-:W-:Y:S07]  /*152f0*/  LDSM.16.M88.4 R24, [R192+0x1000] ;  /* 0x00100000c018783b */ /* 0x000fee0000000200 */
[C---:B----4-:R-:W-:Y:S08]  /*15300*/  HMMA.16816.F32 R152, R144.reuse, R168, R152 ;  /* 0x000000a89098723c */ /* 0x050ff00000001898 */
[----:B------:R-:W-:Y:S01]  /*15310*/  HMMA.16816.F32 R172, R144, R170, R172 ;  /* 0x000000aa90ac723c */ /* 0x000fe200000018ac */
[----:B------:R-:W4:Y:S04]  /*15320*/  LDSM.16.M88.4 R144, [R206+0x2000] ;  /* 0x00200000ce90783b */ /* 0x000f280000000200 */
[----:B------:R-:W-:Y:S03]  /*15330*/  LDSM.16.M88.4 R168, [R192+0x1800] ;  /* 0x00180000c0a8783b */ /* 0x000fe60000000200 */
[C---:B--2---:R-:W-:Y:S08]  /*15340*/  HMMA.16816.F32 R28, R148.reuse, R4, R28 ;  /* 0x00000004941c723c */ /* 0x044ff0000000181c */
[----:B------:R-:W-:Y:S01]  /*15350*/  HMMA.16816.F32 R140, R148, R6, R140 ;  /* 0x00000006948c723c */ /* 0x000fe2000000188c */
[----:B------:R-:W2:Y:S07]  /*15360*/  LDSM.16.M88.4 R4, [R205+0x8800] ;  /* 0x00880000cd04783b */ /* 0x000eae0000000200 */
[C---:B-1----:R-:W-:Y:S08]  /*15370*/  HMMA.16816.F32 R16, R164.reuse, R20, R16 ;  /* 0x00000014a410723c */ /* 0x042ff00000001810 */
[----:B------:R-:W-:Y:S01]  /*15380*/  HMMA.16816.F32 R12, R164, R22, R12 ;  /* 0x00000016a40c723c */ /* 0x000fe2000000180c */
[----:B------:R-:W-:Y:S07]  /*15390*/  LDSM.16.M88.4 R20, [R191] ;  /* 0x00000000bf14783b */ /* 0x000fee0000000200 */
[C---:B------:R-:W-:Y:S08]  /*153a0*/  HMMA.16816.F32 R160, R148.reuse, R136, R160 ;  /* 0x0000008894a0723c */ /* 0x040ff000000018a0 */
[----:B------:R-:W-:Y:S01]  /*153b0*/  HMMA.16816.F32 R156, R148, R138, R156 ;  /* 0x0000008a949c723c */ /* 0x000fe2000000189c */
[----:B------:R-:W-:Y:S07]  /*153c0*/  LDSM.16.M88.4 R136, [R205+0x9000] ;  /* 0x00900000cd88783b */ /* 0x000fee0000000200 */
[C---:B---3--:R-:W-:Y:S08]  /*153d0*/  HMMA.16816.F32 R28, R164.reuse, R8, R28 ;  /* 0x00000008a41c723c */ /* 0x048ff0000000181c */
[----:B------:R-:W-:Y:S01]  /*153e0*/  HMMA.16816.F32 R140, R164, R10, R140 ;  /* 0x0000000aa48c723c */ /* 0x000fe2000000188c */
[----:B------:R-:W1:Y:S07]  /*153f0*/  LDSM.16.M88.4 R8, [R204+0x2000] ;  /* 0x00200000cc08783b */ /* 0x000e6e0000000200 */
[C---:B------:R-:W-:Y:S08]  /*15400*/  HMMA.16816.F32 R152, R148.reuse, R176, R152 ;  /* 0x000000b09498723c */ /* 0x040ff00000001898 */
[----:B------:R-:W-:Y:S01]  /*15410*/  HMMA.16816.F32 R172, R148, R178, R172 ;  /* 0x000000b294ac723c */ /* 0x000fe200000018ac */
[----:B------:R-:W3:Y:S04]  /*15420*/  LDSM.16.M88.4 R148, [R205+0x9800] ;  /* 0x00980000cd94783b */ /* 0x000ee80000000200 */
[----:B------:R-:W-:Y:S03]  /*15430*/  LDSM.16.M88.4 R176, [R202+0x2000] ;  /* 0x00200000cab0783b */ /* 0x000fe60000000200 */
[C---:B----4-:R-:W-:Y:S08]  /*15440*/  HMMA.16816.F32 R16, R144.reuse, R32, R16 ;  /* 0x000000209010723c */ /* 0x050ff00000001810 */
[----:B------:R-:W-:Y:S01]  /*15450*/  HMMA.16816.F32 R12, R144, R34, R12 ;  /* 0x00000022900c723c */ /* 0x000fe2000000180c */
[----:B------:R-:W-:Y:S07]  /*15460*/  LDSM.16.M88.4 R32, [R199+0x8000] ;  /* 0x00800000c720783b */ /* 0x000fee0000000200 */
[C---:B------:R-:W-:Y:S08]  /*15470*/  HMMA.16816.F32 R160, R164.reuse, R24, R160 ;  /* 0x00000018a4a0723c */ /* 0x040ff000000018a0 */
[----:B------:R-:W-:Y:S01]  /*15480*/  HMMA.16816.F32 R156, R164, R26, R156 ;  /* 0x0000001aa49c723c */ /* 0x000fe2000000189c */
[----:B------:R-:W4:Y:S07]  /*15490*/  LDSM.16.M88.4 R24, [R190] ;  /* 0x00000000be18783b */ /* 0x000f2e0000000200 */
[C---:B--2---:R-:W-:Y:S08]  /*154a0*/  HMMA.16816.F32 R28, R144.reuse, R4, R28 ;  /* 0x00000004901c723c */ /* 0x044ff0000000181c */
[----:B------:R-:W-:Y:S01]  /*154b0*/  HMMA.16816.F32 R140, R144, R6, R140 ;  /* 0x00000006908c723c */ /* 0x000fe2000000188c */
[----:B------:R-:W2:Y:S07]  /*154c0*/  LDSM.16.M88.4 R4, [R189] ;  /* 0x00000000bd04783b */ /* 0x000eae0000000200 */
[C---:B------:R-:W-:Y:S08]  /*154d0*/  HMMA.16816.F32 R152, R164.reuse, R168, R152 ;  /* 0x000000a8a498723c */ /* 0x040ff00000001898 */
[----:B------:R-:W-:Y:S01]  /*154e0*/  HMMA.16816.F32 R172, R164, R170, R172 ;  /* 0x000000aaa4ac723c */ /* 0x000fe200000018ac */
[----:B------:R-:W-:Y:S04]  /*154f0*/  LDSM.16.M88.4 R168, [R201+0x2000] ;  /* 0x00200000c9a8783b */ /* 0x000fe80000000200 */
[----:B------:R-:W-:Y:S03]  /*15500*/  LDSM.16.M88.4 R164, [R192+0x3000] ;  /* 0x00300000c0a4783b */ /* 0x000fe60000000200 */
[C---:B-1----:R-:W-:Y:S08]  /*15510*/  HMMA.16816.F32 R16, R8.reuse, R20, R16 ;  /* 0x000000140810723c */ /* 0x042ff00000001810 */
[----:B------:R-:W-:Y:S01]  /*15520*/  HMMA.16816.F32 R12, R8, R22, R12 ;  /* 0x00000016080c723c */ /* 0x000fe2000000180c */
[----:B------:R-:W-:Y:S07]  /*15530*/  LDSM.16.M88.4 R20, [R192+0x2000] ;  /* 0x00200000c014783b */ /* 0x000fee0000000200 */
[C---:B------:R-:W-:Y:S08]  /*15540*/  HMMA.16816.F32 R160, R144.reuse, R136, R160 ;  /* 0x0000008890a0723c */ /* 0x040ff000000018a0 */
[C---:B------:R-:W-:Y:S01]  /*15550*/  HMMA.16816.F32 R156, R144.reuse, R138, R156 ;  /* 0x0000008a909c723c */ /* 0x040fe2000000189c */
[----:B------:R-:W1:Y:S07]  /*15560*/  LDSM.16.M88.4 R136, [R188] ;  /* 0x00000000bc88783b */ /* 0x000e6e0000000200 */
[C---:B---3--:R-:W-:Y:S08]  /*15570*/  HMMA.16816.F32 R152, R144.reuse, R148, R152 ;  /* 0x000000949098723c */ /* 0x048ff00000001898 */
[----:B------:R-:W-:Y:S01]  /*15580*/  HMMA.16816.F32 R172, R144, R150, R172 ;  /* 0x0000009690ac723c */ /* 0x000fe200000018ac */
[----:B------:R-:W-:Y:S04]  /*15590*/  LDSM.16.M88.4 R148, [R206+0x4000] ;  /* 0x00400000ce94783b */ /* 0x000fe80000000200 */
[----:B------:R-:W-:Y:S03]  /*155a0*/  LDSM.16.M88.4 R144, [R187] ;  /* 0x00000000bb90783b */ /* 0x000fe60000000200 */
[C---:B----4-:R-:W-:Y:S08]  /*155b0*/  HMMA.16816.F32 R28, R8.reuse, R24, R28 ;  /* 0x00000018081c723c */ /* 0x050ff0000000181c */
[----:B------:R-:W-:Y:S01]  /*155c0*/  HMMA.16816.F32 R140, R8, R26, R140 ;  /* 0x0000001a088c723c */ /* 0x000fe2000000188c */
[----:B------:R-:W3:Y:S07]  /*155d0*/  LDSM.16.M88.4 R24, [R199+0x8800] ;  /* 0x00880000c718783b */ /* 0x000eee0000000200 */
[C---:B------:R-:W-:Y:S08]  /*155e0*/  HMMA.16816.F32 R16, R176.reuse, R32, R16 ;  /* 0x00000020b010723c */ /* 0x040ff00000001810 */
[----:B------:R-:W-:Y:S01]  /*155f0*/  HMMA.16816.F32 R12, R176, R34, R12 ;  /* 0x00000022b00c723c */ /* 0x000fe2000000180c */
[----:B------:R-:W-:Y:S07]  /*15600*/  LDSM.16.M88.4 R32, [R186] ;  /* 0x00000000ba20783b */ /* 0x000fee0000000200 */
[C---:B--2---:R-:W-:Y:S08]  /*15610*/  HMMA.16816.F32 R160, R8.reuse, R4, R160 ;  /* 0x0000000408a0723c */ /* 0x044ff000000018a0 */
[C---:B------:R-:W-:Y:S01]  /*15620*/  HMMA.16816.F32 R156, R8.reuse, R6, R156 ;  /* 0x00000006089c723c */ /* 0x040fe2000000189c */
[----:B------:R-:W2:Y:S07]  /*15630*/  LDSM.16.M88.4 R4, [R205+0xa000] ;  /* 0x00a00000cd04783b */ /* 0x000eae0000000200 */
[C---:B-1----:R-:W-:Y:S08]  /*15640*/  HMMA.16816.F32 R152, R8.reuse, R136, R152 ;  /* 0x000000880898723c */ /* 0x042ff00000001898 */
[----:B------:R-:W-:Y:S01]  /*15650*/  HMMA.16816.F32 R172, R8, R138, R172 ;  /* 0x0000008a08ac723c */ /* 0x000fe200000018ac */
[----:B------:R-:W1:Y:S04]  /*15660*/  LDSM.16.M88.4 R8, [R199+0x9000] ;  /* 0x00900000c708783b */ /* 0x000e680000000200 */
[----:B------:R-:W4:Y:S03]  /*15670*/  LDSM.16.M88.4 R136, [R204+0x4000] ;  /* 0x00400000cc88783b */ /* 0x000f260000000200 */
[C---:B------:R-:W-:Y:S08]  /*15680*/  HMMA.16816.F32 R16, R168.reuse, R20, R16 ;  /* 0x00000014a810723c */ /* 0x040ff00000001810 */
[----:B------:R-:W-:Y:S01]  /*15690*/  HMMA.16816.F32 R12, R168, R22, R12 ;  /* 0x00000016a80c723c */ /* 0x000fe2000000180c */
[----:B------:R-:W-:Y:S07]  /*156a0*/  LDSM.16.M88.4 R20, [R199+0xa000] ;  /* 0x00a00000c714783b */ /* 0x000fee0000000200 */
[C---:B---3--:R-:W-:Y:S08]  /*156b0*/  HMMA.16816.F32 R28, R176.reuse, R24, R28 ;  /* 0x00000018b01c723c */ /* 0x048ff0000000181c */
[----:B------:R-:W-:Y:S01]  /*156c0*/  HMMA.16816.F32 R140, R176, R26, R140 ;  /* 0x0000001ab08c723c */ /* 0x000fe2000000188c */
[----:B------:R-:W3:Y:S07]  /*156d0*/  LDSM.16.M88.4 R24, [R202+0x4000] ;  /* 0x00400000ca18783b */ /* 0x000eee0000000200 */
[C---:B--2---:R-:W-:Y:S08]  /*156e0*/  HMMA.16816.F32 R16, R148.reuse, R4, R16 ;  /* 0x000000049410723c */ /* 0x044ff00000001810 */
[----:B------:R-:W-:Y:S01]  /*156f0*/  HMMA.16816.F32 R12, R148, R6, R12 ;  /* 0x00000006940c723c */ /* 0x000fe2000000180c */
[----:B------:R-:W-:Y:S07]  /*15700*/  LDSM.16.M88.4 R4, [R192+0x4000] ;  /* 0x00400000c004783b */ /* 0x000fee0000000200 */
[----:B-1----:R-:W-:Y:S08]  /*15710*/  HMMA.16816.F32 R160, R176, R8, R160 ;  /* 0x00000008b0a0723c */ /* 0x002ff000000018a0 */
[----:B------:R-:W-:Y:S08]  /*15720*/  HMMA.16816.F32 R28, R168, R228, R28 ;  /* 0x000000e4a81c723c */ /* 0x000ff0000000181c */
[----:B------:R-:W-:Y:S01]  /*15730*/  HMMA.16816.F32 R156, R176, R10, R156 ;  /* 0x0000000ab09c723c */ /* 0x000fe2000000189c */
[----:B------:R-:W-:Y:S07]  /*15740*/  LDSM.16.M88.4 R8, [R201+0x4000] ;  /* 0x00400000c908783b */ /* 0x000fee0000000200 */
[----:B------:R-:W-:Y:S08]  /*15750*/  HMMA.16816.F32 R140, R168, R230, R140 ;  /* 0x000000e6a88c723c */ /* 0x000ff0000000188c */
[C---:B----4-:R-:W-:Y:S08]  /*15760*/  HMMA.16816.F32 R16, R136.reuse, R144, R16 ;  /* 0x000000908810723c */ /* 0x050ff00000001810 */
[----:B------:R-:W-:Y:S01]  /*15770*/  HMMA.16816.F32 R12, R136, R146, R12 ;  /* 0x00000092880c723c */ /* 0x000fe2000000180c */
[----:B------:R-:W1:Y:S07]  /*15780*/  LDSM.16.M88.4 R144, [R205+0xb000] ;  /* 0x00b00000cd90783b */ /* 0x000e6e0000000200 */
[----:B------:R-:W-:Y:S08]  /*15790*/  HMMA.16816.F32 R28, R148, R180, R28 ;  /* 0x000000b4941c723c */ /* 0x000ff0000000181c */
[----:B------:R-:W-:Y:S08]  /*157a0*/  HMMA.16816.F32 R160, R168, R164, R160 ;  /* 0x000000a4a8a0723c */ /* 0x000ff000000018a0 */
[----:B------:R-:W-:Y:S01]  /*157b0*/  HMMA.16816.F32 R140, R148, R182, R140 ;  /* 0x000000b6948c723c */ /* 0x000fe2000000188c */
[----:B------:R-:W2:Y:S07]  /*157c0*/  LDSM.16.M88.4 R180, [R192+0x3800] ;  /* 0x00380000c0b4783b */ /* 0x000eae0000000200 */
[----:B------:R-:W-:Y:S01]  /*157d0*/  HMMA.16816.F32 R164, R168, R166, R156 ;  /* 0x000000a6a8a4723c */ /* 0x000fe2000000189c */
[----:B------:R-:W-:Y:S07]  /*157e0*/  LDSM.16.M88.4 R156, [R192+0x4800] ;  /* 0x00480000c09c783b */ /* 0x000fee0000000200 */
[C---:B------:R-:W-:Y:S08]  /*157f0*/  HMMA.16816.F32 R152, R176.reuse, R224, R152 ;  /* 0x000000e0b098723c */ /* 0x040ff00000001898 */
[----:B------:R-:W-:Y:S01]  /*15800*/  HMMA.16816.F32 R176, R176, R226, R172 ;  /* 0x000000e2b0b0723c */ /* 0x000fe200000018ac */
[----:B------:R-:W4:Y:S07]  /*15810*/  LDSM.16.M88.4 R172, [R199+0xa800] ;  /* 0x00a80000c7ac783b */ /* 0x000f2e0000000200 */
[C---:B---3--:R-:W-:Y:S08]  /*15820*/  HMMA.16816.F32 R16, R24.reuse, R20, R16 ;  /* 0x000000141810723c */ /* 0x048ff00000001810 */
[----:B------:R-:W-:Y:S01]  /*15830*/  HMMA.16816.F32 R12, R24, R22, R12 ;  /* 0x00000016180c723c */ /* 0x000fe2000000180c */
[----:B------:R-:W3:Y:S07]  /*15840*/  LDSM.16.M88.4 R20, [R185] ;  /* 0x00000000b914783b */ /* 0x000eee0000000200 */
[----:B------:R-:W-:Y:S08]  /*15850*/  HMMA.16816.F32 R28, R136, R32, R28 ;  /* 0x00000020881c723c */ /* 0x000ff0000000181c */
[----:B-1----:R-:W-:Y:S08]  /*15860*/  HMMA.16816.F32 R160, R148, R144, R160 ;  /* 0x0000009094a0723c */ /* 0x002ff000000018a0 */
[----:B------:R-:W-:Y:S01]  /*15870*/  HMMA.16816.F32 R140, R136, R34, R140 ;  /* 0x00000022888c723c */ /* 0x000fe2000000188c */
[----:B------:R-:W1:Y:S07]  /*15880*/  LDSM.16.M88.4 R32, [R205+0xb800] ;  /* 0x00b80000cd20783b */ /* 0x000e6e0000000200 */
[----:B------:R-:W-:Y:S08]  /*15890*/  HMMA.16816.F32 R164, R148, R146, R164 ;  /* 0x0000009294a4723c */ /* 0x000ff000000018a4 */
[----:B--2---:R-:W-:Y:S08]  /*158a0*/  HMMA.16816.F32 R152, R168, R180, R152 ;  /* 0x000000b4a898723c */ /* 0x004ff00000001898 */
[----:B------:R-:W-:Y:S08]  /*158b0*/  HMMA.16816.F32 R12, R8, R6, R12 ;  /* 0x00000006080c723c */ /* 0x000ff0000000180c */
[----:B------:R-:W-:Y:S08]  /*158c0*/  HMMA.16816.F32 R176, R168, R182, R176 ;  /* 0x000000b6a8b0723c */ /* 0x000ff000000018b0 */
[----:B----4-:R-:W-:Y:S08]  /*158d0*/  HMMA.16816.F32 R28, R24, R172, R28 ;  /* 0x000000ac181c723c */ /* 0x010ff0000000181c */
[----:B---3--:R-:W-:Y:S01]  /*158e0*/  HMMA.16816.F32 R160, R136, R20, R160 ;  /* 0x0000001488a0723c */ /* 0x008fe200000018a0 */
[----:B------:R-:W-:-:S02]  /*158f0*/  FMUL.FTZ R12, R12, c[0x0][0x2ec] ;  /* 0x0000bb000c0c7a20 */ /* 0x000fc40000410000 */
[----:B------:R-:W-:Y:S02]  /*15900*/  FMUL.FTZ R13, R13, c[0x0][0x2ec] ;  /* 0x0000bb000d0d7a20 */ /* 0x000fe40000410000 */
[----:B------:R-:W-:Y:S01]  /*15910*/  FMUL.FTZ R14, R14, c[0x0][0x2ec] ;  /* 0x0000bb000e0e7a20 */ /* 0x000fe20000410000 */
[----:B------:R-:W-:Y:S02]  /*15920*/  MUFU.TANH R146, R12 ;  /* 0x0000000c00927308 */ /* 0x000fe40000002400 */
[----:B------:R-:W-:Y:S01]  /*15930*/  HMMA.16816.F32 R164, R136, R22, R164 ;  /* 0x0000001688a4723c */ /* 0x000fe200000018a4 */
[----:B------:R-:W2:Y:S05]  /*15940*/  LDSM.16.M88.4 R20, [R184] ;  /* 0x00000000b814783b */ /* 0x000eaa0000000200 */
[----:B------:R-:W-:Y:S02]  /*15950*/  MUFU.TANH R147, R13 ;  /* 0x0000000d00937308 */ /* 0x000fe40000002400 */
[----:B------:R-:W-:Y:S01]  /*15960*/  HMMA.16816.F32 R16, R8, R4, R16 ;  /* 0x000000040810723c */ /* 0x000fe20000001810 */
[----:B------:R-:W3:Y:S07]  /*15970*/  LDSM.16.M88.4 R4, [R199+0xb000] ;  /* 0x00b00000c704783b */ /* 0x000eee0000000200 */
[C---:B-1----:R-:W-:Y:S01]  /*15980*/  HMMA.16816.F32 R152, R148.reuse, R32, R152 ;  /* 0x000000209498723c */ /* 0x042fe20000001898 */
[----:B------:R-:W1:Y:S07]  /*15990*/  S2R R32, SR_TID.X ;  /* 0x0000000000207919 */ /* 0x000e6e0000002100 */
[----:B------:R-:W-:Y:S08]  /*159a0*/  HMMA.16816.F32 R176, R148, R34, R176 ;  /* 0x0000002294b0723c */ /* 0x000ff000000018b0 */
[----:B------:R-:W-:Y:S01]  /*159b0*/  HMMA.16816.F32 R28, R8, R156, R28 ;  /* 0x0000009c081c723c */ /* 0x000fe2000000181c */
[----:B------:R4:W-:Y:S01]  /*159c0*/  MUFU.TANH R156, R14 ;  /* 0x0000000e009c7308 */ /* 0x0009e20000002400 */
[----:B------:R-:W-:-:S02]  /*159d0*/  FMUL.FTZ R17, R17, c[0x0][0x2ec] ;  /* 0x0000bb0011117a20 */ /* 0x000fc40000410000 */
[----:B------:R-:W-:Y:S02]  /*159e0*/  FMUL.FTZ R0, R16, c[0x0][0x2ec] ;  /* 0x0000bb0010007a20 */ /* 0x000fe40000410000 */
[----:B------:R-:W-:Y:S02]  /*159f0*/  FMUL.FTZ R133, R18, c[0x0][0x2ec] ;  /* 0x0000bb0012857a20 */ /* 0x000fe40000410000 */
[----:B------:R-:W-:Y:S01]  /*15a00*/  FMUL.FTZ R157, R15, c[0x0][0x2ec] ;  /* 0x0000bb000f9d7a20 */ /* 0x000fe20000410000 */
[----:B------:R5:W1:Y:S01]  /*15a10*/  MUFU.TANH R144, R17 ;  /* 0x0000001100907308 */ /* 0x000a620000002400 */
[----:B------:R-:W-:Y:S01]  /*15a20*/  FMUL.FTZ R145, R19, c[0x0][0x2ec] ;  /* 0x0000bb0013917a20 */ /* 0x000fe20000410000 */
[----:B--2---:R-:W-:Y:S01]  /*15a30*/  HMMA.16816.F32 R152, R136, R20, R152 ;  /* 0x000000148898723c */ /* 0x004fe20000001898 */
[----:B----4-:R-:W2:Y:S05]  /*15a40*/  LDSM.16.M88.4 R12, [R199+0xb800] ;  /* 0x00b80000c70c783b */ /* 0x010eaa0000000200 */
[----:B------:R-:W4:Y:S02]  /*15a50*/  MUFU.TANH R145, R145 ;  /* 0x0000009100917308 */ /* 0x000f240000002400 */
[----:B------:R-:W-:Y:S05]  /*15a60*/  HMMA.16816.F32 R140, R24, R174, R140 ;  /* 0x000000ae188c723c */ /* 0x000fea000000188c */
[----:B------:R-:W-:Y:S01]  /*15a70*/  FMUL.FTZ R28, R28, c[0x0][0x2ec] ;  /* 0x0000bb001c1c7a20 */ /* 0x000fe20000410000 */
[----:B-----5:R-:W5:Y:S01]  /*15a80*/  LDSM.16.M88.4 R16, [R192+0x5000] ;  /* 0x00500000c010783b */ /* 0x020f620000000200 */
[----:B------:R-:W-:Y:S01]  /*15a90*/  FMUL.FTZ R30, R30, c[0x0][0x2ec] ;  /* 0x0000bb001e1e7a20 */ /* 0x000fe20000410000 */
[----:B------:R-:W-:Y:S01]  /*15aa0*/  HMMA.16816.F32 R176, R136, R22, R176 ;  /* 0x0000001688b0723c */ /* 0x000fe200000018b0 */
[----:B------:R-:W-:Y:S01]  /*15ab0*/  FMUL.FTZ R31, R31, c[0x0][0x2ec] ;  /* 0x0000bb001f1f7a20 */ /* 0x000fe20000410000 */
[----:B------:R-:W1:Y:S01]  /*15ac0*/  MUFU.TANH R157, R157 ;  /* 0x0000009d009d7308 */ /* 0x000e620000002400 */
[----:B------:R-:W-:-:S05]  /*15ad0*/  FMUL.FTZ R29, R29, c[0x0][0x2ec] ;  /* 0x0000bb001d1d7a20 */ /* 0x000fca0000410000 */
[C---:B---3--:R-:W-:Y:S02]  /*15ae0*/  HMMA.16816.F32 R160, R24.reuse, R4, R160 ;  /* 0x0000000418a0723c */ /* 0x048fe400000018a0 */
[----:B------:R-:W3:Y:S06]  /*15af0*/  MUFU.TANH R28, R28 ;  /* 0x0000001c001c7308 */ /* 0x000eec0000002400 */
[----:B------:R-:W-:Y:S01]  /*15b00*/  HMMA.16816.F32 R164, R24, R6, R164 ;  /* 0x0000000618a4723c */ /* 0x000fe200000018a4 */
[----:B------:R-:W1:Y:S01]  /*15b10*/  LDSM.16.M88.4 R4, [R192+0x5800] ;  /* 0x00580000c004783b */ /* 0x000e620000000200 */
[----:B------:R-:W1:Y:S01]  /*15b20*/  MUFU.TANH R30, R30 ;  /* 0x0000001e001e7308 */ /* 0x000e620000002400 */
[----:B------:R-:W-:-:S05]  /*15b30*/  DEPBAR.LE SB0, 0x0 ;  /* 0x000080000000791a */ /* 0x000fca0000000000 */
[----:B------:R-:W-:Y:S02]  /*15b40*/  HMMA.16816.F32 R140, R8, R158, R140 ;  /* 0x0000009e088c723c */ /* 0x000fe4000000188c */
[----:B------:R-:W1:Y:S06]  /*15b50*/  MUFU.TANH R31, R31 ;  /* 0x0000001f001f7308 */ /* 0x000e6c0000002400 */
[C---:B--2---:R-:W-:Y:S02]  /*15b60*/  HMMA.16816.F32 R152, R24.reuse, R12, R152 ;  /* 0x0000000c1898723c */ /* 0x044fe40000001898 */
[----:B------:R-:W-:Y:S06]  /*15b70*/  MUFU.TANH R29, R29 ;  /* 0x0000001d001d7308 */ /* 0x000fec0000002400 */
[----:B------:R-:W-:Y:S02]  /*15b80*/  HMMA.16816.F32 R176, R24, R14, R176 ;  /* 0x0000000e18b0723c */ /* 0x000fe400000018b0 */
[----:B------:R-:W-:Y:S06]  /*15b90*/  MUFU.TANH R0, R0 ;  /* 0x0000000000007308 */ /* 0x000fec0000002400 */
[----:B-----5:R-:W-:Y:S01]  /*15ba0*/  HMMA.16816.F32 R160, R8, R16, R160 ;  /* 0x0000001008a0723c */ /* 0x020fe200000018a0 */
[----:B------:R-:W-:Y:S01]  /*15bb0*/  FMUL.FTZ R20, R141, c[0x0][0x2ec] ;  /* 0x0000bb008d147a20 */ /* 0x000fe20000410000 */
[----:B------:R-:W-:Y:S01]  /*15bc0*/  MUFU.TANH R133, R133 ;  /* 0x0000008500857308 */ /* 0x000fe20000002400 */
[----:B------:R-:W-:-:S04]  /*15bd0*/  FMUL.FTZ R21, R143, c[0x0][0x2ec] ;  /* 0x0000bb008f157a20 */ /* 0x000fc80000410000 */
[----:B------:R-:W-:Y:S01]  /*15be0*/  FMUL.FTZ R16, R140, c[0x0][0x2ec] ;  /* 0x0000bb008c107a20 */ /* 0x000fe20000410000 */
[C---:B------:R-:W-:Y:S01]  /*15bf0*/  HMMA.16816.F32 R164, R8.reuse, R18, R164 ;  /* 0x0000001208a4723c */ /* 0x040fe200000018a4 */
[----:B------:R-:W-:Y:S01]  /*15c00*/  FMUL.FTZ R17, R142, c[0x0][0x2ec] ;  /* 0x0000bb008e117a20 */ /* 0x000fe20000410000 */
[----:B------:R-:W-:Y:S05]  /*15c10*/  MUFU.TANH R20, R20 ;  /* 0x0000001400147308 */ /* 0x000fea0000002400 */
[----:B-1----:R-:W-:Y:S01]  /*15c20*/  IMAD.SHL.U32 R19, R32, 0x2, RZ ;  /* 0x0000000220137824 */ /* 0x002fe200078e00ff */
[----:B------:R-:W-:Y:S02]  /*15c30*/  HMMA.16816.F32 R152, R8, R4, R152 ;  /* 0x000000040898723c */ /* 0x000fe40000001898 */
[----:B------:R-:W1:Y:S02]  /*15c40*/  MUFU.TANH R16, R16 ;  /* 0x0000001000107308 */ /* 0x000e640000002400 */
[----:B------:R-:W-:-:S04]  /*15c50*/  LOP3.LUT R19, R19, 0x6, RZ, 0xc0, !PT ;  /* 0x0000000613137812 */ /* 0x000fc800078ec0ff */
[----:B------:R-:W-:Y:S01]  /*15c60*/  HMMA.16816.F32 R176, R8, R6, R176 ;  /* 0x0000000608b0723c */ /* 0x000fe200000018b0 */
[----:B------:R-:W-:Y:S01]  /*15c70*/  IMAD R12, R214, 0x40, R19 ;  /* 0x00000040d60c7824 */ /* 0x000fe200078e0213 */
[----:B------:R-:W-:Y:S01]  /*15c80*/  MUFU.TANH R17, R17 ;  /* 0x0000001100117308 */ /* 0x000fe20000002400 */
[----:B------:R-:W-:Y:S02]  /*15c90*/  FMUL.FTZ R160, R160, c[0x0][0x2ec] ;  /* 0x0000bb00a0a07a20 */ /* 0x000fe40000410000 */
[----:B------:R-:W-:Y:S01]  /*15ca0*/  FMUL.FTZ R161, R161, c[0x0][0x2ec] ;  /* 0x0000bb00a1a17a20 */ /* 0x000fe20000410000 */
[----:B------:R-:W-:Y:S01]  /*15cb0*/  IADD3 R19, R12, 0x1, RZ ;  /* 0x000000010c137810 */ /* 0x000fe20007ffe0ff */
[----:B------:R-:W-:Y:S01]  /*15cc0*/  FMUL.FTZ R162, R162, c[0x0][0x2ec] ;  /* 0x0000bb00a2a27a20 */ /* 0x000fe20000410000 */
[----:B------:R-:W-:Y:S01]  /*15cd0*/  IADD3 R4, R12, 0x8, RZ ;  /* 0x000000080c047810 */ /* 0x000fe20007ffe0ff */
[----:B------:R-:W-:Y:S01]  /*15ce0*/  FMUL.FTZ R18, R164, c[0x0][0x2ec] ;  /* 0x0000bb00a4127a20 */ /* 0x000fe20000410000 */
[-C--:B------:R-:W-:Y:S01]  /*15cf0*/  ISETP.GE.AND P5, PT, R19, R2.reuse, PT ;  /* 0x000000021300720c */ /* 0x080fe20003fa6270 */
[----:B------:R-:W-:Y:S01]  /*15d00*/  FMUL.FTZ R164, R165, c[0x0][0x2ec] ;  /* 0x0000bb00a5a47a20 */ /* 0x000fe20000410000 */
[----:B------:R-:W-:Y:S01]  /*15d10*/  IADD3 R5, R12, 0x9, RZ ;  /* 0x000000090c057810 */ /* 0x000fe20007ffe0ff */
[----:B------:R-:W-:Y:S01]  /*15d20*/  FMUL.FTZ R13, R163, c[0x0][0x2ec] ;  /* 0x0000bb00a30d7a20 */ /* 0x000fe20000410000 */
[-C--:B------:R-:W-:Y:S01]  /*15d30*/  ISETP.GE.AND P6, PT, R19, R135.reuse, PT ;  /* 0x000000871300720c */ /* 0x080fe20003fc6270 */
[----:B------:R-:W-:Y:S01]  /*15d40*/  FMUL.FTZ R165, R166, c[0x0][0x2ec] ;  /* 0x0000bb00a6a57a20 */ /* 0x000fe20000410000 */
[CC--:B------:R-:W-:Y:S01]  /*15d50*/  ISETP.GE.AND P4, PT, R4.reuse, R2.reuse, PT ;  /* 0x000000020400720c */ /* 0x0c0fe20003f86270 */
[----:B------:R-:W2:Y:S01]  /*15d60*/  MUFU.TANH R21, R21 ;  /* 0x0000001500157308 */ /* 0x000ea20000002400 */
[-C--:B------:R-:W-:Y:S01]  /*15d70*/  ISETP.GE.AND P1, PT, R4, R135.reuse, PT ;  /* 0x000000870400720c */ /* 0x080fe20003f26270 */
[----:B------:R-:W-:Y:S01]  /*15d80*/  FMUL.FTZ R163, R167, c[0x0][0x2ec] ;  /* 0x0000bb00a7a37a20 */ /* 0x000fe20000410000 */
[----:B------:R-:W-:Y:S01]  /*15d90*/  FSEL R4, R144, -INF , !P5 ;  /* 0xff80000090047808 */ /* 0x000fe20006800000 */
[----:B------:R-:W-:Y:S01]  /*15da0*/  FMUL.FTZ R151, R154, c[0x0][0x2ec] ;  /* 0x0000bb009a977a20 */ /* 0x000fe20000410000 */
[----:B------:R-:W-:Y:S01]  /*15db0*/  IADD3 R15, R12, 0x10, RZ ;  /* 0x000000100c0f7810 */ /* 0x000fe20007ffe0ff */
[----:B------:R-:W-:Y:S01]  /*15dc0*/  FMUL.FTZ R23, R152, c[0x0][0x2ec] ;  /* 0x0000bb0098177a20 */ /* 0x000fe20000410000 */
[CC--:B------:R-:W-:Y:S01]  /*15dd0*/  ISETP.GE.AND P2, PT, R5.reuse, R2.reuse, PT ;  /* 0x000000020500720c */ /* 0x0c0fe20003f46270 */
[----:B------:R-:W5:Y:S01]  /*15de0*/  MUFU.TANH R168, R160 ;  /* 0x000000a000a87308 */ /* 0x000f620000002400 */
[-C--:B------:R-:W-:Y:S01]  /*15df0*/  ISETP.GE.AND P5, PT, R5, R135.reuse, PT ;  /* 0x000000870500720c */ /* 0x080fe20003fa6270 */
[----:B------:R-:W-:Y:S01]  /*15e00*/  FMUL.FTZ R152, R153, c[0x0][0x2ec] ;  /* 0x0000bb0099987a20 */ /* 0x000fe20000410000 */
[C---:B------:R-:W-:Y:S01]  /*15e10*/  IADD3 R19, R12.reuse, 0x11, RZ ;  /* 0x000000110c137810 */ /* 0x040fe20007ffe0ff */
[----:B------:R-:W-:Y:S01]  /*15e20*/  FMUL.FTZ R137, R155, c[0x0][0x2ec] ;  /* 0x0000bb009b897a20 */ /* 0x000fe20000410000 */
[----:B------:R-:W-:Y:S01]  /*15e30*/  IADD3 R22, R12, 0x18, RZ ;  /* 0x000000180c167810 */ /* 0x000fe20007ffe0ff */
[----:B------:R-:W-:Y:S01]  /*15e40*/  FMUL.FTZ R138, R176, c[0x0][0x2ec] ;  /* 0x0000bb00b08a7a20 */ /* 0x000fe20000410000 */
[----:B----4-:R-:W-:Y:S01]  /*15e50*/  FSEL R5, R145, -INF , !P6 ;  /* 0xff80000091057808 */ /* 0x010fe20007000000 */
[----:B------:R-:W-:Y:S01]  /*15e60*/  MUFU.TANH R170, R161 ;  /* 0x000000a100aa7308 */ /* 0x000fe20000002400 */
[----:B------:R-:W-:Y:S01]  /*15e70*/  ISETP.GE.AND P6, PT, R15, R2, PT ;  /* 0x000000020f00720c */ /* 0x000fe20003fc6270 */
[----:B------:R-:W-:Y:S01]  /*15e80*/  FMUL.FTZ R136, R177, c[0x0][0x2ec] ;  /* 0x0000bb00b1887a20 */ /* 0x000fe20000410000 */
[----:B------:R-:W-:Y:S01]  /*15e90*/  FSEL R14, R146, -INF , !P4 ;  /* 0xff800000920e7808 */ /* 0x000fe20006000000 */
[----:B------:R-:W-:Y:S01]  /*15ea0*/  FMUL.FTZ R139, R178, c[0x0][0x2ec] ;  /* 0x0000bb00b28b7a20 */ /* 0x000fe20000410000 */
[----:B------:R-:W-:Y:S01]  /*15eb0*/  FSEL R32, R147, -INF , !P2 ;  /* 0xff80000093207808 */ /* 0x000fe20005000000 */
[----:B------:R-:W-:Y:S01]  /*15ec0*/  FMUL.FTZ R149, R179, c[0x0][0x2ec] ;  /* 0x0000bb00b3957a20 */ /* 0x000fe20000410000 */
[----:B------:R-:W-:Y:S01]  /*15ed0*/  FSEL R157, R157, -INF , !P5 ;  /* 0xff8000009d9d7808 */ /* 0x000fe20006800000 */
[----:B------:R-:W4:Y:S01]  /*15ee0*/  MUFU.TANH R169, R162 ;  /* 0x000000a200a97308 */ /* 0x000f220000002400 */
[----:B------:R-:W-:-:S02]  /*15ef0*/  ISETP.GE.AND P4, PT, R15, R135, PT ;  /* 0x000000870f00720c */ /* 0x000fc40003f86270 */
[-C--:B------:R-:W-:Y:S02]  /*15f00*/  ISETP.GE.AND P2, PT, R19, R135.reuse, PT ;  /* 0x000000871300720c */ /* 0x080fe40003f46270 */
[----:B------:R-:W-:Y:S02]  /*15f10*/  ISETP.GE.AND P5, PT, R22, R2, PT ;  /* 0x000000021600720c */ /* 0x000fe40003fa6270 */
[C---:B------:R-:W-:Y:S01]  /*15f20*/  IADD3 R7, R12.reuse, 0x19, RZ ;  /* 0x000000190c077810 */ /* 0x040fe20007ffe0ff */
[----:B------:R-:W2:Y:S01]  /*15f30*/  MUFU.TANH R13, R13 ;  /* 0x0000000d000d7308 */ /* 0x000ea20000002400 */
[----:B------:R-:W-:Y:S02]  /*15f40*/  IADD3 R6, R12, 0x20, RZ ;  /* 0x000000200c067810 */ /* 0x000fe40007ffe0ff */
[----:B---3--:R-:W-:Y:S02]  /*15f50*/  FSEL R24, R28, -INF , !P6 ;  /* 0xff8000001c187808 */ /* 0x008fe40007000000 */
[----:B------:R-:W-:-:S02]  /*15f60*/  ISETP.GE.AND P6, PT, R22, R135, PT ;  /* 0x000000871600720c */ /* 0x000fc40003fc6270 */
[----:B------:R-:W-:Y:S01]  /*15f70*/  FSEL R15, R156, -INF , !P1 ;  /* 0xff8000009c0f7808 */ /* 0x000fe20004800000 */
[----:B------:R-:W3:Y:S01]  /*15f80*/  MUFU.TANH R18, R18 ;  /* 0x0000001200127308 */ /* 0x000ee20000002400 */
[----:B------:R-:W-:Y:S02]  /*15f90*/  FSEL R27, R30, -INF , !P4 ;  /* 0xff8000001e1b7808 */ /* 0x000fe40006000000 */
[----:B------:R-:W-:Y:S02]  /*15fa0*/  FSEL R25, R31, -INF , !P2 ;  /* 0xff8000001f197808 */ /* 0x000fe40005000000 */
[----:B-1----:R-:W-:Y:S02]  /*15fb0*/  FSEL R22, R16, -INF , !P5 ;  /* 0xff80000010167808 */ /* 0x002fe40006800000 */
[-C--:B------:R-:W-:Y:S01]  /*15fc0*/  ISETP.GE.AND P1, PT, R19, R2.reuse, PT ;  /* 0x000000021300720c */ /* 0x080fe20003f26270 */
[----:B------:R-:W-:Y:S01]  /*15fd0*/  MUFU.TANH R164, R164 ;  /* 0x000000a400a47308 */ /* 0x000fe20000002400 */
[----:B------:R-:W-:-:S02]  /*15fe0*/  ISETP.GE.AND P4, PT, R7, R2, PT ;  /* 0x000000020700720c */ /* 0x000fc40003f86270 */
[C---:B------:R-:W-:Y:S02]  /*15ff0*/  ISETP.GE.AND P2, PT, R6.reuse, R2, PT ;  /* 0x000000020600720c */ /* 0x040fe40003f46270 */
[-C--:B------:R-:W-:Y:S02]  /*16000*/  ISETP.GE.AND P5, PT, R6, R135.reuse, PT ;  /* 0x000000870600720c */ /* 0x080fe40003fa6270 */
[----:B------:R-:W-:Y:S01]  /*16010*/  IADD3 R6, R12, 0x21, RZ ;  /* 0x000000210c067810 */ /* 0x000fe20007ffe0ff */
[----:B------:R-:W1:Y:S01]  /*16020*/  MUFU.TANH R165, R165 ;  /* 0x000000a500a57308 */ /* 0x000e620000002400 */
[----:B------:R-:W-:Y:S02]  /*16030*/  FSEL R26, R29, -INF , !P1 ;  /* 0xff8000001d1a7808 */ /* 0x000fe40004800000 */
[----:B------:R-:W-:Y:S02]  /*16040*/  FSEL R20, R20, -INF , !P4 ;  /* 0xff80000014147808 */ /* 0x000fe40006000000 */
[----:B------:R-:W-:-:S02]  /*16050*/  ISETP.GE.AND P1, PT, R7, R135, PT ;  /* 0x000000870700720c */ /* 0x000fc40003f26270 */
[----:B------:R-:W-:Y:S01]  /*16060*/  ISETP.GE.AND P4, PT, R6, R135, PT ;  /* 0x000000870600720c */ /* 0x000fe20003f86270 */
[----:B------:R-:W1:Y:S01]  /*16070*/  MUFU.TANH R163, R163 ;  /* 0x000000a300a37308 */ /* 0x000e620000002400 */
[----:B------:R-:W-:Y:S02]  /*16080*/  IADD3 R7, R12, 0x28, RZ ;  /* 0x000000280c077810 */ /* 0x000fe40007ffe0ff */
[----:B--2---:R-:W-:Y:S02]  /*16090*/  FSEL R21, R21, -INF , !P1 ;  /* 0xff80000015157808 */ /* 0x004fe40004800000 */
[----:B-----5:R-:W-:Y:S02]  /*160a0*/  FSEL R168, R168, -INF , !P2 ;  /* 0xff800000a8a87808 */ /* 0x020fe40005000000 */
[----:B----4-:R-:W-:Y:S01]  /*160b0*/  FSEL R169, R169, -INF , !P5 ;  /* 0xff800000a9a97808 */ /* 0x010fe20006800000 */
[----:B------:R2:W4:Y:S01]  /*160c0*/  MUFU.TANH R19, R23 ;  /* 0x0000001700137308 */ /* 0x0005220000002400 */
[----:B------:R-:W-:-:S02]  /*160d0*/  ISETP.GE.AND P1, PT, R7, R2, PT ;  /* 0x000000020700720c */ /* 0x000fc40003f26270 */
[----:B------:R-:W-:Y:S02]  /*160e0*/  ISETP.GE.AND P2, PT, R7, R135, PT ;  /* 0x000000870700720c */ /* 0x000fe40003f46270 */
[----:B------:R-:W-:Y:S02]  /*160f0*/  IADD3 R7, R12, 0x30, RZ ;  /* 0x000000300c077810 */ /* 0x000fe40007ffe0ff */
[----:B------:R-:W-:Y:S01]  /*16100*/  FSEL R167, R13, -INF , !P4 ;  /* 0xff8000000da77808 */ /* 0x000fe20006000000 */
[----:B------:R-:W5:Y:S01]  /*16110*/  MUFU.TANH R151, R151 ;  /* 0x0000009700977308 */ /* 0x000f620000002400 */
[----:B---3--:R-:W-:Y:S02]  /*16120*/  FSEL R166, R18, -INF , !P1 ;  /* 0xff80000012a67808 */ /* 0x008fe40004800000 */
[----:B-1----:R-:W-:Y:S02]  /*16130*/  FSEL R165, R165, -INF , !P2 ;  /* 0xff800000a5a57808 */ /* 0x002fe40005000000 */
[----:B------:R-:W-:-:S02]  /*16140*/  ISETP.GE.AND P4, PT, R7, R2, PT ;  /* 0x000000020700720c */ /* 0x000fc40003f86270 */
[----:B------:R-:W-:Y:S01]  /*16150*/  ISETP.GE.AND P1, PT, R7, R135, PT ;  /* 0x000000870700720c */ /* 0x000fe20003f26270 */
[----:B------:R-:W1:Y:S01]  /*16160*/  MUFU.TANH R152, R152 ;  /* 0x0000009800987308 */ /* 0x000e620000002400 */
[----:B--2---:R-:W-:Y:S02]  /*16170*/  FSEL R23, R17, -INF , !P6 ;  /* 0xff80000011177808 */ /* 0x004fe40007000000 */
[-C--:B------:R-:W-:Y:S02]  /*16180*/  ISETP.GE.AND P6, PT, R6, R2.reuse, PT ;  /* 0x000000020600720c */ /* 0x080fe40003fc6270 */
[----:B------:R-:W-:Y:S02]  /*16190*/  IADD3 R6, R12, 0x29, RZ ;  /* 0x000000290c067810 */ /* 0x000fe40007ffe0ff */
[----:B------:R-:W-:Y:S01]  /*161a0*/  FSEL R170, R170, -INF , !P6 ;  /* 0xff800000aaaa7808 */ /* 0x000fe20007000000 */
[----:B------:R-:W2:Y:S01]  /*161b0*/  MUFU.TANH R137, R137 ;  /* 0x0000008900897308 */ /* 0x000ea20000002400 */
[----:B------:R-:W-:-:S02]  /*161c0*/  ISETP.GE.AND P5, PT, R6, R2, PT ;  /* 0x000000020600720c */ /* 0x000fc40003fa6270 */
[-C--:B------:R-:W-:Y:S02]  /*161d0*/  ISETP.GE.AND P6, PT, R6, R135.reuse, PT ;  /* 0x000000870600720c */ /* 0x080fe40003fc6270 */
[----:B------:R-:W-:Y:S02]  /*161e0*/  IADD3 R6, R12, 0x31, RZ ;  /* 0x000000310c067810 */ /* 0x000fe40007ffe0ff */
[----:B------:R-:W-:Y:S01]  /*161f0*/  FSEL R164, R164, -INF , !P5 ;  /* 0xff800000a4a47808 */ /* 0x000fe20006800000 */
[----:B------:R-:W3:Y:S01]  /*16200*/  MUFU.TANH R138, R138 ;  /* 0x0000008a008a7308 */ /* 0x000ee20000002400 */
[C---:B------:R-:W-:Y:S02]  /*16210*/  ISETP.GE.AND P2, PT, R6.reuse, R2, PT ;  /* 0x000000020600720c */ /* 0x040fe40003f46270 */
[----:B------:R-:W-:Y:S02]  /*16220*/  ISETP.GE.AND P5, PT, R6, R135, PT ;  /* 0x000000870600720c */ /* 0x000fe40003fa6270 */
[----:B------:R-:W-:-:S02]  /*16230*/  IADD3 R6, R12, 0x38, RZ ;  /* 0x000000380c067810 */ /* 0x000fc40007ffe0ff */
[----:B------:R-:W-:Y:S01]  /*16240*/  FSEL R163, R163, -INF , !P6 ;  /* 0xff800000a3a37808 */ /* 0x000fe20007000000 */
[----:B------:R-:W-:Y:S01]  /*16250*/  MUFU.TANH R136, R136 ;  /* 0x0000008800887308 */ /* 0x000fe20000002400 */
[----:B----4-:R-:W-:Y:S02]  /*16260*/  FSEL R154, R19, -INF , !P4 ;  /* 0xff800000139a7808 */ /* 0x010fe40006000000 */
[----:B-----5:R-:W-:Y:S01]  /*16270*/  FSEL R151, R151, -INF , !P1 ;  /* 0xff80000097977808 */ /* 0x020fe20004800000 */
[----:B------:R-:W-:Y:S01]  /*16280*/  BAR.SYNC.DEFER_BLOCKING 0x0 ;  /* 0x0000000000007b1d */ /* 0x000fe20000010000 */
[CC--:B------:R-:W-:Y:S02]  /*16290*/  ISETP.GE.AND P6, PT, R12.reuse, R2.reuse, PT ;  /* 0x000000020c00720c */ /* 0x0c0fe40003fc6270 */
[----:B------:R-:W-:Y:S02]  /*162a0*/  ISETP.GE.AND P4, PT, R12, R135, PT ;  /* 0x000000870c00720c */ /* 0x000fe40003f86270 */
[----:B------:R-:W-:Y:S01]  /*162b0*/  ISETP.GE.AND P1, PT, R6, R2, PT ;  /* 0x000000020600720c */ /* 0x000fe20003f26270 */
[----:B------:R-:W4:Y:S01]  /*162c0*/  MUFU.TANH R139, R139 ;  /* 0x0000008b008b7308 */ /* 0x000f220000002400 */
[----:B------:R-:W-:-:S02]  /*162d0*/  IADD3 R12, R12, 0x39, RZ ;  /* 0x000000390c0c7810 */ /* 0x000fc40007ffe0ff */
[----:B-1----:R-:W-:Y:S02]  /*162e0*/  FSEL R152, R152, -INF , !P2 ;  /* 0xff80000098987808 */ /* 0x002fe40005000000 */
[----:B--2---:R-:W-:Y:S02]  /*162f0*/  FSEL R137, R137, -INF , !P5 ;  /* 0xff80000089897808 */ /* 0x004fe40006800000 */
[----:B---3--:R-:W-:Y:S01]  /*16300*/  FSEL R138, R138, -INF , !P1 ;  /* 0xff8000008a8a7808 */ /* 0x008fe20004800000 */
[----:B------:R-:W1:Y:S01]  /*16310*/  MUFU.TANH R149, R149 ;  /* 0x0000009500957308 */ /* 0x000e620000002400 */
[-C--:B------:R-:W-:Y:S02]  /*16320*/  ISETP.GE.AND P2, PT, R6, R135.reuse, PT ;  /* 0x000000870600720c */ /* 0x080fe40003f46270 */
[C---:B------:R-:W-:Y:S02]  /*16330*/  ISETP.GE.AND P5, PT, R12.reuse, R2, PT ;  /* 0x000000020c00720c */ /* 0x040fe40003fa6270 */
[----:B------:R-:W-:-:S02]  /*16340*/  ISETP.GE.AND P1, PT, R12, R135, PT ;  /* 0x000000870c00720c */ /* 0x000fc40003f26270 */
[----:B------:R-:W-:Y:S02]  /*16350*/  FSEL R0, R0, -INF , !P6 ;  /* 0xff80000000007808 */ /* 0x000fe40007000000 */
[----:B----4-:R-:W-:Y:S02]  /*16360*/  FSEL R139, R139, -INF , !P2 ;  /* 0xff8000008b8b7808 */ /* 0x010fe40005000000 */
[----:B------:R-:W-:Y:S02]  /*16370*/  FSEL R136, R136, -INF , !P5 ;  /* 0xff80000088887808 */ /* 0x000fe40006800000 */
[----:B------:R-:W-:Y:S02]  /*16380*/  FSEL R133, R133, -INF , !P4 ;  /* 0xff80000085857808 */ /* 0x000fe40006000000 */
[----:B-1----:R-:W-:Y:S01]  /*16390*/  FSEL R149, R149, -INF , !P1 ;  /* 0xff80000095957808 */ /* 0x002fe20004800000 */
        /* <DEDUP_REMOVED lines=59> */
[----:B------:R-:W-:Y:S05]  /*16750*/  BRA `(.L_x_2517) ;  /* 0x0000003000007947 */ /* 0x000fea0003800000 */
.L_x_2516:
[----:B------:R-:W-:-:S05]  /*16760*/  IMAD.MOV.U32 R8, RZ, RZ, c[0x0][0x198] ;  /* 0x00006600ff087624 */ /* 0x000fca00078e00ff */
[----:B------:R-:W-:-:S04]  /*16770*/  LEA R8, -R8, RZ, 0x6 ;  /* 0x000000ff08087211 */ /* 0x000fc800078e31ff */
[----:B------:R-:W-:Y:S02]  /*16780*/  SHF.R.S32.HI R2, RZ, 0x1f, R8 ;  /* 0x0000001fff027819 */ /* 0x000fe40000011408 */
.L_x_2517:
        /* <DEDUP_REMOVED lines=27> */
.L_x_2515:
        /* <DEDUP_REMOVED lines=47> */
[----:B------:R-:W-:Y:S02]  /*16c30*/  FSEL R153, R153, RZ, P1 ;  /* 0x000000ff99997208 */ /* 0x000fe40000800000 */
[----:B------:R-:W-:Y:S02]  /*16c40*/  FSEL R6, R145, RZ, P0 ;  /* 0x000000ff91067208 */ /* 0x000fe40000000000 */
[----:B------:R-:W-:Y:S01]  /*16c50*/  FSEL R150, R150, RZ, P0 ;  /* 0x000000ff96967208 */ /* 0x000fe20000000000 */
[----:B------:R-:W-:-:S02]  /*16c60*/  FFMA.FTZ R144, R0, c[0x0][0x23c], -R153 ;  /* 0x00008f0000907a23 */ /* 0x000fc40000010899 */
[--C-:B------:R-:W-:Y:S02]  /*16c70*/  FFMA.FTZ R142, R14, c[0x0][0x23c], -R153.reuse ;  /* 0x00008f000e8e7a23 */ /* 0x100fe40000010899 */
[--C-:B------:R-:W-:Y:S02]  /*16c80*/  FFMA.FTZ R0, R15, c[0x0][0x23c], -R150.reuse ;  /* 0x00008f000f007a23 */ /* 0x100fe40000010896 */
[----:B------:R-:W1:Y:S01]  /*16c90*/  LDSM.16.MT88.4 R12, [R198+0xc000] ;  /* 0x00c00000c60c783b */ /* 0x000e620000004200 */
[----:B------:R-:W-:Y:S01]  /*16ca0*/  FFMA.FTZ R2, R5, c[0x0][0x23c], -R150 ;  /* 0x00008f0005027a23 */ /* 0x000fe20000010896 */
[----:B------:R-:W-:Y:S01]  /*16cb0*/  FSEL R5, R146, RZ, P1 ;  /* 0x000000ff92057208 */ /* 0x000fe20000800000 */
[----:B------:R-:W-:Y:S01]  /*16cc0*/  FFMA.FTZ R143, R4, c[0x0][0x23c], -R153 ;  /* 0x00008f00048f7a23 */ /* 0x000fe20000010899 */
[----:B------:R-:W-:Y:S01]  /*16cd0*/  MUFU.EX2 R144, R144 ;  /* 0x0000009000907308 */ /* 0x000fe20000000800 */
[----:B------:R-:W-:Y:S02]  /*16ce0*/  FADD.FTZ R6, R3, -R6 ;  /* 0x8000000603067221 */ /* 0x000fe40000010000 */
[----:B------:R-:W-:-:S02]  /*16cf0*/  FADD.FTZ R4, R132, -R5 ;  /* 0x8000000584047221 */ /* 0x000fc40000010000 */
[--C-:B------:R-:W-:Y:S02]  /*16d00*/  FFMA.FTZ R141, R32, c[0x0][0x23c], -R153.reuse ;  /* 0x00008f00208d7a23 */ /* 0x100fe40000010899 */
[--C-:B------:R-:W-:Y:S01]  /*16d10*/  FFMA.FTZ R140, R133, c[0x0][0x23c], -R150.reuse ;  /* 0x00008f00858c7a23 */ /* 0x100fe20000010896 */
[----:B------:R-:W2:Y:S01]  /*16d20*/  MUFU.EX2 R143, R143 ;  /* 0x0000008f008f7308 */ /* 0x000ea20000000800 */
[----:B------:R-:W-:Y:S01]  /*16d30*/  FFMA.FTZ R147, R157, c[0x0][0x23c], -R150 ;  /* 0x00008f009d937a23 */ /* 0x000fe20000010896 */
[----:B------:R-:W-:Y:S01]  /*16d40*/  LDSM.16.MT88.4 R132, [R198+0xc800] ;  /* 0x00c80000c684783b */ /* 0x000fe20000004200 */
[----:B------:R-:W-:Y:S02]  /*16d50*/  FMUL.FTZ R148, R4, c[0x0][0x23c] ;  /* 0x00008f0004947a20 */ /* 0x000fe40000410000 */
[----:B------:R-:W-:Y:S01]  /*16d60*/  FMUL.FTZ R3, R6, c[0x0][0x23c] ;  /* 0x00008f0006037a20 */ /* 0x000fe20000410000 */
[----:B------:R-:W-:Y:S01]  /*16d70*/  LDSM.16.MT88.4 R32, [R197+0xc800] ;  /* 0x00c80000c520783b */ /* 0x000fe20000004200 */
[--C-:B------:R-:W-:Y:S01]  /*16d80*/  FFMA.FTZ R155, R24, c[0x0][0x23c], -R153.reuse ;  /* 0x00008f00189b7a23 */ /* 0x100fe20000010899 */
[----:B------:R-:W-:Y:S01]  /*16d90*/  MUFU.EX2 R142, R142 ;  /* 0x0000008e008e7308 */ /* 0x000fe20000000800 */
[----:B------:R-:W-:-:S02]  /*16da0*/  FFMA.FTZ R156, R26, c[0x0][0x23c], -R153 ;  /* 0x00008f001a9c7a23 */ /* 0x000fc40000010899 */
[--C-:B------:R-:W-:Y:S02]  /*16db0*/  FFMA.FTZ R157, R22, c[0x0][0x23c], -R153.reuse ;  /* 0x00008f00169d7a23 */ /* 0x100fe40000010899 */
[----:B------:R-:W-:Y:S02]  /*16dc0*/  FFMA.FTZ R158, R20, c[0x0][0x23c], -R153 ;  /* 0x00008f00149e7a23 */ /* 0x000fe40000010899 */
[--C-:B------:R-:W-:Y:S01]  /*16dd0*/  FFMA.FTZ R159, R27, c[0x0][0x23c], -R150.reuse ;  /* 0x00008f001b9f7a23 */ /* 0x100fe20000010896 */
[----:B------:R-:W3:Y:S01]  /*16de0*/  MUFU.EX2 R141, R141 ;  /* 0x0000008d008d7308 */ /* 0x000ee20000000800 */
        /* <DEDUP_REMOVED lines=11> */
[----:B---3--:R-:W-:Y:S01]  /*16ea0*/  F2FP.PACK_AB R6, R141, R142 ;  /* 0x0000008e8d06723e */ /* 0x008fe200000000ff */
        /* <DEDUP_REMOVED lines=8> */
[----:B------:R-:W3:Y:S01]  /*16f30*/  MUFU.EX2 R147, R147 ;  /* 0x0000009300937308 */ /* 0x000ee20000000800 */
        /* <DEDUP_REMOVED lines=187> */
[----:B------:R-:W-:-:S04]  /*17af0*/  FADD.FTZ R161, R161, R160 ;  /* 0x000000a0a1a17221 */ /* 0x000fc80000010000 */
[----:B-----5:R-:W-:Y:S01]  /*17b00*/  FADD.FTZ R0, R164, R161 ;  /* 0x000000a1a4007221 */ /* 0x020fe20000010000 */
        /* <DEDUP_REMOVED lines=123> */
.L_x_2512:
        /* <DEDUP_REMOVED lines=19> */
.L_x_2522:
        /* <DEDUP_REMOVED lines=64> */
.L_x_2519:
[C---:B------:R-:W-:Y:S04]  /*187f0*/  LEA R216, P0, R6.reuse, R216, 0x1 ;  /* 0x000000d806d87211 */ /* 0x040fe800078008ff */
[----:B------:R-:W-:Y:S02]  /*18800*/  LEA.HI.X R215, R6, R215, R2, 0x1, P0 ;  /* 0x000000d706d77211 */ /* 0x000fe400000f0c02 */
[----:B------:R-:W-:Y:S02]  /*18810*/  IADD3 R6, P0, R216, UR7, RZ ;  /* 0x00000007d8067c10 */ /* 0x000fe4000ff1e0ff */
[----:B------:R-:W-:Y:S02]  /*18820*/  MOV R217, R215 ;  /* 0x000000d700d97202 */ /* 0x000fe40000000f00 */
[----:B------:R-:W-:Y:S02]  /*18830*/  IADD3.X R7, R215, UR8, RZ, P0, !PT ;  /* 0x00000008d7077c10 */ /* 0x000fe400087fe4ff */
[----:B------:R-:W-:Y:S01]  /*18840*/  IADD3 R4, P0, R6, UR7, RZ ;  /* 0x0000000706047c10 */ /* 0x000fe2000ff1e0ff */
[----:B------:R-:W-:Y:S01]  /*18850*/  @!PT LDS RZ, [RZ] ;  /* 0x00000000fffff984 */ /* 0x000fe20000000800 */
[----:B------:R-:W-:Y:S01]  /*18860*/  @!PT LDS RZ, [RZ] ;  /* 0x00000000fffff984 */ /* 0x000fe20000000800 */
[----:B------:R-:W-:Y:S01]  /*18870*/  @!PT LDS RZ, [RZ] ;  /* 0x00000000fffff984 */ /* 0x000fe20000000800 */
[----:B------:R1:W-:Y:S03]  /*18880*/  LDGSTS.E.BYPASS.LTC128B.128 [R209+0xc000], [R216.64] ;  /* 0x0c000000d8d17fae */ /* 0x0003e6000b901d4c */
[----:B------:R-:W-:Y:S02]  /*18890*/  IADD3.X R5, R7, UR8, RZ, P0, !PT ;  /* 0x0000000807057c10 */ /* 0x000fe400087fe4ff */
[----:B------:R-:W-:Y:S01]  /*188a0*/  IADD3 R2, P0, R4, UR7, RZ ;  /* 0x0000000704027c10 */ /* 0x000fe2000ff1e0ff */
[----:B------:R1:W-:Y:S03]  /*188b0*/  LDGSTS.E.BYPASS.LTC128B.128 [R209+0xe000], [R216.64+0x80] ;  /* 0x0e000080d8d17fae */ /* 0x0003e6000b901d4c */
[----:B------:R-:W-:Y:S02]  /*188c0*/  IADD3.X R3, R5, UR8, RZ, P0, !PT ;  /* 0x0000000805037c10 */ /* 0x000fe400087fe4ff */
[----:B------:R-:W-:Y:S01]  /*188d0*/  ISETP.GE.AND P0, PT, R214, 0x2, PT ;  /* 0x00000002d600780c */ /* 0x000fe20003f06270 */
[----:B------:R1:W-:Y:S06]  /*188e0*/  LDGSTS.E.BYPASS.LTC128B.128 [R209+0x10000], [R216.64+0x100] ;  /* 0x10000100d8d17fae */ /* 0x0003ec000b901d4c */
        /* <DEDUP_REMOVED lines=10> */
[----:B------:R-:W2:Y:S06]  /*18990*/  LDSM.16.M88.4 R8, [R205+0x6000] ;  /* 0x00600000cd08783b */ /* 0x000eac0000000200 */
[----:B------:R-:W3:Y:S06]  /*189a0*/  LDSM.16.M88.4 R16, [R205+0x6800] ;  /* 0x00680000cd10783b */ /* 0x000eec0000000200 */
[----:B------:R-:W4:Y:S06]  /*189b0*/  LDSM.16.M88.4 R24, [R205+0x7000] ;  /* 0x00700000cd18783b */ /* 0x000f2c0000000200 */
[----:B------:R-:W0:Y:S06]  /*189c0*/  LDGDEPBAR ;  /* 0x00000000000079af */ /* 0x000e2c0000000000 */
[----:B------:R-:W5:Y:S06]  /*189d0*/  LDSM.16.M88.4 R136, [R205+0x7800] ;  /* 0x00780000cd88783b */ /* 0x000f6c0000000200 */
[----:B------:R-:W-:Y:S06]  /*189e0*/  LDSM.16.M88.4 R140, [R204] ;  /* 0x00000000cc8c783b */ /* 0x000fec0000000200 */
[----:B------:R-:W1:Y:S01]  /*189f0*/  LDSM.16.M88.4 R144, [R203] ;  /* 0x00000000cb90783b */ /* 0x000e620000000200 */
[C---:B--2---:R-:W-:Y:S05]  /*18a00*/  HMMA.16816.F32 R4, R32.reuse, R8, RZ ;  /* 0x000000082004723c */ /* 0x044fea00000018ff */
[----:B------:R-:W2:Y:S03]  /*18a10*/  LDSM.16.M88.4 R148, [R195] ;  /* 0x00000000c394783b */ /* 0x000ea60000000200 */
[C---:B------:R-:W-:Y:S03]  /*18a20*/  HMMA.16816.F32 R8, R32.reuse, R10, RZ ;  /* 0x0000000a2008723c */ /* 0x040fe600000018ff */
[----:B------:R-:W1:Y:S06]  /*18a30*/  LDSM.16.M88.4 R152, [R194] ;  /* 0x00000000c298783b */ /* 0x000e6c0000000200 */
[----:B------:R-:W1:Y:S01]  /*18a40*/  LDSM.16.M88.4 R156, [R193] ;  /* 0x00000000c19c783b */ /* 0x000e620000000200 */
[C---:B---3--:R-:W-:Y:S05]  /*18a50*/  HMMA.16816.F32 R12, R32.reuse, R16, RZ ;  /* 0x00000010200c723c */ /* 0x048fea00000018ff */
[----:B------:R-:W-:Y:S03]  /*18a60*/  LDSM.16.M88.4 R160, [R202] ;  /* 0x00000000caa0783b */ /* 0x000fe60000000200 */
[C---:B------:R-:W-:Y:S03]  /*18a70*/  HMMA.16816.F32 R16, R32.reuse, R18, RZ ;  /* 0x000000122010723c */ /* 0x040fe600000018ff */
[----:B------:R-:W3:Y:S05]  /*18a80*/  LDSM.16.M88.4 R164, [R199+0x6000] ;  /* 0x00600000c7a4783b */ /* 0x000eea0000000200 */
[C---:B----4-:R-:W-:Y:S01]  /*18a90*/  HMMA.16816.F32 R20, R32.reuse, R24, RZ ;  /* 0x000000182014723c */ /* 0x050fe200000018ff */
[----:B------:R-:W-:Y:S06]  /*18aa0*/  LDSM.16.M88.4 R168, [R199+0x7000] ;  /* 0x00700000c7a8783b */ /* 0x000fec0000000200 */
[----:B------:R-:W-:Y:S01]  /*18ab0*/  LDSM.16.M88.4 R172, [R199+0x7800] ;  /* 0x00780000c7ac783b */ /* 0x000fe20000000200 */
[C---:B------:R-:W-:Y:S05]  /*18ac0*/  HMMA.16816.F32 R24, R32.reuse, R26, RZ ;  /* 0x0000001a2018723c */ /* 0x040fea00000018ff */
[----:B------:R-:W-:Y:S03]  /*18ad0*/  LDSM.16.M88.4 R176, [R201] ;  /* 0x00000000c9b0783b */ /* 0x000fe60000000200 */
[C---:B-----5:R-:W-:Y:S03]  /*18ae0*/  HMMA.16816.F32 R28, R32.reuse, R136, RZ ;  /* 0x00000088201c723c */ /* 0x060fe600000018ff */
[----:B------:R-:W-:Y:S05]  /*18af0*/  LDSM.16.M88.4 R180, [R192] ;  /* 0x00000000c0b4783b */ /* 0x000fea0000000200 */
[----:B------:R-:W-:Y:S01]  /*18b00*/  HMMA.16816.F32 R32, R32, R138, RZ ;  /* 0x0000008a2020723c */ /* 0x000fe200000018ff */
[----:B------:R-:W4:Y:S07]  /*18b10*/  LDSM.16.M88.4 R136, [R199+0x6800] ;  /* 0x00680000c788783b */ /* 0x000f2e0000000200 */
[C---:B-1----:R-:W-:Y:S08]  /*18b20*/  HMMA.16816.F32 R4, R140.reuse, R144, R4 ;  /* 0x000000908c04723c */ /* 0x042ff00000001804 */
        /* <DEDUP_REMOVED lines=11> */
[----:B------:R-:W2:Y:S01]  /*18be0*/  LDSM.16.M88.4 R156, [R205+0x8000] ;  /* 0x00800000cd9c783b */ /* 0x000ea20000000200 */
[C---:B---3--:R-:W-:Y:S08]  /*18bf0*/  HMMA.16816.F32 R4, R160.reuse, R164, R4 ;  /* 0x000000a4a004723c */ /* 0x048ff00000001804 */
[C---:B------:R-:W-:Y:S01]  /*18c00*/  HMMA.16816.F32 R8, R160.reuse, R166, R8 ;  /* 0x000000a6a008723c */ /* 0x040fe20000001808 */
[----:B------:R-:W-:Y:S07]  /*18c10*/  LDSM.16.M88.4 R164, [R205+0x9800] ;  /* 0x00980000cda4783b */ /* 0x000fee0000000200 */
[C---:B----4-:R-:W-:Y:S08]  /*18c20*/  HMMA.16816.F32 R12, R160.reuse, R136, R12 ;  /* 0x00000088a00c723c */ /* 0x050ff0000000180c */
[C---:B------:R-:W-:Y:S01]  /*18c30*/  HMMA.16816.F32 R16, R160.reuse, R138, R16 ;  /* 0x0000008aa010723c */ /* 0x040fe20000001810 */
[----:B------:R-:W3:Y:S07]  /*18c40*/  LDSM.16.M88.4 R136, [R205+0x8800] ;  /* 0x00880000cd88783b */ /* 0x000eee0000000200 */
[C---:B------:R-:W-:Y:S08]  /*18c50*/  HMMA.16816.F32 R20, R160.reuse, R168, R20 ;  /* 0x000000a8a014723c */ /* 0x040ff00000001814 */
[C---:B------:R-:W-:Y:S01]  /*18c60*/  HMMA.16816.F32 R24, R160.reuse, R170, R24 ;  /* 0x000000aaa018723c */ /* 0x040fe20000001818 */
[----:B------:R-:W-:Y:S07]  /*18c70*/  LDSM.16.M88.4 R168, [R204+0x2000] ;  /* 0x00200000cca8783b */ /* 0x000fee0000000200 */
[C---:B------:R-:W-:Y:S08]  /*18c80*/  HMMA.16816.F32 R28, R160.reuse, R172, R28 ;  /* 0x000000aca01c723c */ /* 0x040ff0000000181c */
[----:B------:R-:W-:Y:S01]  /*18c90*/  HMMA.16816.F32 R32, R160, R174, R32 ;  /* 0x000000aea020723c */ /* 0x000fe20000001820 */
[----:B------:R-:W4:Y:S06]  /*18ca0*/  LDSM.16.M88.4 R160, [R205+0x9000] ;  /* 0x00900000cda0783b */ /* 0x000f2c0000000200 */
[----:B------:R-:W5:Y:S01]  /*18cb0*/  LDSM.16.M88.4 R172, [R191] ;  /* 0x00000000bfac783b */ /* 0x000f620000000200 */
        /* <DEDUP_REMOVED lines=13> */
[C---:B--2---:R-:W-:Y:S08]  /*18d90*/  HMMA.16816.F32 R4, R152.reuse, R156, R4 ;  /* 0x0000009c9804723c */ /* 0x044ff00000001804 */
[C---:B------:R-:W-:Y:S01]  /*18da0*/  HMMA.16816.F32 R8, R152.reuse, R158, R8 ;  /* 0x0000009e9808723c */ /* 0x040fe20000001808 */
[----:B------:R-:W-:Y:S07]  /*18db0*/  LDSM.16.M88.4 R156, [R199+0x9800] ;  /* 0x00980000c79c783b */ /* 0x000fee0000000200 */
[C---:B---3--:R-:W-:Y:S08]  /*18dc0*/  HMMA.16816.F32 R12, R152.reuse, R136, R12 ;  /* 0x00000088980c723c */ /* 0x048ff0000000180c */
[C---:B------:R-:W-:Y:S01]  /*18dd0*/  HMMA.16816.F32 R16, R152.reuse, R138, R16 ;  /* 0x0000008a9810723c */ /* 0x040fe20000001810 */
[----:B------:R-:W2:Y:S07]  /*18de0*/  LDSM.16.M88.4 R136, [R199+0x8800] ;  /* 0x00880000c788783b */ /* 0x000eae0000000200 */
[C---:B----4-:R-:W-:Y:S08]  /*18df0*/  HMMA.16816.F32 R20, R152.reuse, R160, R20 ;  /* 0x000000a09814723c */ /* 0x050ff00000001814 */
[C---:B------:R-:W-:Y:S01]  /*18e00*/  HMMA.16816.F32 R24, R152.reuse, R162, R24 ;  /* 0x000000a29818723c */ /* 0x040fe20000001818 */
[----:B------:R-:W-:Y:S07]  /*18e10*/  LDSM.16.M88.4 R160, [R201+0x2000] ;  /* 0x00200000c9a0783b */ /* 0x000fee0000000200 */
[C---:B------:R-:W-:Y:S08]  /*18e20*/  HMMA.16816.F32 R28, R152.reuse, R164, R28 ;  /* 0x000000a4981c723c */ /* 0x040ff0000000181c */
[----:B------:R-:W-:Y:S01]  /*18e30*/  HMMA.16816.F32 R32, R152, R166, R32 ;  /* 0x000000a69820723c */ /* 0x000fe20000001820 */
[----:B------:R-:W3:Y:S06]  /*18e40*/  LDSM.16.M88.4 R152, [R199+0x9000] ;  /* 0x00900000c798783b */ /* 0x000eec0000000200 */
[----:B------:R-:W4:Y:S01]  /*18e50*/  LDSM.16.M88.4 R164, [R192+0x2000] ;  /* 0x00200000c0a4783b */ /* 0x000f220000000200 */
[C---:B-----5:R-:W-:Y:S08]  /*18e60*/  HMMA.16816.F32 R4, R168.reuse, R172, R4 ;  /* 0x000000aca804723c */ /* 0x060ff00000001804 */
[C---:B------:R-:W-:Y:S01]  /*18e70*/  HMMA.16816.F32 R8, R168.reuse, R174, R8 ;  /* 0x000000aea808723c */ /* 0x040fe20000001808 */
[----:B------:R-:W-:Y:S07]  /*18e80*/  LDSM.16.M88.4 R172, [R205+0xa000] ;  /* 0x00a00000cdac783b */ /* 0x000fee0000000200 */
[C---:B-1----:R-:W-:Y:S08]  /*18e90*/  HMMA.16816.F32 R12, R168.reuse, R140, R12 ;  /* 0x0000008ca80c723c */ /* 0x042ff0000000180c */
[C---:B------:R-:W-:Y:S01]  /*18ea0*/  HMMA.16816.F32 R16, R168.reuse, R142, R16 ;  /* 0x0000008ea810723c */ /* 0x040fe20000001810 */
[----:B------:R-:W1:Y:S07]  /*18eb0*/  LDSM.16.M88.4 R140, [R192+0x2800] ;  /* 0x00280000c08c783b */ /* 0x000e6e0000000200 */
[C---:B------:R-:W-:Y:S08]  /*18ec0*/  HMMA.16816.F32 R20, R168.reuse, R144, R20 ;  /* 0x00000090a814723c */ /* 0x040ff00000001814 */
[C---:B------:R-:W-:Y:S01]  /*18ed0*/  HMMA.16816.F32 R24, R168.reuse, R146, R24 ;  /* 0x00000092a818723c */ /* 0x040fe20000001818 */
[----:B------:R-:W5:Y:S07]  /*18ee0*/  LDSM.16.M88.4 R144, [R192+0x3000] ;  /* 0x00300000c090783b */ /* 0x000f6e0000000200 */
        /* <DEDUP_REMOVED lines=17> */
[C---:B----4-:R-:W-:Y:S08]  /*19000*/  HMMA.16816.F32 R4, R160.reuse, R164, R4 ;  /* 0x000000a4a004723c */ /* 0x050ff00000001804 */
[C---:B------:R-:W-:Y:S01]  /*19010*/  HMMA.16816.F32 R8, R160.reuse, R166, R8 ;  /* 0x000000a6a008723c */ /* 0x040fe20000001808 */
[----:B------:R-:W-:Y:S07]  /*19020*/  LDSM.16.M88.4 R164, [R199+0xa000] ;  /* 0x00a00000c7a4783b */ /* 0x000fee0000000200 */
[C---:B-1----:R-:W-:Y:S08]  /*19030*/  HMMA.16816.F32 R12, R160.reuse, R140, R12 ;  /* 0x0000008ca00c723c */ /* 0x042ff0000000180c */
[C---:B------:R-:W-:Y:S01]  /*19040*/  HMMA.16816.F32 R16, R160.reuse, R142, R16 ;  /* 0x0000008ea010723c */ /* 0x040fe20000001810 */
[----:B------:R-:W1:Y:S07]  /*19050*/  LDSM.16.M88.4 R140, [R186] ;  /* 0x00000000ba8c783b */ /* 0x000e6e0000000200 */
[C---:B-----5:R-:W-:Y:S08]  /*19060*/  HMMA.16816.F32 R20, R160.reuse, R144, R20 ;  /* 0x00000090a014723c */ /* 0x060ff00000001814 */
[C---:B------:R-:W-:Y:S01]  /*19070*/  HMMA.16816.F32 R24, R160.reuse, R146, R24 ;  /* 0x00000092a018723c */ /* 0x040fe20000001818 */
[----:B------:R-:W4:Y:S07]  /*19080*/  LDSM.16.M88.4 R144, [R185] ;  /* 0x00000000b990783b */ /* 0x000f2e0000000200 */
[C---:B------:R-:W-:Y:S08]  /*19090*/  HMMA.16816.F32 R28, R160.reuse, R148, R28 ;  /* 0x00000094a01c723c */ /* 0x040ff0000000181c */
[----:B------:R-:W-:Y:S01]  /*190a0*/  HMMA.16816.F32 R32, R160, R150, R32 ;  /* 0x00000096a020723c */ /* 0x000fe20000001820 */
[----:B------:R-:W5:Y:S06]  /*190b0*/  LDSM.16.M88.4 R148, [R184] ;  /* 0x00000000b894783b */ /* 0x000f6c0000000200 */
        /* <DEDUP_REMOVED lines=16> */
[C---:B-1----:R-:W-:Y:S08]  /*191c0*/  HMMA.16816.F32 R12, R176.reuse, R140, R12 ;  /* 0x0000008cb00c723c */ /* 0x042ff0000000180c */
[C---:B------:R-:W-:Y:S08]  /*191d0*/  HMMA.16816.F32 R16, R176.reuse, R142, R16 ;  /* 0x0000008eb010723c */ /* 0x040ff00000001810 */
[C---:B----4-:R-:W-:Y:S08]  /*191e0*/  HMMA.16816.F32 R20, R176.reuse, R144, R20 ;  /* 0x00000090b014723c */ /* 0x050ff00000001814 */
[C---:B------:R-:W-:Y:S08]  /*191f0*/  HMMA.16816.F32 R24, R176.reuse, R146, R24 ;  /* 0x00000092b018723c */ /* 0x040ff00000001818 */
[C---:B-----5:R-:W-:Y:S08]  /*19200*/  HMMA.16816.F32 R28, R176.reuse, R148, R28 ;  /* 0x00000094b01c723c */ /* 0x060ff0000000181c */
        /* <DEDUP_REMOVED lines=103> */
[----:B-1----:R-:W1:Y:S02]  /*19880*/  F2I.FTZ.U32.TRUNC.NTZ R13, R12 ;  /* 0x0000000c000d7305 */ /* 0x002e64000021f000 */
        /* <DEDUP_REMOVED lines=46> */
.L_x_2521:
        /* <DEDUP_REMOVED lines=24> */
.L_x_2520:
        /* <DEDUP_REMOVED lines=58> */
[--C-:B------:R-:W-:Y:S01]  /*1a090*/  FFMA.FTZ R173, R160, c[0x0][0x23c], -R151.reuse ;  /* 0x00008f00a0ad7a23 */ /* 0x100fe20000010897 */
[----:B------:R-:W2:Y:S01]  /*1a0a0*/  MUFU.EX2 R2, R6 ;  /* 0x0000000600027308 */ /* 0x000ea20000000800 */
[--C-:B------:R-:W-:Y:S02]  /*1a0b0*/  FFMA.FTZ R171, R163, c[0x0][0x23c], -R144.reuse ;  /* 0x00008f00a3ab7a23 */ /* 0x100fe40000010890 */
[--C-:B------:R-:W-:Y:S02]  /*1a0c0*/  FFMA.FTZ R170, R161, c[0x0][0x23c], -R144.reuse ;  /* 0x00008f00a1aa7a23 */ /* 0x100fe40000010890 */
[--C-:B------:R-:W-:Y:S01]  /*1a0d0*/  FFMA.FTZ R172, R164, c[0x0][0x23c], -R151.reuse ;  /* 0x00008f00a4ac7a23 */ /* 0x100fe20000010897 */
[----:B------:R-:W-:Y:S01]  /*1a0e0*/  LDSM.16.MT88.4 R160, [R196+0xf800] ;  /* 0x00f80000c4a0783b */ /* 0x000fe20000004200 */
[--C-:B------:R-:W-:Y:S02]  /*1a0f0*/  FFMA.FTZ R169, R167, c[0x0][0x23c], -R144.reuse ;  /* 0x00008f00a7a97a23 */ /* 0x100fe40000010890 */
[--C-:B------:R-:W-:Y:S01]  /*1a100*/  FFMA.FTZ R168, R165, c[0x0][0x23c], -R144.reuse ;  /* 0x00008f00a5a87a23 */ /* 0x100fe20000010890 */
[----:B------:R-:W-:Y:S01]  /*1a110*/  MUFU.EX2 R175, R175 ;  /* 0x000000af00af7308 */ /* 0x000fe20000000800 */
[--C-:B------:R-:W-:Y:S02]  /*1a120*/  FFMA.FTZ R176, R142, c[0x0][0x23c], -R151.reuse ;  /* 0x00008f008eb07a23 */ /* 0x100fe40000010897 */
[C---:B-1----:R-:W-:Y:S01]  /*1a130*/  FMUL.FTZ R7, R0.reuse, R131 ;  /* 0x0000008300077220 */ /* 0x042fe20000410000 */
[----:B------:R-:W-:Y:S01]  /*1a140*/  LDSM.16.MT88.4 R164, [R200+0x11800] ;  /* 0x01180000c8a4783b */ /* 0x000fe20000004200 */
        /* <DEDUP_REMOVED lines=27> */
[--C-:B------:R-:W-:Y:S02]  /*1a300*/  FFMA.FTZ R177, R140, c[0x0][0x23c], -R151.reuse ;  /* 0x00008f008cb17a23 */ /* 0x100fe40000010897 */
[--C-:B------:R-:W-:Y:S02]  /*1a310*/  FFMA.FTZ R178, R143, c[0x0][0x23c], -R144.reuse ;  /* 0x00008f008fb27a23 */ /* 0x100fe40000010890 */
[----:B------:R-:W1:Y:S01]  /*1a320*/  MUFU.EX2 R172, R172 ;  /* 0x000000ac00ac7308 */ /* 0x000e620000000800 */
[----:B------:R-:W-:Y:S01]  /*1a330*/  LDSM.16.MT88.4 R100, [R197+0xe000] ;  /* 0x00e00000c564783b */ /* 0x000fe20000004200 */
[--C-:B------:R-:W-:Y:S01]  /*1a340*/  FFMA.FTZ R179, R141, c[0x0][0x23c], -R144.reuse ;  /* 0x00008f008db37a23 */ /* 0x100fe20000010890 */
[----:B--2---:R-:W-:Y:S01]  /*1a350*/  F2FP.PACK_AB R129, R170, R171 ;  /* 0x000000abaa81723e */ /* 0x004fe200000000ff */
[--C-:B------:R-:W-:Y:S02]  /*1a360*/  FFMA.FTZ R181, R138, c[0x0][0x23c], -R151.reuse ;  /* 0x00008f008ab57a23 */ /* 0x100fe40000010897 */
[--C-:B------:R-:W-:Y:S03]  /*1a370*/  FFMA.FTZ R180, R136, c[0x0][0x23c], -R151.reuse ;  /* 0x00008f0088b47a23 */ /* 0x100fe60000010897 */
[----:B------:R-:W-:Y:S01]  /*1a380*/  LDSM.16.MT88.4 R140, [R197+0xe800] ;  /* 0x00e80000c58c783b */ /* 0x000fe20000004200 */
[----:B------:R-:W-:Y:S01]  /*1a390*/  MUFU.EX2 R169, R169 ;  /* 0x000000a900a97308 */ /* 0x000fe20000000800 */
[--C-:B------:R-:W-:Y:S02]  /*1a3a0*/  FFMA.FTZ R182, R139, c[0x0][0x23c], -R144.reuse ;  /* 0x00008f008bb67a23 */ /* 0x100fe40000010890 */
[--C-:B------:R-:W-:Y:S02]  /*1a3b0*/  FFMA.FTZ R183, R137, c[0x0][0x23c], -R144.reuse ;  /* 0x00008f0089b77a23 */ /* 0x100fe40000010890 */
[--C-:B------:R-:W-:Y:S02]  /*1a3c0*/  FFMA.FTZ R217, R158, c[0x0][0x23c], -R151.reuse ;  /* 0x00008f009ed97a23 */ /* 0x100fe40000010897 */
[----:B------:R-:W-:Y:S01]  /*1a3d0*/  LDSM.16.MT88.4 R136, [R198+0xe800] ;  /* 0x00e80000c688783b */ /* 0x000fe20000004200 */
[--C-:B------:R-:W-:Y:S02]  /*1a3e0*/  FFMA.FTZ R222, R156, c[0x0][0x23c], -R151.reuse ;  /* 0x00008f009cde7a23 */ /* 0x100fe40000010897 */
[----:B------:R-:W2:Y:S01]  /*1a3f0*/  MUFU.EX2 R168, R168 ;  /* 0x000000a800a87308 */ /* 0x000ea20000000800 */
[--C-:B------:R-:W-:Y:S02]  /*1a400*/  FFMA.FTZ R223, R159, c[0x0][0x23c], -R144.reuse ;  /* 0x00008f009fdf7a23 */ /* 0x100fe40000010890 */
[--C-:B------:R-:W-:Y:S01]  /*1a410*/  FFMA.FTZ R224, R157, c[0x0][0x23c], -R144.reuse ;  /* 0x00008f009de07a23 */ /* 0x100fe20000010890 */
[----:B-1----:R-:W-:Y:S01]  /*1a420*/  F2FP.PACK_AB R130, R172, R173 ;  /* 0x000000adac82723e */ /* 0x002fe200000000ff */
[----:B------:R-:W-:Y:S01]  /*1a430*/  LDSM.16.MT88.4 R156, [R197+0xf800] ;  /* 0x00f80000c59c783b */ /* 0x000fe20000004200 */
[--C-:B------:R-:W-:Y:S02]  /*1a440*/  FFMA.FTZ R225, R154, c[0x0][0x23c], -R151.reuse ;  /* 0x00008f009ae17a23 */ /* 0x100fe40000010897 */
[--C-:B------:R-:W-:Y:S02]  /*1a450*/  FFMA.FTZ R226, R152, c[0x0][0x23c], -R151.reuse ;  /* 0x00008f0098e27a23 */ /* 0x100fe40000010897 */
[--C-:B------:R-:W-:Y:S01]  /*1a460*/  FFMA.FTZ R227, R155, c[0x0][0x23c], -R144.reuse ;  /* 0x00008f009be37a23 */ /* 0x100fe20000010890 */
[----:B------:R-:W-:Y:S01]  /*1a470*/  MUFU.EX2 R176, R176 ;  /* 0x000000b000b07308 */ /* 0x000fe20000000800 */
[--C-:B------:R-:W-:Y:S02]  /*1a480*/  FFMA.FTZ R228, R153, c[0x0][0x23c], -R144.reuse ;  /* 0x00008f0099e47a23 */ /* 0x100fe40000010890 */
[----:B------:R-:W-:Y:S01]  /*1a490*/  LDSM.16.MT88.4 R152, [R198+0xf800] ;  /* 0x00f80000c698783b */ /* 0x000fe20000004200 */
[--C-:B------:R-:W-:Y:S02]  /*1a4a0*/  FFMA.FTZ R229, R148, c[0x0][0x23c], -R151.reuse ;  /* 0x00008f0094e57a23 */ /* 0x100fe40000010897 */
[--C-:B------:R-:W-:Y:S02]  /*1a4b0*/  FFMA.FTZ R230, R150, c[0x0][0x23c], -R151.reuse ;  /* 0x00008f0096e67a23 */ /* 0x100fe40000010897 */
[--C-:B------:R-:W-:Y:S02]  /*1a4c0*/  FFMA.FTZ R231, R149, c[0x0][0x23c], -R144.reuse ;  /* 0x00008f0095e77a23 */ /* 0x100fe40000010890 */
[--C-:B------:R-:W-:Y:S01]  /*1a4d0*/  FFMA.FTZ R232, R147, c[0x0][0x23c], -R144.reuse ;  /* 0x00008f0093e87a23 */ /* 0x100fe20000010890 */
[----:B------:R-:W1:Y:S01]  /*1a4e0*/  MUFU.EX2 R177, R177 ;  /* 0x000000b100b17308 */ /* 0x000e620000000800 */
[--C-:B------:R-:W-:Y:S01]  /*1a4f0*/  FFMA.FTZ R233, R146, c[0x0][0x23c], -R151.reuse ;  /* 0x00008f0092e97a23 */ /* 0x100fe20000010897 */
[----:B--2---:R-:W-:Y:S01]  /*1a500*/  F2FP.PACK_AB R131, R168, R169 ;  /* 0x000000a9a883723e */ /* 0x004fe200000000ff */
[----:B------:R-:W-:Y:S02]  /*1a510*/  FFMA.FTZ R151, R145, c[0x0][0x23c], -R151 ;  /* 0x00008f0091977a23 */ /* 0x000fe40000010897 */
[C---:B------:R-:W-:Y:S02]  /*1a520*/  FMUL.FTZ R36, R2.reuse, R36 ;  /* 0x0000002402247220 */ /* 0x040fe40000410000 */
[----:B------:R-:W-:Y:S02]  /*1a530*/  FMUL.FTZ R37, R2, R37 ;  /* 0x0000002502257220 */ /* 0x000fe40000410000 */
[C---:B------:R-:W-:Y:S01]  /*1a540*/  HMMA.16816.F32 R4, R128.reuse, R12, R4 ;  /* 0x0000000c8004723c */ /* 0x040fe20000001804 */
[----:B------:R2:W-:Y:S04]  /*1a550*/  MUFU.EX2 R234, R151 ;  /* 0x0000009700ea7308 */ /* 0x0005e80000000800 */
[----:B------:R-:W-:Y:S02]  /*1a560*/  FMUL.FTZ R38, R0, R38 ;  /* 0x0000002600267220 */ /* 0x000fe40000410000 */
[C---:B------:R-:W-:Y:S01]  /*1a570*/  FMUL.FTZ R12, R2.reuse, R120 ;  /* 0x00000078020c7220 */ /* 0x040fe20000410000 */
[C---:B------:R-:W-:Y:S03]  /*1a580*/  HMMA.16816.F32 R8, R128.reuse, R14, R8 ;  /* 0x0000000e8008723c */ /* 0x040fe60000001808 */
[----:B------:R-:W-:Y:S01]  /*1a590*/  MUFU.EX2 R178, R178 ;  /* 0x000000b200b27308 */ /* 0x000fe20000000800 */
[----:B------:R-:W-:Y:S02]  /*1a5a0*/  FMUL.FTZ R13, R2, R121 ;  /* 0x00000079020d7220 */ /* 0x000fe40000410000 */
[C---:B------:R-:W-:Y:S02]  /*1a5b0*/  FMUL.FTZ R39, R0.reuse, R39 ;  /* 0x0000002700277220 */ /* 0x040fe40000410000 */
[C---:B------:R-:W-:Y:S04]  /*1a5c0*/  FMUL.FTZ R14, R0.reuse, R122 ;  /* 0x0000007a000e7220 */ /* 0x040fe80000410000 */
[----:B------:R-:W-:Y:S01]  /*1a5d0*/  FMUL.FTZ R15, R0, R123 ;  /* 0x0000007b000f7220 */ /* 0x000fe20000410000 */
[----:B------:R-:W3:Y:S01]  /*1a5e0*/  MUFU.EX2 R179, R179 ;  /* 0x000000b300b37308 */ /* 0x000ee20000000800 */
[----:B------:R-:W4:Y:S01]  /*1a5f0*/  LDSM.16.MT88.4 R120, [R196+0xc000] ;  /* 0x00c00000c478783b */ /* 0x000f220000004200 */
[C---:B------:R-:W-:Y:S02]  /*1a600*/  FMUL.FTZ R40, R2.reuse, R40 ;  /* 0x0000002802287220 */ /* 0x040fe40000410000 */
[----:B------:R-:W-:Y:S02]  /*1a610*/  FMUL.FTZ R41, R2, R41 ;  /* 0x0000002902297220 */ /* 0x000fe40000410000 */
[C---:B------:R-:W-:Y:S03]  /*1a620*/  HMMA.16816.F32 R12, R128.reuse, R20, R12 ;  /* 0x00000014800c723c */ /* 0x040fe6000000180c */
[----:B--2---:R-:W-:Y:S01]  /*1a630*/  LDSM.16.MT88.4 R148, [R200+0xf800] ;  /* 0x00f80000c894783b */ /* 0x004fe20000004200 */
[C---:B------:R-:W-:Y:S01]  /*1a640*/  FMUL.FTZ R42, R0.reuse, R42 ;  /* 0x0000002a002a7220 */ /* 0x040fe20000410000 */
[----:B------:R-:W-:Y:S01]  /*1a650*/  MUFU.EX2 R181, R181 ;  /* 0x000000b500b57308 */ /* 0x000fe20000000800 */
[----:B------:R-:W-:Y:S02]  /*1a660*/  FMUL.FTZ R43, R0, R43 ;  /* 0x0000002b002b7220 */ /* 0x000fe40000410000 */
[C---:B------:R-:W-:Y:S04]  /*1a670*/  HMMA.16816.F32 R16, R128.reuse, R22, R16 ;  /* 0x000000168010723c */ /* 0x040fe80000001810 */
[C---:B------:R-:W-:Y:S02]  /*1a680*/  FMUL.FTZ R20, R2.reuse, R112 ;  /* 0x0000007002147220 */ /* 0x040fe40000410000 */
[----:B------:R-:W-:Y:S01]  /*1a690*/  FMUL.FTZ R21, R2, R113 ;  /* 0x0000007102157220 */ /* 0x000fe20000410000 */
[----:B------:R-:W2:Y:S01]  /*1a6a0*/  MUFU.EX2 R180, R180 ;  /* 0x000000b400b47308 */ /* 0x000ea20000000800 */
[C---:B------:R-:W-:Y:S04]  /*1a6b0*/  FMUL.FTZ R22, R0.reuse, R114 ;  /* 0x0000007200167220 */ /* 0x040fe80000410000 */
[----:B------:R-:W-:Y:S02]  /*1a6c0*/  FMUL.FTZ R23, R0, R115 ;  /* 0x0000007300177220 */ /* 0x000fe40000410000 */
[----:B------:R-:W5:Y:S01]  /*1a6d0*/  LDSM.16.MT88.4 R112, [R200+0xe000] ;  /* 0x00e00000c870783b */ /* 0x000f620000004200 */
[C---:B------:R-:W-:Y:S02]  /*1a6e0*/  FMUL.FTZ R44, R2.reuse, R44 ;  /* 0x0000002c022c7220 */ /* 0x040fe40000410000 */
[----:B------:R-:W-:Y:S01]  /*1a6f0*/  FMUL.FTZ R45, R2, R45 ;  /* 0x0000002d022d7220 */ /* 0x000fe20000410000 */
[----:B------:R-:W-:Y:S01]  /*1a700*/  MUFU.EX2 R182, R182 ;  /* 0x000000b600b67308 */ /* 0x000fe20000000800 */
[C---:B------:R-:W-:Y:S03]  /*1a710*/  HMMA.16816.F32 R20, R128.reuse, R28, R20 ;  /* 0x0000001c8014723c */ /* 0x040fe60000001814 */
[C---:B------:R-:W-:Y:S02]  /*1a720*/  FMUL.FTZ R46, R0.reuse, R46 ;  /* 0x0000002e002e7220 */ /* 0x040fe40000410000 */
[----:B------:R-:W-:Y:S02]  /*1a730*/  FMUL.FTZ R47, R0, R47 ;  /* 0x0000002f002f7220 */ /* 0x000fe40000410000 */
[C---:B------:R-:W-:Y:S01]  /*1a740*/  FMUL.FTZ R28, R2.reuse, R104 ;  /* 0x00000068021c7220 */ /* 0x040fe20000410000 */
[C---:B------:R-:W-:Y:S01]  /*1a750*/  HMMA.16816.F32 R24, R128.reuse, R30, R24 ;  /* 0x0000001e8018723c */ /* 0x040fe20000001818 */
[----:B------:R-:W1:Y:S03]  /*1a760*/  MUFU.EX2 R183, R183 ;  /* 0x000000b700b77308 */ /* 0x000e660000000800 */
[C---:B------:R-:W-:Y:S02]  /*1a770*/  FMUL.FTZ R29, R2.reuse, R105 ;  /* 0x00000069021d7220 */ /* 0x040fe40000410000 */
[----:B------:R-:W-:Y:S02]  /*1a780*/  FMUL.FTZ R48, R2, R48 ;  /* 0x0000003002307220 */ /* 0x000fe40000410000 */
[C---:B------:R-:W-:Y:S03]  /*1a790*/  FMUL.FTZ R30, R0.reuse, R106 ;  /* 0x0000006a001e7220 */ /* 0x040fe60000410000 */
[----:B------:R-:W-:Y:S01]  /*1a7a0*/  MUFU.EX2 R217, R217 ;  /* 0x000000d900d97308 */ /* 0x000fe20000000800 */
[----:B------:R-:W-:Y:S02]  /*1a7b0*/  FMUL.FTZ R31, R0, R107 ;  /* 0x0000006b001f7220 */ /* 0x000fe40000410000 */
[----:B------:R-:W1:Y:S01]  /*1a7c0*/  LDSM.16.MT88.4 R104, [R198+0xe000] ;  /* 0x00e00000c668783b */ /* 0x000e620000004200 */
[----:B------:R-:W-:Y:S02]  /*1a7d0*/  FMUL.FTZ R49, R2, R49 ;  /* 0x0000003102317220 */ /* 0x000fe40000410000 */
[C---:B------:R-:W-:Y:S02]  /*1a7e0*/  FMUL.FTZ R50, R0.reuse, R50 ;  /* 0x0000003200327220 */ /* 0x040fe40000410000 */
[C---:B----4-:R-:W-:Y:S02]  /*1a7f0*/  HMMA.16816.F32 R28, R128.reuse, R120, R28 ;  /* 0x00000078801c723c */ /* 0x050fe4000000181c */
[----:B------:R-:W4:Y:S01]  /*1a800*/  MUFU.EX2 R222, R222 ;  /* 0x000000de00de7308 */ /* 0x000f220000000800 */
[----:B------:R-:W-:Y:S02]  /*1a810*/  FMUL.FTZ R51, R0, R51 ;  /* 0x0000003300337220 */ /* 0x000fe40000410000 */
[C---:B------:R-:W-:Y:S02]  /*1a820*/  FMUL.FTZ R52, R2.reuse, R52 ;  /* 0x0000003402347220 */ /* 0x040fe40000410000 */
[----:B------:R-:W-:Y:S01]  /*1a830*/  FMUL.FTZ R53, R2, R53 ;  /* 0x0000003502357220 */ /* 0x000fe20000410000 */
[C---:B------:R-:W-:Y:S01]  /*1a840*/  HMMA.16816.F32 R32, R128.reuse, R122, R32 ;  /* 0x0000007a8020723c */ /* 0x040fe20000001820 */
[----:B------:R-:W-:Y:S03]  /*1a850*/  LDSM.16.MT88.4 R120, [R196+0xc800] ;  /* 0x00c80000c478783b */ /* 0x000fe60000004200 */
[C---:B------:R-:W-:Y:S01]  /*1a860*/  FMUL.FTZ R54, R0.reuse, R54 ;  /* 0x0000003600367220 */ /* 0x040fe20000410000 */
[----:B------:R-:W-:Y:S01]  /*1a870*/  MUFU.EX2 R223, R223 ;  /* 0x000000df00df7308 */ /* 0x000fe20000000800 */
[----:B------:R-:W-:Y:S02]  /*1a880*/  FMUL.FTZ R55, R0, R55 ;  /* 0x0000003700377220 */ /* 0x000fe40000410000 */
[C---:B-----5:R-:W-:Y:S04]  /*1a890*/  HMMA.16816.F32 R36, R128.reuse, R112, R36 ;  /* 0x000000708024723c */ /* 0x060fe80000001824 */
[C---:B------:R-:W-:Y:S02]  /*1a8a0*/  FMUL.FTZ R56, R2.reuse, R56 ;  /* 0x0000003802387220 */ /* 0x040fe40000410000 */
[----:B------:R-:W-:Y:S01]  /*1a8b0*/  FMUL.FTZ R57, R2, R57 ;  /* 0x0000003902397220 */ /* 0x000fe20000410000 */
[----:B------:R-:W5:Y:S01]  /*1a8c0*/  MUFU.EX2 R224, R224 ;  /* 0x000000e000e07308 */ /* 0x000f620000000800 */
[C---:B------:R-:W-:Y:S01]  /*1a8d0*/  HMMA.16816.F32 R40, R128.reuse, R114, R40 ;  /* 0x000000728028723c */ /* 0x040fe20000001828 */
[----:B------:R-:W-:Y:S03]  /*1a8e0*/  LDSM.16.MT88.4 R112, [R200+0xc800] ;  /* 0x00c80000c870783b */ /* 0x000fe60000004200 */
[C---:B------:R-:W-:Y:S02]  /*1a8f0*/  FMUL.FTZ R58, R0.reuse, R58 ;  /* 0x0000003a003a7220 */ /* 0x040fe40000410000 */
[----:B------:R-:W-:Y:S02]  /*1a900*/  FMUL.FTZ R59, R0, R59 ;  /* 0x0000003b003b7220 */ /* 0x000fe40000410000 */
[C---:B------:R-:W-:Y:S01]  /*1a910*/  FMUL.FTZ R60, R2.reuse, R60 ;  /* 0x0000003c023c7220 */ /* 0x040fe20000410000 */
[----:B------:R-:W-:Y:S01]  /*1a920*/  MUFU.EX2 R225, R225 ;  /* 0x000000e100e17308 */ /* 0x000fe20000000800 */
[C---:B-1----:R-:W-:Y:S03]  /*1a930*/  HMMA.16816.F32 R44, R128.reuse, R104, R44 ;  /* 0x00000068802c723c */ /* 0x042fe6000000182c */
[----:B------:R-:W-:Y:S02]  /*1a940*/  FMUL.FTZ R61, R2, R61 ;  /* 0x0000003d023d7220 */ /* 0x000fe40000410000 */
[C---:B------:R-:W-:Y:S02]  /*1a950*/  FMUL.FTZ R62, R0.reuse, R62 ;  /* 0x0000003e003e7220 */ /* 0x040fe40000410000 */
[----:B------:R-:W-:Y:S01]  /*1a960*/  FMUL.FTZ R63, R0, R63 ;  /* 0x0000003f003f7220 */ /* 0x000fe20000410000 */
[C---:B------:R-:W-:Y:S01]  /*1a970*/  HMMA.16816.F32 R48, R128.reuse, R106, R48 ;  /* 0x0000006a8030723c */ /* 0x040fe20000001830 */
[----:B------:R-:W1:Y:S01]  /*1a980*/  LDSM.16.MT88.4 R104, [R200+0x10000] ;  /* 0x01000000c868783b */ /* 0x000e620000004200 */
[----:B------:R-:W1:Y:S02]  /*1a990*/  MUFU.EX2 R226, R226 ;  /* 0x000000e200e27308 */ /* 0x000e640000000800 */
[C---:B------:R-:W-:Y:S02]  /*1a9a0*/  FMUL.FTZ R64, R2.reuse, R64 ;  /* 0x0000004002407220 */ /* 0x040fe40000410000 */
[----:B------:R-:W-:Y:S02]  /*1a9b0*/  FMUL.FTZ R65, R2, R65 ;  /* 0x0000004102417220 */ /* 0x000fe40000410000 */
[C---:B------:R-:W-:Y:S04]  /*1a9c0*/  HMMA.16816.F32 R52, R128.reuse, R100, R52 ;  /* 0x000000648034723c */ /* 0x040fe80000001834 */
[C---:B------:R-:W-:Y:S01]  /*1a9d0*/  FMUL.FTZ R66, R0.reuse, R66 ;  /* 0x0000004200427220 */ /* 0x040fe20000410000 */
[----:B------:R-:W-:Y:S01]  /*1a9e0*/  MUFU.EX2 R227, R227 ;  /* 0x000000e300e37308 */ /* 0x000fe20000000800 */
[----:B------:R-:W-:Y:S02]  /*1a9f0*/  FMUL.FTZ R67, R0, R67 ;  /* 0x0000004300437220 */ /* 0x000fe40000410000 */
[C---:B------:R-:W-:Y:S01]  /*1aa00*/  HMMA.16816.F32 R56, R128.reuse, R102, R56 ;  /* 0x000000668038723c */ /* 0x040fe20000001838 */
[----:B------:R-:W2:Y:S03]  /*1aa10*/  LDSM.16.MT88.4 R100, [R198+0x10000] ;  /* 0x01000000c664783b */ /* 0x000ea60000004200 */
[C---:B------:R-:W-:Y:S02]  /*1aa20*/  FMUL.FTZ R68, R2.reuse, R68 ;  /* 0x0000004402447220 */ /* 0x040fe40000410000 */
[----:B------:R-:W-:Y:S01]  /*1aa30*/  FMUL.FTZ R69, R2, R69 ;  /* 0x0000004502457220 */ /* 0x000fe20000410000 */
[----:B------:R-:W2:Y:S01]  /*1aa40*/  MUFU.EX2 R228, R228 ;  /* 0x000000e400e47308 */ /* 0x000ea20000000800 */
[C---:B------:R-:W-:Y:S04]  /*1aa50*/  HMMA.16816.F32 R60, R128.reuse, R108, R60 ;  /* 0x0000006c803c723c */ /* 0x040fe8000000183c */
[C---:B------:R-:W-:Y:S02]  /*1aa60*/  FMUL.FTZ R70, R0.reuse, R70 ;  /* 0x0000004600467220 */ /* 0x040fe40000410000 */
[----:B------:R-:W-:Y:S02]  /*1aa70*/  FMUL.FTZ R71, R0, R71 ;  /* 0x0000004700477220 */ /* 0x000fe40000410000 */
[C---:B------:R-:W-:Y:S01]  /*1aa80*/  HMMA.16816.F32 R64, R128.reuse, R110, R64 ;  /* 0x0000006e8040723c */ /* 0x040fe20000001840 */
[----:B------:R-:W3:Y:S01]  /*1aa90*/  LDSM.16.MT88.4 R108, [R197+0x10000] ;  /* 0x01000000c56c783b */ /* 0x000ee20000004200 */
[----:B------:R-:W-:Y:S02]  /*1aaa0*/  MUFU.EX2 R229, R229 ;  /* 0x000000e500e57308 */ /* 0x000fe40000000800 */
[C---:B------:R-:W-:Y:S02]  /*1aab0*/  FMUL.FTZ R72, R2.reuse, R72 ;  /* 0x0000004802487220 */ /* 0x040fe40000410000 */
[----:B------:R-:W-:Y:S02]  /*1aac0*/  FMUL.FTZ R73, R2, R73 ;  /* 0x0000004902497220 */ /* 0x000fe40000410000 */
[C---:B------:R-:W-:Y:S01]  /*1aad0*/  FMUL.FTZ R74, R0.reuse, R74 ;  /* 0x0000004a004a7220 */ /* 0x040fe20000410000 */
[C---:B-1----:R-:W-:Y:S03]  /*1aae0*/  HMMA.16816.F32 R68, R128.reuse, R104, R68 ;  /* 0x000000688044723c */ /* 0x042fe60000001844 */
[----:B------:R-:W-:Y:S01]  /*1aaf0*/  FMUL.FTZ R75, R0, R75 ;  /* 0x0000004b004b7220 */ /* 0x000fe20000410000 */
[----:B------:R-:W1:Y:S01]  /*1ab00*/  MUFU.EX2 R230, R230 ;  /* 0x000000e600e67308 */ /* 0x000e620000000800 */
[C---:B------:R-:W-:Y:S02]  /*1ab10*/  FMUL.FTZ R76, R2.reuse, R76 ;  /* 0x0000004c024c7220 */ /* 0x040fe40000410000 */
[----:B------:R-:W-:Y:S02]  /*1ab20*/  FMUL.FTZ R77, R2, R77 ;  /* 0x0000004d024d7220 */ /* 0x000fe40000410000 */
[C---:B------:R-:W-:Y:S01]  /*1ab30*/  FMUL.FTZ R78, R0.reuse, R78 ;  /* 0x0000004e004e7220 */ /* 0x040fe20000410000 */
[C---:B------:R-:W-:Y:S01]  /*1ab40*/  HMMA.16816.F32 R72, R128.reuse, R106, R72 ;  /* 0x0000006a8048723c */ /* 0x040fe20000001848 */
[----:B------:R-:W1:Y:S02]  /*1ab50*/  LDSM.16.MT88.4 R104, [R196+0x10000] ;  /* 0x01000000c468783b */ /* 0x000e640000004200 */
[----:B------:R-:W-:Y:S01]  /*1ab60*/  FMUL.FTZ R79, R0, R79 ;  /* 0x0000004f004f7220 */ /* 0x000fe20000410000 */
[----:B------:R-:W-:Y:S01]  /*1ab70*/  MUFU.EX2 R231, R231 ;  /* 0x000000e700e77308 */ /* 0x000fe20000000800 */
[C---:B------:R-:W-:Y:S02]  /*1ab80*/  FMUL.FTZ R80, R2.reuse, R80 ;  /* 0x0000005002507220 */ /* 0x040fe40000410000 */
[----:B------:R-:W-:Y:S02]  /*1ab90*/  FMUL.FTZ R81, R2, R81 ;  /* 0x0000005102517220 */ /* 0x000fe40000410000 */
[C---:B------:R-:W-:Y:S01]  /*1aba0*/  FMUL.FTZ R82, R0.reuse, R82 ;  /* 0x0000005200527220 */ /* 0x040fe20000410000 */
[C---:B--2---:R-:W-:Y:S03]  /*1abb0*/  HMMA.16816.F32 R76, R128.reuse, R100, R76 ;  /* 0x00000064804c723c */ /* 0x044fe6000000184c */
[----:B------:R-:W-:Y:S01]  /*1abc0*/  FMUL.FTZ R83, R0, R83 ;  /* 0x0000005300537220 */ /* 0x000fe20000410000 */
[----:B------:R-:W2:Y:S01]  /*1abd0*/  MUFU.EX2 R232, R232 ;  /* 0x000000e800e87308 */ /* 0x000ea20000000800 */
[C---:B------:R-:W-:Y:S02]  /*1abe0*/  FMUL.FTZ R84, R2.reuse, R84 ;  /* 0x0000005402547220 */ /* 0x040fe40000410000 */
[----:B------:R-:W-:Y:S01]  /*1abf0*/  FMUL.FTZ R85, R2, R85 ;  /* 0x0000005502557220 */ /* 0x000fe20000410000 */
[----:B------:R-:W-:Y:S01]  /*1ac00*/  F2FP.PACK_AB R100, R177, R176 ;  /* 0x000000b0b164723e */ /* 0x000fe200000000ff */
[C---:B------:R-:W-:Y:S01]  /*1ac10*/  FMUL.FTZ R86, R0.reuse, R86 ;  /* 0x0000005600567220 */ /* 0x040fe20000410000 */
[C---:B------:R-:W-:Y:S03]  /*1ac20*/  HMMA.16816.F32 R80, R128.reuse, R102, R80 ;  /* 0x000000668050723c */ /* 0x040fe60000001850 */
[----:B------:R-:W-:Y:S01]  /*1ac30*/  FMUL.FTZ R87, R0, R87 ;  /* 0x0000005700577220 */ /* 0x000fe20000410000 */
[----:B---3--:R-:W-:Y:S01]  /*1ac40*/  F2FP.PACK_AB R101, R179, R178 ;  /* 0x000000b2b365723e */ /* 0x008fe200000000ff */
[C---:B------:R-:W-:Y:S01]  /*1ac50*/  FMUL.FTZ R88, R2.reuse, R88 ;  /* 0x0000005802587220 */ /* 0x040fe20000410000 */
[----:B------:R-:W3:Y:S01]  /*1ac60*/  MUFU.EX2 R233, R233 ;  /* 0x000000e900e97308 */ /* 0x000ee20000000800 */
[----:B------:R-:W-:Y:S01]  /*1ac70*/  FMUL.FTZ R89, R2, R89 ;  /* 0x0000005902597220 */ /* 0x000fe20000410000 */
[----:B------:R-:W-:Y:S01]  /*1ac80*/  F2FP.PACK_AB R102, R180, R181 ;  /* 0x000000b5b466723e */ /* 0x000fe200000000ff */
[C---:B------:R-:W-:Y:S01]  /*1ac90*/  FMUL.FTZ R90, R0.reuse, R90 ;  /* 0x0000005a005a7220 */ /* 0x040fe20000410000 */
[C---:B------:R-:W-:Y:S03]  /*1aca0*/  HMMA.16816.F32 R84, R128.reuse, R108, R84 ;  /* 0x0000006c8054723c */ /* 0x040fe60000001854 */
[----:B------:R-:W-:Y:S01]  /*1acb0*/  FMUL.FTZ R91, R0, R91 ;  /* 0x0000005b005b7220 */ /* 0x000fe20000410000 */
[----:B------:R-:W-:Y:S01]  /*1acc0*/  F2FP.PACK_AB R103, R183, R182 ;  /* 0x000000b6b767723e */ /* 0x000fe200000000ff */
[C---:B------:R-:W-:Y:S02]  /*1acd0*/  FMUL.FTZ R92, R2.reuse, R92 ;  /* 0x0000005c025c7220 */ /* 0x040fe40000410000 */
[----:B------:R-:W-:Y:S02]  /*1ace0*/  FMUL.FTZ R93, R2, R93 ;  /* 0x0000005d025d7220 */ /* 0x000fe40000410000 */
[C---:B------:R-:W-:Y:S01]  /*1acf0*/  FMUL.FTZ R94, R0.reuse, R94 ;  /* 0x0000005e005e7220 */ /* 0x040fe20000410000 */
[C---:B------:R-:W-:Y:S01]  /*1ad00*/  HMMA.16816.F32 R88, R128.reuse, R110, R88 ;  /* 0x0000006e8058723c */ /* 0x040fe20000001858 */
[----:B------:R-:W2:Y:S02]  /*1ad10*/  LDSM.16.MT88.4 R108, [R197+0xc800] ;  /* 0x00c80000c56c783b */ /* 0x000ea40000004200 */
[----:B------:R-:W-:Y:S02]  /*1ad20*/  FMUL.FTZ R95, R0, R95 ;  /* 0x0000005f005f7220 */ /* 0x000fe40000410000 */
[C---:B------:R-:W-:Y:S02]  /*1ad30*/  FMUL.FTZ R96, R2.reuse, R96 ;  /* 0x0000006002607220 */ /* 0x040fe40000410000 */
[----:B------:R-:W-:Y:S02]  /*1ad40*/  FMUL.FTZ R97, R2, R97 ;  /* 0x0000006102617220 */ /* 0x000fe40000410000 */
[C---:B------:R-:W-:Y:S01]  /*1ad50*/  FMUL.FTZ R98, R0.reuse, R98 ;  /* 0x0000006200627220 */ /* 0x040fe20000410000 */
[C---:B-1----:R-:W-:Y:S03]  /*1ad60*/  HMMA.16816.F32 R92, R128.reuse, R104, R92 ;  /* 0x00000068805c723c */ /* 0x042fe6000000185c */
[----:B------:R-:W-:Y:S02]  /*1ad70*/  FMUL.FTZ R99, R0, R99 ;  /* 0x0000006300637220 */ /* 0x000fe40000410000 */
[--C-:B------:R-:W-:Y:S02]  /*1ad80*/  FFMA.FTZ R134, R134, c[0x0][0x23c], -R144.reuse ;  /* 0x00008f0086867a23 */ /* 0x100fe40000010890 */
[----:B------:R-:W-:Y:S02]  /*1ad90*/  FFMA.FTZ R144, R133, c[0x0][0x23c], -R144 ;  /* 0x00008f0085907a23 */ /* 0x000fe40000010890 */
[----:B------:R-:W-:Y:S01]  /*1ada0*/  FFMA.FTZ R175, R2, R221, R175 ;  /* 0x000000dd02af7223 */ /* 0x000fe200000100af */
[----:B------:R-:W-:Y:S01]  /*1adb0*/  HMMA.16816.F32 R96, R128, R106, R96 ;  /* 0x0000006a8060723c */ /* 0x000fe20000001860 */
[----:B------:R-:W1:Y:S01]  /*1adc0*/  LDSM.16.MT88.4 R104, [R196+0xe800] ;  /* 0x00e80000c468783b */ /* 0x000e620000004200 */
[----:B------:R2:W-:Y:S01]  /*1add0*/  MUFU.EX2 R133, R144 ;  /* 0x0000009000857308 */ /* 0x0005e20000000800 */
[----:B------:R-:W-:Y:S02]  /*1ade0*/  FFMA.FTZ R171, R0, R219, R171 ;  /* 0x000000db00ab7223 */ /* 0x000fe400000100ab */
[----:B------:R-:W-:Y:S02]  /*1adf0*/  FADD.FTZ R174, R174, R175 ;  /* 0x000000afaeae7221 */ /* 0x000fe40000010000 */
[----:B------:R-:W-:Y:S01]  /*1ae00*/  FADD.FTZ R170, R170, R171 ;  /* 0x000000abaaaa7221 */ /* 0x000fe20000010000 */
[C---:B------:R-:W-:Y:S01]  /*1ae10*/  HMMA.16816.F32 R4, R100.reuse, R112, R4 ;  /* 0x000000706404723c */ /* 0x040fe20000001804 */
[----:B------:R-:W-:Y:S03]  /*1ae20*/  LDSM.16.MT88.4 R128, [R198+0xf000] ;  /* 0x00f00000c680783b */ /* 0x000fe60000004200 */
[----:B------:R-:W1:Y:S01]  /*1ae30*/  MUFU.EX2 R134, R134 ;  /* 0x0000008600867308 */ /* 0x000e620000000800 */
[----:B------:R-:W-:Y:S03]  /*1ae40*/  FADD.FTZ R173, R173, R174 ;  /* 0x000000aeadad7221 */ /* 0x000fe60000010000 */
[C---:B------:R-:W-:Y:S01]  /*1ae50*/  HMMA.16816.F32 R8, R100.reuse, R114, R8 ;  /* 0x000000726408723c */ /* 0x040fe20000001808 */
[----:B------:R-:W-:Y:S03]  /*1ae60*/  LDSM.16.MT88.4 R112, [R198+0x10800] ;  /* 0x01080000c670783b */ /* 0x000fe60000004200 */
[----:B------:R-:W-:Y:S04]  /*1ae70*/  FADD.FTZ R173, R172, R173 ;  /* 0x000000adacad7221 */ /* 0x000fe80000010000 */
[C---:B------:R-:W-:Y:S01]  /*1ae80*/  HMMA.16816.F32 R12, R100.reuse, R116, R12 ;  /* 0x00000074640c723c */ /* 0x040fe2000000180c */
[----:B--2---:R-:W-:Y:S03]  /*1ae90*/  LDSM.16.MT88.4 R144, [R196+0xd800] ;  /* 0x00d80000c490783b */ /* 0x004fe60000004200 */
[----:B------:R-:W-:Y:S04]  /*1aea0*/  FADD.FTZ R176, R176, R173 ;  /* 0x000000adb0b07221 */ /* 0x000fe80000010000 */
[C---:B------:R-:W-:Y:S01]  /*1aeb0*/  HMMA.16816.F32 R16, R100.reuse, R118, R16 ;  /* 0x000000766410723c */ /* 0x040fe20000001810 */
[----:B------:R-:W-:Y:S03]  /*1aec0*/  LDSM.16.MT88.4 R116, [R197+0x10800] ;  /* 0x01080000c574783b */ /* 0x000fe60000004200 */
[----:B------:R-:W-:Y:S04]  /*1aed0*/  FADD.FTZ R176, R177, R176 ;  /* 0x000000b0b1b07221 */ /* 0x000fe80000010000 */
[C---:B------:R-:W-:Y:S04]  /*1aee0*/  HMMA.16816.F32 R20, R100.reuse, R108, R20 ;  /* 0x0000006c6414723c */ /* 0x040fe80000001814 */
[----:B------:R-:W-:Y:S04]  /*1aef0*/  FADD.FTZ R181, R181, R176 ;  /* 0x000000b0b5b57221 */ /* 0x000fe80000010000 */
[C---:B------:R-:W-:Y:S01]  /*1af00*/  HMMA.16816.F32 R24, R100.reuse, R110, R24 ;  /* 0x0000006e6418723c */ /* 0x040fe20000001818 */
[----:B------:R-:W2:Y:S03]  /*1af10*/  LDSM.16.MT88.4 R108, [R200+0x10800] ;  /* 0x01080000c86c783b */ /* 0x000ea60000004200 */
[----:B------:R-:W-:Y:S04]  /*1af20*/  FADD.FTZ R180, R180, R181 ;  /* 0x000000b5b4b47221 */ /* 0x000fe80000010000 */
        /* <DEDUP_REMOVED lines=23> */
[----:B------:R-:W3:Y:S07]  /*1b0a0*/  LDSM.16.MT88.4 R116, [R200+0xf000] ;  /* 0x00f00000c874783b */ /* 0x000eee0000004200 */
[C---:B-1----:R-:W-:Y:S08]  /*1b0b0*/  HMMA.16816.F32 R92, R100.reuse, R104, R92 ;  /* 0x00000068645c723c */ /* 0x042ff0000000185c */
[----:B------:R-:W-:Y:S01]  /*1b0c0*/  HMMA.16816.F32 R96, R100, R106, R96 ;  /* 0x0000006a6460723c */ /* 0x000fe20000001860 */
[----:B------:R-:W1:Y:S06]  /*1b0d0*/  LDSM.16.MT88.4 R104, [R196+0xf000] ;  /* 0x00f00000c468783b */ /* 0x000e6c0000004200 */
[----:B----4-:R-:W-:Y:S01]  /*1b0e0*/  F2FP.PACK_AB R100, R222, R217 ;  /* 0x000000d9de64723e */ /* 0x010fe200000000ff */
[----:B------:R-:W-:Y:S01]  /*1b0f0*/  FADD.FTZ R217, R217, R180 ;  /* 0x000000b4d9d97221 */ /* 0x000fe20000010000 */
[----:B-----5:R-:W-:Y:S03]  /*1b100*/  F2FP.PACK_AB R101, R224, R223 ;  /* 0x000000dfe065723e */ /* 0x020fe600000000ff */
[----:B------:R-:W-:Y:S01]  /*1b110*/  F2FP.PACK_AB R102, R226, R225 ;  /* 0x000000e1e266723e */ /* 0x000fe200000000ff */
[----:B------:R-:W-:Y:S01]  /*1b120*/  FADD.FTZ R222, R222, R217 ;  /* 0x000000d9dede7221 */ /* 0x000fe20000010000 */
[----:B------:R-:W-:Y:S03]  /*1b130*/  F2FP.PACK_AB R103, R228, R227 ;  /* 0x000000e3e467723e */ /* 0x000fe600000000ff */
        /* <DEDUP_REMOVED lines=9> */
[----:B------:R-:W4:Y:S07]  /*1b1d0*/  LDSM.16.MT88.4 R112, [R198+0x11000] ;  /* 0x01100000c670783b */ /* 0x000f2e0000004200 */
[C---:B------:R-:W-:Y:S08]  /*1b1e0*/  HMMA.16816.F32 R28, R100.reuse, R124, R28 ;  /* 0x0000007c641c723c */ /* 0x040ff0000000181c */
[C---:B------:R-:W-:Y:S01]  /*1b1f0*/  HMMA.16816.F32 R32, R100.reuse, R126, R32 ;  /* 0x0000007e6420723c */ /* 0x040fe20000001820 */
[----:B------:R-:W-:Y:S07]  /*1b200*/  LDSM.16.MT88.4 R124, [R200+0xd800] ;  /* 0x00d80000c87c783b */ /* 0x000fee0000004200 */
[C---:B---3--:R-:W-:Y:S08]  /*1b210*/  HMMA.16816.F32 R36, R100.reuse, R116, R36 ;  /* 0x000000746424723c */ /* 0x048ff00000001824 */
        /* <DEDUP_REMOVED lines=20> */
[C---:B----4-:R-:W-:Y:S08]  /*1b360*/  HMMA.16816.F32 R76, R100.reuse, R112, R76 ;  /* 0x00000070644c723c */ /* 0x050ff0000000184c */
[C---:B------:R-:W-:Y:S08]  /*1b370*/  HMMA.16816.F32 R80, R100.reuse, R114, R80 ;  /* 0x000000726450723c */ /* 0x040ff00000001850 */
[C---:B---3--:R-:W-:Y:S08]  /*1b380*/  HMMA.16816.F32 R84, R100.reuse, R116, R84 ;  /* 0x000000746454723c */ /* 0x048ff00000001854 */
        /* <DEDUP_REMOVED lines=36> */
[----:B------:R-:W-:Y:S01]  /*1b5d0*/  IADD3 R0, R214, -0x1, RZ ;  /* 0xffffffffd6007810 */ /* 0x000fe20007ffe0ff */
[----:B------:R-:W-:Y:S03]  /*1b5e0*/  HMMA.16816.F32 R96, R136, R14, R96 ;  /* 0x0000000e8860723c */ /* 0x000fe60000001860 */
[----:B------:R-:W-:Y:S01]  /*1b5f0*/  FADD.FTZ R224, R224, R223 ;  /* 0x000000dfe0e07221 */ /* 0x000fe20000010000 */
[----:B------:R-:W-:Y:S02]  /*1b600*/  MOV R214, R0 ;  /* 0x0000000000d67202 */ /* 0x000fe40000000f00 */
[----:B------:R-:W-:Y:S01]  /*1b610*/  MOV R0, R3 ;  /* 0x0000000300007202 */ /* 0x000fe20000000f00 */
[----:B------:R-:W-:Y:S05]  /*1b620*/  FADD.FTZ R227, R227, R224 ;  /* 0x000000e0e3e37221 */ /* 0x000fea0000010000 */
[----:B------:R-:W-:Y:S04]  /*1b630*/  FADD.FTZ R228, R228, R227 ;  /* 0x000000e3e4e47221 */ /* 0x000fe80000010000 */
[----:B------:R-:W-:Y:S04]  /*1b640*/  FADD.FTZ R231, R231, R228 ;  /* 0x000000e4e7e77221 */ /* 0x000fe80000010000 */
[----:B------:R-:W-:Y:S04]  /*1b650*/  FADD.FTZ R231, R232, R231 ;  /* 0x000000e7e8e77221 */ /* 0x000fe80000010000 */
[----:B------:R-:W-:Y:S04]  /*1b660*/  FADD.FTZ R134, R134, R231 ;  /* 0x000000e786867221 */ /* 0x000fe80000010000 */
[----:B------:R-:W-:Y:S01]  /*1b670*/  FADD.FTZ R219, R133, R134 ;  /* 0x0000008685db7221 */ /* 0x000fe20000010000 */
[----:B------:R-:W-:-:S05]  /*1b680*/  @P0 BRA `(.L_x_2522) ;  /* 0xffffcd6000000947 */ /* 0x000fca000383ffff */
.L_x_2518:
        /* <DEDUP_REMOVED lines=257> */
.L_x_2523:
[----:B------:R-:W2:Y:S04]  /*1c6a0*/  S2R R58, SR_CTAID.Z ;  /* 0x00000000003a7919 */ /* 0x000ea80000002700 */
[----:B------:R-:W2:Y:S02]  /*1c6b0*/  S2R R3, SR_CTAID.Y ;  /* 0x0000000000037919 */ /* 0x000ea40000002600 */
[----:B--2---:R-:W-:-:S04]  /*1c6c0*/  IMAD R57, R3, c[0x0][0x1c0], R58 ;  /* 0x0000700003397a24 */ /* 0x004fc800078e023a */
[----:B------:R-:W-:Y:S02]  /*1c6d0*/  IMAD R57, R57, c[0x0][0x214], RZ ;  /* 0x0000850039397a24 */ /* 0x000fe400078e02ff */
.L_x_2524:
        /* <DEDUP_REMOVED lines=54> */
.L_x_2526:
[----:B----4-:R-:W-:Y:S05]  /*1ca40*/  BSYNC B0 ;  /* 0x0000000000007941 */ /* 0x010fea0003800000 */
.L_x_2525:
        /* <DEDUP_REMOVED lines=36> */
.L_x_2528:
[----:B------:R-:W-:Y:S05]  /*1cc90*/  BSYNC B0 ;  /* 0x0000000000007941 */ /* 0x000fea0003800000 */
.L_x_2527:
        /* <DEDUP_REMOVED lines=17> */
.L_x_2530:
[----:B------:R-:W-:Y:S05]  /*1cdb0*/  BSYNC B0 ;  /* 0x0000000000007941 */ /* 0x000fea0003800000 */
.L_x_2529:
        /* <DEDUP_REMOVED lines=17> */
.L_x_2532:
[----:B------:R-:W-:Y:S05]  /*1ced0*/  BSYNC B0 ;  /* 0x0000000000007941 */ /* 0x000fea0003800000 */
.L_x_2531:
        /* <DEDUP_REMOVED lines=17> */
.L_x_2533:
        /* <DEDUP_REMOVED lines=9> */
.L_x_4111:


//--------------------- .text._ZN5flash24flash_fwd_splitkv_kernelI23Flash_fwd_kernel_traitsILi192ELi64ELi64ELi4ELb0ELb0EN7cutlass6half_tE19Flash_kernel_traitsILi192ELi64ELi64ELi4ES3_EELb1ELb0ELb1ELb0ELb0ELb0ELb0ELb1EEEvNS_16Flash_fwd_paramsE --------------------------
	.section	.text._ZN5flash24flash_fwd_splitkv_kernelI23Flash_fwd_kernel_traitsILi192ELi64ELi64ELi4ELb0ELb0EN7cutlass6half_tE19Flash_kernel_traitsILi192ELi64ELi64ELi4ES3_EELb1ELb0ELb1ELb0ELb0ELb0ELb0ELb1EEEvNS_16Flash_fwd_paramsE,"ax",@progbits
	.sectioninfo	@"SHI_REGISTERS=226"
	.align	128
        .global         _ZN5flash24flash_fwd_splitkv_kernelI23Flash_fwd_kernel_traitsILi192ELi64ELi64ELi4ELb0ELb0EN7cutlass6half_tE19Flash_kernel_traitsILi192ELi64ELi64ELi4ES3_EELb1ELb0ELb1ELb0ELb0ELb0ELb0ELb1EEEvNS_16Flash_fwd_paramsE
        .type           _ZN5flash24flash_fwd_splitkv_kernelI23Flash_fwd_kernel_traitsILi192ELi64ELi64ELi4ELb0ELb0EN7cutlass6half_tE19Flash_kernel_traitsILi192ELi64ELi64ELi4ES3_EELb1ELb0ELb1ELb0ELb0ELb0ELb0ELb1EEEvNS_16Flash_fwd_paramsE,@function
        .size           _ZN5flash24flash_fwd_splitkv_kernelI23Flash_fwd_kernel_traitsILi192ELi64ELi64ELi4ELb0ELb0EN7cutlass6half_tE19Flash_kernel_traitsILi192ELi64ELi64ELi4ES3_EELb1ELb0ELb1ELb0ELb0ELb0ELb0ELb1EEEvNS_16Flash_fwd_paramsE,(.L_x_4112 - _ZN5flash24flash_fwd_splitkv_kernelI23Flash_fwd_kernel_traitsILi192ELi64ELi64ELi4ELb0ELb0EN7cutlass6half_tE19Flash_kernel_traitsILi192ELi64ELi64ELi4ES3_EELb1ELb0ELb1ELb0ELb0ELb0ELb0ELb1EEEvNS_16Flash_fwd_paramsE)
        .other          _ZN5flash24flash_fwd_splitkv_kernelI23Flash_fwd_kernel_traitsILi192ELi64ELi64ELi4ELb0ELb0EN7cutlass6half_tE19Flash_kernel_traitsILi192ELi64ELi64ELi4ES3_EELb1ELb0ELb1ELb0ELb0ELb0ELb0ELb1EEEvNS_16Flash_fwd_paramsE,@"STO_CUDA_ENTRY STV_DEFAULT"
_ZN5flash24flash_fwd_splitkv_kernelI23Flash_fwd_kernel_traitsILi192ELi64ELi64ELi4ELb0ELb0EN7cutlass6half_tE19Flash_kernel_traitsILi192ELi64ELi64ELi4ES3_EELb1ELb0ELb1ELb0ELb0ELb0ELb0ELb1EEEvNS_16Flash_fwd_paramsE:
.text._ZN5flash24flash_fwd_splitkv_kernelI23Flash_fwd_kernel_traitsILi192ELi64ELi64ELi4ELb0ELb0EN7cutlass6half_tE19Flash_kernel_traitsILi192ELi64ELi64ELi4ES3_EELb1ELb0ELb1ELb0ELb0ELb0ELb0ELb1EEEvNS_16Flash_fwd_paramsE:
        /* <DEDUP_REMOVED lines=36> */
.L_x_2534:
[----:B-1-34-:R-:W-:Y:S02]  /*0240*/  MOV R71, c[0x0][0x218] ;  /* 0x0000860000477a02 */ /* 0x01afe40000000f00 */
.L_x_2535:
        /* <DEDUP_REMOVED lines=43> */
[----:B------:R-:W-:-:S02]  /*0500*/  @!P0 IMAD R2, R72, c[0x0][0x1e0], RZ ;  /* 0x0000780048028a24 */ /* 0x000fc400078e02ff */
[----:B------:R-:W-:Y:S02]  /*0510*/  IMAD.SHL.U32 R4, R133, 0x8, RZ ;  /* 0x0000000885047824 */ /* 0x000fe400078e00ff */
[----:B------:R-:W-:-:S03]  /*0520*/  @!P0 IMAD.WIDE.U32 R12, R3, c[0x0][0x1e0], RZ ;  /* 0x00007800030c8a25 */ /* 0x000fc600078e00ff */
        /* <DEDUP_REMOVED lines=9> */
[----:B------:R-:W-:Y:S01]  /*05c0*/  IADD3 R9, R4, 0x40, RZ ;  /* 0x0000004004097810 */ /* 0x000fe20007ffe0ff */
[----:B------:R-:W-:Y:S02]  /*05d0*/  IMAD R15, R15, c[0x0][0x1f0], RZ ;  /* 0x00007c000f0f7a24 */ /* 0x000fe400078e02ff */
[----:B------:R-:W-:Y:S01]  /*05e0*/  IMAD R3, R3, c[0x0][0x1c0], R162 ;  /* 0x0000700003037a24 */ /* 0x000fe200078e02a2 */
[----:B------:R-:W-:Y:S01]  /*05f0*/  IADD3.X R7, R7, R11, R2, P0, !PT ;  /* 0x0000000b07077210 */ /* 0x000fe200007fe402 */
[----:B------:R-:W-:Y:S01]  /*0600*/  IMAD R15, R162, c[0x0][0x1f4], R15 ;  /* 0x00007d00a20f7a24 */ /* 0x000fe200078e020f */
[----:B------:R-:W-:Y:S01]  /*0610*/  ISETP.GE.AND P0, PT, R0, R201, PT ;  /* 0x000000c90000720c */ /* 0x000fe20003f06270 */
[----:B------:R-:W-:-:S02]  /*0620*/  IMAD R3, R3, c[0x0][0x214], R62 ;  /* 0x0000850003037a24 */ /* 0x000fc400078e023e */
[----:B------:R-:W-:Y:S01]  /*0630*/  IMAD.WIDE.U32 R162, R162, c[0x0][0x1f0], R6 ;  /* 0x00007c00a2a27a25 */ /* 0x000fe200078e0006 */
[----:B------:R-:W-:Y:S02]  /*0640*/  SHF.R.S32.HI R6, RZ, 0x1f, R0 ;  /* 0x0000001fff067819 */ /* 0x000fe40000011400 */
[----:B------:R-:W-:Y:S02]  /*0650*/  IADD3 R7, R4, 0x80, RZ ;  /* 0x0000008004077810 */ /* 0x000fe40007ffe0ff */
[----:B------:R-:W-:-:S05]  /*0660*/  IADD3 R15, R163, R15, RZ ;  /* 0x0000000fa30f7210 */ /* 0x000fca0007ffe0ff */
        /* <DEDUP_REMOVED lines=14> */
.L_x_2538:
[----:B------:R-:W-:Y:S05]  /*0750*/  BSYNC B0 ;  /* 0x0000000000007941 */ /* 0x000fea0003800000 */
.L_x_2537:
        /* <DEDUP_REMOVED lines=20> */
.L_x_2540:
[----:B------:R-:W-:Y:S05]  /*08a0*/  BSYNC B0 ;  /* 0x0000000000007941 */ /* 0x000fea0003800000 */
.L_x_2539:
        /* <DEDUP_REMOVED lines=20> */
.L_x_2542:
[----:B------:R-:W-:Y:S05]  /*09f0*/  BSYNC B0 ;  /* 0x0000000000007941 */ /* 0x000fea0003800000 */
.L_x_2541:
        /* <DEDUP_REMOVED lines=19> */
.L_x_2544:
[----:B------:R-:W-:Y:S05]  /*0b30*/  BSYNC B0 ;  /* 0x0000000000007941 */ /* 0x000fea0003800000 */
.L_x_2543:
        /* <DEDUP_REMOVED lines=19> */
.L_x_2536:
        /* <DEDUP_REMOVED lines=44> */
[----:B------:R-:W-:Y:S01]  /*0f30*/  IABS R5, c[0x0][0x1c8] ;  /* 0x0000720000057a13 */ /* 0x000fe20000000000 */
[----:B------:R-:W-:Y:S01]  /*0f40*/  IMAD.MOV R7, RZ, RZ, -R7 ;  /* 0x000000ffff077224 */ /* 0x000fe200078e0a07 */
[----:B------:R-:W-:Y:S02]  /*0f50*/  IABS R3, R162 ;  /* 0x000000a200037213 */ /* 0x000fe40000000000 */
[----:B------:R-:W1:Y:S08]  /*0f60*/  I2F.RP R6, R5 ;  /* 0x0000000500067306 */ /* 0x000e700000209400 */
[----:B-1----:R-:W1:Y:S02]  /*0f70*/  MUFU.RCP R8, R6 ;  /* 0x0000000600087308 */ /* 0x002e640000001000 */
[----:B-1----:R-:W-:-:S06]  /*0f80*/  IADD3 R8, R8, 0xffffffe, RZ ;  /* 0x0ffffffe08087810 */ /* 0x002fcc0007ffe0ff */
[----:B------:R-:W1:Y:S02]  /*0f90*/  F2I.FTZ.U32.TRUNC.NTZ R9, R8 ;  /* 0x0000000800097305 */ /* 0x000e64000021f000 */
[----:B-1----:R-:W-:Y:S01]  /*0fa0*/  IMAD.MOV R2, RZ, RZ, -R9 ;  /* 0x000000ffff027224 */ /* 0x002fe200078e0a09 */
[----:B------:R-:W-:-:S03]  /*0fb0*/  MOV R8, RZ ;  /* 0x000000ff00087202 */ /* 0x000fc60000000f00 */
[----:B------:R-:W-:-:S04]  /*0fc0*/  IMAD R4, R2, R5, RZ ;  /* 0x0000000502047224 */ /* 0x000fc800078e02ff */
[----:B------:R-:W-:-:S04]  /*0fd0*/  IMAD.HI.U32 R4, R9, R4, R8 ;  /* 0x0000000409047227 */ /* 0x000fc800078e0008 */
[----:B------:R-:W-:Y:S02]  /*0fe0*/  IMAD R9, R7, c[0x0][0x2d0], R120 ;  /* 0x0000b40007097a24 */ /* 0x000fe400078e0278 */
[----:B------:R-:W-:-:S04]  /*0ff0*/  IMAD.HI.U32 R4, R4, R3, RZ ;  /* 0x0000000304047227 */ /* 0x000fc800078e00ff */
[----:B------:R-:W-:-:S04]  /*1000*/  IMAD.MOV R2, RZ, RZ, -R4 ;  /* 0x000000ffff027224 */ /* 0x000fc800078e0a04 */
[----:B------:R-:W-:-:S05]  /*1010*/  IMAD R2, R5, R2, R3 ;  /* 0x0000000205027224 */ /* 0x000fca00078e0203 */
[----:B------:R-:W-:-:S13]  /*1020*/  ISETP.GT.U32.AND P0, PT, R5, R2, PT ;  /* 0x000000020500720c */ /* 0x000fda0003f04070 */
[-C--:B------:R-:W-:Y:S02]  /*1030*/  @!P0 IADD3 R2, R2, -R5.reuse, RZ ;  /* 0x8000000502028210 */ /* 0x080fe40007ffe0ff */
[----:B------:R-:W-:Y:S02]  /*1040*/  @!P0 IADD3 R4, R4, 0x1, RZ ;  /* 0x0000000104048810 */ /* 0x000fe40007ffe0ff */
[----:B------:R-:W-:Y:S02]  /*1050*/  ISETP.GE.U32.AND P1, PT, R2, R5, PT ;  /* 0x000000050200720c */ /* 0x000fe40003f26070 */
[----:B------:R-:W-:Y:S02]  /*1060*/  LOP3.LUT R2, R162, c[0x0][0x1c8], RZ, 0x3c, !PT ;  /* 0x00007200a2027a12 */ /* 0x000fe400078e3cff */
[----:B------:R-:W-:Y:S02]  /*1070*/  SHF.R.S32.HI R5, RZ, 0x1f, R9 ;  /* 0x0000001fff057819 */ /* 0x000fe40000011409 */
[----:B------:R-:W-:-:S03]  /*1080*/  ISETP.GE.AND P0, PT, R2, RZ, PT ;  /* 0x000000ff0200720c */ /* 0x000fc60003f06270 */
[----:B------:R-:W-:-:S04]  /*1090*/  IMAD R2, R5, c[0x0][0x198], RZ ;  /* 0x0000660005027a24 */ /* 0x000fc800078e02ff */
        /* <DEDUP_REMOVED lines=22> */
.L_x_2545:
        /* <DEDUP_REMOVED lines=16> */
.L_x_2547:
[----:B------:R-:W-:Y:S01]  /*1300*/  IABS R6, c[0x0][0x1c8] ;  /* 0x0000720000067a13 */ /* 0x000fe20000000000 */
[----:B------:R-:W-:Y:S01]  /*1310*/  @P4 IMAD.IADD R19, R0, 0x1, R19 ;  /* 0x0000000100134824 */ /* 0x000fe200078e0213 */
[----:B------:R-:W-:Y:S02]  /*1320*/  IABS R5, R162 ;  /* 0x000000a200057213 */ /* 0x000fe40000000000 */
[----:B------:R-:W1:Y:S01]  /*1330*/  I2F.RP R7, R6 ;  /* 0x0000000600077306 */ /* 0x000e620000209400 */
[----:B------:R-:W-:Y:S01]  /*1340*/  LEA R120, R135, 0xffffffc0, 0x6 ;  /* 0xffffffc087787811 */ /* 0x000fe200078e30ff */
[----:B------:R-:W-:-:S04]  /*1350*/  @P4 IMAD.WIDE.U32 R22, R19, c[0x0][0x1a0], RZ ;  /* 0x0000680013164a25 */ /* 0x000fc800078e00ff */
[----:B------:R-:W-:-:S04]  /*1360*/  IMAD.WIDE.U32 R8, R120, c[0x0][0x198], R8 ;  /* 0x0000660078087a25 */ /* 0x000fc800078e0008 */
[----:B------:R-:W-:Y:S01]  /*1370*/  @P4 IMAD R19, R19, c[0x0][0x1a4], R23 ;  /* 0x0000690013134a24 */ /* 0x000fe200078e0217 */
        /* <DEDUP_REMOVED lines=17> */
[----:B------:R-:W-:-:S05]  /*1490*/  SHF.R.S32.HI R5, RZ, 0x1f, R120 ;  /* 0x0000001fff057819 */ /* 0x000fca0000011478 */
[----:B------:R-:W-:-:S04]  /*14a0*/  IMAD R7, R5, c[0x0][0x198], RZ ;  /* 0x0000660005077a24 */ /* 0x000fc800078e02ff */
[----:B------:R-:W-:Y:S02]  /*14b0*/  IMAD R6, R120, c[0x0][0x19c], R7 ;  /* 0x0000670078067a24 */ /* 0x000fe400078e0207 */
[----:B------:R-:W-:-:S03]  /*14c0*/  @P2 IADD3 R4, R4, 0x1, RZ ;  /* 0x0000000104042810 */ /* 0x000fc60007ffe0ff */
[----:B------:R-:W-:Y:S02]  /*14d0*/  IADD3 R9, R9, R6, RZ ;  /* 0x0000000609097210 */ /* 0x000fe40007ffe0ff */
[----:B------:R-:W-:Y:S02]  /*14e0*/  @!P1 IADD3 R4, -R4, RZ, RZ ;  /* 0x000000ff04049210 */ /* 0x000fe40007ffe1ff */
[----:B------:R-:W-:-:S04]  /*14f0*/  @!P0 LOP3.LUT R4, RZ, c[0x0][0x1c8], RZ, 0x33, !PT ;  /* 0x00007200ff048a12 */ /* 0x000fc800078e33ff */
[----:B------:R-:W-:Y:S01]  /*1500*/  SHF.R.S32.HI R2, RZ, 0x1f, R4 ;  /* 0x0000001fff027819 */ /* 0x000fe20000011404 */
[----:B------:R-:W-:-:S04]  /*1510*/  IMAD.WIDE.U32 R8, R4, c[0x0][0x1b0], R8 ;  /* 0x00006c0004087a25 */ /* 0x000fc800078e0008 */
[----:B------:R-:W-:Y:S02]  /*1520*/  IMAD R7, R2, c[0x0][0x1b0], RZ ;  /* 0x00006c0002077a24 */ /* 0x000fe400078e02ff */
[----:B------:R-:W-:Y:S02]  /*1530*/  IMAD.MOV.U32 R6, RZ, RZ, R8 ;  /* 0x000000ffff067224 */ /* 0x000fe400078e0008 */
[----:B------:R-:W-:-:S05]  /*1540*/  IMAD R7, R4, c[0x0][0x1b4], R7 ;  /* 0x00006d0004077a24 */ /* 0x000fca00078e0207 */
[----:B------:R-:W-:Y:S01]  /*1550*/  IADD3 R7, R9, R7, RZ ;  /* 0x0000000709077210 */ /* 0x000fe20007ffe0ff */
[----:B------:R-:W-:Y:S01]  /*1560*/  IMAD.MOV.U32 R9, RZ, RZ, R120 ;  /* 0x000000ffff097224 */ /* 0x000fe200078e0078 */
        /* <DEDUP_REMOVED lines=11> */
.L_x_2546:
        /* <DEDUP_REMOVED lines=16> */
[----:B------:R-:W-:Y:S01]  /*1720*/  SHF.R.S32.HI R161, RZ, 0x1f, R160 ;  /* 0x0000001fffa17819 */ /* 0x000fe200000114a0 */
[----:B------:R-:W-:Y:S01]  /*1730*/  @P0 IMAD.WIDE.U32 R24, R202, c[0x0][0x190], RZ ;  /* 0x00006400ca180a25 */ /* 0x000fe200078e00ff */
[----:B------:R-:W-:Y:S02]  /*1740*/  LEA.HI R70, R70, R71, RZ, 0x6 ;  /* 0x0000004746467211 */ /* 0x000fe400078f30ff */
[----:B------:R-:W-:Y:S01]  /*1750*/  SHF.R.S32.HI R153, RZ, 0x1, R152 ;  /* 0x00000001ff997819 */ /* 0x000fe20000011498 */
[C---:B------:R-:W-:Y:S01]  /*1760*/  @!P0 IMAD.WIDE.U32 R12, R73.reuse, c[0x0][0x178], RZ ;  /* 0x00005e00490c8a25 */ /* 0x040fe200078e00ff */
[----:B------:R-:W-:Y:S02]  /*1770*/  SHF.R.S32.HI R70, RZ, 0x6, R70 ;  /* 0x00000006ff467819 */ /* 0x000fe40000011446 */
[----:B------:R-:W-:Y:S01]  /*1780*/  SHF.R.S32.HI R163, RZ, 0x1f, R162 ;  /* 0x0000001fffa37819 */ /* 0x000fe200000114a2 */
[----:B------:R-:W-:Y:S01]  /*1790*/  @!P0 IMAD R0, R73, c[0x0][0x17c], R0 ;  /* 0x00005f0049008a24 */ /* 0x000fe200078e0200 */
[----:B------:R-:W-:Y:S01]  /*17a0*/  IMNMX R70, RZ, R70, !PT ;  /* 0x00000046ff467217 */ /* 0x000fe20007800200 */
[----:B------:R-:W-:-:S02]  /*17b0*/  @P0 IMAD R11, R202, c[0x0][0x194], R25 ;  /* 0x00006500ca0b0a24 */ /* 0x000fc400078e0219 */
[----:B------:R-:W-:Y:S01]  /*17c0*/  @!P0 IMAD.IADD R11, R13, 0x1, R0 ;  /* 0x000000010d0b8824 */ /* 0x000fe200078e0200 */
[----:B------:R-:W-:Y:S01]  /*17d0*/  LOP3.LUT R0, R65, 0xfffffff0, RZ, 0xc0, !PT ;  /* 0xfffffff041007812 */ /* 0x000fe200078ec0ff */
[----:B------:R-:W-:Y:S01]  /*17e0*/  IMAD.IADD R64, R133, 0x1, -R64 ;  /* 0x0000000185407824 */ /* 0x000fe200078e0a40 */
[----:B------:R-:W-:Y:S01]  /*17f0*/  LEA.HI R65, R65, R10, RZ, 0x1 ;  /* 0x0000000a41417211 */ /* 0x000fe200078f08ff */
[----:B------:R-:W-:Y:S02]  /*1800*/  IMAD.SHL.U32 R13, R160, 0x40, RZ ;  /* 0x00000040a00d7824 */ /* 0x000fe400078e00ff */
[----:B------:R-:W-:Y:S01]  /*1810*/  @!P0 IMAD.MOV.U32 R24, RZ, RZ, R12 ;  /* 0x000000ffff188224 */ /* 0x000fe200078e000c */
[----:B------:R-:W-:Y:S01]  /*1820*/  LOP3.LUT R65, R65, 0xfffffffe, RZ, 0xc0, !PT ;  /* 0xfffffffe41417812 */ /* 0x000fe200078ec0ff */
[C---:B------:R-:W-:Y:S01]  /*1830*/  IMAD.SHL.U32 R12, R64.reuse, 0x8, RZ ;  /* 0x00000008400c7824 */ /* 0x040fe200078e00ff */
[----:B------:R-:W-:Y:S01]  /*1840*/  LOP3.LUT R13, R13, 0x1c0, RZ, 0xc0, !PT ;  /* 0x000001c00d0d7812 */ /* 0x000fe200078ec0ff */
[----:B------:R-:W-:Y:S01]  /*1850*/  IMAD.IADD R17, R133, 0x1, -R0 ;  /* 0x0000000185117824 */ /* 0x000fe200078e0a00 */
[----:B------:R-:W-:Y:S01]  /*1860*/  SHF.L.U32 R149, R64, 0x2, RZ ;  /* 0x0000000240957819 */ /* 0x000fe200000006ff */
[----:B------:R-:W-:Y:S01]  /*1870*/  IMAD.IADD R65, R10, 0x1, -R65 ;  /* 0x000000010a417824 */ /* 0x000fe200078e0a41 */
[----:B------:R-:W-:Y:S01]  /*1880*/  LOP3.LUT R21, R13, 0x38, R12, 0xf8, !PT ;  /* 0x000000380d157812 */ /* 0x000fe200078ef80c */
[----:B------:R-:W-:Y:S01]  /*1890*/  IMAD.WIDE R26, R27, 0x40, R160 ;  /* 0x000000401b1a7825 */ /* 0x000fe200078e02a0 */
[----:B------:R-:W-:-:S02]  /*18a0*/  SHF.R.U32.HI R156, RZ, 0x3, R13 ;  /* 0x00000003ff9c7819 */ /* 0x000fc4000001160d */
[----:B------:R-:W-:Y:S01]  /*18b0*/  IADD3 R24, P0, R12, R24, RZ ;  /* 0x000000180c187210 */ /* 0x000fe20007f1e0ff */
[----:B------:R-:W-:Y:S01]  /*18c0*/  IMAD R164, R27, c[0x0][0x190], RZ ;  /* 0x000064001ba47a24 */ /* 0x000fe200078e02ff */
[----:B------:R-:W-:Y:S01]  /*18d0*/  SHF.R.S32.HI R13, RZ, 0x1f, R12 ;  /* 0x0000001fff0d7819 */ /* 0x000fe2000001140c */
[----:B------:R-:W-:Y:S01]  /*18e0*/  IMAD R150, R160, R153, R149 ;  /* 0x00000099a0967224 */ /* 0x000fe200078e0295 */
[----:B------:R-:W-:Y:S01]  /*18f0*/  IADD3 R10, R12, 0x40, RZ ;  /* 0x000000400c0a7810 */ /* 0x000fe20007ffe0ff */
[----:B------:R-:W-:Y:S01]  /*1900*/  IMAD R164, R26, c[0x0][0x194], R164 ;  /* 0x000065001aa47a24 */ /* 0x000fe200078e02a4 */
[----:B------:R-:W-:Y:S01]  /*1910*/  SHF.R.S32.HI R0, RZ, 0x1f, R17 ;  /* 0x0000001fff007819 */ /* 0x000fe20000011411 */
[----:B------:R-:W-:Y:S01]  /*1920*/  IMAD.X R25, R13, 0x1, R11, P0 ;  /* 0x000000010d197824 */ /* 0x000fe200000e060b */
[----:B------:R-:W-:Y:S01]  /*1930*/  ISETP.GE.AND P0, PT, R10, c[0x0][0x220], PT ;  /* 0x000088000a007a0c */ /* 0x000fe20003f06270 */
[----:B------:R-:W-:Y:S01]  /*1940*/  IMAD R167, R163, c[0x0][0x1a8], RZ ;  /* 0x00006a00a3a77a24 */ /* 0x000fe200078e02ff */
[----:B------:R-:W-:Y:S01]  /*1950*/  LEA.HI R3, R0, R17, RZ, 0x3 ;  /* 0x0000001100037211 */ /* 0x000fe200078f18ff */
[----:B------:R-:W-:Y:S01]  /*1960*/  IMAD R157, R161, c[0x0][0x198], RZ ;  /* 0x00006600a19d7a24 */ /* 0x000fe200078e02ff */
[----:B------:R-:W-:Y:S01]  /*1970*/  SEL R11, RZ, 0xffffffff, P0 ;  /* 0xffffffffff0b7807 */ /* 0x000fe20000000000 */
[----:B------:R-:W-:Y:S01]  /*1980*/  IMAD.MOV.U32 R172, RZ, RZ, c[0x0][0x198] ;  /* 0x00006600ffac7624 */ /* 0x000fe200078e00ff */
[C---:B------:R-:W-:Y:S01]  /*1990*/  IADD3 R22, P0, R12.reuse, R22, RZ ;  /* 0x000000160c167210 */ /* 0x040fe20007f1e0ff */
[----:B------:R-:W-:Y:S01]  /*19a0*/  IMAD.IADD R149, R149, 0x1, R150 ;  /* 0x0000000195957824 */ /* 0x000fe200078e0296 */
[----:B------:R-:W-:Y:S01]  /*19b0*/  LOP3.LUT R46, R3, 0xfffffff8, RZ, 0xc0, !PT ;  /* 0xfffffff8032e7812 */ /* 0x000fe200078ec0ff */
[----:B------:R-:W-:Y:S01]  /*19c0*/  IMAD.SHL.U32 R11, R11, 0x2, RZ ;  /* 0x000000020b0b7824 */ /* 0x000fe200078e00ff */
[----:B------:R-:W-:Y:S01]  /*19d0*/  ISETP.GE.AND P1, PT, R12, c[0x0][0x220], PT ;  /* 0x000088000c007a0c */ /* 0x000fe20003f26270 */
[----:B------:R-:W-:Y:S01]  /*19e0*/  IMAD.X R23, R13, 0x1, R19, P0 ;  /* 0x000000010d177824 */ /* 0x000fe200000e0613 */
[----:B------:R-:W-:Y:S01]  /*19f0*/  IADD3 R136, P0, R160, R9, RZ ;  /* 0x00000009a0887210 */ /* 0x000fe20007f1e0ff */
[----:B------:R-:W-:Y:S01]  /*1a00*/  IMAD.IADD R46, R17, 0x1, -R46 ;  /* 0x00000001112e7824 */ /* 0x000fe200078e0a2e */
[----:B------:R-:W-:Y:S01]  /*1a10*/  IADD3 R9, R12, 0x80, RZ ;  /* 0x000000800c097810 */ /* 0x000fe20007ffe0ff */
[----:B------:R-:W-:Y:S01]  /*1a20*/  IMAD.WIDE.U32 R16, R26, c[0x0][0x190], R24 ;  /* 0x000064001a107a25 */ /* 0x000fe200078e0018 */
[----:B------:R-:W-:-:S02]  /*1a30*/  SEL R0, RZ, 0x1, P1 ;  /* 0x00000001ff007807 */ /* 0x000fc40000800000 */
[C---:B------:R-:W-:Y:S01]  /*1a40*/  LOP3.LUT P2, RZ, R46.reuse, 0x4, RZ, 0xc0, !PT ;  /* 0x000000042eff7812 */ /* 0x040fe2000784c0ff */
[----:B------:R-:W-:Y:S01]  /*1a50*/  IMAD.X R5, R161, 0x1, R5, P0 ;  /* 0x00000001a1057824 */ /* 0x000fe200000e0605 */
[----:B------:R-:W-:Y:S01]  /*1a60*/  ISETP.GE.AND P0, PT, R9, c[0x0][0x220], PT ;  /* 0x0000880009007a0c */ /* 0x000fe20003f06270 */
[----:B------:R-:W-:Y:S01]  /*1a70*/  IMAD.IADD R165, R17, 0x1, R164 ;  /* 0x0000000111a57824 */ /* 0x000fe200078e02a4 */
[----:B------:R-:W-:Y:S01]  /*1a80*/  LOP3.LUT P1, RZ, R46, 0x2, RZ, 0xc0, !PT ;  /* 0x000000022eff7812 */ /* 0x000fe2000782c0ff */
[----:B------:R-:W-:Y:S01]  /*1a90*/  IMAD R17, R2, c[0x0][0x1b8], RZ ;  /* 0x00006e0002117a24 */ /* 0x000fe200078e02ff */
[----:B------:R-:W-:Y:S01]  /*1aa0*/  LOP3.LUT R156, R21, R156, RZ, 0x3c, !PT ;  /* 0x0000009c159c7212 */ /* 0x000fe200078e3cff */
[----:B------:R-:W-:Y:S01]  /*1ab0*/  IMAD.SHL.U32 R46, R46, 0x40, RZ ;  /* 0x000000402e2e7824 */ /* 0x000fe200078e00ff */
[----:B------:R-:W-:Y:S01]  /*1ac0*/  LEA.HI R21, R8, R133, RZ, 0x6 ;  /* 0x0000008508157211 */ /* 0x000fe200078f30ff */
[----:B------:R-:W-:Y:S01]  /*1ad0*/  IMAD R18, R4, c[0x0][0x1bc], R17 ;  /* 0x00006f0004127a24 */ /* 0x000fe200078e0211 */
[----:B------:R-:W-:Y:S01]  /*1ae0*/  SEL R154, RZ, 0x4, P0 ;  /* 0x00000004ff9a7807 */ /* 0x000fe20000000000 */
[----:B------:R-:W-:Y:S01]  /*1af0*/  IMAD.SHL.U32 R17, R65, 0x8, RZ ;  /* 0x0000000841117824 */ /* 0x000fe200078e00ff */
[----:B------:R-:W-:Y:S01]  /*1b00*/  IADD3 R158, P0, R12, R6, RZ ;  /* 0x000000060c9e7210 */ /* 0x000fe20007f1e0ff */
[----:B------:R-:W-:Y:S01]  /*1b10*/  IMAD.SHL.U32 R3, R3, 0x40, RZ ;  /* 0x0000004003037824 */ /* 0x000fe200078e00ff */
[----:B------:R-:W-:Y:S01]  /*1b20*/  SHF.L.U32 R21, R21, 0x3, RZ ;  /* 0x0000000315157819 */ /* 0x000fe200000006ff */
[----:B------:R-:W-:Y:S01]  /*1b30*/  IMAD R5, R5, c[0x0][0x1a0], RZ ;  /* 0x0000680005057a24 */ /* 0x000fe200078e02ff */
[----:B------:R-:W-:Y:S01]  /*1b40*/  LOP3.LUT R46, R46, 0x1c0, RZ, 0xc0, !PT ;  /* 0x000001c02e2e7812 */ /* 0x000fe200078ec0ff */
[----:B------:R-:W-:Y:S01]  /*1b50*/  IMAD.X R159, R13, 0x1, R7, P0 ;  /* 0x000000010d9f7824 */ /* 0x000fe200000e0607 */
[----:B------:R-:W-:Y:S01]  /*1b60*/  LOP3.LUT R156, R156, 0xfffffe00, R21, 0xf8, !PT ;  /* 0xfffffe009c9c7812 */ /* 0x000fe200078ef815 */
[----:B------:R-:W-:Y:S01]  /*1b70*/  IMAD.WIDE.U32 R20, R4, c[0x0][0x1b8], R22 ;  /* 0x00006e0004147a25 */ /* 0x000fe200078e0016 */
[----:B------:R-:W-:-:S02]  /*1b80*/  LOP3.LUT R17, R46, 0x8, R17, 0xf8, !PT ;  /* 0x000000082e117812 */ /* 0x000fc400078ef811 */
[----:B------:R-:W-:Y:S01]  /*1b90*/  ISETP.GT.AND P0, PT, R135, R70, PT ;  /* 0x000000468700720c */ /* 0x000fe20003f04270 */
[----:B------:R-:W-:Y:S01]  /*1ba0*/  IMAD.IADD R19, R21, 0x1, R18 ;  /* 0x0000000115137824 */ /* 0x000fe200078e0212 */
[----:B------:R-:W-:Y:S01]  /*1bb0*/  SHF.R.U32.HI R46, RZ, 0x3, R46 ;  /* 0x00000003ff2e7819 */ /* 0x000fe2000001162e */
[----:B------:R-:W-:Y:S01]  /*1bc0*/  IMAD.MOV.U32 R164, RZ, RZ, R16 ;  /* 0x000000ffffa47224 */ /* 0x000fe200078e0010 */
[----:B------:R-:W-:Y:S01]  /*1bd0*/  LEA.HI R8, R8, R133, RZ, 0x5 ;  /* 0x0000008508087211 */ /* 0x000fe200078f28ff */
[----:B------:R-:W-:Y:S01]  /*1be0*/  IMAD R5, R136, c[0x0][0x1a4], R5 ;  /* 0x0000690088057a24 */ /* 0x000fe200078e0205 */
[----:B------:R-:W-:Y:S01]  /*1bf0*/  LOP3.LUT R46, R17, R46, RZ, 0x3c, !PT ;  /* 0x0000002e112e7212 */ /* 0x000fe200078e3cff */
[----:B------:R-:W-:Y:S01]  /*1c00*/  IMAD R167, R162, c[0x0][0x1ac], R167 ;  /* 0x00006b00a2a77a24 */ /* 0x000fe200078e02a7 */
[----:B------:R-:W-:Y:S01]  /*1c10*/  MOV R18, R20 ;  /* 0x0000001400127202 */ /* 0x000fe20000000f00 */
[----:B------:R-:W-:Y:S01]  /*1c20*/  IMAD R157, R160, c[0x0][0x19c], R157 ;  /* 0x00006700a09d7a24 */ /* 0x000fe200078e029d */
[----:B------:R-:W-:Y:S01]  /*1c30*/  LOP3.LUT R11, R11, 0x2, R0, 0xe2, !PT ;  /* 0x000000020b0b7812 */ /* 0x000fe200078ee200 */
[----:B------:R-:W-:Y:S01]  /*1c40*/  IMAD.MOV.U32 R0, RZ, RZ, c[0x0][0x1a0] ;  /* 0x00006800ff007624 */ /* 0x000fe200078e00ff */
[----:B------:R-:W-:Y:S01]  /*1c50*/  LOP3.LUT R46, R46, 0xfffffe00, R3, 0xf8, !PT ;  /* 0xfffffe002e2e7812 */ /* 0x000fe200078ef803 */
[----:B------:R-:W-:Y:S01]  /*1c60*/  IMAD.MOV.U32 R3, RZ, RZ, 0x20 ;  /* 0x00000020ff037424 */ /* 0x000fe200078e00ff */
[----:B------:R-:W-:Y:S01]  /*1c70*/  SHF.R.S32.HI R61, RZ, 0x5, R8 ;  /* 0x00000005ff3d7819 */ /* 0x000fe20000011408 */
[----:B------:R-:W-:Y:S01]  /*1c80*/  IMAD.WIDE.U32 R136, R136, c[0x0][0x1a0], R18 ;  /* 0x0000680088887a25 */ /* 0x000fe200078e0012 */
[----:B------:R-:W-:-:S02]  /*1c90*/  LOP3.LUT R8, R8, 0xffffffe0, RZ, 0xc0, !PT ;  /* 0xffffffe008087812 */ /* 0x000fc400078ec0ff */
[----:B------:R-:W-:Y:S01]  /*1ca0*/  LOP3.LUT R154, R11, R154, RZ, 0xfc, !PT ;  /* 0x0000009a0b9a7212 */ /* 0x000fe200078efcff */
[----:B------:R-:W-:Y:S01]  /*1cb0*/  IMAD.WIDE.U32 R158, R160, c[0x0][0x198], R158 ;  /* 0x00006600a09e7a25 */ /* 0x000fe200078e009e */
[-C--:B------:R-:W-:Y:S02]  /*1cc0*/  SHF.L.U64.HI R199, R172, R103.reuse, c[0x0][0x19c] ;  /* 0x00006700acc77619 */ /* 0x080fe40000010267 */
        /* <DEDUP_REMOVED lines=15> */
[----:B-1----:R-:W-:Y:S01]  /*1dc0*/  SHF.R.S32.HI R5, RZ, 0x1f, R120 ;  /* 0x0000001fff057819 */ /* 0x002fe20000011478 */
[----:B------:R-:W-:Y:S01]  /*1dd0*/  IMAD R14, R72, c[0x0][0x280], RZ ;  /* 0x0000a000480e7a24 */ /* 0x000fe200078e02ff */
[----:B------:R-:W-:Y:S01]  /*1de0*/  SHF.R.S32.HI R11, RZ, 0x1f, R71 ;  /* 0x0000001fff0b7819 */ /* 0x000fe20000011447 */
[C---:B------:R-:W-:Y:S01]  /*1df0*/  IMAD.WIDE.U32 R18, R73.reuse, c[0x0][0x280], R12 ;  /* 0x0000a00049127a25 */ /* 0x040fe200078e000c */
[----:B------:R-:W-:Y:S01]  /*1e00*/  IADD3 R8, P1, P0, R120, R160, -R71 ;  /* 0x000000a078087210 */ /* 0x000fe2000783e847 */
[----:B------:R-:W-:Y:S01]  /*1e10*/  UMOV UR8, 0x60 ;  /* 0x0000006000087882 */ /* 0x000fe20000000000 */
[----:B------:R-:W-:Y:S01]  /*1e20*/  IADD3 R83, P4, R60, 0x40, RZ ;  /* 0x000000403c537810 */ /* 0x000fe20007f9e0ff */
[----:B------:R-:W-:Y:S01]  /*1e30*/  IMAD R7, R73, c[0x0][0x284], R14 ;  /* 0x0000a10049077a24 */ /* 0x000fe200078e020e */
[----:B------:R-:W-:Y:S01]  /*1e40*/  IADD3.X R5, R5, R161, ~R11, P1, P0 ;  /* 0x000000a105057210 */ /* 0x000fe20000fe0c0b */
[----:B------:R-:W-:Y:S01]  /*1e50*/  IMAD R6, R72, c[0x0][0x278], RZ ;  /* 0x00009e0048067a24 */ /* 0x000fe200078e02ff */
[----:B------:R-:W-:Y:S01]  /*1e60*/  IADD3 R91, P2, R60, 0x80, RZ ;  /* 0x000000803c5b7810 */ /* 0x000fe20007f5e0ff */
[----:B------:R-:W-:Y:S01]  /*1e70*/  IMAD.IADD R19, R19, 0x1, R7 ;  /* 0x0000000113137824 */ /* 0x000fe200078e0207 */
[----:B------:R-:W-:Y:S01]  /*1e80*/  IADD3 R143, R151, 0x40, RZ ;  /* 0x00000040978f7810 */ /* 0x000fe20007ffe0ff */
[----:B------:R-:W-:Y:S01]  /*1e90*/  IMAD R7, R5, c[0x0][0x290], RZ ;  /* 0x0000a40005077a24 */ /* 0x000fe200078e02ff */
[----:B------:R-:W-:Y:S01]  /*1ea0*/  IADD3 R142, R151, 0x80, RZ ;  /* 0x00000080978e7810 */ /* 0x000fe20007ffe0ff */
[C---:B------:R-:W-:Y:S01]  /*1eb0*/  IMAD.WIDE.U32 R16, R73.reuse, c[0x0][0x278], R12 ;  /* 0x00009e0049107a25 */ /* 0x040fe200078e000c */
[----:B------:R-:W-:Y:S01]  /*1ec0*/  ULDC.64 UR4, c[0x0][0x1a0] ;  /* 0x0000680000047ab9 */ /* 0x000fe20000000a00 */
[----:B------:R-:W-:Y:S01]  /*1ed0*/  LOP3.LUT R145, R154, 0xffff, RZ, 0xc0, !PT ;  /* 0x0000ffff9a917812 */ /* 0x000fe200078ec0ff */
[----:B------:R-:W-:Y:S01]  /*1ee0*/  UIMAD UR9, UR8, UR5, URZ ;  /* 0x00000005080972a4 */ /* 0x000fe2000f8e023f */
[----:B------:R-:W-:Y:S01]  /*1ef0*/  IMAD R6, R73, c[0x0][0x27c], R6 ;  /* 0x00009f0049067a24 */ /* 0x000fe200078e0206 */
[----:B------:R-:W-:Y:S01]  /*1f00*/  UIMAD.WIDE.U32 UR10, UR8, UR4, URZ ;  /* 0x00000004080a72a5 */ /* 0x000fe2000f8e003f */
[C---:B------:R-:W-:Y:S01]  /*1f10*/  IMAD R7, R8.reuse, c[0x0][0x294], R7 ;  /* 0x0000a50008077a24 */ /* 0x040fe200078e0207 */
[----:B------:R-:W-:Y:S01]  /*1f20*/  ULDC UR5, c[0x0][0x294] ;  /* 0x0000a50000057ab9 */ /* 0x000fe20000000800 */
[----:B------:R-:W-:Y:S01]  /*1f30*/  IMAD.WIDE.U32 R20, R8, c[0x0][0x290], R18 ;  /* 0x0000a40008147a25 */ /* 0x000fe200078e0012 */
[----:B------:R-:W-:Y:S01]  /*1f40*/  UIMAD UR5, UR8, UR5, URZ ;  /* 0x00000005080572a4 */ /* 0x000fe2000f8e023f */
[----:B------:R-:W-:Y:S01]  /*1f50*/  LOP3.LUT R148, R145, 0x1, RZ, 0xc0, !PT ;  /* 0x0000000191947812 */ /* 0x000fe200078ec0ff */
[----:B------:R-:W-:Y:S01]  /*1f60*/  ULDC UR4, c[0x0][0x230] ;  /* 0x00008c0000047ab9 */ /* 0x000fe20000000800 */
        /* <DEDUP_REMOVED lines=14> */
[----:B------:R-:W-:Y:S01]  /*2050*/  UIADD3 UR9, UR11, UR9, URZ ;  /* 0x000000090b097290 */ /* 0x000fe2000fffe03f */
[----:B------:R-:W-:Y:S01]  /*2060*/  SHF.R.S32.HI R126, RZ, 0x1f, R142 ;  /* 0x0000001fff7e7819 */ /* 0x000fe2000001148e */
[----:B------:R-:W-:Y:S01]  /*2070*/  IMAD R5, R8, c[0x0][0x28c], R5 ;  /* 0x0000a30008057a24 */ /* 0x000fe200078e0205 */
[----:B------:R-:W-:Y:S01]  /*2080*/  LEA R114, P1, R6, c[0x0][0x270], 0x1 ;  /* 0x00009c0006727a11 */ /* 0x000fe200078208ff */
[----:B------:R-:W-:Y:S01]  /*2090*/  IMAD.WIDE.U32 R18, R8, c[0x0][0x288], R16 ;  /* 0x0000a20008127a25 */ /* 0x000fe200078e0010 */
[----:B------:R-:W-:-:S03]  /*20a0*/  ULDC.U8 UR8, c[0x0][0x313] ;  /* 0x0000c4c000087ab9 */ /* 0x000fc60000000000 */
        /* <DEDUP_REMOVED lines=25> */
[--C-:B------:R-:W-:Y:S01]  /*2240*/  IMAD.X R3, R132, 0x1, R121.reuse, P1 ;  /* 0x0000000184037824 */ /* 0x100fe200008e0679 */
        /* <DEDUP_REMOVED lines=67> */
.L_x_2641:
[----:B------:R-:W-:Y:S01]  /*2680*/  IMAD.SHL.U32 R15, R11, 0x40, RZ ;  /* 0x000000400b0f7824 */ /* 0x000fe200078e00ff */
[----:B------:R-:W-:Y:S04]  /*2690*/  BSSY B0, `(.L_x_2549) ;  /* 0x0000011000007945 */ /* 0x000fe80003800000 */
[----:B------:R-:W-:Y:S05]  /*26a0*/  IADD3 R14, R15, -0x40, RZ ;  /* 0xffffffc00f0e7810 */ /* 0x000fea0007ffe0ff */
[--C-:B-1----:R-:W-:Y:S02]  /*26b0*/  IMAD.IADD R19, R63, 0x1, -R14.reuse ;  /* 0x000000013f137824 */ /* 0x102fe400078e0a0e */
[----:B------:R-:W-:Y:S03]  /*26c0*/  IMAD.IADD R3, R71, 0x1, -R14 ;  /* 0x0000000147037824 */ /* 0x000fe600078e0a0e */
[C---:B------:R-:W-:Y:S04]  /*26d0*/  ISETP.GE.AND P6, PT, R160.reuse, R19, PT ;  /* 0x00000013a000720c */ /* 0x040fe80003fc6270 */
[----:B------:R-:W-:Y:S11]  /*26e0*/  ISETP.GE.AND P6, PT, R160, R3, !P6 ;  /* 0x00000003a000720c */ /* 0x000ff600077c6270 */
[----:B------:R-:W-:Y:S02]  /*26f0*/  @!UPT UIADD3 URZ, URZ, URZ, URZ ;  /* 0x0000003f3f3ff290 */ /* 0x000fe4000fffe03f */
[----:B---3--:R-:W-:-:S05]  /*2700*/  @!P6 BRA `(.L_x_2550) ;  /* 0x000000900000e947 */ /* 0x008fca0003800000 */
        /* <DEDUP_REMOVED lines=9> */
.L_x_2550:
[----:B------:R-:W-:Y:S05]  /*27a0*/  BSYNC B0 ;  /* 0x0000000000007941 */ /* 0x000fea0003800000 */
.L_x_2549:
        /* <DEDUP_REMOVED lines=18> */
.L_x_2552:
[----:B------:R-:W-:Y:S05]  /*28d0*/  BSYNC B0 ;  /* 0x0000000000007941 */ /* 0x000fea0003800000 */
.L_x_2551:
        /* <DEDUP_REMOVED lines=18> */
.L_x_2554:
[----:B------:R-:W-:Y:S05]  /*2a00*/  BSYNC B0 ;  /* 0x0000000000007941 */ /* 0x000fea0003800000 */
.L_x_2553:
[C---:B------:R-:W-:Y:S01]  /*2a10*/  ISETP.GE.AND P1, PT, R66.reuse, R19, PT ;  /* 0x000000134200720c */ /* 0x040fe20003f26270 */
[----:B------:R-:W-:Y:S03]  /*2a20*/  BSSY B0, `(.L_x_2555) ;  /* 0x0000011000007945 */ /* 0x000fe60003800000 */
[----:B------:R-:W-:Y:S11]  /*2a30*/  ISETP.GE.AND P1, PT, R66, R3, !P1 ;  /* 0x000000034200720c */ /* 0x000ff60004f26270 */
[----:B------:R-:W-:Y:S02]  /*2a40*/  @!UPT UIADD3 URZ, URZ, URZ, URZ ;  /* 0x0000003f3f3ff290 */ /* 0x000fe4000fffe03f */
[----:B------:R-:W-:-:S05]  /*2a50*/  @!P1 BRA `(.L_x_2556) ;  /* 0x000000d000009947 */ /* 0x000fca0003800000 */
[----:B------:R-:W-:Y:S02]  /*2a60*/  ISETP.NE.AND P0, PT, R148, RZ, PT ;  /* 0x000000ff9400720c */ /* 0x000fe40003f05270 */
[----:B------:R-:W-:Y:S05]  /*2a70*/  IADD3 R18, P5, R114, R170, RZ ;  /* 0x000000aa72127210 */ /* 0x000fea0007fbe0ff */
[----:B------:R-:W-:Y:S01]  /*2a80*/  IMAD.X R19, R115, 0x1, R109, P5 ;  /* 0x0000000173137824 */ /* 0x000fe200028e066d */
[----:B------:R-:W-:Y:S04]  /*2a90*/  IADD3 R2, P5, R112, UR10, RZ ;  /* 0x0000000a70027c10 */ /* 0x000fe8000ffbe0ff */
[----:B------:R-:W-:Y:S01]  /*2aa0*/  IADD3.X R3, R113, UR9, RZ, P5, !PT ;  /* 0x0000000971037c10 */ /* 0x000fe2000affe4ff */
[----:B-1----:R-:W2:Y:S01]  /*2ab0*/  @P0 LDG.E.128 R24, [R18.64] ;  /* 0x0000000612180981 */ /* 0x002ea2000c1e1d00 */
[----:B------:R-:W-:Y:S03]  /*2ac0*/  ISETP.NE.AND P5, PT, R147, RZ, PT ;  /* 0x000000ff9300720c */ /* 0x000fe60003fa5270 */
[----:B--2---:R1:W-:Y:S01]  /*2ad0*/  @P0 STG.E.128 [R2.64], R24 ;  /* 0x0000001802000986 */ /* 0x0043e2000c101d06 */
[----:B------:R-:W-:Y:S09]  /*2ae0*/  ISETP.NE.AND P0, PT, R145, RZ, PT ;  /* 0x000000ff9100720c */ /* 0x000ff20003f05270 */
[----:B------:R-:W2:Y:S04]  /*2af0*/  @P5 LDG.E.128 R20, [R18.64+0x80] ;  /* 0x0000800612145981 */ /* 0x000ea8000c1e1d00 */
[----:B--2---:R1:W-:Y:S04]  /*2b00*/  @P5 STG.E.128 [R2.64+0x80], R20 ;  /* 0x0000801402005986 */ /* 0x0043e8000c101d06 */
[----:B------:R-:W2:Y:S04]  /*2b10*/  @P0 LDG.E.128 R4, [R18.64+0x100] ;  /* 0x0001000612040981 */ /* 0x000ea8000c1e1d00 */
[----:B--2---:R1:W-:Y:S02]  /*2b20*/  @P0 STG.E.128 [R2.64+0x100], R4 ;  /* 0x0001000402000986 */ /* 0x0043e4000c101d06 */
.L_x_2556:
[----:B------:R-:W-:Y:S05]  /*2b30*/  BSYNC B0 ;  /* 0x0000000000007941 */ /* 0x000fea0003800000 */
.L_x_2555:
        /* <DEDUP_REMOVED lines=65> */
.L_x_2562:
[----:B------:R-:W-:Y:S05]  /*2f50*/  BSYNC B0 ;  /* 0x0000000000007941 */ /* 0x000fea0003800000 */
.L_x_2561:
        /* <DEDUP_REMOVED lines=54> */
.L_x_2564:
[----:B------:R-:W-:Y:S05]  /*32c0*/  BSYNC B0 ;  /* 0x0000000000007941 */ /* 0x000fea0003800000 */
.L_x_2563:
        /* <DEDUP_REMOVED lines=53> */
.L_x_2560:
[----:B------:R-:W-:Y:S05]  /*3620*/  BSYNC B1 ;  /* 0x0000000000017941 */ /* 0x000fea0003800000 */
.L_x_2559:
        /* <DEDUP_REMOVED lines=64> */
.L_x_2568:
[----:B------:R-:W-:Y:S05]  /*3a30*/  BSYNC B0 ;  /* 0x0000000000007941 */ /* 0x000fea0003800000 */
.L_x_2567:
        /* <DEDUP_REMOVED lines=57> */
.L_x_2570:
[----:B------:R-:W-:Y:S05]  /*3dd0*/  BSYNC B0 ;  /* 0x0000000000007941 */ /* 0x000fea0003800000 */
.L_x_2569:
        /* <DEDUP_REMOVED lines=56> */
.L_x_2566:
[----:B------:R-:W-:Y:S05]  /*4160*/  BSYNC B1 ;  /* 0x0000000000017941 */ /* 0x000fea0003800000 */
.L_x_2565:
        /* <DEDUP_REMOVED lines=64> */
.L_x_2574:
[----:B------:R-:W-:Y:S05]  /*4570*/  BSYNC B0 ;  /* 0x0000000000007941 */ /* 0x000fea0003800000 */
.L_x_2573:
        /* <DEDUP_REMOVED lines=57> */
.L_x_2576:
[----:B------:R-:W-:Y:S05]  /*4910*/  BSYNC B0 ;  /* 0x0000000000007941 */ /* 0x000fea0003800000 */
.L_x_2575:
        /* <DEDUP_REMOVED lines=56> */
.L_x_2572:
[----:B------:R-:W-:Y:S05]  /*4ca0*/  BSYNC B1 ;  /* 0x0000000000017941 */ /* 0x000fea0003800000 */
.L_x_2571:
        /* <DEDUP_REMOVED lines=67> */
.L_x_2580:
[----:B------:R-:W-:Y:S05]  /*50e0*/  BSYNC B0 ;  /* 0x0000000000007941 */ /* 0x000fea0003800000 */
.L_x_2579:
        /* <DEDUP_REMOVED lines=57> */
.L_x_2582:
[----:B------:R-:W-:Y:S05]  /*5480*/  BSYNC B0 ;  /* 0x0000000000007941 */ /* 0x000fea0003800000 */
.L_x_2581:
        /* <DEDUP_REMOVED lines=56> */
.L_x_2578:
[----:B------:R-:W-:Y:S05]  /*5810*/  BSYNC B1 ;  /* 0x0000000000017941 */ /* 0x000fea0003800000 */
.L_x_2577:
        /* <DEDUP_REMOVED lines=8> */
.L_x_2558:
        /* <DEDUP_REMOVED lines=95> */
.L_x_2589:
[----:B------:R-:W-:Y:S05]  /*5e90*/  BSYNC B0 ;  /* 0x0000000000007941 */ /* 0x000fea0003800000 */
.L_x_2588:
[----:B-----5:R2:W-:Y:S02]  /*5ea0*/  STG.E.128 [R110.64], R52 ;  /* 0x000000346e007986 */ /* 0x0205e4000c101d06 */
.L_x_2587:
[----:B------:R-:W-:Y:S05]  /*5eb0*/  BSYNC B1 ;  /* 0x0000000000017941 */ /* 0x000fea0003800000 */
.L_x_2586:
        /* <DEDUP_REMOVED lines=94> */
.L_x_2593:
[----:B------:R-:W-:Y:S05]  /*64a0*/  BSYNC B0 ;  /* 0x0000000000007941 */ /* 0x000fea0003800000 */
.L_x_2592:
[----:B-----5:R3:W-:Y:S02]  /*64b0*/  STG.E.128 [R110.64+0x80], R52 ;  /* 0x000080346e007986 */ /* 0x0207e4000c101d06 */
.L_x_2591:
[----:B------:R-:W-:Y:S05]  /*64c0*/  BSYNC B1 ;  /* 0x0000000000017941 */ /* 0x000fea0003800000 */
.L_x_2590:
        /* <DEDUP_REMOVED lines=93> */
.L_x_2595:
[----:B------:R-:W-:Y:S05]  /*6aa0*/  BSYNC B0 ;  /* 0x0000000000007941 */ /* 0x000fea0003800000 */
.L_x_2594:
[----:B-----5:R3:W-:Y:S02]  /*6ab0*/  STG.E.128 [R110.64+0x100], R52 ;  /* 0x000100346e007986 */ /* 0x0207e4000c101d06 */
.L_x_2585:
[----:B------:R-:W-:Y:S05]  /*6ac0*/  BSYNC B2 ;  /* 0x0000000000027941 */ /* 0x000fea0003800000 */
.L_x_2584:
        /* <DEDUP_REMOVED lines=98> */
.L_x_2601:
[----:B------:R-:W-:Y:S05]  /*70f0*/  BSYNC B0 ;  /* 0x0000000000007941 */ /* 0x000fea0003800000 */
.L_x_2600:
[C---:B------:R-:W-:Y:S04]  /*7100*/  LEA R2, P0, R60.reuse, R110, 0x1 ;  /* 0x0000006e3c027211 */ /* 0x040fe800078008ff */
[----:B------:R-:W-:Y:S05]  /*7110*/  LEA.HI.X R3, R60, R111, R199, 0x1, P0 ;  /* 0x0000006f3c037211 */ /* 0x000fea00000f0cc7 */
[----:B-----5:R1:W-:Y:S04]  /*7120*/  STG.E.128 [R2.64], R56 ;  /* 0x0000003802007986 */ /* 0x0203e8000c101d06 */
.L_x_2599:
[----:B------:R-:W-:Y:S05]  /*7130*/  BSYNC B1 ;  /* 0x0000000000017941 */ /* 0x000fea0003800000 */
.L_x_2598:
        /* <DEDUP_REMOVED lines=96> */
.L_x_2605:
[----:B------:R-:W-:Y:S05]  /*7740*/  BSYNC B0 ;  /* 0x0000000000007941 */ /* 0x000fea0003800000 */
.L_x_2604:
[C---:B------:R-:W-:Y:S04]  /*7750*/  LEA R2, P0, R83.reuse, R110, 0x1 ;  /* 0x0000006e53027211 */ /* 0x040fe800078008ff */
[----:B------:R-:W-:Y:S05]  /*7760*/  LEA.HI.X R3, R83, R111, R84, 0x1, P0 ;  /* 0x0000006f53037211 */ /* 0x000fea00000f0c54 */
[----:B-----5:R4:W-:Y:S04]  /*7770*/  STG.E.128 [R2.64], R56 ;  /* 0x0000003802007986 */ /* 0x0209e8000c101d06 */
.L_x_2603:
[----:B------:R-:W-:Y:S05]  /*7780*/  BSYNC B1 ;  /* 0x0000000000017941 */ /* 0x000fea0003800000 */
.L_x_2602:
        /* <DEDUP_REMOVED lines=95> */
.L_x_2607:
[----:B------:R-:W-:Y:S05]  /*7d80*/  BSYNC B0 ;  /* 0x0000000000007941 */ /* 0x000fea0003800000 */
.L_x_2606:
[C---:B------:R-:W-:Y:S04]  /*7d90*/  LEA R2, P0, R91.reuse, R110, 0x1 ;  /* 0x0000006e5b027211 */ /* 0x040fe800078008ff */
[----:B------:R-:W-:Y:S05]  /*7da0*/  LEA.HI.X R3, R91, R111, R92, 0x1, P0 ;  /* 0x0000006f5b037211 */ /* 0x000fea00000f0c5c */
[----:B-----5:R4:W-:Y:S04]  /*7db0*/  STG.E.128 [R2.64], R56 ;  /* 0x0000003802007986 */ /* 0x0209e8000c101d06 */
.L_x_2597:
[----:B------:R-:W-:Y:S05]  /*7dc0*/  BSYNC B2 ;  /* 0x0000000000027941 */ /* 0x000fea0003800000 */
.L_x_2596:
        /* <DEDUP_REMOVED lines=98> */
.L_x_2613:
[----:B------:R-:W-:Y:S05]  /*83f0*/  BSYNC B0 ;  /* 0x0000000000007941 */ /* 0x000fea0003800000 */
.L_x_2612:
[C---:B------:R-:W-:Y:S04]  /*8400*/  LEA R2, P0, R172.reuse, R110, 0x1 ;  /* 0x0000006eac027211 */ /* 0x040fe800078008ff */
[----:B------:R-:W-:Y:S05]  /*8410*/  LEA.HI.X R3, R172, R111, R78, 0x1, P0 ;  /* 0x0000006fac037211 */ /* 0x000fea00000f0c4e */
[----:B-----5:R4:W-:Y:S04]  /*8420*/  STG.E.128 [R2.64], R56 ;  /* 0x0000003802007986 */ /* 0x0209e8000c101d06 */
.L_x_2611:
[----:B------:R-:W-:Y:S05]  /*8430*/  BSYNC B1 ;  /* 0x0000000000017941 */ /* 0x000fea0003800000 */
.L_x_2610:
        /* <DEDUP_REMOVED lines=96> */
.L_x_2617:
[----:B------:R-:W-:Y:S05]  /*8a40*/  BSYNC B0 ;  /* 0x0000000000007941 */ /* 0x000fea0003800000 */
.L_x_2616:
[C---:B------:R-:W-:Y:S04]  /*8a50*/  LEA R2, P0, R85.reuse, R110, 0x1 ;  /* 0x0000006e55027211 */ /* 0x040fe800078008ff */
[----:B------:R-:W-:Y:S05]  /*8a60*/  LEA.HI.X R3, R85, R111, R86, 0x1, P0 ;  /* 0x0000006f55037211 */ /* 0x000fea00000f0c56 */
[----:B-----5:R4:W-:Y:S04]  /*8a70*/  STG.E.128 [R2.64], R56 ;  /* 0x0000003802007986 */ /* 0x0209e8000c101d06 */
.L_x_2615:
[----:B------:R-:W-:Y:S05]  /*8a80*/  BSYNC B1 ;  /* 0x0000000000017941 */ /* 0x000fea0003800000 */
.L_x_2614:
        /* <DEDUP_REMOVED lines=95> */
.L_x_2619:
[----:B------:R-:W-:Y:S05]  /*9080*/  BSYNC B0 ;  /* 0x0000000000007941 */ /* 0x000fea0003800000 */
.L_x_2618:
[C---:B------:R-:W-:Y:S04]  /*9090*/  LEA R2, P0, R93.reuse, R110, 0x1 ;  /* 0x0000006e5d027211 */ /* 0x040fe800078008ff */
[----:B------:R-:W-:Y:S05]  /*90a0*/  LEA.HI.X R3, R93, R111, R94, 0x1, P0 ;  /* 0x0000006f5d037211 */ /* 0x000fea00000f0c5e */
[----:B-----5:R4:W-:Y:S04]  /*90b0*/  STG.E.128 [R2.64], R56 ;  /* 0x0000003802007986 */ /* 0x0209e8000c101d06 */
.L_x_2609:
[----:B------:R-:W-:Y:S05]  /*90c0*/  BSYNC B2 ;  /* 0x0000000000027941 */ /* 0x000fea0003800000 */
.L_x_2608:
        /* <DEDUP_REMOVED lines=100> */
.L_x_2625:
[----:B------:R-:W-:Y:S05]  /*9710*/  BSYNC B0 ;  /* 0x0000000000007941 */ /* 0x000fea0003800000 */
.L_x_2624:
[C---:B------:R-:W-:Y:S02]  /*9720*/  IMAD R0, R175.reuse, c[0x0][0x19c], RZ ;  /* 0x00006700af007a24 */ /* 0x040fe400078e02ff */
[----:B------:R-:W-:Y:S05]  /*9730*/  IMAD.WIDE.U32 R2, R175, c[0x0][0x198], R110 ;  /* 0x00006600af027a25 */ /* 0x000fea00078e006e */
[----:B------:R-:W-:Y:S05]  /*9740*/  IADD3 R3, R3, R0, RZ ;  /* 0x0000000003037210 */ /* 0x000fea0007ffe0ff */
[----:B-----5:R4:W-:Y:S02]  /*9750*/  STG.E.128 [R2.64], R56 ;  /* 0x0000003802007986 */ /* 0x0209e4000c101d06 */
.L_x_2623:
[----:B------:R-:W-:Y:S05]  /*9760*/  BSYNC B1 ;  /* 0x0000000000017941 */ /* 0x000fea0003800000 */
.L_x_2622:
        /* <DEDUP_REMOVED lines=96> */
.L_x_2629:
[----:B------:R-:W-:Y:S05]  /*9d70*/  BSYNC B0 ;  /* 0x0000000000007941 */ /* 0x000fea0003800000 */
.L_x_2628:
[C---:B------:R-:W-:Y:S04]  /*9d80*/  LEA R2, P0, R98.reuse, R110, 0x1 ;  /* 0x0000006e62027211 */ /* 0x040fe800078008ff */
[----:B------:R-:W-:Y:S05]  /*9d90*/  LEA.HI.X R3, R98, R111, R97, 0x1, P0 ;  /* 0x0000006f62037211 */ /* 0x000fea00000f0c61 */
[----:B-----5:R4:W-:Y:S04]  /*9da0*/  STG.E.128 [R2.64], R56 ;  /* 0x0000003802007986 */ /* 0x0209e8000c101d06 */
.L_x_2627:
[----:B------:R-:W-:Y:S05]  /*9db0*/  BSYNC B1 ;  /* 0x0000000000017941 */ /* 0x000fea0003800000 */
.L_x_2626:
        /* <DEDUP_REMOVED lines=95> */
.L_x_2631:
[----:B------:R-:W-:Y:S05]  /*a3b0*/  BSYNC B0 ;  /* 0x0000000000007941 */ /* 0x000fea0003800000 */
.L_x_2630:
[C---:B------:R-:W-:Y:S04]  /*a3c0*/  LEA R2, P0, R102.reuse, R110, 0x1 ;  /* 0x0000006e66027211 */ /* 0x040fe800078008ff */
[----:B------:R-:W-:Y:S05]  /*a3d0*/  LEA.HI.X R3, R102, R111, R101, 0x1, P0 ;  /* 0x0000006f66037211 */ /* 0x000fea00000f0c65 */
[----:B-----5:R4:W-:Y:S04]  /*a3e0*/  STG.E.128 [R2.64], R56 ;  /* 0x0000003802007986 */ /* 0x0209e8000c101d06 */
.L_x_2621:
[----:B------:R-:W-:Y:S05]  /*a3f0*/  BSYNC B2 ;  /* 0x0000000000027941 */ /* 0x000fea0003800000 */
.L_x_2620:
        /* <DEDUP_REMOVED lines=8> */
.L_x_2557:
        /* <DEDUP_REMOVED lines=11> */
.L_x_2633:
[----:B------:R-:W-:Y:S05]  /*a530*/  BSYNC B0 ;  /* 0x0000000000007941 */ /* 0x000fea0003800000 */
.L_x_2632:
        /* <DEDUP_REMOVED lines=24> */
.L_x_2635:
[----:B------:R-:W-:Y:S05]  /*a6c0*/  BSYNC B0 ;  /* 0x0000000000007941 */ /* 0x000fea0003800000 */
.L_x_2634:
        /* <DEDUP_REMOVED lines=24> */
.L_x_2637:
[----:B------:R-:W-:Y:S05]  /*a850*/  BSYNC B0 ;  /* 0x0000000000007941 */ /* 0x000fea0003800000 */
.L_x_2636:
        /* <DEDUP_REMOVED lines=27> */
.L_x_2638:
[----:B------:R-:W-:Y:S05]  /*aa10*/  BSYNC B0 ;  /* 0x0000000000007941 */ /* 0x000fea0003800000 */
.L_x_2583:
        /* <DEDUP_REMOVED lines=80> */
.L_x_2639:
        /* <DEDUP_REMOVED lines=8> */
.L_x_2640:
[----:B------:R-:W-:Y:S04]  /*afa0*/  IADD3 R11, R11, -0x1, RZ ;  /* 0xffffffff0b0b7810 */ /* 0x000fe80007ffe0ff */
[----:B------:R-:W-:Y:S11]  /*afb0*/  ISETP.GT.AND P0, PT, R11, R70, PT ;  /* 0x000000460b00720c */ /* 0x000ff60003f04270 */
[----:B------:R-:W-:Y:S02]  /*afc0*/  @!UPT UIADD3 URZ, URZ, URZ, URZ ;  /* 0x0000003f3f3ff290 */ /* 0x000fe4000fffe03f */
[----:B------:R-:W-:-:S05]  /*afd0*/  @P0 BRA `(.L_x_2641) ;  /* 0xffff76a000000947 */ /* 0x000fca000383ffff */
.L_x_2548:
        /* <DEDUP_REMOVED lines=100> */
.L_x_2650:
[----:B------:R-:W-:Y:S05]  /*b620*/  BSYNC B0 ;  /* 0x0000000000007941 */ /* 0x000fea0003800000 */
.L_x_2649:
[----:B-----5:R4:W-:Y:S02]  /*b630*/  STS.128 [R203], R16 ;  /* 0x00000010cb007388 */ /* 0x0209e40000000c00 */
.L_x_2648:
[----:B------:R-:W-:Y:S05]  /*b640*/  BSYNC B1 ;  /* 0x0000000000017941 */ /* 0x000fea0003800000 */
.L_x_2647:
        /* <DEDUP_REMOVED lines=46> */
.L_x_2654:
[----:B------:R-:W-:Y:S05]  /*b930*/  BSYNC B0 ;  /* 0x0000000000007941 */ /* 0x000fea0003800000 */
.L_x_2653:
[----:B-----5:R1:W-:Y:S02]  /*b940*/  STS.128 [R203+0x2000], R16 ;  /* 0x00200010cb007388 */ /* 0x0203e40000000c00 */
.L_x_2652:
[----:B------:R-:W-:Y:S05]  /*b950*/  BSYNC B1 ;  /* 0x0000000000017941 */ /* 0x000fea0003800000 */
.L_x_2651:
        /* <DEDUP_REMOVED lines=45> */
.L_x_2656:
[----:B------:R-:W-:Y:S05]  /*bc30*/  BSYNC B0 ;  /* 0x0000000000007941 */ /* 0x000fea0003800000 */
.L_x_2655:
[----:B-----5:R4:W-:Y:S02]  /*bc40*/  STS.128 [R203+0x4000], R16 ;  /* 0x00400010cb007388 */ /* 0x0209e40000000c00 */
.L_x_2646:
[----:B------:R-:W-:Y:S05]  /*bc50*/  BSYNC B2 ;  /* 0x0000000000027941 */ /* 0x000fea0003800000 */
.L_x_2645:
        /* <DEDUP_REMOVED lines=60> */
.L_x_2662:
[----:B------:R-:W-:Y:S05]  /*c020*/  BSYNC B0 ;  /* 0x0000000000007941 */ /* 0x000fea0003800000 */
.L_x_2661:
[----:B-----5:R4:W-:Y:S02]  /*c030*/  STS.128 [R203+0x800], R16 ;  /* 0x00080010cb007388 */ /* 0x0209e40000000c00 */
.L_x_2660:
[----:B------:R-:W-:Y:S05]  /*c040*/  BSYNC B1 ;  /* 0x0000000000017941 */ /* 0x000fea0003800000 */
.L_x_2659:
        /* <DEDUP_REMOVED lines=46> */
.L_x_2666:
[----:B------:R-:W-:Y:S05]  /*c330*/  BSYNC B0 ;  /* 0x0000000000007941 */ /* 0x000fea0003800000 */
.L_x_2665:
[----:B-----5:R1:W-:Y:S02]  /*c340*/  STS.128 [R203+0x2800], R16 ;  /* 0x00280010cb007388 */ /* 0x0203e40000000c00 */
.L_x_2664:
[----:B------:R-:W-:Y:S05]  /*c350*/  BSYNC B1 ;  /* 0x0000000000017941 */ /* 0x000fea0003800000 */
.L_x_2663:
        /* <DEDUP_REMOVED lines=44> */
.L_x_2668:
[----:B------:R-:W-:Y:S05]  /*c620*/  BSYNC B0 ;  /* 0x0000000000007941 */ /* 0x000fea0003800000 */
.L_x_2667:
[----:B-----5:R2:W-:Y:S02]  /*c630*/  STS.128 [R203+0x4800], R32 ;  /* 0x00480020cb007388 */ /* 0x0205e40000000c00 */
.L_x_2658:
[----:B------:R-:W-:Y:S05]  /*c640*/  BSYNC B2 ;  /* 0x0000000000027941 */ /* 0x000fea0003800000 */
.L_x_2657:
        /* <DEDUP_REMOVED lines=10> */
[C---:B--2-4-:R-:W-:Y:S02]  /*c6f0*/  IMAD.SHL.U32 R32, R5.reuse, 0x2, RZ ;  /* 0x0000000205207824 */ /* 0x054fe400078e00ff */
[----:B------:R2:W-:Y:S01]  /*c700*/  @P2 STS.128 [R203+0x1000], RZ ;  /* 0x001000ffcb002388 */ /* 0x0005e20000000c00 */
[----:B------:R-:W-:Y:S02]  /*c710*/  SHF.L.U64.HI R0, R5, 0x1, R0 ;  /* 0x0000000105007819 */ /* 0x000fe40000010200 */
[C---:B------:R-:W-:Y:S02]  /*c720*/  IADD3 R26, P5, R32.reuse, c[0x0][0x2a8], RZ ;  /* 0x0000aa00201a7a10 */ /* 0x040fe40007fbe0ff */
[----:B------:R-:W-:Y:S02]  /*c730*/  IADD3 R32, P4, R32, c[0x0][0x2b0], RZ ;  /* 0x0000ac0020207a10 */ /* 0x000fe40007f9e0ff */
[----:B------:R-:W-:-:S02]  /*c740*/  IADD3.X R27, R0, c[0x0][0x2ac], RZ, P5, !PT ;  /* 0x0000ab00001b7a10 */ /* 0x000fc40002ffe4ff */
[----:B------:R-:W-:Y:S01]  /*c750*/  IADD3.X R33, R0, c[0x0][0x2b4], RZ, P4, !PT ;  /* 0x0000ad0000217a10 */ /* 0x000fe200027fe4ff */
[----:B------:R-:W-:Y:S05]  /*c760*/  @P2 BRA `(.L_x_2672) ;  /* 0x000002d000002947 */ /* 0x000fea0003800000 */
[----:B-1----:R1:W5:Y:S01]  /*c770*/  LDG.E.128 R16, [R14.64] ;  /* 0x000000060e107981 */ /* 0x002362000c1e1d00 */
        /* <DEDUP_REMOVED lines=42> */
.L_x_2674:
[----:B------:R-:W-:Y:S05]  /*ca20*/  BSYNC B0 ;  /* 0x0000000000007941 */ /* 0x000fea0003800000 */
.L_x_2673:
[----:B-----5:R4:W-:Y:S02]  /*ca30*/  STS.128 [R203+0x1000], R16 ;  /* 0x00100010cb007388 */ /* 0x0209e40000000c00 */
.L_x_2672:
[----:B------:R-:W-:Y:S05]  /*ca40*/  BSYNC B1 ;  /* 0x0000000000017941 */ /* 0x000fea0003800000 */
.L_x_2671:
        /* <DEDUP_REMOVED lines=46> */
.L_x_2678:
[----:B------:R-:W-:Y:S05]  /*cd30*/  BSYNC B0 ;  /* 0x0000000000007941 */ /* 0x000fea0003800000 */
.L_x_2677:
[----:B-----5:R4:W-:Y:S02]  /*cd40*/  STS.128 [R203+0x3000], R16 ;  /* 0x00300010cb007388 */ /* 0x0209e40000000c00 */
.L_x_2676:
[----:B------:R-:W-:Y:S05]  /*cd50*/  BSYNC B1 ;  /* 0x0000000000017941 */ /* 0x000fea0003800000 */
.L_x_2675:
        /* <DEDUP_REMOVED lines=46> */
.L_x_2680:
[----:B------:R-:W-:Y:S05]  /*d040*/  BSYNC B0 ;  /* 0x0000000000007941 */ /* 0x000fea0003800000 */
.L_x_2679:
[----:B-----5:R4:W-:Y:S02]  /*d050*/  STS.128 [R203+0x5000], R16 ;  /* 0x00500010cb007388 */ /* 0x0209e40000000c00 */
.L_x_2670:
[----:B------:R-:W-:Y:S05]  /*d060*/  BSYNC B2 ;  /* 0x0000000000027941 */ /* 0x000fea0003800000 */
.L_x_2669:
        /* <DEDUP_REMOVED lines=60> */
.L_x_2685:
[----:B------:R-:W-:Y:S05]  /*d430*/  BSYNC B0 ;  /* 0x0000000000007941 */ /* 0x000fea0003800000 */
.L_x_2684:
[----:B-----5:R4:W-:Y:S02]  /*d440*/  STS.128 [R203+0x1800], R16 ;  /* 0x00180010cb007388 */ /* 0x0209e40000000c00 */
.L_x_2683:
[----:B------:R-:W-:Y:S05]  /*d450*/  BSYNC B1 ;  /* 0x0000000000017941 */ /* 0x000fea0003800000 */
.L_x_2682:
        /* <DEDUP_REMOVED lines=47> */
.L_x_2689:
[----:B------:R-:W-:Y:S05]  /*d750*/  BSYNC B0 ;  /* 0x0000000000007941 */ /* 0x000fea0003800000 */
.L_x_2688:
[----:B-----5:R1:W-:Y:S02]  /*d760*/  STS.128 [R203+0x3800], R12 ;  /* 0x0038000ccb007388 */ /* 0x0203e40000000c00 */
.L_x_2687:
[----:B------:R-:W-:Y:S05]  /*d770*/  BSYNC B1 ;  /* 0x0000000000017941 */ /* 0x000fea0003800000 */
.L_x_2686:
        /* <DEDUP_REMOVED lines=45> */
.L_x_2691:
[----:B------:R-:W-:Y:S05]  /*da50*/  BSYNC B0 ;  /* 0x0000000000007941 */ /* 0x000fea0003800000 */
.L_x_2690:
[----:B-----5:R1:W-:Y:S01]  /*da60*/  STS.128 [R203+0x5800], R12 ;  /* 0x0058000ccb007388 */ /* 0x0203e20000000c00 */
[----:B------:R-:W-:Y:S05]  /*da70*/  BRA `(.L_x_2681) ;  /* 0x00004e1000007947 */ /* 0x000fea0003800000 */
.L_x_2644:
        /* <DEDUP_REMOVED lines=90> */
.L_x_2697:
[----:B------:R-:W-:Y:S05]  /*e020*/  BSYNC B0 ;  /* 0x0000000000007941 */ /* 0x000fea0003800000 */
.L_x_2696:
[----:B-----5:R4:W-:Y:S02]  /*e030*/  STS.128 [R203], R28 ;  /* 0x0000001ccb007388 */ /* 0x0209e40000000c00 */
.L_x_2695:
[----:B------:R-:W-:Y:S05]  /*e040*/  BSYNC B1 ;  /* 0x0000000000017941 */ /* 0x000fea0003800000 */
.L_x_2694:
        /* <DEDUP_REMOVED lines=87> */
.L_x_2701:
[----:B------:R-:W-:Y:S05]  /*e5c0*/  BSYNC B0 ;  /* 0x0000000000007941 */ /* 0x000fea0003800000 */
.L_x_2700:
[----:B-----5:R1:W-:Y:S02]  /*e5d0*/  STS.128 [R203+0x2000], R28 ;  /* 0x0020001ccb007388 */ /* 0x0203e40000000c00 */
.L_x_2699:
[----:B------:R-:W-:Y:S05]  /*e5e0*/  BSYNC B1 ;  /* 0x0000000000017941 */ /* 0x000fea0003800000 */
.L_x_2698:
        /* <DEDUP_REMOVED lines=86> */
.L_x_2703:
[----:B------:R-:W-:Y:S05]  /*eb50*/  BSYNC B0 ;  /* 0x0000000000007941 */ /* 0x000fea0003800000 */
.L_x_2702:
[----:B-----5:R4:W-:Y:S02]  /*eb60*/  STS.128 [R203+0x4000], R28 ;  /* 0x0040001ccb007388 */ /* 0x0209e40000000c00 */
.L_x_2693:
[----:B------:R-:W-:Y:S05]  /*eb70*/  BSYNC B2 ;  /* 0x0000000000027941 */ /* 0x000fea0003800000 */
.L_x_2692:
        /* <DEDUP_REMOVED lines=95> */
.L_x_2709:
[----:B------:R-:W-:Y:S05]  /*f170*/  BSYNC B0 ;  /* 0x0000000000007941 */ /* 0x000fea0003800000 */
.L_x_2708:
[----:B-----5:R4:W-:Y:S02]  /*f180*/  STS.128 [R203+0x800], R28 ;  /* 0x0008001ccb007388 */ /* 0x0209e40000000c00 */
.L_x_2707:
[----:B------:R-:W-:Y:S05]  /*f190*/  BSYNC B1 ;  /* 0x0000000000017941 */ /* 0x000fea0003800000 */
.L_x_2706:
        /* <DEDUP_REMOVED lines=90> */
.L_x_2713:
[----:B------:R-:W-:Y:S05]  /*f740*/  BSYNC B0 ;  /* 0x0000000000007941 */ /* 0x000fea0003800000 */
.L_x_2712:
[----:B-----5:R1:W-:Y:S02]  /*f750*/  STS.128 [R203+0x2800], R28 ;  /* 0x0028001ccb007388 */ /* 0x0203e40000000c00 */
.L_x_2711:
[----:B------:R-:W-:Y:S05]  /*f760*/  BSYNC B1 ;  /* 0x0000000000017941 */ /* 0x000fea0003800000 */
.L_x_2710:
        /* <DEDUP_REMOVED lines=89> */
.L_x_2715:
[----:B------:R-:W-:Y:S05]  /*fd00*/  BSYNC B0 ;  /* 0x0000000000007941 */ /* 0x000fea0003800000 */
.L_x_2714:
[----:B-----5:R1:W-:Y:S02]  /*fd10*/  STS.128 [R203+0x4800], R24 ;  /* 0x00480018cb007388 */ /* 0x0203e40000000c00 */
.L_x_2705:
[----:B------:R-:W-:Y:S05]  /*fd20*/  BSYNC B2 ;  /* 0x0000000000027941 */ /* 0x000fea0003800000 */
.L_x_2704:
        /* <DEDUP_REMOVED lines=96> */
.L_x_2721:
[----:B------:R-:W-:Y:S05]  /*10330*/  BSYNC B0 ;  /* 0x0000000000007941 */ /* 0x000fea0003800000 */
.L_x_2720:
[----:B-----5:R4:W-:Y:S02]  /*10340*/  STS.128 [R203+0x1000], R32 ;  /* 0x00100020cb007388 */ /* 0x0209e40000000c00 */
.L_x_2719:
[----:B------:R-:W-:Y:S05]  /*10350*/  BSYNC B1 ;  /* 0x0000000000017941 */ /* 0x000fea0003800000 */
.L_x_2718:
        /* <DEDUP_REMOVED lines=90> */
.L_x_2725:
[----:B------:R-:W-:Y:S05]  /*10900*/  BSYNC B0 ;  /* 0x0000000000007941 */ /* 0x000fea0003800000 */
.L_x_2724:
[----:B-----5:R4:W-:Y:S02]  /*10910*/  STS.128 [R203+0x3000], R32 ;  /* 0x00300020cb007388 */ /* 0x0209e40000000c00 */
.L_x_2723:
[----:B------:R-:W-:Y:S05]  /*10920*/  BSYNC B1 ;  /* 0x0000000000017941 */ /* 0x000fea0003800000 */
.L_x_2722:
        /* <DEDUP_REMOVED lines=89> */
.L_x_2727:
[----:B------:R-:W-:Y:S05]  /*10ec0*/  BSYNC B0 ;  /* 0x0000000000007941 */ /* 0x000fea0003800000 */
.L_x_2726:
[----:B-----5:R1:W-:Y:S02]  /*10ed0*/  STS.128 [R203+0x5000], R28 ;  /* 0x0050001ccb007388 */ /* 0x0203e40000000c00 */
.L_x_2717:
[----:B------:R-:W-:Y:S05]  /*10ee0*/  BSYNC B2 ;  /* 0x0000000000027941 */ /* 0x000fea0003800000 */
.L_x_2716:
        /* <DEDUP_REMOVED lines=95> */
.L_x_2731:
[----:B------:R-:W-:Y:S05]  /*114e0*/  BSYNC B0 ;  /* 0x0000000000007941 */ /* 0x000fea0003800000 */
.L_x_2730:
[----:B-----5:R1:W-:Y:S02]  /*114f0*/  STS.128 [R203+0x1800], R16 ;  /* 0x00180010cb007388 */ /* 0x0203e40000000c00 */
.L_x_2729:
[----:B------:R-:W-:Y:S05]  /*11500*/  BSYNC B1 ;  /* 0x0000000000017941 */ /* 0x000fea0003800000 */
.L_x_2728:
        /* <DEDUP_REMOVED lines=91> */
.L_x_2735:
[----:B------:R-:W-:Y:S05]  /*11ac0*/  BSYNC B0 ;  /* 0x0000000000007941 */ /* 0x000fea0003800000 */
.L_x_2734:
[----:B-----5:R1:W-:Y:S02]  /*11ad0*/  STS.128 [R203+0x3800], R16 ;  /* 0x00380010cb007388 */ /* 0x0203e40000000c00 */
.L_x_2733:
[----:B------:R-:W-:Y:S05]  /*11ae0*/  BSYNC B1 ;  /* 0x0000000000017941 */ /* 0x000fea0003800000 */
.L_x_2732:
        /* <DEDUP_REMOVED lines=94> */
.L_x_2737:
[----:B------:R-:W-:Y:S05]  /*120d0*/  BSYNC B0 ;  /* 0x0000000000007941 */ /* 0x000fea0003800000 */
.L_x_2736:
[----:B-----5:R4:W-:Y:S01]  /*120e0*/  STS.128 [R203+0x5800], R12 ;  /* 0x0058000ccb007388 */ /* 0x0209e20000000c00 */
[----:B------:R-:W-:Y:S05]  /*120f0*/  BRA `(.L_x_2681) ;  /* 0x0000079000007947 */ /* 0x000fea0003800000 */
.L_x_2643:
        /* <DEDUP_REMOVED lines=27> */
.L_x_2739:
[----:B------:R-:W-:Y:S05]  /*122b0*/  BSYNC B0 ;  /* 0x0000000000007941 */ /* 0x000fea0003800000 */
.L_x_2738:
        /* <DEDUP_REMOVED lines=29> */
.L_x_2741:
[----:B------:R-:W-:Y:S05]  /*12490*/  BSYNC B0 ;  /* 0x0000000000007941 */ /* 0x000fea0003800000 */
.L_x_2740:
        /* <DEDUP_REMOVED lines=30> */
.L_x_2743:
[----:B------:R-:W-:Y:S05]  /*12680*/  BSYNC B0 ;  /* 0x0000000000007941 */ /* 0x000fea0003800000 */
.L_x_2742:
        /* <DEDUP_REMOVED lines=32> */
.L_x_2681:
[----:B------:R-:W-:Y:S05]  /*12890*/  BSYNC B3 ;  /* 0x0000000000037941 */ /* 0x000fea0003800000 */
.L_x_2642:
[----:B------:R-:W-:Y:S01]  /*128a0*/  IADD3 R207, R135, -0x1, RZ ;  /* 0xffffffff87cf7810 */ /* 0x000fe20007ffe0ff */
[----:B------:R-:W-:Y:S01]  /*128b0*/  BSSY B0, `(.L_x_2744) ;  /* 0x0000023000007945 */ /* 0x000fe20003800000 */
[----:B------:R-:W-:Y:S02]  /*128c0*/  LEA R206, P0, R158, c[0x0][0x168], 0x1 ;  /* 0x00005a009ece7a11 */ /* 0x000fe400078008ff */
[----:B------:R-:W-:Y:S01]  /*128d0*/  LOP3.LUT R208, R154, 0xffff, RZ, 0xc0, !PT ;  /* 0x0000ffff9ad07812 */ /* 0x000fe200078ec0ff */
[----:B------:R-:W-:Y:S01]  /*128e0*/  IMAD.SHL.U32 R44, R207, 0x40, RZ ;  /* 0x00000040cf2c7824 */ /* 0x000fe200078e00ff */
[----:B------:R-:W-:Y:S02]  /*128f0*/  LEA.HI.X R209, R158, c[0x0][0x16c], R157, 0x1, P0 ;  /* 0x00005b009ed17a11 */ /* 0x000fe400000f0c9d */
[----:B------:R-:W-:Y:S01]  /*12900*/  LOP3.LUT R88, R208, 0xff, RZ, 0xc0, !PT ;  /* 0x000000ffd0587812 */ /* 0x000fe200078ec0ff */
[----:B-12---:R-:W-:-:S05]  /*12910*/  IMAD.IADD R5, R63, 0x1, -R44 ;  /* 0x000000013f057824 */ /* 0x006fca00078e0a2c */
        /* <DEDUP_REMOVED lines=27> */
.L_x_2746:
[----:B------:R2:W-:Y:S02]  /*12ad0*/  STS.128 [R203+0xa000], RZ ;  /* 0x00a000ffcb007388 */ /* 0x0005e40000000c00 */
.L_x_2745:
[----:B------:R-:W-:Y:S05]  /*12ae0*/  BSYNC B0 ;  /* 0x0000000000007941 */ /* 0x000fea0003800000 */
.L_x_2744:
        /* <DEDUP_REMOVED lines=31> */
.L_x_2749:
[----:B------:R1:W-:Y:S02]  /*12ce0*/  STS.128 [R203+0xa800], RZ ;  /* 0x00a800ffcb007388 */ /* 0x0003e40000000c00 */
.L_x_2748:
[----:B------:R-:W-:Y:S05]  /*12cf0*/  BSYNC B0 ;  /* 0x0000000000007941 */ /* 0x000fea0003800000 */
.L_x_2747:
        /* <DEDUP_REMOVED lines=35> */
.L_x_2752:
[----:B------:R1:W-:Y:S02]  /*12f30*/  STS.128 [R203+0xb000], RZ ;  /* 0x00b000ffcb007388 */ /* 0x0003e40000000c00 */
.L_x_2751:
[----:B------:R-:W-:Y:S05]  /*12f40*/  BSYNC B0 ;  /* 0x0000000000007941 */ /* 0x000fea0003800000 */
.L_x_2750:
        /* <DEDUP_REMOVED lines=15> */
[----:B------:R-:W-:Y:S01]  /*13040*/  @!P4 IMAD R0, R0, 0x60, RZ ;  /* 0x000000600000c824 */ /* 0x000fe200078e02ff */
[----:B------:R-:W-:Y:S01]  /*13050*/  @P1 LEA R10, P0, R6, c[0x0][0x168], 0x1 ;  /* 0x00005a00060a1a11 */ /* 0x000fe200078008ff */
[----:B------:R-:W-:-:S04]  /*13060*/  @!P4 IMAD.WIDE.U32 R8, R3, 0x60, R8 ;  /* 0x000000600308c825 */ /* 0x000fc800078e0008 */
        /* <DEDUP_REMOVED lines=19> */
.L_x_2754:
[----:B------:R-:W-:Y:S05]  /*131a0*/  BSYNC B0 ;  /* 0x0000000000007941 */ /* 0x000fea0003800000 */
.L_x_2753:
[----:B------:R-:W-:Y:S01]  /*131b0*/  IMAD R72, R72, c[0x0][0x320], RZ ;  /* 0x0000c80048487a24 */ /* 0x000fe200078e02ff */
[----:B------:R-:W0:Y:S01]  /*131c0*/  LDGDEPBAR ;  /* 0x00000000000079af */ /* 0x000e220000000000 */
[----:B------:R-:W-:-:S04]  /*131d0*/  IMAD.WIDE.U32 R162, R73, c[0x0][0x320], R162 ;  /* 0x0000c80049a27a25 */ /* 0x000fc800078e00a2 */
[----:B------:R-:W-:Y:S01]  /*131e0*/  IMAD R72, R73, c[0x0][0x324], R72 ;  /* 0x0000c90049487a24 */ /* 0x000fe200078e0248 */
[----:B-1----:R-:W-:-:S03]  /*131f0*/  LEA R6, P0, R162, c[0x0][0x318], 0x2 ;  /* 0x0000c600a2067a11 */ /* 0x002fc600078010ff */
[----:B------:R-:W-:-:S05]  /*13200*/  IMAD.IADD R72, R163, 0x1, R72 ;  /* 0x00000001a3487824 */ /* 0x000fca00078e0248 */
[----:B------:R-:W-:-:S06]  /*13210*/  LEA.HI.X R7, R162, c[0x0][0x31c], R72, 0x2, P0 ;  /* 0x0000c700a2077a11 */ /* 0x000fcc00000f1448 */
[----:B------:R-:W5:Y:S01]  /*13220*/  LDG.E R7, [R6.64] ;  /* 0x0000000606077981 */ /* 0x000f62000c1e1900 */
[----:B------:R-:W-:Y:S01]  /*13230*/  ISETP.GE.AND P1, PT, R160, R5, PT ;  /* 0x00000005a000720c */ /* 0x000fe20003f26270 */
[----:B------:R-:W5:Y:S01]  /*13240*/  MUFU.RCP R0, c[0x0][0x238] ;  /* 0x00008e0000007b08 */ /* 0x000f620000001000 */
[----:B------:R-:W-:Y:S01]  /*13250*/  SHF.R.S32.HI R2, RZ, 0x1f, R155 ;  /* 0x0000001fff027819 */ /* 0x000fe2000001149b */
[----:B------:R-:W-:-:S04]  /*13260*/  DEPBAR.LE SB0, 0x0 ;  /* 0x000080000000791a */ /* 0x000fc80000000000 */
[----:B------:R-:W-:Y:S01]  /*13270*/  BAR.SYNC.DEFER_BLOCKING 0x0 ;  /* 0x0000000000007b1d */ /* 0x000fe20000010000 */
[----:B------:R-:W-:Y:S01]  /*13280*/  IMAD.SHL.U32 R210, R133, 0x2, RZ ;  /* 0x0000000285d27824 */ /* 0x000fe200078e00ff */
[----:B------:R-:W-:Y:S02]  /*13290*/  LEA R162, P0, R136, c[0x0][0x170], 0x1 ;  /* 0x00005c0088a27a11 */ /* 0x000fe400078008ff */
[----:B------:R-:W-:Y:S02]  /*132a0*/  LEA.HI R3, R2, R155, RZ, 0x2 ;  /* 0x0000009b02037211 */ /* 0x000fe400078f10ff */
[----:B------:R-:W-:Y:S01]  /*132b0*/  BSSY B0, `(.L_x_2755) ;  /* 0x000001f000007945 */ /* 0x000fe20003800000 */
[----:B------:R-:W-:Y:S02]  /*132c0*/  LOP3.LUT R210, R210, 0x6, RZ, 0xc0, !PT ;  /* 0x00000006d2d27812 */ /* 0x000fe400078ec0ff */
[----:B------:R-:W-:Y:S02]  /*132d0*/  LEA.HI.X R163, R136, c[0x0][0x174], R134, 0x1, P0 ;  /* 0x00005d0088a37a11 */ /* 0x000fe400000f0c86 */
[----:B------:R-:W-:Y:S01]  /*132e0*/  SHF.R.S32.HI R3, RZ, 0x2, R3 ;  /* 0x00000002ff037819 */ /* 0x000fe20000011403 */
[----:B------:R1:W-:Y:S04]  /*132f0*/  @P1 STS.128 [R203+0xc000], RZ ;  /* 0x00c000ffcb001388 */ /* 0x0003e80000000c00 */
[----:B------:R1:W-:Y:S04]  /*13300*/  @P1 STS.128 [R203+0xe000], RZ ;  /* 0x00e000ffcb001388 */ /* 0x0003e80000000c00 */
[----:B------:R1:W-:Y:S01]  /*13310*/  @P1 STS.128 [R203+0x10000], RZ ;  /* 0x010000ffcb001388 */ /* 0x0003e20000000c00 */
[----:B-----5:R-:W-:Y:S01]  /*13320*/  FMUL.FTZ R0, R7, R0 ;  /* 0x0000000007007220 */ /* 0x020fe20000410000 */
[----:B------:R-:W-:Y:S05]  /*13330*/  @P1 BRA `(.L_x_2756) ;  /* 0x0000016000001947 */ /* 0x000fea0003800000 */
[C---:B-1----:R-:W-:Y:S02]  /*13340*/  LOP3.LUT R2, R88.reuse, 0x1, RZ, 0xc0, !PT ;  /* 0x0000000158027812 */ /* 0x042fe400078ec0ff */
        /* <DEDUP_REMOVED lines=20> */
.L_x_2757:
[----:B------:R1:W-:Y:S02]  /*13490*/  STS.128 [R203+0x10000], RZ ;  /* 0x010000ffcb007388 */ /* 0x0003e40000000c00 */
.L_x_2756:
[----:B-1----:R-:W-:Y:S05]  /*134a0*/  BSYNC B0 ;  /* 0x0000000000007941 */ /* 0x002fea0003800000 */
.L_x_2755:
        /* <DEDUP_REMOVED lines=32> */
.L_x_2760:
[----:B------:R1:W-:Y:S02]  /*136b0*/  STS.128 [R203+0x10800], RZ ;  /* 0x010800ffcb007388 */ /* 0x0003e40000000c00 */
.L_x_2759:
[----:B------:R-:W-:Y:S05]  /*136c0*/  BSYNC B0 ;  /* 0x0000000000007941 */ /* 0x000fea0003800000 */
.L_x_2758:
        /* <DEDUP_REMOVED lines=36> */
.L_x_2763:
[----:B------:R1:W-:Y:S02]  /*13910*/  STS.128 [R203+0x11000], RZ ;  /* 0x011000ffcb007388 */ /* 0x0003e40000000c00 */
.L_x_2762:
[----:B------:R-:W-:Y:S05]  /*13920*/  BSYNC B0 ;  /* 0x0000000000007941 */ /* 0x000fea0003800000 */
.L_x_2761:
        /* <DEDUP_REMOVED lines=41> */
.L_x_2766:
[----:B------:R1:W-:Y:S02]  /*13bc0*/  STS.128 [R203+0x11800], RZ ;  /* 0x011800ffcb007388 */ /* 0x0003e40000000c00 */
.L_x_2765:
[----:B------:R-:W-:Y:S05]  /*13bd0*/  BSYNC B0 ;  /* 0x0000000000007941 */ /* 0x000fea0003800000 */
.L_x_2764:
[C---:B------:R-:W-:Y:S01]  /*13be0*/  IMAD.SHL.U32 R2, R64.reuse, 0x40, RZ ;  /* 0x0000004040027824 */ /* 0x040fe200078e00ff */
[----:B------:R-:W-:Y:S01]  /*13bf0*/  R2P PR, R64, 0x6 ;  /* 0x0000000640007804 */ /* 0x000fe20000000000 */
[----:B------:R-:W-:Y:S01]  /*13c00*/  IMAD.SHL.U32 R160, R160, 0x8, RZ ;  /* 0x00000008a0a07824 */ /* 0x000fe200078e00ff */
[----:B------:R-:W0:Y:S01]  /*13c10*/  LDGDEPBAR ;  /* 0x00000000000079af */ /* 0x000e220000000000 */
[C---:B------:R-:W-:Y:S01]  /*13c20*/  IMAD R198, R61.reuse, 0x400, R46 ;  /* 0x000004003dc67824 */ /* 0x040fe200078e022e */
[----:B-1----:R-:W-:Y:S01]  /*13c30*/  LOP3.LUT R5, R2, 0x1c0, RZ, 0xc0, !PT ;  /* 0x000001c002057812 */ /* 0x002fe200078ec0ff */
[----:B------:R-:W-:Y:S02]  /*13c40*/  IMAD R62, R61, 0x10, R62 ;  /* 0x000000103d3e7824 */ /* 0x000fe400078e023e */
[----:B------:R-:W-:Y:S01]  /*13c50*/  IMAD.SHL.U32 R198, R198, 0x2, RZ ;  /* 0x00000002c6c67824 */ /* 0x000fe200078e00ff */
[----:B------:R-:W-:-:S02]  /*13c60*/  LOP3.LUT R2, R5, 0x8, R160, 0xf8, !PT ;  /* 0x0000000805027812 */ /* 0x000fc400078ef8a0 */
[----:B------:R-:W-:Y:S01]  /*13c70*/  SHF.R.U32.HI R5, RZ, 0x3, R5 ;  /* 0x00000003ff057819 */ /* 0x000fe20000011605 */
[--C-:B------:R-:W-:Y:S01]  /*13c80*/  IMAD R196, R47, 0x2, R198.reuse ;  /* 0x000000022fc47824 */ /* 0x100fe200078e02c6 */
[----:B------:R-:W-:Y:S01]  /*13c90*/  LDSM.16.M88.4 R20, [R198] ;  /* 0x00000000c614783b */ /* 0x000fe20000000200 */
[C---:B------:R-:W-:Y:S01]  /*13ca0*/  IMAD R194, R45.reuse, 0x2, R198 ;  /* 0x000000022dc27824 */ /* 0x040fe200078e02c6 */
[----:B------:R-:W-:Y:S01]  /*13cb0*/  LOP3.LUT R2, R2, R5, RZ, 0x3c, !PT ;  /* 0x0000000502027212 */ /* 0x000fe200078e3cff */
[----:B------:R-:W-:-:S03]  /*13cc0*/  IMAD R193, R45, 0x2, R196 ;  /* 0x000000022dc17824 */ /* 0x000fc600078e02c4 */
[----:B----4-:R-:W-:Y:S01]  /*13cd0*/  LDSM.16.M88.4 R16, [R194] ;  /* 0x00000000c210783b */ /* 0x010fe20000000200 */
[----:B------:R-:W-:-:S03]  /*13ce0*/  IMAD R197, R65, 0x200, R2 ;  /* 0x0000020041c57824 */ /* 0x000fc600078e0202 */
[----:B------:R-:W-:Y:S01]  /*13cf0*/  LDSM.16.M88.4 R64, [R196] ;  /* 0x00000000c440783b */ /* 0x000fe20000000200 */
[----:B------:R-:W-:-:S03]  /*13d00*/  IMAD.SHL.U32 R197, R197, 0x2, RZ ;  /* 0x00000002c5c57824 */ /* 0x000fc600078e00ff */
[----:B------:R-:W-:Y:S02]  /*13d10*/  LDSM.16.M88.4 R72, [R193] ;  /* 0x00000000c148783b */ /* 0x000fe40000000200 */
[C---:B------:R-:W-:Y:S02]  /*13d20*/  IADD3 R2, R197.reuse, 0x6000, RZ ;  /* 0x00006000c5027810 */ /* 0x040fe40007ffe0ff */
[----:B------:R-:W1:Y:S01]  /*13d30*/  LDSM.16.M88.4 R76, [R197+0x6000] ;  /* 0x00600000c54c783b */ /* 0x000e620000000200 */
[----:B------:R-:W-:Y:S02]  /*13d40*/  IADD3 R195, R197, 0x6020, RZ ;  /* 0x00006020c5c37810 */ /* 0x000fe40007ffe0ff */
[----:B------:R-:W-:Y:S01]  /*13d50*/  @P1 IADD3 R195, R2, -0x20, RZ ;  /* 0xffffffe002c31810 */ /* 0x000fe20007ffe0ff */
[----:B------:R-:W4:Y:S01]  /*13d60*/  LDSM.16.M88.4 R36, [R197+0x6800] ;  /* 0x00680000c524783b */ /* 0x000f220000000200 */
[----:B------:R-:W-:Y:S02]  /*13d70*/  IMAD.MOV.U32 R2, RZ, RZ, 0x40 ;  /* 0x00000040ff027424 */ /* 0x000fe400078e00ff */
[C---:B------:R-:W-:Y:S01]  /*13d80*/  IADD3 R187, R195.reuse, 0x800, RZ ;  /* 0x00000800c3bb7810 */ /* 0x040fe20007ffe0ff */
[----:B------:R-:W5:Y:S01]  /*13d90*/  LDSM.16.M88.4 R28, [R197+0x7000] ;  /* 0x00700000c51c783b */ /* 0x000f620000000200 */
[----:B------:R-:W-:-:S02]  /*13da0*/  IADD3 R186, R195, 0x1000, RZ ;  /* 0x00001000c3ba7810 */ /* 0x000fc40007ffe0ff */
[----:B------:R-:W-:Y:S01]  /*13db0*/  SEL R2, R2, 0xffffffc0, !P2 ;  /* 0xffffffc002027807 */ /* 0x000fe20005000000 */
[----:B------:R-:W2:Y:S01]  /*13dc0*/  LDSM.16.M88.4 R8, [R197+0x7800] ;  /* 0x00780000c508783b */ /* 0x000ea20000000200 */
[C---:B------:R-:W-:Y:S02]  /*13dd0*/  IADD3 R185, R195.reuse, 0x1800, RZ ;  /* 0x00001800c3b97810 */ /* 0x040fe40007ffe0ff */
[----:B------:R-:W-:Y:S01]  /*13de0*/  IADD3 R183, R195, 0x2000, RZ ;  /* 0x00002000c3b77810 */ /* 0x000fe20007ffe0ff */
[----:B------:R-:W3:Y:S01]  /*13df0*/  LDSM.16.M88.4 R68, [R195] ;  /* 0x00000000c344783b */ /* 0x000ee20000000200 */
[----:B------:R-:W-:Y:S01]  /*13e00*/  IMAD.IADD R191, R197, 0x1, R2 ;  /* 0x00000001c5bf7824 */ /* 0x000fe200078e0202 */
[----:B------:R-:W-:Y:S01]  /*13e10*/  IADD3 R182, R195, 0x2800, RZ ;  /* 0x00002800c3b67810 */ /* 0x000fe20007ffe0ff */
[----:B------:R-:W-:Y:S01]  /*13e20*/  IMAD.IADD R184, R2, 0x1, R195 ;  /* 0x0000000102b87824 */ /* 0x000fe200078e02c3 */
[----:B------:R-:W2:Y:S01]  /*13e30*/  LDSM.16.M88.4 R56, [R195+0x800] ;  /* 0x00080000c338783b */ /* 0x000ea20000000200 */
[----:B------:R-:W-:-:S02]  /*13e40*/  IADD3 R2, R62, 0x1, R3 ;  /* 0x000000013e027810 */ /* 0x000fc40007ffe003 */
[----:B------:R-:W-:Y:S01]  /*13e50*/  IADD3 R181, R195, 0x3000, RZ ;  /* 0x00003000c3b57810 */ /* 0x000fe20007ffe0ff */
[----:B---3--:R-:W3:Y:S01]  /*13e60*/  LDSM.16.M88.4 R52, [R195+0x1000] ;  /* 0x00100000c334783b */ /* 0x008ee20000000200 */
[----:B------:R-:W-:Y:S02]  /*13e70*/  IADD3 R2, R63, R2, -R201 ;  /* 0x000000023f027210 */ /* 0x000fe40007ffe8c9 */
[C---:B------:R-:W-:Y:S01]  /*13e80*/  IADD3 R180, R195.reuse, 0x3800, RZ ;  /* 0x00003800c3b47810 */ /* 0x040fe20007ffe0ff */
[----:B------:R-:W2:Y:S01]  /*13e90*/  LDSM.16.M88.4 R48, [R195+0x1800] ;  /* 0x00180000c330783b */ /* 0x000ea20000000200 */
[----:B------:R-:W-:Y:S02]  /*13ea0*/  IADD3 R2, R2, c[0x0][0x2e8], RZ ;  /* 0x0000ba0002027a10 */ /* 0x000fe40007ffe0ff */
[C---:B------:R-:W-:Y:S01]  /*13eb0*/  IADD3 R179, R195.reuse, 0x4000, RZ ;  /* 0x00004000c3b37810 */ /* 0x040fe20007ffe0ff */
[----:B------:R-:W2:Y:S01]  /*13ec0*/  LDSM.16.M88.4 R12, [R191+0x6000] ;  /* 0x00600000bf0c783b */ /* 0x000ea20000000200 */
[----:B------:R-:W-:-:S02]  /*13ed0*/  IADD3 R178, R195, 0x4800, RZ ;  /* 0x00004800c3b27810 */ /* 0x000fc40007ffe0ff */
[C---:B------:R-:W-:Y:S01]  /*13ee0*/  IADD3 R177, R195.reuse, 0x5000, RZ ;  /* 0x00005000c3b17810 */ /* 0x040fe20007ffe0ff */
[----:B------:R-:W-:Y:S01]  /*13ef0*/  LDSM.16.M88.4 R84, [R191+0x7000] ;  /* 0x00700000bf54783b */ /* 0x000fe20000000200 */
[----:B------:R-:W-:Y:S01]  /*13f00*/  IADD3 R176, R195, 0x5800, RZ ;  /* 0x00005800c3b07810 */ /* 0x000fe20007ffe0ff */
[C---:B-1----:R-:W-:Y:S02]  /*13f10*/  HMMA.16816.F32 R4, R20.reuse, R76, RZ ;  /* 0x0000004c1404723c */ /* 0x042fe400000018ff */
[----:B------:R-:W-:Y:S06]  /*13f20*/  LDSM.16.M88.4 R80, [R191+0x7800] ;  /* 0x00780000bf50783b */ /* 0x000fec0000000200 */
[C---:B------:R-:W-:Y:S08]  /*13f30*/  HMMA.16816.F32 R76, R20.reuse, R78, RZ ;  /* 0x0000004e144c723c */ /* 0x040ff000000018ff */
[C---:B----4-:R-:W-:Y:S08]  /*13f40*/  HMMA.16816.F32 R40, R20.reuse, R36, RZ ;  /* 0x000000241428723c */ /* 0x050ff000000018ff */
[C---:B-----5:R-:W-:Y:S08]  /*13f50*/  HMMA.16816.F32 R32, R20.reuse, R28, RZ ;  /* 0x0000001c1420723c */ /* 0x060ff000000018ff */
[C---:B------:R-:W-:Y:S08]  /*13f60*/  HMMA.16816.F32 R36, R20.reuse, R38, RZ ;  /* 0x000000261424723c */ /* 0x040ff000000018ff */
[C---:B------:R-:W-:Y:S08]  /*13f70*/  HMMA.16816.F32 R28, R20.reuse, R30, RZ ;  /* 0x0000001e141c723c */ /* 0x040ff000000018ff */
[C---:B--2---:R-:W-:Y:S08]  /*13f80*/  HMMA.16816.F32 R24, R20.reuse, R8, RZ ;  /* 0x000000081418723c */ /* 0x044ff000000018ff */
[----:B------:R-:W-:Y:S01]  /*13f90*/  HMMA.16816.F32 R20, R20, R10, RZ ;  /* 0x0000000a1414723c */ /* 0x000fe200000018ff */
[----:B------:R-:W1:Y:S07]  /*13fa0*/  LDSM.16.M88.4 R8, [R191+0x6800] ;  /* 0x00680000bf08783b */ /* 0x000e6e0000000200 */
[C---:B------:R-:W-:Y:S08]  /*13fb0*/  HMMA.16816.F32 R4, R64.reuse, R68, R4 ;  /* 0x000000444004723c */ /* 0x040ff00000001804 */
[C---:B------:R-:W-:Y:S01]  /*13fc0*/  HMMA.16816.F32 R76, R64.reuse, R70, R76 ;  /* 0x00000046404c723c */ /* 0x040fe2000000184c */
[----:B------:R-:W2:Y:S07]  /*13fd0*/  LDSM.16.M88.4 R68, [R184] ;  /* 0x00000000b844783b */ /* 0x000eae0000000200 */
        /* <DEDUP_REMOVED lines=8> */
[----:B------:R-:W4:Y:S04]  /*14060*/  LDSM.16.M88.4 R48, [R184+0x1000] ;  /* 0x00100000b830783b */ /* 0x000f280000000200 */
[----:B------:R-:W-:Y:S03]  /*14070*/  LDSM.16.M88.4 R64, [R184+0x1800] ;  /* 0x00180000b840783b */ /* 0x000fe60000000200 */
[C---:B------:R-:W-:Y:S08]  /*14080*/  HMMA.16816.F32 R4, R16.reuse, R12, R4 ;  /* 0x0000000c1004723c */ /* 0x040ff00000001804 */
[C---:B------:R-:W-:Y:S01]  /*14090*/  HMMA.16816.F32 R76, R16.reuse, R14, R76 ;  /* 0x0000000e104c723c */ /* 0x040fe2000000184c */
[----:B------:R-:W5:Y:S07]  /*140a0*/  LDSM.16.M88.4 R12, [R197+0x8000] ;  /* 0x00800000c50c783b */ /* 0x000f6e0000000200 */
        /* <DEDUP_REMOVED lines=8> */
[----:B------:R-:W1:Y:S07]  /*14130*/  LDSM.16.M88.4 R16, [R197+0x8800] ;  /* 0x00880000c510783b */ /* 0x000e6e0000000200 */
[C---:B--2---:R-:W-:Y:S08]  /*14140*/  HMMA.16816.F32 R4, R72.reuse, R68, R4 ;  /* 0x000000444804723c */ /* 0x044ff00000001804 */
[C---:B------:R-:W-:Y:S01]  /*14150*/  HMMA.16816.F32 R80, R72.reuse, R70, R76 ;  /* 0x000000464850723c */ /* 0x040fe2000000184c */
        /* <DEDUP_REMOVED lines=8> */
[----:B-----5:R-:W-:Y:S08]  /*141e0*/  HMMA.16816.F32 R4, R56, R12, R4 ;  /* 0x0000000c3804723c */ /* 0x020ff00000001804 */
[C---:B------:R-:W-:Y:S08]  /*141f0*/  HMMA.16816.F32 R24, R72.reuse, R64, R24 ;  /* 0x000000404818723c */ /* 0x040ff00000001818 */
[----:B------:R-:W-:Y:S01]  /*14200*/  HMMA.16816.F32 R20, R72, R66, R20 ;  /* 0x000000424814723c */ /* 0x000fe20000001814 */
[----:B------:R-:W-:Y:S04]  /*14210*/  LDSM.16.M88.4 R64, [R194+0x2000] ;  /* 0x00200000c240783b */ /* 0x000fe80000000200 */
[----:B------:R-:W-:Y:S03]  /*14220*/  LDSM.16.M88.4 R72, [R195+0x3800] ;  /* 0x00380000c348783b */ /* 0x000fe60000000200 */
[C---:B------:R-:W-:Y:S01]  /*14230*/  HMMA.16816.F32 R80, R56.reuse, R14, R80 ;  /* 0x0000000e3850723c */ /* 0x040fe20000001850 */
[----:B------:R-:W5:Y:S07]  /*14240*/  LDSM.16.M88.4 R12, [R191+0x8000] ;  /* 0x00800000bf0c783b */ /* 0x000f6e0000000200 */
[C---:B-1----:R-:W-:Y:S08]  /*14250*/  HMMA.16816.F32 R40, R56.reuse, R16, R40 ;  /* 0x000000103828723c */ /* 0x042ff00000001828 */
[C---:B------:R-:W-:Y:S01]  /*14260*/  HMMA.16816.F32 R36, R56.reuse, R18, R36 ;  /* 0x000000123824723c */ /* 0x040fe20000001824 */
[----:B------:R-:W1:Y:S07]  /*14270*/  LDSM.16.M88.4 R16, [R191+0x8800] ;  /* 0x00880000bf10783b */ /* 0x000e6e0000000200 */
[C---:B------:R-:W-:Y:S08]  /*14280*/  HMMA.16816.F32 R32, R56.reuse, R8, R32 ;  /* 0x000000083820723c */ /* 0x040ff00000001820 */
[----:B------:R-:W-:Y:S01]  /*14290*/  HMMA.16816.F32 R28, R56, R10, R28 ;  /* 0x0000000a381c723c */ /* 0x000fe2000000181c */
[----:B------:R-:W1:Y:S07]  /*142a0*/  LDSM.16.M88.4 R8, [R191+0x9000] ;  /* 0x00900000bf08783b */ /* 0x000e6e0000000200 */
[----:B--2---:R-:W-:Y:S08]  /*142b0*/  HMMA.16816.F32 R4, R76, R68, R4 ;  /* 0x000000444c04723c */ /* 0x004ff00000001804 */
[C---:B------:R-:W-:Y:S08]  /*142c0*/  HMMA.16816.F32 R24, R56.reuse, R84, R24 ;  /* 0x000000543818723c */ /* 0x040ff00000001818 */
[----:B------:R-:W-:Y:S01]  /*142d0*/  HMMA.16816.F32 R20, R56, R86, R20 ;  /* 0x000000563814723c */ /* 0x000fe20000001814 */
[----:B------:R-:W-:Y:S04]  /*142e0*/  LDSM.16.M88.4 R56, [R184+0x2000] ;  /* 0x00200000b838783b */ /* 0x000fe80000000200 */
[----:B------:R-:W-:Y:S03]  /*142f0*/  LDSM.16.M88.4 R84, [R191+0x9800] ;  /* 0x00980000bf54783b */ /* 0x000fe60000000200 */
[C---:B------:R-:W-:Y:S01]  /*14300*/  HMMA.16816.F32 R80, R76.reuse, R70, R80 ;  /* 0x000000464c50723c */ /* 0x040fe20000001850 */
[----:B------:R-:W2:Y:S07]  /*14310*/  LDSM.16.M88.4 R68, [R193+0x2000] ;  /* 0x00200000c144783b */ /* 0x000eae0000000200 */
        /* <DEDUP_REMOVED lines=31> */
[----:B------:R-:W-:Y:S07]  /*14510*/  LDSM.16.M88.4 R48, [R195+0x5000] ;  /* 0x00500000c330783b */ /* 0x000fee0000000200 */
[----:B-----5:R-:W-:Y:S08]  /*14520*/  HMMA.16816.F32 R4, R72, R12, R4 ;  /* 0x0000000c4804723c */ /* 0x020ff00000001804 */
[C---:B------:R-:W-:Y:S08]  /*14530*/  HMMA.16816.F32 R24, R68.reuse, R76, R24 ;  /* 0x0000004c4418723c */ /* 0x040ff00000001818 */
[----:B------:R-:W-:Y:S01]  /*14540*/  HMMA.16816.F32 R20, R68, R78, R20 ;  /* 0x0000004e4414723c */ /* 0x000fe20000001814 */
[----:B------:R-:W-:Y:S04]  /*14550*/  LDSM.16.M88.4 R68, [R191+0xa000] ;  /* 0x00a00000bf44783b */ /* 0x000fe80000000200 */
[----:B------:R-:W-:Y:S03]  /*14560*/  LDSM.16.M88.4 R76, [R195+0x5800] ;  /* 0x00580000c34c783b */ /* 0x000fe60000000200 */
[C---:B------:R-:W-:Y:S01]  /*14570*/  HMMA.16816.F32 R80, R72.reuse, R14, R80 ;  /* 0x0000000e4850723c */ /* 0x040fe20000001850 */
[----:B------:R-:W4:Y:S07]  /*14580*/  LDSM.16.M88.4 R12, [R194+0x4000] ;  /* 0x00400000c20c783b */ /* 0x000f2e0000000200 */
[C---:B-1----:R-:W-:Y:S08]  /*14590*/  HMMA.16816.F32 R40, R72.reuse, R16, R40 ;  /* 0x000000104828723c */ /* 0x042ff00000001828 */
[C---:B------:R-:W-:Y:S01]  /*145a0*/  HMMA.16816.F32 R36, R72.reuse, R18, R36 ;  /* 0x000000124824723c */ /* 0x040fe20000001824 */
[----:B------:R-:W-:Y:S07]  /*145b0*/  LDSM.16.M88.4 R16, [R193+0x4000] ;  /* 0x00400000c110783b */ /* 0x000fee0000000200 */
[C---:B------:R-:W-:Y:S08]  /*145c0*/  HMMA.16816.F32 R32, R72.reuse, R8, R32 ;  /* 0x000000084820723c */ /* 0x040ff00000001820 */
[----:B------:R-:W-:Y:S01]  /*145d0*/  HMMA.16816.F32 R28, R72, R10, R28 ;  /* 0x0000000a481c723c */ /* 0x000fe2000000181c */
[----:B------:R-:W1:Y:S07]  /*145e0*/  LDSM.16.M88.4 R8, [R191+0xa800] ;  /* 0x00a80000bf08783b */ /* 0x000e6e0000000200 */
[C---:B--2---:R-:W-:Y:S08]  /*145f0*/  HMMA.16816.F32 R4, R64.reuse, R56, R4 ;  /* 0x000000384004723c */ /* 0x044ff00000001804 */
[C---:B------:R-:W-:Y:S01]  /*14600*/  HMMA.16816.F32 R80, R64.reuse, R58, R80 ;  /* 0x0000003a4050723c */ /* 0x040fe20000001850 */
[----:B------:R-:W2:Y:S07]  /*14610*/  LDSM.16.M88.4 R56, [R184+0x4000] ;  /* 0x00400000b838783b */ /* 0x000eae0000000200 */
[----:B---3--:R-:W-:Y:S08]  /*14620*/  HMMA.16816.F32 R40, R64, R52, R40 ;  /* 0x000000344028723c */ /* 0x008ff00000001828 */
[C---:B------:R-:W-:Y:S08]  /*14630*/  HMMA.16816.F32 R24, R72.reuse, R84, R24 ;  /* 0x000000544818723c */ /* 0x040ff00000001818 */
[----:B------:R-:W-:Y:S08]  /*14640*/  HMMA.16816.F32 R20, R72, R86, R20 ;  /* 0x000000564814723c */ /* 0x000ff00000001814 */
[----:B------:R-:W-:Y:S01]  /*14650*/  HMMA.16816.F32 R36, R64, R54, R36 ;  /* 0x000000364024723c */ /* 0x000fe20000001824 */
[----:B------:R-:W3:Y:S07]  /*14660*/  LDSM.16.M88.4 R52, [R184+0x4800] ;  /* 0x00480000b834783b */ /* 0x000eee0000000200 */
[----:B----4-:R-:W-:Y:S08]  /*14670*/  HMMA.16816.F32 R4, R12, R68, R4 ;  /* 0x000000440c04723c */ /* 0x010ff00000001804 */
[C---:B------:R-:W-:Y:S08]  /*14680*/  HMMA.16816.F32 R32, R64.reuse, R48, R32 ;  /* 0x000000304020723c */ /* 0x040ff00000001820 */
[----:B------:R-:W-:Y:S01]  /*14690*/  HMMA.16816.F32 R28, R64, R50, R28 ;  /* 0x00000032401c723c */ /* 0x000fe2000000181c */
[----:B------:R-:W4:Y:S07]  /*146a0*/  LDSM.16.M88.4 R48, [R191+0xb000] ;  /* 0x00b00000bf30783b */ /* 0x000f2e0000000200 */
[C---:B------:R-:W-:Y:S08]  /*146b0*/  HMMA.16816.F32 R80, R12.reuse, R70, R80 ;  /* 0x000000460c50723c */ /* 0x040ff00000001850 */
[----:B-1----:R-:W-:Y:S07]  /*146c0*/  HMMA.16816.F32 R40, R12, R8, R40 ;  /* 0x000000080c28723c */ /* 0x002fee0000001828 */
[C---:B------:R-:W-:Y:S01]  /*146d0*/  IADD3 R8, R2.reuse, 0x8, RZ ;  /* 0x0000000802087810 */ /* 0x040fe20007ffe0ff */
[----:B------:R-:W-:Y:S01]  /*146e0*/  HMMA.16816.F32 R24, R64, R76, R24 ;  /* 0x0000004c4018723c */ /* 0x000fe20000001818 */
[----:B------:R-:W-:-:S02]  /*146f0*/  IMNMX R2, R2, R63, PT ;  /* 0x0000003f02027217 */ /* 0x000fc40003800200 */
[----:B------:R-:W-:-:S05]  /*14700*/  IMNMX R3, R8, R63, PT ;  /* 0x0000003f08037217 */ /* 0x000fca0003800200 */
[----:B------:R-:W-:Y:S07]  /*14710*/  HMMA.16816.F32 R20, R64, R78, R20 ;  /* 0x0000004e4014723c */ /* 0x000fee0000001814 */
[----:B------:R-:W-:Y:S01]  /*14720*/  IMAD.IADD R64, R44, 0x1, R210 ;  /* 0x000000012c407824 */ /* 0x000fe200078e02d2 */
[----:B--2---:R-:W-:Y:S03]  /*14730*/  HMMA.16816.F32 R4, R16, R56, R4 ;  /* 0x000000381004723c */ /* 0x004fe60000001804 */
[----:B------:R-:W1:Y:S01]  /*14740*/  I2F R61, R64 ;  /* 0x00000040003d7306 */ /* 0x000e620000201400 */
[----:B------:R-:W-:-:S02]  /*14750*/  IADD3 R67, R64, 0x9, RZ ;  /* 0x0000000940437810 */ /* 0x000fc40007ffe0ff */
[C---:B------:R-:W-:Y:S02]  /*14760*/  IADD3 R66, R64.reuse, 0x11, RZ ;  /* 0x0000001140427810 */ /* 0x040fe40007ffe0ff */
[----:B------:R-:W-:Y:S01]  /*14770*/  HMMA.16816.F32 R36, R12, R10, R36 ;  /* 0x0000000a0c24723c */ /* 0x000fe20000001824 */
[C---:B------:R-:W-:Y:S01]  /*14780*/  IADD3 R57, R64.reuse, 0x1, RZ ;  /* 0x0000000140397810 */ /* 0x040fe20007ffe0ff */
[----:B------:R-:W2:Y:S01]  /*14790*/  LDSM.16.M88.4 R8, [R191+0xb800] ;  /* 0x00b80000bf08783b */ /* 0x000ea20000000200 */
[----:B------:R-:W-:Y:S02]  /*147a0*/  IADD3 R56, R64, 0x8, RZ ;  /* 0x0000000840387810 */ /* 0x000fe40007ffe0ff */
[----:B------:R-:W5:Y:S01]  /*147b0*/  I2F R62, R57 ;  /* 0x00000039003e7306 */ /* 0x000f620000201400 */
[C---:B------:R-:W-:Y:S02]  /*147c0*/  ISETP.GE.AND P5, PT, R57.reuse, R2, PT ;  /* 0x000000023900720c */ /* 0x040fe40003fa6270 */
[----:B------:R-:W-:Y:S01]  /*147d0*/  HMMA.16816.F32 R80, R16, R58, R80 ;  /* 0x0000003a1050723c */ /* 0x000fe20000001850 */
[----:B------:R-:W-:-:S02]  /*147e0*/  ISETP.GE.AND P0, PT, R57, R3, PT ;  /* 0x000000033900720c */ /* 0x000fc40003f06270 */
[CC--:B------:R-:W-:Y:S02]  /*147f0*/  ISETP.GE.AND P4, PT, R56.reuse, R2.reuse, PT ;  /* 0x000000023800720c */ /* 0x0c0fe40003f86270 */
[----:B------:R4:W4:Y:S01]  /*14800*/  I2F R63, R56 ;  /* 0x00000038003f7306 */ /* 0x0009220000201400 */
[----:B------:R-:W-:Y:S02]  /*14810*/  ISETP.GE.AND P1, PT, R56, R3, PT ;  /* 0x000000033800720c */ /* 0x000fe40003f26270 */
[----:B---3--:R-:W-:Y:S01]  /*14820*/  HMMA.16816.F32 R40, R16, R52, R40 ;  /* 0x000000341028723c */ /* 0x008fe20000001828 */
[C---:B------:R-:W-:Y:S01]  /*14830*/  ISETP.GE.AND P6, PT, R67.reuse, R2, PT ;  /* 0x000000024300720c */ /* 0x040fe20003fc6270 */
[C---:B-1----:R-:W-:Y:S01]  /*14840*/  FFMA.FTZ R4, R0.reuse, R61, R4 ;  /* 0x0000003d00047223 */ /* 0x042fe20000010004 */
[----:B------:R-:W-:Y:S01]  /*14850*/  ISETP.GE.AND P2, PT, R67, R3, PT ;  /* 0x000000034300720c */ /* 0x000fe20003f46270 */
[C---:B------:R-:W-:Y:S02]  /*14860*/  FFMA.FTZ R61, R0.reuse, R61, R6 ;  /* 0x0000003d003d7223 */ /* 0x040fe40000010006 */
[----:B-----5:R-:W-:-:S02]  /*14870*/  FFMA.FTZ R65, R0, R62, R5 ;  /* 0x0000003e00417223 */ /* 0x020fc40000010005 */
[----:B----4-:R-:W-:Y:S01]  /*14880*/  HMMA.16816.F32 R32, R12, R48, R32 ;  /* 0x000000300c20723c */ /* 0x010fe20000001820 */
[----:B------:R-:W1:Y:S01]  /*14890*/  I2F R48, R67 ;  /* 0x0000004300307306 */ /* 0x000e620000201400 */
[----:B------:R-:W-:Y:S01]  /*148a0*/  FFMA.FTZ R62, R0, R62, R7 ;  /* 0x0000003e003e7223 */ /* 0x000fe20000010007 */
[----:B------:R-:W-:Y:S01]  /*148b0*/  FSEL R53, R65, -INF , !P5 ;  /* 0xff80000041357808 */ /* 0x000fe20006800000 */
[----:B------:R-:W3:Y:S03]  /*148c0*/  LDSM.16.M88.4 R56, [R184+0x5000] ;  /* 0x00500000b838783b */ /* 0x000ee60000000200 */
[----:B------:R-:W-:Y:S01]  /*148d0*/  IADD3 R49, R64, 0x10, RZ ;  /* 0x0000001040317810 */ /* 0x000fe20007ffe0ff */
[----:B------:R-:W-:Y:S01]  /*148e0*/  HMMA.16816.F32 R36, R16, R54, R36 ;  /* 0x000000361024723c */ /* 0x000fe20000001824 */
[----:B------:R-:W-:Y:S01]  /*148f0*/  FSEL R62, R62, -INF , !P0 ;  /* 0xff8000003e3e7808 */ /* 0x000fe20004000000 */
[----:B------:R-:W4:Y:S01]  /*14900*/  I2F R7, R66 ;  /* 0x0000004200077306 */ /* 0x000f220000201400 */
[C---:B------:R-:W-:Y:S01]  /*14910*/  ISETP.GE.AND P5, PT, R49.reuse, R2, PT ;  /* 0x000000023100720c */ /* 0x040fe20003fa6270 */
[C---:B------:R-:W-:Y:S01]  /*14920*/  FFMA.FTZ R80, R0.reuse, R63, R80 ;  /* 0x0000003f00507223 */ /* 0x040fe20000010050 */
[----:B------:R-:W-:Y:S01]  /*14930*/  ISETP.GE.AND P0, PT, R49, R3, PT ;  /* 0x000000033100720c */ /* 0x000fe20003f06270 */
[----:B------:R-:W-:-:S02]  /*14940*/  FFMA.FTZ R52, R0, R63, R82 ;  /* 0x0000003f00347223 */ /* 0x000fc40000010052 */
[C---:B------:R-:W-:Y:S01]  /*14950*/  HMMA.16816.F32 R28, R12.reuse, R50, R28 ;  /* 0x000000320c1c723c */ /* 0x040fe2000000181c */
[CC--:B-1----:R-:W-:Y:S01]  /*14960*/  FFMA.FTZ R81, R0.reuse, R48.reuse, R81 ;  /* 0x0000003000517223 */ /* 0x0c2fe20000010051 */
[----:B------:R-:W1:Y:S01]  /*14970*/  I2F R5, R49 ;  /* 0x0000003100057306 */ /* 0x000e620000201400 */
[----:B------:R-:W-:Y:S01]  /*14980*/  FFMA.FTZ R54, R0, R48, R83 ;  /* 0x0000003000367223 */ /* 0x000fe20000010053 */
[----:B------:R-:W-:Y:S02]  /*14990*/  IADD3 R67, R64, 0x19, RZ ;  /* 0x0000001940437810 */ /* 0x000fe40007ffe0ff */
[----:B------:R-:W-:Y:S02]  /*149a0*/  FSEL R55, R81, -INF , !P6 ;  /* 0xff80000051377808 */ /* 0x000fe40007000000 */
[----:B--2---:R-:W-:Y:S01]  /*149b0*/  HMMA.16816.F32 R24, R12, R8, R24 ;  /* 0x000000080c18723c */ /* 0x004fe20000001818 */
[----:B------:R-:W-:Y:S01]  /*149c0*/  FSEL R54, R54, -INF , !P2 ;  /* 0xff80000036367808 */ /* 0x000fe20005000000 */
[----:B----4-:R-:W-:Y:S01]  /*149d0*/  FFMA.FTZ R100, R0, R7, R43 ;  /* 0x0000000700647223 */ /* 0x010fe2000001002b */
[----:B------:R-:W-:-:S02]  /*149e0*/  IADD3 R43, R64, 0x21, RZ ;  /* 0x00000021402b7810 */ /* 0x000fc40007ffe0ff */
[----:B------:R-:W-:Y:S02]  /*149f0*/  FSEL R63, R80, -INF , !P4 ;  /* 0xff800000503f7808 */ /* 0x000fe40006000000 */
[----:B------:R-:W-:Y:S01]  /*14a00*/  FFMA.FTZ R9, R0, R7, R41 ;  /* 0x0000000700097223 */ /* 0x000fe20000010029 */
[----:B------:R-:W-:Y:S01]  /*14a10*/  HMMA.16816.F32 R20, R12, R10, R20 ;  /* 0x0000000a0c14723c */ /* 0x000fe20000001814 */
[-C--:B------:R-:W-:Y:S01]  /*14a20*/  ISETP.GE.AND P4, PT, R66, R2.reuse, PT ;  /* 0x000000024200720c */ /* 0x080fe20003f86270 */
[-C--:B-1----:R-:W-:Y:S01]  /*14a30*/  FFMA.FTZ R48, R0, R5.reuse, R40 ;  /* 0x0000000500307223 */ /* 0x082fe20000010028 */
[----:B------:R-:W-:Y:S01]  /*14a40*/  IADD3 R49, R64, 0x18, RZ ;  /* 0x0000001840317810 */ /* 0x000fe20007ffe0ff */
[----:B------:R-:W-:Y:S01]  /*14a50*/  FFMA.FTZ R8, R0, R5, R42 ;  /* 0x0000000500087223 */ /* 0x000fe2000001002a */
[----:B------:R-:W1:Y:S01]  /*14a60*/  I2F R40, R67 ;  /* 0x0000004300287306 */ /* 0x000e620000201400 */
[----:B------:R-:W-:Y:S02]  /*14a70*/  IADD3 R42, R64, 0x20, RZ ;  /* 0x00000020402a7810 */ /* 0x000fe40007ffe0ff */
[----:B------:R-:W-:-:S02]  /*14a80*/  ISETP.GE.AND P6, PT, R49, R2, PT ;  /* 0x000000023100720c */ /* 0x000fc40003fc6270 */
[----:B------:R-:W-:Y:S02]  /*14a90*/  ISETP.GE.AND P2, PT, R49, R3, PT ;  /* 0x000000033100720c */ /* 0x000fe40003f46270 */
[----:B------:R-:W-:Y:S01]  /*14aa0*/  FSEL R5, R48, -INF , !P5 ;  /* 0xff80000030057808 */ /* 0x000fe20006800000 */
[----:B------:R2:W4:Y:S01]  /*14ab0*/  I2F R65, R49 ;  /* 0x0000003100417306 */ /* 0x0005220000201400 */
[C---:B---3--:R-:W-:Y:S01]  /*14ac0*/  HMMA.16816.F32 R32, R16.reuse, R56, R32 ;  /* 0x000000381020723c */ /* 0x048fe20000001820 */
[----:B------:R-:W-:Y:S02]  /*14ad0*/  FSEL R7, R9, -INF , !P4 ;  /* 0xff80000009077808 */ /* 0x000fe40006000000 */
[----:B------:R-:W-:Y:S02]  /*14ae0*/  ISETP.GE.AND P4, PT, R42, R2, PT ;  /* 0x000000022a00720c */ /* 0x000fe40003f86270 */
[----:B------:R-:W-:Y:S02]  /*14af0*/  FSEL R52, R52, -INF , !P1 ;  /* 0xff80000034347808 */ /* 0x000fe40004800000 */
[----:B------:R-:W3:Y:S01]  /*14b00*/  I2F R13, R43 ;  /* 0x0000002b000d7306 */ /* 0x000ee20000201400 */
[----:B------:R-:W-:Y:S01]  /*14b10*/  HMMA.16816.F32 R28, R16, R58, R28 ;  /* 0x0000003a101c723c */ /* 0x000fe2000000181c */
[-C--:B-1----:R-:W-:Y:S01]  /*14b20*/  FFMA.FTZ R11, R0, R40.reuse, R37 ;  /* 0x00000028000b7223 */ /* 0x082fe20000010025 */
[----:B------:R-:W-:Y:S01]  /*14b30*/  IADD3 R37, R64, 0x29, RZ ;  /* 0x0000002940257810 */ /* 0x000fe20007ffe0ff */
[----:B------:R-:W-:Y:S01]  /*14b40*/  FFMA.FTZ R10, R0, R40, R39 ;  /* 0x00000028000a7223 */ /* 0x000fe20000010027 */
[----:B------:R-:W-:-:S02]  /*14b50*/  FSEL R8, R8, -INF , !P0 ;  /* 0xff80000008087808 */ /* 0x000fc40004000000 */
[----:B------:R-:W-:Y:S01]  /*14b60*/  ISETP.GE.AND P1, PT, R66, R3, PT ;  /* 0x000000034200720c */ /* 0x000fe20003f26270 */
[----:B--2---:R-:W1:Y:S01]  /*14b70*/  LDSM.16.M88.4 R48, [R184+0x5800] ;  /* 0x00580000b830783b */ /* 0x004e620000000200 */
[----:B------:R-:W2:Y:S01]  /*14b80*/  I2F R41, R42 ;  /* 0x0000002a00297306 */ /* 0x000ea20000201400 */
[-C--:B----4-:R-:W-:Y:S01]  /*14b90*/  FFMA.FTZ R9, R0, R65.reuse, R36 ;  /* 0x0000004100097223 */ /* 0x090fe20000010024 */
[----:B------:R-:W-:Y:S01]  /*14ba0*/  IADD3 R36, R64, 0x28, RZ ;  /* 0x0000002840247810 */ /* 0x000fe20007ffe0ff */
[----:B------:R-:W-:Y:S01]  /*14bb0*/  FFMA.FTZ R38, R0, R65, R38 ;  /* 0x0000004100267223 */ /* 0x000fe20000010026 */
[----:B------:R-:W-:Y:S01]  /*14bc0*/  ISETP.GE.AND P5, PT, R67, R2, PT ;  /* 0x000000024300720c */ /* 0x000fe20003fa6270 */
[----:B------:R-:W-:-:S04]  /*14bd0*/  DEPBAR.LE SB0, 0x0 ;  /* 0x000080000000791a */ /* 0x000fc80000000000 */
[----:B------:R-:W4:Y:S01]  /*14be0*/  I2F R15, R36 ;  /* 0x00000024000f7306 */ /* 0x000f220000201400 */
[----:B------:R-:W-:Y:S01]  /*14bf0*/  FSEL R9, R9, -INF , !P6 ;  /* 0xff80000009097808 */ /* 0x000fe20007000000 */
[CC--:B---3--:R-:W-:Y:S01]  /*14c00*/  FFMA.FTZ R33, R0.reuse, R13.reuse, R33 ;  /* 0x0000000d00217223 */ /* 0x0c8fe20000010021 */
[----:B------:R-:W-:Y:S01]  /*14c10*/  ISETP.GE.AND P6, PT, R43, R2, PT ;  /* 0x000000022b00720c */ /* 0x000fe20003fc6270 */
[C---:B------:R-:W-:Y:S01]  /*14c20*/  FFMA.FTZ R35, R0.reuse, R13, R35 ;  /* 0x0000000d00237223 */ /* 0x040fe20000010023 */
[----:B------:R-:W-:Y:S01]  /*14c30*/  ISETP.GE.AND P0, PT, R67, R3, PT ;  /* 0x000000034300720c */ /* 0x000fe20003f06270 */
[-C--:B--2---:R-:W-:Y:S02]  /*14c40*/  FFMA.FTZ R173, R0, R41.reuse, R32 ;  /* 0x0000002900ad7223 */ /* 0x084fe40000010020 */
[----:B------:R-:W2:Y:S01]  /*14c50*/  I2F R14, R37 ;  /* 0x00000025000e7306 */ /* 0x000ea20000201400 */
[----:B------:R-:W-:Y:S01]  /*14c60*/  IADD3 R32, R64, 0x30, RZ ;  /* 0x0000003040207810 */ /* 0x000fe20007ffe0ff */
[----:B------:R-:W-:Y:S01]  /*14c70*/  FFMA.FTZ R34, R0, R41, R34 ;  /* 0x0000002900227223 */ /* 0x000fe20000010022 */
[----:B------:R-:W-:-:S02]  /*14c80*/  FSEL R167, R33, -INF , !P6 ;  /* 0xff80000021a77808 */ /* 0x000fc40007000000 */
[----:B------:R-:W-:Y:S02]  /*14c90*/  IADD3 R33, R64, 0x31, RZ ;  /* 0x0000003140217810 */ /* 0x000fe40007ffe0ff */
[----:B------:R-:W-:Y:S01]  /*14ca0*/  FSEL R173, R173, -INF , !P4 ;  /* 0xff800000adad7808 */ /* 0x000fe20006000000 */
[----:B------:R-:W3:Y:S01]  /*14cb0*/  I2F R13, R32 ;  /* 0x00000020000d7306 */ /* 0x000ee20000201400 */
[CC--:B----4-:R-:W-:Y:S01]  /*14cc0*/  FFMA.FTZ R28, R0.reuse, R15.reuse, R28 ;  /* 0x0000000f001c7223 */ /* 0x0d0fe2000001001c */
[----:B------:R-:W-:Y:S01]  /*14cd0*/  ISETP.GE.AND P4, PT, R37, R2, PT ;  /* 0x000000022500720c */ /* 0x000fe20003f86270 */
[----:B------:R-:W-:Y:S01]  /*14ce0*/  FFMA.FTZ R30, R0, R15, R30 ;  /* 0x0000000f001e7223 */ /* 0x000fe2000001001e */
[----:B------:R-:W-:Y:S02]  /*14cf0*/  FSEL R100, R100, -INF , !P1 ;  /* 0xff80000064647808 */ /* 0x000fe40004800000 */
[----:B------:R-:W-:Y:S02]  /*14d00*/  FSEL R12, R38, -INF , !P2 ;  /* 0xff800000260c7808 */ /* 0x000fe40005000000 */
[----:B------:R-:W-:Y:S01]  /*14d10*/  I2F R15, R33 ;  /* 0x00000021000f7306 */ /* 0x000fe20000201400 */
[CC--:B--2---:R-:W-:Y:S01]  /*14d20*/  FFMA.FTZ R29, R0.reuse, R14.reuse, R29 ;  /* 0x0000000e001d7223 */ /* 0x0c4fe2000001001d */
[----:B------:R-:W-:Y:S01]  /*14d30*/  FSEL R11, R11, -INF , !P5 ;  /* 0xff8000000b0b7808 */ /* 0x000fe20006800000 */
[----:B------:R-:W-:Y:S01]  /*14d40*/  FFMA.FTZ R31, R0, R14, R31 ;  /* 0x0000000e001f7223 */ /* 0x000fe2000001001f */
[----:B------:R-:W-:Y:S01]  /*14d50*/  FSEL R10, R10, -INF , !P0 ;  /* 0xff8000000a0a7808 */ /* 0x000fe20004000000 */
[----:B-1----:R-:W-:Y:S01]  /*14d60*/  HMMA.16816.F32 R20, R16, R50, R20 ;  /* 0x000000321014723c */ /* 0x002fe20000001814 */
[----:B------:R-:W-:Y:S01]  /*14d70*/  FSEL R171, R29, -INF , !P4 ;  /* 0xff8000001dab7808 */ /* 0x000fe20006000000 */
[----:B------:R-:W-:Y:S01]  /*14d80*/  BAR.SYNC.DEFER_BLOCKING 0x0 ;  /* 0x0000000000007b1d */ /* 0x000fe20000010000 */
[----:B------:R-:W-:-:S02]  /*14d90*/  ISETP.GE.AND P1, PT, R42, R3, PT ;  /* 0x000000032a00720c */ /* 0x000fc40003f26270 */
[-C--:B------:R-:W-:Y:S02]  /*14da0*/  ISETP.GE.AND P2, PT, R43, R3.reuse, PT ;  /* 0x000000032b00720c */ /* 0x080fe40003f46270 */
[CC--:B------:R-:W-:Y:S01]  /*14db0*/  ISETP.GE.AND P5, PT, R36.reuse, R2.reuse, PT ;  /* 0x000000022400720c */ /* 0x0c0fe20003fa6270 */
[----:B------:R-:W-:Y:S01]  /*14dc0*/  HMMA.16816.F32 R24, R16, R48, R24 ;  /* 0x000000301018723c */ /* 0x000fe20000001818 */
[----:B------:R-:W-:Y:S02]  /*14dd0*/  ISETP.GE.AND P0, PT, R36, R3, PT ;  /* 0x000000032400720c */ /* 0x000fe40003f06270 */
[----:B------:R-:W-:Y:S02]  /*14de0*/  FSEL R170, R34, -INF , !P1 ;  /* 0xff80000022aa7808 */ /* 0x000fe40004800000 */
[----:B------:R-:W-:Y:S02]  /*14df0*/  ISETP.GE.AND P6, PT, R32, R2, PT ;  /* 0x000000022000720c */ /* 0x000fe40003fc6270 */
[----:B------:R-:W-:-:S02]  /*14e00*/  IADD3 R18, R64, 0x38, RZ ;  /* 0x0000003840127810 */ /* 0x000fc40007ffe0ff */
[----:B------:R-:W-:Y:S02]  /*14e10*/  IADD3 R16, R64, 0x39, RZ ;  /* 0x0000003940107810 */ /* 0x000fe40007ffe0ff */
[----:B------:R-:W1:Y:S01]  /*14e20*/  I2F R17, R18 ;  /* 0x0000001200117306 */ /* 0x000e620000201400 */
[----:B------:R-:W-:Y:S02]  /*14e30*/  ISETP.GE.AND P4, PT, R18, R2, PT ;  /* 0x000000021200720c */ /* 0x000fe40003f86270 */
[----:B------:R-:W-:Y:S02]  /*14e40*/  FSEL R216, R35, -INF , !P2 ;  /* 0xff80000023d87808 */ /* 0x000fe40005000000 */
[----:B------:R-:W-:Y:S02]  /*14e50*/  FSEL R165, R28, -INF , !P5 ;  /* 0xff8000001ca57808 */ /* 0x000fe40006800000 */
[----:B------:R-:W-:Y:S01]  /*14e60*/  FSEL R214, R30, -INF , !P0 ;  /* 0xff8000001ed67808 */ /* 0x000fe20004000000 */
[----:B------:R-:W2:Y:S01]  /*14e70*/  I2F R14, R16 ;  /* 0x00000010000e7306 */ /* 0x000ea20000201400 */
[----:B------:R-:W-:-:S02]  /*14e80*/  ISETP.GE.AND P1, PT, R37, R3, PT ;  /* 0x000000032500720c */ /* 0x000fc40003f26270 */
[----:B------:R-:W-:Y:S02]  /*14e90*/  ISETP.GE.AND P2, PT, R32, R3, PT ;  /* 0x000000032000720c */ /* 0x000fe40003f46270 */
[CC--:B---3--:R-:W-:Y:S01]  /*14ea0*/  FFMA.FTZ R24, R0.reuse, R13.reuse, R24 ;  /* 0x0000000d00187223 */ /* 0x0c8fe20000010018 */
[C---:B------:R-:W-:Y:S01]  /*14eb0*/  ISETP.GE.AND P5, PT, R33.reuse, R2, PT ;  /* 0x000000022100720c */ /* 0x040fe20003fa6270 */
[C---:B------:R-:W-:Y:S01]  /*14ec0*/  FFMA.FTZ R26, R0.reuse, R13, R26 ;  /* 0x0000000d001a7223 */ /* 0x040fe2000001001a */
[----:B------:R-:W-:Y:S01]  /*14ed0*/  ISETP.GE.AND P0, PT, R33, R3, PT ;  /* 0x000000032100720c */ /* 0x000fe20003f06270 */
[----:B-1----:R-:W-:Y:S01]  /*14ee0*/  FFMA.FTZ R20, R0, R17, R20 ;  /* 0x0000001100147223 */ /* 0x002fe20000010014 */
[----:B------:R-:W-:Y:S01]  /*14ef0*/  FSEL R211, R24, -INF , !P6 ;  /* 0xff80000018d37808 */ /* 0x000fe20007000000 */
[CC--:B------:R-:W-:Y:S01]  /*14f00*/  FFMA.FTZ R25, R0.reuse, R15.reuse, R25 ;  /* 0x0000000f00197223 */ /* 0x0c0fe20000010019 */
[----:B------:R-:W-:Y:S01]  /*14f10*/  FSEL R174, R31, -INF , !P1 ;  /* 0xff8000001fae7808 */ /* 0x000fe20004800000 */
[----:B------:R-:W-:Y:S01]  /*14f20*/  FFMA.FTZ R27, R0, R15, R27 ;  /* 0x0000000f001b7223 */ /* 0x000fe2000001001b */
[----:B------:R-:W-:Y:S01]  /*14f30*/  FSEL R147, R20, -INF , !P4 ;  /* 0xff80000014937808 */ /* 0x000fe20006000000 */
[C---:B------:R-:W-:Y:S01]  /*14f40*/  FFMA.FTZ R22, R0.reuse, R17, R22 ;  /* 0x0000001100167223 */ /* 0x040fe20000010016 */
[----:B------:R-:W-:Y:S01]  /*14f50*/  ISETP.GE.AND P4, PT, R135, 0x2, PT ;  /* 0x000000028700780c */ /* 0x000fe20003f86270 */
[----:B--2---:R-:W-:Y:S01]  /*14f60*/  FFMA.FTZ R21, R0, R14, R21 ;  /* 0x0000000e00157223 */ /* 0x004fe20000010015 */
[----:B------:R-:W-:Y:S01]  /*14f70*/  ISETP.GE.AND P6, PT, R64, R2, PT ;  /* 0x000000024000720c */ /* 0x000fe20003fc6270 */
[----:B------:R-:W-:Y:S01]  /*14f80*/  FFMA.FTZ R23, R0, R14, R23 ;  /* 0x0000000e00177223 */ /* 0x000fe20000010017 */
[----:B------:R-:W-:-:S02]  /*14f90*/  FSEL R172, R26, -INF , !P2 ;  /* 0xff8000001aac7808 */ /* 0x000fc40005000000 */
[----:B------:R-:W-:Y:S02]  /*14fa0*/  FSEL R175, R25, -INF , !P5 ;  /* 0xff80000019af7808 */ /* 0x000fe40006800000 */
[----:B------:R-:W-:Y:S02]  /*14fb0*/  FSEL R146, R27, -INF , !P0 ;  /* 0xff8000001b927808 */ /* 0x000fe40004000000 */
[-C--:B------:R-:W-:Y:S02]  /*14fc0*/  ISETP.GE.AND P1, PT, R18, R3.reuse, PT ;  /* 0x000000031200720c */ /* 0x080fe40003f26270 */
[-C--:B------:R-:W-:Y:S02]  /*14fd0*/  ISETP.GE.AND P2, PT, R64, R3.reuse, PT ;  /* 0x000000034000720c */ /* 0x080fe40003f46270 */
[C---:B------:R-:W-:Y:S02]  /*14fe0*/  ISETP.GE.AND P5, PT, R16.reuse, R2, PT ;  /* 0x000000021000720c */ /* 0x040fe40003fa6270 */
        /* <DEDUP_REMOVED lines=37> */
[----:B------:R-:W-:Y:S02]  /*15240*/  @!P1 IADD3 R18, R18, 0x1, RZ ;  /* 0x0000000112129810 */ /* 0x000fe40007ffe0ff */
[----:B------:R-:W-:-:S02]  /*15250*/  ISETP.NE.AND P1, PT, RZ, c[0x0][0x2d0], PT ;  /* 0x0000b400ff007a0c */ /* 0x000fc40003f25270 */
[----:B------:R-:W-:-:S05]  /*15260*/  LOP3.LUT R16, RZ, c[0x0][0x2d0], RZ, 0x33, !PT ;  /* 0x0000b400ff107a12 */ /* 0x000fca00078e33ff */
[----:B------:R-:W-:Y:S02]  /*15270*/  @P6 IADD3 R20, R20, 0x1, RZ ;  /* 0x0000000114146810 */ /* 0x000fe40007ffe0ff */
[----:B------:R-:W-:Y:S02]  /*15280*/  @P5 IADD3 R18, R18, 0x1, RZ ;  /* 0x0000000112125810 */ /* 0x000fe40007ffe0ff */
[----:B------:R-:W-:-:S03]  /*15290*/  @!P2 IADD3 R20, -R20, RZ, RZ ;  /* 0x000000ff1414a210 */ /* 0x000fc60007ffe1ff */
[----:B------:R-:W-:Y:S01]  /*152a0*/  @!P0 IMAD.MOV R18, RZ, RZ, -R18 ;  /* 0x000000ffff128224 */ /* 0x000fe200078e0a12 */
[----:B------:R-:W-:-:S04]  /*152b0*/  SEL R13, R16, R20, !P1 ;  /* 0x00000014100d7207 */ /* 0x000fc80004800000 */
[----:B------:R-:W-:Y:S01]  /*152c0*/  SEL R16, R16, R18, !P1 ;  /* 0x0000001210107207 */ /* 0x000fe20004800000 */
        /* <DEDUP_REMOVED lines=16> */
[----:B------:R-:W-:Y:S02]  /*153d0*/  IMAD R14, R15, c[0x0][0x184], R14 ;  /* 0x000061000f0e7a24 */ /* 0x000fe400078e020e */
[----:B------:R-:W-:-:S03]  /*153e0*/  IMAD.MOV.U32 R15, RZ, RZ, R18 ;  /* 0x000000ffff0f7224 */ /* 0x000fc600078e0012 */
[----:B------:R-:W-:Y:S01]  /*153f0*/  IADD3 R13, R19, R14, RZ ;  /* 0x0000000e130d7210 */ /* 0x000fe20007ffe0ff */
[----:B------:R-:W-:Y:S05]  /*15400*/  BRA `(.L_x_2769) ;  /* 0x0000003000007947 */ /* 0x000fea0003800000 */
.L_x_2768:
[----:B------:R-:W-:-:S05]  /*15410*/  IMAD.MOV.U32 R15, RZ, RZ, c[0x0][0x198] ;  /* 0x00006600ff0f7624 */ /* 0x000fca00078e00ff */
[----:B------:R-:W-:-:S04]  /*15420*/  LEA R15, -R15, RZ, 0x6 ;  /* 0x000000ff0f0f7211 */ /* 0x000fc800078e31ff */
[----:B------:R-:W-:Y:S02]  /*15430*/  SHF.R.S32.HI R13, RZ, 0x1f, R15 ;  /* 0x0000001fff0d7819 */ /* 0x000fe4000001140f */
.L_x_2769:
[C---:B------:R-:W-:Y:S02]  /*15440*/  LOP3.LUT P2, RZ, R88.reuse, 0x2, RZ, 0xc0, !PT ;  /* 0x0000000258ff7812 */ /* 0x040fe4000784c0ff */
[C---:B------:R-:W-:Y:S02]  /*15450*/  LOP3.LUT P1, RZ, R88.reuse, 0x4, RZ, 0xc0, !PT ;  /* 0x0000000458ff7812 */ /* 0x040fe4000782c0ff */
[C---:B------:R-:W-:Y:S02]  /*15460*/  LEA R18, P5, R15.reuse, R206, 0x1 ;  /* 0x000000ce0f127211 */ /* 0x040fe400078a08ff */
[----:B------:R-:W-:Y:S02]  /*15470*/  LOP3.LUT P6, RZ, R88, 0x1, RZ, 0xc0, !PT ;  /* 0x0000000158ff7812 */ /* 0x000fe400078cc0ff */
[----:B------:R-:W-:-:S05]  /*15480*/  LEA.HI.X R19, R15, R209, R13, 0x1, P5 ;  /* 0x000000d10f137211 */ /* 0x000fca00028f0c0d */
[----:B------:R-:W-:-:S04]  /*15490*/  @P2 IADD3 R14, P0, R15, R158, RZ ;  /* 0x0000009e0f0e2210 */ /* 0x000fc80007f1e0ff */
[C---:B------:R-:W-:Y:S01]  /*154a0*/  @P2 LEA R26, P5, R14.reuse, c[0x0][0x168], 0x1 ;  /* 0x00005a000e1a2a11 */ /* 0x040fe200078a08ff */
        /* <DEDUP_REMOVED lines=58> */
[----:B------:R-:W-:Y:S01]  /*15850*/  @P1 LEA R32, P5, R13, c[0x0][0x168], 0x1 ;  /* 0x00005a000d201a11 */ /* 0x000fe200078a08ff */
[----:B------:R1:W-:Y:S02]  /*15860*/  @!P1 STS.128 [R203+0xa800], RZ ;  /* 0x00a800ffcb009388 */ /* 0x0003e40000000c00 */
[----:B------:R-:W-:Y:S01]  /*15870*/  IMAD.X R156, R199, 0x1, R156, P0 ;  /* 0x00000001c79c7824 */ /* 0x000fe200000e069c */
[----:B------:R-:W-:Y:S01]  /*15880*/  @P6 LEA R34, P0, R15, R206, 0x1 ;  /* 0x000000ce0f226211 */ /* 0x000fe200078008ff */
        /* <DEDUP_REMOVED lines=11> */
[C-C-:B------:R-:W-:Y:S01]  /*15940*/  @P2 IMAD.X R14, R156.reuse, 0x1, R157.reuse, P5 ;  /* 0x000000019c0e2824 */ /* 0x140fe200028e069d */
        /* <DEDUP_REMOVED lines=31> */
.L_x_2767:
        /* <DEDUP_REMOVED lines=29> */
[----:B-1----:R-:W-:Y:S02]  /*15d10*/  FMNMX.FTZ R16, R168, R13, !PT ;  /* 0x0000000da8107209 */ /* 0x002fe40007810000 */
        /* <DEDUP_REMOVED lines=25> */
[----:B------:R-:W-:Y:S01]  /*15eb0*/  FMUL.FTZ R169, R132, c[0x0][0x23c] ;  /* 0x00008f0084a97a20 */ /* 0x000fe20000410000 */
        /* <DEDUP_REMOVED lines=311> */
.L_x_2771:
[----:B------:R-:W-:-:S05]  /*17230*/  IMAD.MOV.U32 R9, RZ, RZ, c[0x0][0x1a0] ;  /* 0x00006800ff097624 */ /* 0x000fca00078e00ff */
[----:B------:R-:W-:-:S04]  /*17240*/  LEA R9, -R9, RZ, 0x6 ;  /* 0x000000ff09097211 */ /* 0x000fc800078e31ff */
[----:B------:R-:W-:Y:S02]  /*17250*/  SHF.R.S32.HI R7, RZ, 0x1f, R9 ;  /* 0x0000001fff077819 */ /* 0x000fe40000011409 */
.L_x_2772:
[----:B------:R-:W-:Y:S01]  /*17260*/  LOP3.LUT R4, R208, 0xff, RZ, 0xc0, !PT ;  /* 0x000000ffd0047812 */ /* 0x000fe200078ec0ff */
[----:B------:R-:W-:Y:S01]  /*17270*/  ULDC UR4, c[0x0][0x1a0] ;  /* 0x0000680000047ab9 */ /* 0x000fe20000000800 */
[C---:B------:R-:W-:Y:S01]  /*17280*/  LEA R216, P1, R9.reuse, R162, 0x1 ;  /* 0x000000a209d87211 */ /* 0x040fe200078208ff */
[----:B------:R-:W-:Y:S01]  /*17290*/  USHF.L.U32 UR4, UR4, 0x4, URZ ;  /* 0x0000000404047899 */ /* 0x000fe2000800063f */
[C---:B------:R-:W-:Y:S02]  /*172a0*/  LOP3.LUT P4, RZ, R4.reuse, 0x2, RZ, 0xc0, !PT ;  /* 0x0000000204ff7812 */ /* 0x040fe4000788c0ff */
[C---:B------:R-:W-:Y:S02]  /*172b0*/  LOP3.LUT P2, RZ, R4.reuse, 0x4, RZ, 0xc0, !PT ;  /* 0x0000000404ff7812 */ /* 0x040fe4000784c0ff */
[----:B------:R-:W-:Y:S02]  /*172c0*/  LEA.HI.X R217, R9, R163, R7, 0x1, P1 ;  /* 0x000000a309d97211 */ /* 0x000fe400008f0c07 */
[----:B------:R-:W-:-:S07]  /*172d0*/  LOP3.LUT P5, RZ, R4, 0x1, RZ, 0xc0, !PT ;  /* 0x0000000104ff7812 */ /* 0x000fce00078ac0ff */
[----:B------:R-:W-:-:S04]  /*172e0*/  @P4 IADD3 R11, P0, R9, R136, RZ ;  /* 0x00000088090b4210 */ /* 0x000fc80007f1e0ff */
[----:B------:R-:W-:Y:S01]  /*172f0*/  @P4 LEA R20, P6, R11, c[0x0][0x170], 0x1 ;  /* 0x00005c000b144a11 */ /* 0x000fe200078c08ff */
[----:B------:R-:W-:Y:S01]  /*17300*/  @P4 IMAD.X R6, R7, 0x1, R134, P0 ;  /* 0x0000000107064824 */ /* 0x000fe200000e0686 */
[CC--:B------:R-:W-:Y:S01]  /*17310*/  @P2 IADD3 R5, P0, R9.reuse, R136.reuse, RZ ;  /* 0x0000008809052210 */ /* 0x0c0fe20007f1e0ff */
[----:B------:R-:W-:Y:S01]  /*17320*/  @!PT LDS RZ, [RZ] ;  /* 0x00000000fffff984 */ /* 0x000fe20000000800 */
[----:B------:R-:W-:Y:S01]  /*17330*/  @!PT LDS RZ, [RZ] ;  /* 0x00000000fffff984 */ /* 0x000fe20000000800 */
[----:B------:R-:W-:Y:S01]  /*17340*/  @!PT LDS RZ, [RZ] ;  /* 0x00000000fffff984 */ /* 0x000fe20000000800 */
[----:B------:R1:W-:Y:S01]  /*17350*/  @P5 LDGSTS.E.BYPASS.LTC128B.128 [R203+0xc000], [R216.64] ;  /* 0x0c000000d8cb5fae */ /* 0x0003e2000b901d46 */
[----:B------:R-:W-:Y:S02]  /*17360*/  IADD3 R9, P1, R9, UR4, RZ ;  /* 0x0000000409097c10 */ /* 0x000fe4000ff3e0ff */
[----:B------:R-:W-:Y:S01]  /*17370*/  @P4 LEA.HI.X R21, R11, c[0x0][0x174], R6, 0x1, P6 ;  /* 0x00005d000b154a11 */ /* 0x000fe200030f0c06 */
[----:B------:R-:W-:Y:S01]  /*17380*/  @P2 IMAD.X R4, R7, 0x1, R134, P0 ;  /* 0x0000000107042824 */ /* 0x000fe200000e0686 */
[----:B------:R-:W-:Y:S01]  /*17390*/  @P2 LEA R14, P0, R5, c[0x0][0x170], 0x1 ;  /* 0x00005c00050e2a11 */ /* 0x000fe200078008ff */
[----:B------:R-:W-:Y:S01]  /*173a0*/  IMAD.X R7, R200, 0x1, R7, P1 ;  /* 0x00000001c8077824 */ /* 0x000fe200008e0607 */
[----:B------:R-:W-:Y:S01]  /*173b0*/  @P4 IADD3 R11, P1, R9, R136, RZ ;  /* 0x00000088090b4210 */ /* 0x000fe20007f3e0ff */
[----:B------:R-:W-:Y:S01]  /*173c0*/  @!P5 STS.128 [R203+0xc000], RZ ;  /* 0x00c000ffcb00d388 */ /* 0x000fe20000000c00 */
[----:B------:R-:W-:-:S02]  /*173d0*/  @P2 LEA.HI.X R15, R5, c[0x0][0x174], R4, 0x1, P0 ;  /* 0x00005d00050f2a11 */ /* 0x000fc400000f0c04 */
[----:B------:R-:W-:Y:S01]  /*173e0*/  @P2 IADD3 R5, P0, R9, R136, RZ ;  /* 0x0000008809052210 */ /* 0x000fe20007f1e0ff */
[----:B------:R-:W-:Y:S01]  /*173f0*/  @P4 IMAD.X R4, R7, 0x1, R134, P1 ;  /* 0x0000000107044824 */ /* 0x000fe200008e0686 */
[----:B------:R-:W-:Y:S01]  /*17400*/  @P4 LEA R16, P1, R11, c[0x0][0x170], 0x1 ;  /* 0x00005c000b104a11 */ /* 0x000fe200078208ff */
[----:B------:R-:W-:Y:S01]  /*17410*/  @!PT LDS RZ, [RZ] ;  /* 0x00000000fffff984 */ /* 0x000fe20000000800 */
[----:B------:R-:W-:Y:S01]  /*17420*/  @!PT LDS RZ, [RZ] ;  /* 0x00000000fffff984 */ /* 0x000fe20000000800 */
[----:B------:R-:W-:Y:S01]  /*17430*/  @!PT LDS RZ, [RZ] ;  /* 0x00000000fffff984 */ /* 0x000fe20000000800 */
[----:B------:R2:W-:Y:S01]  /*17440*/  @P4 LDGSTS.E.BYPASS.LTC128B.128 [R203+0xe000], [R20.64+0x80] ;  /* 0x0e00008014cb4fae */ /* 0x0005e2000b901d46 */
[----:B------:R-:W-:Y:S02]  /*17450*/  @P5 LEA R18, P6, R9, R162, 0x1 ;  /* 0x000000a209125211 */ /* 0x000fe400078c08ff */
        /* <DEDUP_REMOVED lines=10> */
[-CC-:B------:R-:W-:Y:S01]  /*17500*/  @P5 LEA.HI.X R19, R9, R163.reuse, R7.reuse, 0x1, P6 ;  /* 0x000000a309135211 */ /* 0x180fe200030f0c07 */
[----:B------:R-:W-:Y:S01]  /*17510*/  IMAD.X R7, R200, 0x1, R7, P1 ;  /* 0x00000001c8077824 */ /* 0x000fe200008e0607 */
[C---:B------:R-:W-:Y:S01]  /*17520*/  @P4 IADD3 R9, P0, R11.reuse, R136, RZ ;  /* 0x000000880b094210 */ /* 0x040fe20007f1e0ff */
[----:B------:R-:W-:Y:S01]  /*17530*/  @!P2 STS.128 [R203+0x10000], RZ ;  /* 0x010000ffcb00a388 */ /* 0x000fe20000000c00 */
[C---:B------:R-:W-:Y:S02]  /*17540*/  @P5 LEA R22, P1, R11.reuse, R162, 0x1 ;  /* 0x000000a20b165211 */ /* 0x040fe400078208ff */
[----:B------:R-:W-:Y:S01]  /*17550*/  IADD3 R5, P6, R11, UR4, RZ ;  /* 0x000000040b057c10 */ /* 0x000fe2000ffde0ff */
[----:B------:R-:W-:Y:S01]  /*17560*/  @P4 IMAD.X R6, R7, 0x1, R134, P0 ;  /* 0x0000000107064824 */ /* 0x000fe200000e0686 */
[----:B------:R-:W-:Y:S01]  /*17570*/  @P4 LEA R10, P0, R9, c[0x0][0x170], 0x1 ;  /* 0x00005c00090a4a11 */ /* 0x000fe200078008ff */
[----:B------:R-:W-:Y:S01]  /*17580*/  @!PT LDS RZ, [RZ] ;  /* 0x00000000fffff984 */ /* 0x000fe20000000800 */
[----:B------:R-:W-:Y:S01]  /*17590*/  @!PT LDS RZ, [RZ] ;  /* 0x00000000fffff984 */ /* 0x000fe20000000800 */
[----:B------:R-:W-:Y:S01]  /*175a0*/  @!PT LDS RZ, [RZ] ;  /* 0x00000000fffff984 */ /* 0x000fe20000000800 */
[----:B------:R4:W-:Y:S01]  /*175b0*/  @P5 LDGSTS.E.BYPASS.LTC128B.128 [R203+0xc800], [R18.64] ;  /* 0x0c80000012cb5fae */ /* 0x0009e2000b901d46 */
[----:B------:R-:W-:-:S02]  /*175c0*/  @P5 LEA.HI.X R23, R11, R163, R7, 0x1, P1 ;  /* 0x000000a30b175211 */ /* 0x000fc400008f0c07 */
[----:B------:R-:W-:Y:S01]  /*175d0*/  @P2 IADD3 R4, P1, R11, R136, RZ ;  /* 0x000000880b042210 */ /* 0x000fe20007f3e0ff */
[----:B------:R-:W-:Y:S01]  /*175e0*/  @!P5 STS.128 [R203+0xc800], RZ ;  /* 0x00c800ffcb00d388 */ /* 0x000fe20000000c00 */
[----:B------:R-:W-:Y:S01]  /*175f0*/  @P4 LEA.HI.X R11, R9, c[0x0][0x174], R6, 0x1, P0 ;  /* 0x00005d00090b4a11 */ /* 0x000fe200000f0c06 */
[----:B------:R-:W-:Y:S01]  /*17600*/  IMAD.X R6, R200, 0x1, R7, P6 ;  /* 0x00000001c8067824 */ /* 0x000fe200030e0607 */
[----:B------:R-:W-:Y:S01]  /*17610*/  @P5 LEA R24, P0, R5, R162, 0x1 ;  /* 0x000000a205185211 */ /* 0x000fe200078008ff */
[----:B------:R-:W-:Y:S01]  /*17620*/  @P2 IMAD.X R7, R7, 0x1, R134, P1 ;  /* 0x0000000107072824 */ /* 0x000fe200008e0686 */
[----:B------:R-:W-:Y:S01]  /*17630*/  @P2 LEA R26, P1, R4, c[0x0][0x170], 0x1 ;  /* 0x00005c00041a2a11 */ /* 0x000fe200078208ff */
[----:B------:R-:W-:Y:S01]  /*17640*/  @!PT LDS RZ, [RZ] ;  /* 0x00000000fffff984 */ /* 0x000fe20000000800 */
[----:B------:R-:W-:Y:S01]  /*17650*/  @!PT LDS RZ, [RZ] ;  /* 0x00000000fffff984 */ /* 0x000fe20000000800 */
[----:B------:R-:W-:Y:S01]  /*17660*/  @!PT LDS RZ, [RZ] ;  /* 0x00000000fffff984 */ /* 0x000fe20000000800 */
[----:B------:R4:W-:Y:S01]  /*17670*/  @P4 LDGSTS.E.BYPASS.LTC128B.128 [R203+0xe800], [R16.64+0x80] ;  /* 0x0e80008010cb4fae */ /* 0x0009e2000b901d46 */
[CC--:B------:R-:W-:Y:S02]  /*17680*/  @P4 IADD3 R8, P6, R5.reuse, R136.reuse, RZ ;  /* 0x0000008805084210 */ /* 0x0c0fe40007fde0ff */
[C---:B------:R-:W-:Y:S01]  /*17690*/  @P5 LEA.HI.X R25, R5.reuse, R163, R6, 0x1, P0 ;  /* 0x000000a305195211 */ /* 0x040fe200000f0c06 */
[----:B------:R-:W-:Y:S01]  /*176a0*/  @!P4 STS.128 [R203+0xe800], RZ ;  /* 0x00e800ffcb00c388 */ /* 0x000fe20000000c00 */
[----:B------:R-:W-:-:S02]  /*176b0*/  @P2 IADD3 R5, P0, R5, R136, RZ ;  /* 0x0000008805052210 */ /* 0x000fc40007f1e0ff */
[----:B------:R-:W-:Y:S01]  /*176c0*/  @P2 LEA.HI.X R27, R4, c[0x0][0x174], R7, 0x1, P1 ;  /* 0x00005d00041b2a11 */ /* 0x000fe200008f0c07 */
[--C-:B------:R-:W-:Y:S01]  /*176d0*/  @P4 IMAD.X R7, R6, 0x1, R134.reuse, P6 ;  /* 0x0000000106074824 */ /* 0x100fe200030e0686 */
[----:B------:R-:W-:Y:S01]  /*176e0*/  @!PT LDS RZ, [RZ] ;  /* 0x00000000fffff984 */ /* 0x000fe20000000800 */
[----:B------:R-:W-:Y:S01]  /*176f0*/  @!PT LDS RZ, [RZ] ;  /* 0x00000000fffff984 */ /* 0x000fe20000000800 */
[----:B------:R-:W-:Y:S01]  /*17700*/  @!PT LDS RZ, [RZ] ;  /* 0x00000000fffff984 */ /* 0x000fe20000000800 */
[----:B------:R3:W-:Y:S01]  /*17710*/  @P2 LDGSTS.E.BYPASS.LTC128B.128 [R203+0x10800], [R12.64+0x100] ;  /* 0x108001000ccb2fae */ /* 0x0007e2000b901d46 */
[----:B------:R-:W-:Y:S01]  /*17720*/  @P4 LEA R30, P1, R8, c[0x0][0x170], 0x1 ;  /* 0x00005c00081e4a11 */ /* 0x000fe200078208ff */
[----:B------:R-:W-:Y:S01]  /*17730*/  @P2 IMAD.X R6, R6, 0x1, R134, P0 ;  /* 0x0000000106062824 */ /* 0x000fe200000e0686 */
[----:B------:R-:W-:Y:S01]  /*17740*/  @P2 LEA R28, P0, R5, c[0x0][0x170], 0x1 ;  /* 0x00005c00051c2a11 */ /* 0x000fe200078008ff */
[----:B------:R-:W-:Y:S01]  /*17750*/  @!P2 STS.128 [R203+0x10800], RZ ;  /* 0x010800ffcb00a388 */ /* 0x000fe20000000c00 */
[----:B------:R-:W-:Y:S01]  /*17760*/  @P4 LEA.HI.X R31, R8, c[0x0][0x174], R7, 0x1, P1 ;  /* 0x00005d00081f4a11 */ /* 0x000fe200008f0c07 */
[----:B------:R-:W-:Y:S01]  /*17770*/  IMAD R134, R207, 0x40, R210 ;  /* 0x00000040cf867824 */ /* 0x000fe200078e02d2 */
[----:B------:R-:W-:Y:S01]  /*17780*/  @P2 LEA.HI.X R29, R5, c[0x0][0x174], R6, 0x1, P0 ;  /* 0x00005d00051d2a11 */ /* 0x000fe200000f0c06 */
[----:B------:R-:W-:Y:S01]  /*17790*/  @!PT LDS RZ, [RZ] ;  /* 0x00000000fffff984 */ /* 0x000fe20000000800 */
[----:B------:R-:W-:Y:S01]  /*177a0*/  @!PT LDS RZ, [RZ] ;  /* 0x00000000fffff984 */ /* 0x000fe20000000800 */
[----:B------:R-:W-:Y:S01]  /*177b0*/  @!PT LDS RZ, [RZ] ;  /* 0x00000000fffff984 */ /* 0x000fe20000000800 */
[----:B------:R2:W-:Y:S01]  /*177c0*/  @P5 LDGSTS.E.BYPASS.LTC128B.128 [R203+0xd000], [R22.64] ;  /* 0x0d00000016cb5fae */ /* 0x0005e2000b901d46 */
[----:B------:R-:W-:-:S03]  /*177d0*/  ISETP.GE.AND P0, PT, R135, 0x3, PT ;  /* 0x000000038700780c */ /* 0x000fc60003f06270 */
        /* <DEDUP_REMOVED lines=28> */
[----:B---3--:R-:W4:Y:S04]  /*179a0*/  LDSM.16.M88.4 R12, [R197+0x6800] ;  /* 0x00680000c50c783b */ /* 0x008f280000000200 */
[----:B------:R-:W3:Y:S04]  /*179b0*/  LDSM.16.M88.4 R156, [R197+0x7000] ;  /* 0x00700000c59c783b */ /* 0x000ee80000000200 */
[----:B------:R-:W3:Y:S04]  /*179c0*/  LDSM.16.M88.4 R32, [R197+0x7800] ;  /* 0x00780000c520783b */ /* 0x000ee80000000200 */
[----:B------:R-:W-:Y:S04]  /*179d0*/  LDSM.16.M88.4 R136, [R196] ;  /* 0x00000000c488783b */ /* 0x000fe80000000200 */
[----:B------:R-:W3:Y:S04]  /*179e0*/  LDSM.16.M88.4 R4, [R195] ;  /* 0x00000000c304783b */ /* 0x000ee80000000200 */
[----:B-----5:R-:W5:Y:S04]  /*179f0*/  LDSM.16.M88.4 R8, [R187] ;  /* 0x00000000bb08783b */ /* 0x020f680000000200 */
[----:B-1----:R-:W1:Y:S04]  /*17a00*/  LDSM.16.M88.4 R28, [R186] ;  /* 0x00000000ba1c783b */ /* 0x002e680000000200 */
[----:B------:R-:W1:Y:S04]  /*17a10*/  LDSM.16.M88.4 R140, [R185] ;  /* 0x00000000b98c783b */ /* 0x000e680000000200 */
[----:B------:R-:W-:Y:S01]  /*17a20*/  LDSM.16.M88.4 R168, [R191+0x6000] ;  /* 0x00600000bfa8783b */ /* 0x000fe20000000200 */
[C---:B--2---:R-:W-:Y:S03]  /*17a30*/  HMMA.16816.F32 R24, R148.reuse, R20, RZ ;  /* 0x000000149418723c */ /* 0x044fe600000018ff */
[----:B------:R-:W-:Y:S04]  /*17a40*/  LDSM.16.M88.4 R164, [R191+0x6800] ;  /* 0x00680000bfa4783b */ /* 0x000fe80000000200 */
[----:B------:R-:W-:Y:S01]  /*17a50*/  LDSM.16.M88.4 R144, [R184] ;  /* 0x00000000b890783b */ /* 0x000fe20000000200 */
[C---:B------:R-:W-:Y:S03]  /*17a60*/  HMMA.16816.F32 R20, R148.reuse, R22, RZ ;  /* 0x000000169414723c */ /* 0x040fe600000018ff */
[----:B------:R-:W-:Y:S04]  /*17a70*/  LDSM.16.M88.4 R172, [R198+0x2000] ;  /* 0x00200000c6ac783b */ /* 0x000fe80000000200 */
[----:B------:R-:W0:Y:S01]  /*17a80*/  LDGDEPBAR ;  /* 0x00000000000079af */ /* 0x000e220000000000 */
[C---:B----4-:R-:W-:Y:S08]  /*17a90*/  HMMA.16816.F32 R16, R148.reuse, R12, RZ ;  /* 0x0000000c9410723c */ /* 0x050ff000000018ff */
[C---:B------:R-:W-:Y:S08]  /*17aa0*/  HMMA.16816.F32 R12, R148.reuse, R14, RZ ;  /* 0x0000000e940c723c */ /* 0x040ff000000018ff */
[C---:B---3--:R-:W-:Y:S08]  /*17ab0*/  HMMA.16816.F32 R160, R148.reuse, R156, RZ ;  /* 0x0000009c94a0723c */ /* 0x048ff000000018ff */
[C---:B------:R-:W-:Y:S08]  /*17ac0*/  HMMA.16816.F32 R156, R148.reuse, R158, RZ ;  /* 0x0000009e949c723c */ /* 0x040ff000000018ff */
[C---:B------:R-:W-:Y:S08]  /*17ad0*/  HMMA.16816.F32 R152, R148.reuse, R32, RZ ;  /* 0x000000209498723c */ /* 0x040ff000000018ff */
[----:B------:R-:W-:Y:S01]  /*17ae0*/  HMMA.16816.F32 R148, R148, R34, RZ ;  /* 0x000000229494723c */ /* 0x000fe200000018ff */
[----:B------:R-:W-:Y:S07]  /*17af0*/  LDSM.16.M88.4 R32, [R191+0x7000] ;  /* 0x00700000bf20783b */ /* 0x000fee0000000200 */
[C---:B------:R-:W-:Y:S08]  /*17b00*/  HMMA.16816.F32 R24, R136.reuse, R4, R24 ;  /* 0x000000048818723c */ /* 0x040ff00000001818 */
[C---:B------:R-:W-:Y:S01]  /*17b10*/  HMMA.16816.F32 R20, R136.reuse, R6, R20 ;  /* 0x000000068814723c */ /* 0x040fe20000001814 */
[----:B------:R-:W2:Y:S07]  /*17b20*/  LDSM.16.M88.4 R4, [R194] ;  /* 0x00000000c204783b */ /* 0x000eae0000000200 */
[C---:B-----5:R-:W-:Y:S08]  /*17b30*/  HMMA.16816.F32 R16, R136.reuse, R8, R16 ;  /* 0x000000088810723c */ /* 0x060ff00000001810 */
[C---:B------:R-:W-:Y:S01]  /*17b40*/  HMMA.16816.F32 R12, R136.reuse, R10, R12 ;  /* 0x0000000a880c723c */ /* 0x040fe2000000180c */
[----:B------:R-:W3:Y:S07]  /*17b50*/  LDSM.16.M88.4 R8, [R191+0x7800] ;  /* 0x00780000bf08783b */ /* 0x000eee0000000200 */
[C---:B-1----:R-:W-:Y:S08]  /*17b60*/  HMMA.16816.F32 R160, R136.reuse, R28, R160 ;  /* 0x0000001c88a0723c */ /* 0x042ff000000018a0 */
[C---:B------:R-:W-:Y:S01]  /*17b70*/  HMMA.16816.F32 R156, R136.reuse, R30, R156 ;  /* 0x0000001e889c723c */ /* 0x040fe2000000189c */
[----:B------:R-:W1:Y:S07]  /*17b80*/  LDSM.16.M88.4 R28, [R193] ;  /* 0x00000000c11c783b */ /* 0x000e6e0000000200 */
[C---:B------:R-:W-:Y:S08]  /*17b90*/  HMMA.16816.F32 R152, R136.reuse, R140, R152 ;  /* 0x0000008c8898723c */ /* 0x040ff00000001898 */
[----:B------:R-:W-:Y:S01]  /*17ba0*/  HMMA.16816.F32 R148, R136, R142, R148 ;  /* 0x0000008e8894723c */ /* 0x000fe20000001894 */
[----:B------:R-:W4:Y:S04]  /*17bb0*/  LDSM.16.M88.4 R140, [R184+0x800] ;  /* 0x00080000b88c783b */ /* 0x000f280000000200 */
[----:B------:R-:W-:Y:S03]  /*17bc0*/  LDSM.16.M88.4 R136, [R184+0x1000] ;  /* 0x00100000b888783b */ /* 0x000fe60000000200 */
[C---:B--2---:R-:W-:Y:S08]  /*17bd0*/  HMMA.16816.F32 R160, R4.reuse, R32, R160 ;  /* 0x0000002004a0723c */ /* 0x044ff000000018a0 */
[C---:B------:R-:W-:Y:S01]  /*17be0*/  HMMA.16816.F32 R156, R4.reuse, R34, R156 ;  /* 0x00000022049c723c */ /* 0x040fe2000000189c */
[----:B------:R-:W2:Y:S07]  /*17bf0*/  LDSM.16.M88.4 R32, [R184+0x1800] ;  /* 0x00180000b820783b */ /* 0x000eae0000000200 */
[C---:B------:R-:W-:Y:S08]  /*17c00*/  HMMA.16816.F32 R24, R4.reuse, R168, R24 ;  /* 0x000000a80418723c */ /* 0x040ff00000001818 */
[C---:B------:R-:W-:Y:S01]  /*17c10*/  HMMA.16816.F32 R20, R4.reuse, R170, R20 ;  /* 0x000000aa0414723c */ /* 0x040fe20000001814 */
[----:B------:R-:W-:Y:S07]  /*17c20*/  LDSM.16.M88.4 R168, [R197+0x9000] ;  /* 0x00900000c5a8783b */ /* 0x000fee0000000200 */
[C---:B------:R-:W-:Y:S08]  /*17c30*/  HMMA.16816.F32 R16, R4.reuse, R164, R16 ;  /* 0x000000a40410723c */ /* 0x040ff00000001810 */
[C---:B------:R-:W-:Y:S01]  /*17c40*/  HMMA.16816.F32 R12, R4.reuse, R166, R12 ;  /* 0x000000a6040c723c */ /* 0x040fe2000000180c */
[----:B------:R-:W-:Y:S07]  /*17c50*/  LDSM.16.M88.4 R164, [R197+0x9800] ;  /* 0x00980000c5a4783b */ /* 0x000fee0000000200 */
[C---:B---3--:R-:W-:Y:S08]  /*17c60*/  HMMA.16816.F32 R152, R4.reuse, R8, R152 ;  /* 0x000000080498723c */ /* 0x048ff00000001898 */
[----:B------:R-:W-:Y:S01]  /*17c70*/  HMMA.16816.F32 R148, R4, R10, R148 ;  /* 0x0000000a0494723c */ /* 0x000fe20000001894 */
[----:B------:R-:W3:Y:S04]  /*17c80*/  LDSM.16.M88.4 R8, [R197+0x8000] ;  /* 0x00800000c508783b */ /* 0x000ee80000000200 */
[----:B------:R-:W5:Y:S03]  /*17c90*/  LDSM.16.M88.4 R4, [R197+0x8800] ;  /* 0x00880000c504783b */ /* 0x000f660000000200 */
[C---:B-1----:R-:W-:Y:S08]  /*17ca0*/  HMMA.16816.F32 R24, R28.reuse, R144, R24 ;  /* 0x000000901c18723c */ /* 0x042ff00000001818 */
[C---:B------:R-:W-:Y:S01]  /*17cb0*/  HMMA.16816.F32 R20, R28.reuse, R146, R20 ;  /* 0x000000921c14723c */ /* 0x040fe20000001814 */
[----:B------:R-:W-:Y:S07]  /*17cc0*/  LDSM.16.M88.4 R144, [R196+0x2000] ;  /* 0x00200000c490783b */ /* 0x000fee0000000200 */
[C---:B----4-:R-:W-:Y:S08]  /*17cd0*/  HMMA.16816.F32 R16, R28.reuse, R140, R16 ;  /* 0x0000008c1c10723c */ /* 0x050ff00000001810 */
[C---:B------:R-:W-:Y:S01]  /*17ce0*/  HMMA.16816.F32 R12, R28.reuse, R142, R12 ;  /* 0x0000008e1c0c723c */ /* 0x040fe2000000180c */
[----:B------:R-:W1:Y:S07]  /*17cf0*/  LDSM.16.M88.4 R140, [R183] ;  /* 0x00000000b78c783b */ /* 0x000e6e0000000200 */
[C---:B--2---:R-:W-:Y:S08]  /*17d00*/  HMMA.16816.F32 R152, R28.reuse, R32, R152 ;  /* 0x000000201c98723c */ /* 0x044ff00000001898 */
[C---:B------:R-:W-:Y:S08]  /*17d10*/  HMMA.16816.F32 R160, R28.reuse, R136, R160 ;  /* 0x000000881ca0723c */ /* 0x040ff000000018a0 */
[C---:B------:R-:W-:Y:S01]  /*17d20*/  HMMA.16816.F32 R156, R28.reuse, R138, R156 ;  /* 0x0000008a1c9c723c */ /* 0x040fe2000000189c */
[----:B------:R-:W2:Y:S07]  /*17d30*/  LDSM.16.M88.4 R136, [R182] ;  /* 0x00000000b688783b */ /* 0x000eae0000000200 */
[----:B------:R-:W-:Y:S01]  /*17d40*/  HMMA.16816.F32 R148, R28, R34, R148 ;  /* 0x000000221c94723c */ /* 0x000fe20000001894 */
[----:B------:R-:W4:Y:S04]  /*17d50*/  LDSM.16.M88.4 R32, [R181] ;  /* 0x00000000b520783b */ /* 0x000f280000000200 */
[----:B------:R-:W1:Y:S03]  /*17d60*/  LDSM.16.M88.4 R28, [R180] ;  /* 0x00000000b41c783b */ /* 0x000e660000000200 */
[C---:B---3--:R-:W-:Y:S08]  /*17d70*/  HMMA.16816.F32 R24, R172.reuse, R8, R24 ;  /* 0x00000008ac18723c */ /* 0x048ff00000001818 */
[C---:B------:R-:W-:Y:S01]  /*17d80*/  HMMA.16816.F32 R20, R172.reuse, R10, R20 ;  /* 0x0000000aac14723c */ /* 0x040fe20000001814 */
[----:B------:R-:W-:Y:S07]  /*17d90*/  LDSM.16.M88.4 R8, [R194+0x2000] ;  /* 0x00200000c208783b */ /* 0x000fee0000000200 */
[C---:B-----5:R-:W-:Y:S08]  /*17da0*/  HMMA.16816.F32 R16, R172.reuse, R4, R16 ;  /* 0x00000004ac10723c */ /* 0x060ff00000001810 */
[C---:B------:R-:W-:Y:S01]  /*17db0*/  HMMA.16816.F32 R12, R172.reuse, R6, R12 ;  /* 0x00000006ac0c723c */ /* 0x040fe2000000180c */
[----:B------:R-:W3:Y:S07]  /*17dc0*/  LDSM.16.M88.4 R4, [R191+0x8000] ;  /* 0x00800000bf04783b */ /* 0x000eee0000000200 */
[C---:B------:R-:W-:Y:S08]  /*17dd0*/  HMMA.16816.F32 R152, R172.reuse, R164, R152 ;  /* 0x000000a4ac98723c */ /* 0x040ff00000001898 */
[C---:B------:R-:W-:Y:S08]  /*17de0*/  HMMA.16816.F32 R160, R172.reuse, R168, R160 ;  /* 0x000000a8aca0723c */ /* 0x040ff000000018a0 */
[C---:B------:R-:W-:Y:S08]  /*17df0*/  HMMA.16816.F32 R156, R172.reuse, R170, R156 ;  /* 0x000000aaac9c723c */ /* 0x040ff0000000189c */
[----:B------:R-:W-:Y:S01]  /*17e00*/  HMMA.16816.F32 R164, R172, R166, R148 ;  /* 0x000000a6aca4723c */ /* 0x000fe20000001894 */
[----:B------:R-:W5:Y:S04]  /*17e10*/  LDSM.16.M88.4 R148, [R191+0x8800] ;  /* 0x00880000bf94783b */ /* 0x000f680000000200 */
[----:B------:R-:W-:Y:S03]  /*17e20*/  LDSM.16.M88.4 R172, [R191+0xb000] ;  /* 0x00b00000bfac783b */ /* 0x000fe60000000200 */
[C---:B-1----:R-:W-:Y:S08]  /*17e30*/  HMMA.16816.F32 R24, R144.reuse, R140, R24 ;  /* 0x0000008c9018723c */ /* 0x042ff00000001818 */
[C---:B------:R-:W-:Y:S01]  /*17e40*/  HMMA.16816.F32 R20, R144.reuse, R142, R20 ;  /* 0x0000008e9014723c */ /* 0x040fe20000001814 */
[----:B------:R-:W1:Y:S07]  /*17e50*/  LDSM.16.M88.4 R140, [R191+0x9000] ;  /* 0x00900000bf8c783b */ /* 0x000e6e0000000200 */
[C---:B--2---:R-:W-:Y:S08]  /*17e60*/  HMMA.16816.F32 R16, R144.reuse, R136, R16 ;  /* 0x000000889010723c */ /* 0x044ff00000001810 */
[C---:B------:R-:W-:Y:S01]  /*17e70*/  HMMA.16816.F32 R12, R144.reuse, R138, R12 ;  /* 0x0000008a900c723c */ /* 0x040fe2000000180c */
[----:B------:R-:W2:Y:S07]  /*17e80*/  LDSM.16.M88.4 R136, [R191+0x9800] ;  /* 0x00980000bf88783b */ /* 0x000eae0000000200 */
[C---:B----4-:R-:W-:Y:S08]  /*17e90*/  HMMA.16816.F32 R160, R144.reuse, R32, R160 ;  /* 0x0000002090a0723c */ /* 0x050ff000000018a0 */
[C---:B------:R-:W-:Y:S01]  /*17ea0*/  HMMA.16816.F32 R156, R144.reuse, R34, R156 ;  /* 0x00000022909c723c */ /* 0x040fe2000000189c */
[----:B------:R-:W-:Y:S07]  /*17eb0*/  LDSM.16.M88.4 R32, [R193+0x2000] ;  /* 0x00200000c120783b */ /* 0x000fee0000000200 */
[C---:B------:R-:W-:Y:S08]  /*17ec0*/  HMMA.16816.F32 R152, R144.reuse, R28, R152 ;  /* 0x0000001c9098723c */ /* 0x040ff00000001898 */
[----:B------:R-:W-:Y:S01]  /*17ed0*/  HMMA.16816.F32 R164, R144, R30, R164 ;  /* 0x0000001e90a4723c */ /* 0x000fe200000018a4 */
[----:B------:R-:W4:Y:S04]  /*17ee0*/  LDSM.16.M88.4 R28, [R184+0x2000] ;  /* 0x00200000b81c783b */ /* 0x000f280000000200 */
[----:B------:R-:W-:Y:S03]  /*17ef0*/  LDSM.16.M88.4 R144, [R184+0x3800] ;  /* 0x00380000b890783b */ /* 0x000fe60000000200 */
[C---:B---3--:R-:W-:Y:S08]  /*17f00*/  HMMA.16816.F32 R24, R8.reuse, R4, R24 ;  /* 0x000000040818723c */ /* 0x048ff00000001818 */
[C---:B------:R-:W-:Y:S01]  /*17f10*/  HMMA.16816.F32 R20, R8.reuse, R6, R20 ;  /* 0x000000060814723c */ /* 0x040fe20000001814 */
[----:B------:R-:W3:Y:S07]  /*17f20*/  LDSM.16.M88.4 R4, [R184+0x2800] ;  /* 0x00280000b804783b */ /* 0x000eee0000000200 */
[C---:B-----5:R-:W-:Y:S08]  /*17f30*/  HMMA.16816.F32 R16, R8.reuse, R148, R16 ;  /* 0x000000940810723c */ /* 0x060ff00000001810 */
[C---:B------:R-:W-:Y:S01]  /*17f40*/  HMMA.16816.F32 R12, R8.reuse, R150, R12 ;  /* 0x00000096080c723c */ /* 0x040fe2000000180c */
[----:B------:R-:W5:Y:S07]  /*17f50*/  LDSM.16.M88.4 R148, [R184+0x3000] ;  /* 0x00300000b894783b */ /* 0x000f6e0000000200 */
[C---:B-1----:R-:W-:Y:S08]  /*17f60*/  HMMA.16816.F32 R160, R8.reuse, R140, R160 ;  /* 0x0000008c08a0723c */ /* 0x042ff000000018a0 */
[C---:B------:R-:W-:Y:S01]  /*17f70*/  HMMA.16816.F32 R168, R8.reuse, R142, R156 ;  /* 0x0000008e08a8723c */ /* 0x040fe2000000189c */
[----:B------:R-:W-:Y:S04]  /*17f80*/  LDSM.16.M88.4 R156, [R198+0x4000] ;  /* 0x00400000c69c783b */ /* 0x000fe80000000200 */
[----:B------:R-:W1:Y:S03]  /*17f90*/  LDSM.16.M88.4 R140, [R197+0xa000] ;  /* 0x00a00000c58c783b */ /* 0x000e660000000200 */
[C---:B--2---:R-:W-:Y:S08]  /*17fa0*/  HMMA.16816.F32 R152, R8.reuse, R136, R152 ;  /* 0x000000880898723c */ /* 0x044ff00000001898 */
[----:B------:R-:W-:Y:S01]  /*17fb0*/  HMMA.16816.F32 R164, R8, R138, R164 ;  /* 0x0000008a08a4723c */ /* 0x000fe200000018a4 */
[----:B------:R-:W2:Y:S04]  /*17fc0*/  LDSM.16.M88.4 R8, [R197+0xa800] ;  /* 0x00a80000c508783b */ /* 0x000ea80000000200 */
[----:B------:R-:W-:Y:S03]  /*17fd0*/  LDSM.16.M88.4 R136, [R196+0x4000] ;  /* 0x00400000c488783b */ /* 0x000fe60000000200 */
[C---:B----4-:R-:W-:Y:S08]  /*17fe0*/  HMMA.16816.F32 R24, R32.reuse, R28, R24 ;  /* 0x0000001c2018723c */ /* 0x050ff00000001818 */
[C---:B------:R-:W-:Y:S01]  /*17ff0*/  HMMA.16816.F32 R20, R32.reuse, R30, R20 ;  /* 0x0000001e2014723c */ /* 0x040fe20000001814 */
[----:B------:R-:W4:Y:S07]  /*18000*/  LDSM.16.M88.4 R28, [R197+0xb000] ;  /* 0x00b00000c51c783b */ /* 0x000f2e0000000200 */
[C---:B---3--:R-:W-:Y:S08]  /*18010*/  HMMA.16816.F32 R16, R32.reuse, R4, R16 ;  /* 0x000000042010723c */ /* 0x048ff00000001810 */
[C---:B------:R-:W-:Y:S01]  /*18020*/  HMMA.16816.F32 R12, R32.reuse, R6, R12 ;  /* 0x00000006200c723c */ /* 0x040fe2000000180c */
[----:B------:R-:W3:Y:S07]  /*18030*/  LDSM.16.M88.4 R4, [R197+0xb800] ;  /* 0x00b80000c504783b */ /* 0x000eee0000000200 */
[C---:B-----5:R-:W-:Y:S08]  /*18040*/  HMMA.16816.F32 R160, R32.reuse, R148, R160 ;  /* 0x0000009420a0723c */ /* 0x060ff000000018a0 */
[C---:B------:R-:W-:Y:S01]  /*18050*/  HMMA.16816.F32 R168, R32.reuse, R150, R168 ;  /* 0x0000009620a8723c */ /* 0x040fe200000018a8 */
[----:B------:R-:W-:Y:S07]  /*18060*/  LDSM.16.M88.4 R148, [R177] ;  /* 0x00000000b194783b */ /* 0x000fee0000000200 */
[C---:B------:R-:W-:Y:S08]  /*18070*/  HMMA.16816.F32 R152, R32.reuse, R144, R152 ;  /* 0x000000902098723c */ /* 0x040ff00000001898 */
[----:B------:R-:W-:Y:S01]  /*18080*/  HMMA.16816.F32 R164, R32, R146, R164 ;  /* 0x0000009220a4723c */ /* 0x000fe200000018a4 */
[----:B------:R-:W5:Y:S04]  /*18090*/  LDSM.16.M88.4 R32, [R179] ;  /* 0x00000000b320783b */ /* 0x000f680000000200 */
[----:B------:R-:W-:Y:S03]  /*180a0*/  LDSM.16.M88.4 R144, [R176] ;  /* 0x00000000b090783b */ /* 0x000fe60000000200 */
[C---:B-1----:R-:W-:Y:S08]  /*180b0*/  HMMA.16816.F32 R24, R156.reuse, R140, R24 ;  /* 0x0000008c9c18723c */ /* 0x042ff00000001818 */
[C---:B------:R-:W-:Y:S01]  /*180c0*/  HMMA.16816.F32 R20, R156.reuse, R142, R20 ;  /* 0x0000008e9c14723c */ /* 0x040fe20000001814 */
[----:B------:R-:W1:Y:S07]  /*180d0*/  LDSM.16.M88.4 R140, [R178] ;  /* 0x00000000b28c783b */ /* 0x000e6e0000000200 */
[C---:B--2---:R-:W-:Y:S08]  /*180e0*/  HMMA.16816.F32 R16, R156.reuse, R8, R16 ;  /* 0x000000089c10723c */ /* 0x044ff00000001810 */
[C---:B------:R-:W-:Y:S01]  /*180f0*/  HMMA.16816.F32 R12, R156.reuse, R10, R12 ;  /* 0x0000000a9c0c723c */ /* 0x040fe2000000180c */
[----:B------:R-:W-:Y:S07]  /*18100*/  LDSM.16.M88.4 R8, [R191+0xa000] ;  /* 0x00a00000bf08783b */ /* 0x000fee0000000200 */
[C---:B----4-:R-:W-:Y:S08]  /*18110*/  HMMA.16816.F32 R160, R156.reuse, R28, R160 ;  /* 0x0000001c9ca0723c */ /* 0x050ff000000018a0 */
[C---:B------:R-:W-:Y:S01]  /*18120*/  HMMA.16816.F32 R168, R156.reuse, R30, R168 ;  /* 0x0000001e9ca8723c */ /* 0x040fe200000018a8 */
[----:B------:R-:W2:Y:S07]  /*18130*/  LDSM.16.M88.4 R28, [R194+0x4000] ;  /* 0x00400000c21c783b */ /* 0x000eae0000000200 */
[C---:B---3--:R-:W-:Y:S08]  /*18140*/  HMMA.16816.F32 R152, R156.reuse, R4, R152 ;  /* 0x000000049c98723c */ /* 0x048ff00000001898 */
[----:B------:R-:W-:Y:S01]  /*18150*/  HMMA.16816.F32 R164, R156, R6, R164 ;  /* 0x000000069ca4723c */ /* 0x000fe200000018a4 */
[----:B------:R-:W3:Y:S07]  /*18160*/  LDSM.16.M88.4 R4, [R191+0xa800] ;  /* 0x00a80000bf04783b */ /* 0x000eee0000000200 */
[C---:B-----5:R-:W-:Y:S08]  /*18170*/  HMMA.16816.F32 R24, R136.reuse, R32, R24 ;  /* 0x000000208818723c */ /* 0x060ff00000001818 */
[C---:B------:R-:W-:Y:S01]  /*18180*/  HMMA.16816.F32 R156, R136.reuse, R34, R20 ;  /* 0x00000022889c723c */ /* 0x040fe20000001814 */
[----:B------:R-:W-:Y:S04]  /*18190*/  LDSM.16.M88.4 R32, [R193+0x4000] ;  /* 0x00400000c120783b */ /* 0x000fe80000000200 */
[----:B------:R-:W4:Y:S03]  /*181a0*/  LDSM.16.M88.4 R20, [R184+0x4000] ;  /* 0x00400000b814783b */ /* 0x000f260000000200 */
[C---:B-1----:R-:W-:Y:S07]  /*181b0*/  HMMA.16816.F32 R16, R136.reuse, R140, R16 ;  /* 0x0000008c8810723c */ /* 0x042fee0000001810 */
[----:B------:R-:W-:Y:S01]  /*181c0*/  IADD3 R140, R134, 0x9, RZ ;  /* 0x00000009868c7810 */ /* 0x000fe20007ffe0ff */
[----:B------:R-:W-:Y:S03]  /*181d0*/  HMMA.16816.F32 R12, R136, R142, R12 ;  /* 0x0000008e880c723c */ /* 0x000fe6000000180c */
[----:B------:R-:W-:-:S05]  /*181e0*/  ISETP.GE.AND P2, PT, R140, R2, PT ;  /* 0x000000028c00720c */ /* 0x000fca0003f46270 */
[C---:B--2---:R-:W-:Y:S08]  /*181f0*/  HMMA.16816.F32 R24, R28.reuse, R8, R24 ;  /* 0x000000081c18723c */ /* 0x044ff00000001818 */
[C---:B------:R-:W-:Y:S01]  /*18200*/  HMMA.16816.F32 R156, R28.reuse, R10, R156 ;  /* 0x0000000a1c9c723c */ /* 0x040fe2000000189c */
[----:B------:R-:W1:Y:S07]  /*18210*/  LDSM.16.M88.4 R8, [R184+0x4800] ;  /* 0x00480000b808783b */ /* 0x000e6e0000000200 */
[C---:B---3--:R-:W-:Y:S08]  /*18220*/  HMMA.16816.F32 R16, R28.reuse, R4, R16 ;  /* 0x000000041c10723c */ /* 0x048ff00000001810 */
[----:B------:R-:W-:Y:S01]  /*18230*/  HMMA.16816.F32 R12, R28, R6, R12 ;  /* 0x000000061c0c723c */ /* 0x000fe2000000180c */
[----:B------:R-:W2:Y:S07]  /*18240*/  LDSM.16.M88.4 R4, [R191+0xb800] ;  /* 0x00b80000bf04783b */ /* 0x000eae0000000200 */
[----:B------:R-:W-:Y:S08]  /*18250*/  HMMA.16816.F32 R160, R136, R148, R160 ;  /* 0x0000009488a0723c */ /* 0x000ff000000018a0 */
[C---:B----4-:R-:W-:Y:S08]  /*18260*/  HMMA.16816.F32 R24, R32.reuse, R20, R24 ;  /* 0x000000142018723c */ /* 0x050ff00000001818 */
[----:B------:R-:W-:Y:S01]  /*18270*/  HMMA.16816.F32 R156, R32, R22, R156 ;  /* 0x00000016209c723c */ /* 0x000fe2000000189c */
[----:B------:R-:W3:Y:S07]  /*18280*/  LDSM.16.M88.4 R20, [R184+0x5000] ;  /* 0x00500000b814783b */ /* 0x000eee0000000200 */
[C---:B------:R-:W-:Y:S08]  /*18290*/  HMMA.16816.F32 R152, R136.reuse, R144, R152 ;  /* 0x000000908898723c */ /* 0x040ff00000001898 */
[C---:B------:R-:W-:Y:S08]  /*182a0*/  HMMA.16816.F32 R168, R136.reuse, R150, R168 ;  /* 0x0000009688a8723c */ /* 0x040ff000000018a8 */
[----:B------:R-:W-:Y:S07]  /*182b0*/  HMMA.16816.F32 R164, R136, R146, R164 ;  /* 0x0000009288a4723c */ /* 0x000fee00000018a4 */
[C---:B------:R-:W-:Y:S01]  /*182c0*/  IADD3 R136, R134.reuse, 0x1, RZ ;  /* 0x0000000186887810 */ /* 0x040fe20007ffe0ff */
[----:B------:R-:W-:Y:S01]  /*182d0*/  HMMA.16816.F32 R160, R28, R172, R160 ;  /* 0x000000ac1ca0723c */ /* 0x000fe200000018a0 */
[----:B------:R-:W-:-:S02]  /*182e0*/  IADD3 R139, R134, 0x8, RZ ;  /* 0x00000008868b7810 */ /* 0x000fc40007ffe0ff */
[----:B------:R-:W4:Y:S01]  /*182f0*/  I2F R138, R136 ;  /* 0x00000088008a7306 */ /* 0x000f220000201400 */
[CC--:B------:R-:W-:Y:S02]  /*18300*/  ISETP.GE.AND P5, PT, R136.reuse, R2.reuse, PT ;  /* 0x000000028800720c */ /* 0x0c0fe40003fa6270 */
[-C--:B------:R-:W-:Y:S02]  /*18310*/  ISETP.GE.AND P6, PT, R136, R3.reuse, PT ;  /* 0x000000038800720c */ /* 0x080fe40003fc6270 */
[----:B-1----:R-:W-:Y:S01]  /*18320*/  HMMA.16816.F32 R16, R32, R8, R16 ;  /* 0x000000082010723c */ /* 0x002fe20000001810 */
[C---:B------:R-:W-:Y:S02]  /*18330*/  ISETP.GE.AND P1, PT, R139.reuse, R3, PT ;  /* 0x000000038b00720c */ /* 0x040fe40003f26270 */
[----:B------:R-:W1:Y:S01]  /*18340*/  I2F R137, R139 ;  /* 0x0000008b00897306 */ /* 0x000e620000201400 */
[----:B------:R-:W-:-:S04]  /*18350*/  ISETP.GE.AND P4, PT, R139, R2, PT ;  /* 0x000000028b00720c */ /* 0x000fc80003f86270 */
[C---:B--2---:R-:W-:Y:S03]  /*18360*/  HMMA.16816.F32 R152, R28.reuse, R4, R152 ;  /* 0x000000041c98723c */ /* 0x044fe60000001898 */
[----:B------:R-:W2:Y:S01]  /*18370*/  I2F R136, R140 ;  /* 0x0000008c00887306 */ /* 0x000ea20000201400 */
[-C--:B----4-:R-:W-:Y:S01]  /*18380*/  FFMA.FTZ R135, R0, R138.reuse, R25 ;  /* 0x0000008a00877223 */ /* 0x090fe20000010019 */
[----:B------:R-:W-:Y:S01]  /*18390*/  IADD3 R25, R134, 0x10, RZ ;  /* 0x0000001086197810 */ /* 0x000fe20007ffe0ff */
[----:B------:R-:W-:Y:S01]  /*183a0*/  FFMA.FTZ R27, R0, R138, R27 ;  /* 0x0000008a001b7223 */ /* 0x000fe2000001001b */
[----:B------:R-:W-:Y:S01]  /*183b0*/  IADD3 R4, R134, 0x11, RZ ;  /* 0x0000001186047810 */ /* 0x000fe20007ffe0ff */
[----:B------:R-:W-:Y:S01]  /*183c0*/  HMMA.16816.F32 R164, R28, R6, R164 ;  /* 0x000000061ca4723c */ /* 0x000fe200000018a4 */
[----:B------:R-:W-:Y:S01]  /*183d0*/  FSEL R135, R135, -INF , !P5 ;  /* 0xff80000087877808 */ /* 0x000fe20006800000 */
[CC--:B-1----:R-:W-:Y:S01]  /*183e0*/  FFMA.FTZ R141, R0.reuse, R137.reuse, R156 ;  /* 0x00000089008d7223 */ /* 0x0c2fe2000001009c */
[----:B------:R-:W1:Y:S01]  /*183f0*/  I2F R9, R25 ;  /* 0x0000001900097306 */ /* 0x000e620000201400 */
[----:B------:R-:W-:Y:S01]  /*18400*/  FFMA.FTZ R156, R0, R137, R158 ;  /* 0x00000089009c7223 */ /* 0x000fe2000001009e */
[----:B------:R-:W-:-:S03]  /*18410*/  FSEL R148, R27, -INF , !P6 ;  /* 0xff8000001b947808 */ /* 0x000fc60007000000 */
[C---:B------:R-:W-:Y:S01]  /*18420*/  HMMA.16816.F32 R12, R32.reuse, R10, R12 ;  /* 0x0000000a200c723c */ /* 0x040fe2000000180c */
[----:B------:R-:W-:Y:S01]  /*18430*/  FSEL R141, R141, -INF , !P4 ;  /* 0xff8000008d8d7808 */ /* 0x000fe20006000000 */
[----:B--2---:R-:W-:Y:S01]  /*18440*/  FFMA.FTZ R147, R0, R136, R157 ;  /* 0x0000008800937223 */ /* 0x004fe2000001009d */
[----:B------:R-:W-:Y:S01]  /*18450*/  FSEL R156, R156, -INF , !P1 ;  /* 0xff8000009c9c7808 */ /* 0x000fe20004800000 */
[----:B------:R2:W4:Y:S01]  /*18460*/  I2F R8, R4 ;  /* 0x0000000400087306 */ /* 0x0005220000201400 */
[----:B------:R-:W-:Y:S01]  /*18470*/  ISETP.GE.AND P1, PT, R4, R2, PT ;  /* 0x000000020400720c */ /* 0x000fe20003f26270 */
[----:B------:R-:W-:Y:S01]  /*18480*/  FFMA.FTZ R158, R0, R136, R159 ;  /* 0x00000088009e7223 */ /* 0x000fe2000001009f */
[----:B------:R-:W-:Y:S01]  /*18490*/  FSEL R147, R147, -INF , !P2 ;  /* 0xff80000093937808 */ /* 0x000fe20005000000 */
[----:B---3--:R-:W-:Y:S01]  /*184a0*/  HMMA.16816.F32 R160, R32, R20, R160 ;  /* 0x0000001420a0723c */ /* 0x008fe200000018a0 */
[----:B------:R-:W-:Y:S02]  /*184b0*/  ISETP.GE.AND P2, PT, R4, R3, PT ;  /* 0x000000030400720c */ /* 0x000fe40003f46270 */
[----:B------:R-:W-:Y:S01]  /*184c0*/  IADD3 R10, R134, 0x18, RZ ;  /* 0x00000018860a7810 */ /* 0x000fe20007ffe0ff */
[CC--:B-1----:R-:W-:Y:S01]  /*184d0*/  FFMA.FTZ R27, R0.reuse, R9.reuse, R16 ;  /* 0x00000009001b7223 */ /* 0x0c2fe20000010010 */
[C---:B------:R-:W-:Y:S01]  /*184e0*/  ISETP.GE.AND P6, PT, R25.reuse, R2, PT ;  /* 0x000000021900720c */ /* 0x040fe20003fc6270 */
[----:B------:R-:W-:Y:S01]  /*184f0*/  FFMA.FTZ R18, R0, R9, R18 ;  /* 0x0000000900127223 */ /* 0x000fe20000010012 */
[-C--:B------:R-:W-:Y:S01]  /*18500*/  ISETP.GE.AND P4, PT, R25, R3.reuse, PT ;  /* 0x000000031900720c */ /* 0x080fe20003f86270 */
[----:B------:R-:W1:Y:S01]  /*18510*/  I2F R11, R10 ;  /* 0x0000000a000b7306 */ /* 0x000e620000201400 */
[----:B------:R-:W-:Y:S01]  /*18520*/  HMMA.16816.F32 R168, R28, R174, R168 ;  /* 0x000000ae1ca8723c */ /* 0x000fe200000018a8 */
[C---:B------:R-:W-:Y:S01]  /*18530*/  IADD3 R25, R134.reuse, 0x19, RZ ;  /* 0x0000001986197810 */ /* 0x040fe20007ffe0ff */
[----:B--2---:R-:W2:Y:S01]  /*18540*/  LDSM.16.M88.4 R4, [R184+0x5800] ;  /* 0x00580000b804783b */ /* 0x004ea20000000200 */
[----:B------:R-:W-:Y:S01]  /*18550*/  IADD3 R9, R134, 0x20, RZ ;  /* 0x0000002086097810 */ /* 0x000fe20007ffe0ff */
[----:B----4-:R-:W-:Y:S01]  /*18560*/  FFMA.FTZ R19, R0, R8, R19 ;  /* 0x0000000800137223 */ /* 0x010fe20000010013 */
[----:B------:R-:W-:-:S02]  /*18570*/  ISETP.GE.AND P5, PT, R140, R3, PT ;  /* 0x000000038c00720c */ /* 0x000fc40003fa6270 */
[----:B------:R-:W-:Y:S01]  /*18580*/  FFMA.FTZ R29, R0, R8, R17 ;  /* 0x00000008001d7223 */ /* 0x000fe20000010011 */
[----:B------:R-:W3:Y:S01]  /*18590*/  I2F R16, R25 ;  /* 0x0000001900107306 */ /* 0x000ee20000201400 */
[----:B------:R-:W-:Y:S01]  /*185a0*/  FSEL R27, R27, -INF , !P6 ;  /* 0xff8000001b1b7808 */ /* 0x000fe20007000000 */
[----:B------:R-:W-:-:S04]  /*185b0*/  DEPBAR.LE SB0, 0x0 ;  /* 0x000080000000791a */ /* 0x000fc80000000000 */
[----:B------:R-:W-:Y:S01]  /*185c0*/  FSEL R158, R158, -INF , !P5 ;  /* 0xff8000009e9e7808 */ /* 0x000fe20006800000 */
[----:B-1----:R-:W-:Y:S01]  /*185d0*/  FFMA.FTZ R14, R0, R11, R14 ;  /* 0x0000000b000e7223 */ /* 0x002fe2000001000e */
[----:B------:R-:W1:Y:S01]  /*185e0*/  I2F R17, R9 ;  /* 0x0000000900117306 */ /* 0x000e620000201400 */
[C---:B------:R-:W-:Y:S02]  /*185f0*/  ISETP.GE.AND P5, PT, R10.reuse, R2, PT ;  /* 0x000000020a00720c */ /* 0x040fe40003fa6270 */
[----:B------:R-:W-:Y:S01]  /*18600*/  ISETP.GE.AND P6, PT, R10, R3, PT ;  /* 0x000000030a00720c */ /* 0x000fe20003fc6270 */
[----:B------:R-:W-:Y:S01]  /*18610*/  FFMA.FTZ R10, R0, R11, R12 ;  /* 0x0000000b000a7223 */ /* 0x000fe2000001000c */
[----:B------:R-:W-:Y:S02]  /*18620*/  FSEL R30, R18, -INF , !P4 ;  /* 0xff800000121e7808 */ /* 0x000fe40006000000 */
[----:B------:R-:W-:Y:S01]  /*18630*/  FSEL R29, R29, -INF , !P1 ;  /* 0xff8000001d1d7808 */ /* 0x000fe20004800000 */
[C---:B---3--:R-:W-:Y:S01]  /*18640*/  FFMA.FTZ R21, R0.reuse, R16, R13 ;  /* 0x0000001000157223 */ /* 0x048fe2000001000d */
[C---:B------:R-:W-:Y:S01]  /*18650*/  ISETP.GE.AND P4, PT, R25.reuse, R2, PT ;  /* 0x000000021900720c */ /* 0x040fe20003f86270 */
[----:B------:R-:W-:Y:S01]  /*18660*/  FFMA.FTZ R20, R0, R16, R15 ;  /* 0x0000001000147223 */ /* 0x000fe2000001000f */
[----:B------:R-:W-:Y:S01]  /*18670*/  ISETP.GE.AND P1, PT, R25, R3, PT ;  /* 0x000000031900720c */ /* 0x000fe20003f26270 */
[----:B------:R-:W-:Y:S01]  /*18680*/  HMMA.16816.F32 R168, R32, R22, R168 ;  /* 0x0000001620a8723c */ /* 0x000fe200000018a8 */
[----:B------:R-:W-:-:S02]  /*18690*/  FSEL R28, R19, -INF , !P2 ;  /* 0xff800000131c7808 */ /* 0x000fc40005000000 */
[----:B------:R-:W-:Y:S01]  /*186a0*/  FSEL R25, R10, -INF , !P5 ;  /* 0xff8000000a197808 */ /* 0x000fe20006800000 */
[CC--:B-1----:R-:W-:Y:S01]  /*186b0*/  FFMA.FTZ R160, R0.reuse, R17.reuse, R160 ;  /* 0x0000001100a07223 */ /* 0x0c2fe200000100a0 */
[C---:B------:R-:W-:Y:S01]  /*186c0*/  ISETP.GE.AND P2, PT, R9.reuse, R2, PT ;  /* 0x000000020900720c */ /* 0x040fe20003f46270 */
[----:B------:R-:W-:Y:S01]  /*186d0*/  FFMA.FTZ R162, R0, R17, R162 ;  /* 0x0000001100a27223 */ /* 0x000fe200000100a2 */
[----:B------:R-:W-:Y:S02]  /*186e0*/  ISETP.GE.AND P5, PT, R9, R3, PT ;  /* 0x000000030900720c */ /* 0x000fe40003fa6270 */
[C---:B------:R-:W-:Y:S02]  /*186f0*/  IADD3 R8, R134.reuse, 0x21, RZ ;  /* 0x0000002186087810 */ /* 0x040fe40007ffe0ff */
[----:B------:R-:W-:Y:S02]  /*18700*/  IADD3 R9, R134, 0x28, RZ ;  /* 0x0000002886097810 */ /* 0x000fe40007ffe0ff */
[----:B------:R-:W-:Y:S01]  /*18710*/  FSEL R22, R14, -INF , !P6 ;  /* 0xff8000000e167808 */ /* 0x000fe20007000000 */
[----:B------:R-:W1:Y:S01]  /*18720*/  I2F R12, R8 ;  /* 0x00000008000c7306 */ /* 0x000e620000201400 */
[----:B------:R-:W-:Y:S01]  /*18730*/  FSEL R21, R21, -INF , !P4 ;  /* 0xff80000015157808 */ /* 0x000fe20006000000 */
[----:B--2---:R-:W-:Y:S01]  /*18740*/  HMMA.16816.F32 R164, R32, R6, R164 ;  /* 0x0000000620a4723c */ /* 0x004fe200000018a4 */
[----:B------:R-:W-:-:S02]  /*18750*/  FSEL R20, R20, -INF , !P1 ;  /* 0xff80000014147808 */ /* 0x000fc40004800000 */
[----:B------:R-:W-:Y:S02]  /*18760*/  FSEL R173, R160, -INF , !P2 ;  /* 0xff800000a0ad7808 */ /* 0x000fe40005000000 */
[CC--:B------:R-:W-:Y:S01]  /*18770*/  ISETP.GE.AND P6, PT, R8.reuse, R2.reuse, PT ;  /* 0x000000020800720c */ /* 0x0c0fe20003fc6270 */
[----:B------:R2:W3:Y:S01]  /*18780*/  I2F R13, R9 ;  /* 0x00000009000d7306 */ /* 0x0004e20000201400 */
[-C--:B------:R-:W-:Y:S02]  /*18790*/  ISETP.GE.AND P4, PT, R8, R3.reuse, PT ;  /* 0x000000030800720c */ /* 0x080fe40003f86270 */
[C---:B------:R-:W-:Y:S02]  /*187a0*/  ISETP.GE.AND P1, PT, R9.reuse, R2, PT ;  /* 0x000000020900720c */ /* 0x040fe40003f26270 */
[----:B------:R-:W-:Y:S02]  /*187b0*/  ISETP.GE.AND P2, PT, R9, R3, PT ;  /* 0x000000030900720c */ /* 0x000fe40003f46270 */
[----:B------:R-:W-:Y:S01]  /*187c0*/  IADD3 R16, R134, 0x30, RZ ;  /* 0x0000003086107810 */ /* 0x000fe20007ffe0ff */
[-C--:B-1----:R-:W-:Y:S01]  /*187d0*/  FFMA.FTZ R163, R0, R12.reuse, R163 ;  /* 0x0000000c00a37223 */ /* 0x082fe200000100a3 */
[----:B------:R-:W-:Y:S01]  /*187e0*/  IADD3 R15, R134, 0x29, RZ ;  /* 0x00000029860f7810 */ /* 0x000fe20007ffe0ff */
[----:B------:R-:W-:Y:S01]  /*187f0*/  FFMA.FTZ R161, R0, R12, R161 ;  /* 0x0000000c00a17223 */ /* 0x000fe200000100a1 */
[----:B------:R-:W-:Y:S01]  /*18800*/  I2F R17, R16 ;  /* 0x0000001000117306 */ /* 0x000fe20000201400 */
[----:B------:R-:W-:-:S02]  /*18810*/  IADD3 R6, R134, 0x38, RZ ;  /* 0x0000003886067810 */ /* 0x000fc40007ffe0ff */
[----:B------:R-:W-:Y:S01]  /*18820*/  FSEL R172, R163, -INF , !P4 ;  /* 0xff800000a3ac7808 */ /* 0x000fe20006000000 */
[----:B------:R-:W-:Y:S01]  /*18830*/  IMAD.MOV.U32 R163, RZ, RZ, R217 ;  /* 0x000000ffffa37224 */ /* 0x000fe200078e00d9 */
[----:B--2---:R-:W-:Y:S01]  /*18840*/  HMMA.16816.F32 R8, R32, R4, R152 ;  /* 0x000000042008723c */ /* 0x004fe20000001898 */
[-C--:B------:R-:W-:Y:S01]  /*18850*/  ISETP.GE.AND P4, PT, R16, R2.reuse, PT ;  /* 0x000000021000720c */ /* 0x080fe20003f86270 */
[-C--:B---3--:R-:W-:Y:S01]  /*18860*/  FFMA.FTZ R170, R0, R13.reuse, R170 ;  /* 0x0000000d00aa7223 */ /* 0x088fe200000100aa */
[----:B------:R-:W1:Y:S01]  /*18870*/  I2F R14, R15 ;  /* 0x0000000f000e7306 */ /* 0x000e620000201400 */
[----:B------:R-:W-:Y:S01]  /*18880*/  FSEL R174, R162, -INF , !P5 ;  /* 0xff800000a2ae7808 */ /* 0x000fe20006800000 */
[----:B------:R-:W-:Y:S01]  /*18890*/  FFMA.FTZ R168, R0, R13, R168 ;  /* 0x0000000d00a87223 */ /* 0x000fe200000100a8 */
[----:B------:R-:W-:Y:S01]  /*188a0*/  ISETP.GE.AND P5, PT, R15, R2, PT ;  /* 0x000000020f00720c */ /* 0x000fe20003fa6270 */
[----:B------:R-:W-:Y:S01]  /*188b0*/  IMAD.MOV.U32 R162, RZ, RZ, R216 ;  /* 0x000000ffffa27224 */ /* 0x000fe200078e00d8 */
[----:B------:R-:W-:-:S02]  /*188c0*/  IADD3 R5, R134, 0x31, RZ ;  /* 0x0000003186057810 */ /* 0x000fc40007ffe0ff */
[----:B------:R-:W-:Y:S01]  /*188d0*/  FSEL R170, R170, -INF , !P2 ;  /* 0xff800000aaaa7808 */ /* 0x000fe20005000000 */
[----:B------:R-:W2:Y:S01]  /*188e0*/  I2F R7, R6 ;  /* 0x0000000600077306 */ /* 0x000ea20000201400 */
[----:B------:R-:W-:Y:S02]  /*188f0*/  ISETP.GE.AND P2, PT, R5, R2, PT ;  /* 0x000000020500720c */ /* 0x000fe40003f46270 */
[----:B------:R-:W-:Y:S02]  /*18900*/  FSEL R175, R168, -INF , !P1 ;  /* 0xff800000a8af7808 */ /* 0x000fe40004800000 */
[-C--:B------:R-:W-:Y:S02]  /*18910*/  ISETP.GE.AND P1, PT, R16, R3.reuse, PT ;  /* 0x000000031000720c */ /* 0x080fe40003f26270 */
[----:B------:R-:W-:Y:S01]  /*18920*/  FSEL R211, R161, -INF , !P6 ;  /* 0xff800000a1d37808 */ /* 0x000fe20007000000 */
[----:B------:R-:W3:Y:S01]  /*18930*/  I2F R4, R5 ;  /* 0x0000000500047306 */ /* 0x000ee20000201400 */
[CC--:B-1----:R-:W-:Y:S01]  /*18940*/  FFMA.FTZ R169, R0.reuse, R14.reuse, R169 ;  /* 0x0000000e00a97223 */ /* 0x0c2fe200000100a9 */
[----:B------:R-:W-:Y:S01]  /*18950*/  ISETP.GE.AND P6, PT, R15, R3, PT ;  /* 0x000000030f00720c */ /* 0x000fe20003fc6270 */
[----:B------:R-:W-:-:S02]  /*18960*/  FFMA.FTZ R168, R0, R14, R171 ;  /* 0x0000000e00a87223 */ /* 0x000fc400000100ab */
[CC--:B------:R-:W-:Y:S01]  /*18970*/  FFMA.FTZ R8, R0.reuse, R17.reuse, R8 ;  /* 0x0000001100087223 */ /* 0x0c0fe20000010008 */
[----:B------:R-:W-:Y:S01]  /*18980*/  FSEL R169, R169, -INF , !P5 ;  /* 0xff800000a9a97808 */ /* 0x000fe20006800000 */
[C---:B------:R-:W-:Y:S01]  /*18990*/  FFMA.FTZ R10, R0.reuse, R17, R10 ;  /* 0x00000011000a7223 */ /* 0x040fe2000001000a */
[----:B------:R-:W-:Y:S01]  /*189a0*/  ISETP.GE.AND P5, PT, R5, R3, PT ;  /* 0x000000030500720c */ /* 0x000fe20003fa6270 */
[-C--:B--2---:R-:W-:Y:S01]  /*189b0*/  FFMA.FTZ R137, R0, R7.reuse, R164 ;  /* 0x0000000700897223 */ /* 0x084fe200000100a4 */
[----:B------:R-:W-:Y:S01]  /*189c0*/  FSEL R155, R8, -INF , !P4 ;  /* 0xff800000089b7808 */ /* 0x000fe20006000000 */
[----:B------:R-:W1:Y:S01]  /*189d0*/  I2F R5, R134 ;  /* 0x0000008600057306 */ /* 0x000e620000201400 */
[----:B------:R-:W-:Y:S01]  /*189e0*/  IADD3 R8, R134, 0x39, RZ ;  /* 0x0000003986087810 */ /* 0x000fe20007ffe0ff */
[----:B------:R-:W-:Y:S01]  /*189f0*/  FFMA.FTZ R138, R0, R7, R166 ;  /* 0x00000007008a7223 */ /* 0x000fe200000100a6 */
[----:B------:R-:W-:Y:S01]  /*18a00*/  FSEL R152, R10, -INF , !P1 ;  /* 0xff8000000a987808 */ /* 0x000fe20004800000 */
[CC--:B---3--:R-:W-:Y:S01]  /*18a10*/  FFMA.FTZ R9, R0.reuse, R4.reuse, R9 ;  /* 0x0000000400097223 */ /* 0x0c8fe20000010009 */
[----:B------:R-:W-:Y:S01]  /*18a20*/  BAR.SYNC.DEFER_BLOCKING 0x0 ;  /* 0x0000000000007b1d */ /* 0x000fe20000010000 */
[----:B------:R-:W-:Y:S01]  /*18a30*/  FFMA.FTZ R11, R0, R4, R11 ;  /* 0x00000004000b7223 */ /* 0x000fe2000001000b */
[----:B------:R-:W-:-:S02]  /*18a40*/  ISETP.GE.AND P1, PT, R6, R2, PT ;  /* 0x000000020600720c */ /* 0x000fc40003f26270 */
[----:B------:R-:W-:Y:S02]  /*18a50*/  FSEL R168, R168, -INF , !P6 ;  /* 0xff800000a8a87808 */ /* 0x000fe40007000000 */
[----:B------:R-:W2:Y:S01]  /*18a60*/  I2F R4, R8 ;  /* 0x0000000800047306 */ /* 0x000ea20000201400 */
[----:B------:R-:W-:Y:S02]  /*18a70*/  FSEL R153, R9, -INF , !P2 ;  /* 0xff80000009997808 */ /* 0x000fe40005000000 */
[----:B------:R-:W-:Y:S02]  /*18a80*/  FSEL R136, R11, -INF , !P5 ;  /* 0xff8000000b887808 */ /* 0x000fe40006800000 */
[----:B------:R-:W-:Y:S02]  /*18a90*/  FSEL R137, R137, -INF , !P1 ;  /* 0xff80000089897808 */ /* 0x000fe40004800000 */
[C---:B------:R-:W-:Y:S02]  /*18aa0*/  ISETP.GE.AND P6, PT, R134.reuse, R2, PT ;  /* 0x000000028600720c */ /* 0x040fe40003fc6270 */
[----:B------:R-:W-:-:S02]  /*18ab0*/  ISETP.GE.AND P4, PT, R134, R3, PT ;  /* 0x000000038600720c */ /* 0x000fc40003f86270 */
[----:B------:R-:W-:Y:S02]  /*18ac0*/  ISETP.GE.AND P2, PT, R6, R3, PT ;  /* 0x000000030600720c */ /* 0x000fe40003f46270 */
[----:B------:R-:W-:Y:S01]  /*18ad0*/  ISETP.GE.AND P5, PT, R8, R2, PT ;  /* 0x000000020800720c */ /* 0x000fe20003fa6270 */
[----:B-1----:R-:W-:Y:S01]  /*18ae0*/  FFMA.FTZ R2, R0, R5, R26 ;  /* 0x0000000500027223 */ /* 0x002fe2000001001a */
[----:B------:R-:W-:Y:S01]  /*18af0*/  ISETP.GE.AND P1, PT, R8, R3, PT ;  /* 0x000000030800720c */ /* 0x000fe20003f26270 */
[----:B------:R-:W-:Y:S01]  /*18b00*/  FFMA.FTZ R3, R0, R5, R24 ;  /* 0x0000000500037223 */ /* 0x000fe20000010018 */
[----:B------:R-:W-:Y:S01]  /*18b10*/  FSEL R138, R138, -INF , !P2 ;  /* 0xff8000008a8a7808 */ /* 0x000fe20005000000 */
[-C--:B--2---:R-:W-:Y:S01]  /*18b20*/  FFMA.FTZ R139, R0, R4.reuse, R165 ;  /* 0x00000004008b7223 */ /* 0x084fe200000100a5 */
[----:B------:R-:W-:Y:S01]  /*18b30*/  FSEL R2, R2, -INF , !P4 ;  /* 0xff80000002027808 */ /* 0x000fe20006000000 */
[----:B------:R-:W-:Y:S01]  /*18b40*/  FFMA.FTZ R150, R0, R4, R167 ;  /* 0x0000000400967223 */ /* 0x000fe200000100a7 */
        /* <DEDUP_REMOVED lines=64> */
.L_x_2774:
[----:B------:R-:W-:-:S05]  /*18f50*/  IMAD.MOV.U32 R9, RZ, RZ, c[0x0][0x198] ;  /* 0x00006600ff097624 */ /* 0x000fca00078e00ff */
[----:B------:R-:W-:-:S04]  /*18f60*/  LEA R9, -R9, RZ, 0x6 ;  /* 0x000000ff09097211 */ /* 0x000fc800078e31ff */
[----:B------:R-:W-:Y:S02]  /*18f70*/  SHF.R.S32.HI R10, RZ, 0x1f, R9 ;  /* 0x0000001fff0a7819 */ /* 0x000fe40000011409 */
.L_x_2775:
[----:B------:R-:W1:Y:S01]  /*18f80*/  S2R R5, SR_TID.X ;  /* 0x0000000000057919 */ /* 0x000e620000002100 */
[----:B------:R-:W-:-:S04]  /*18f90*/  LEA R142, P2, R9, R206, 0x1 ;  /* 0x000000ce098e7211 */ /* 0x000fc800078408ff */
[----:B------:R-:W-:Y:S02]  /*18fa0*/  LEA.HI.X R143, R9, R209, R10, 0x1, P2 ;  /* 0x000000d1098f7211 */ /* 0x000fe400010f0c0a */
[----:B-1----:R-:W-:-:S04]  /*18fb0*/  SHF.R.S32.HI R4, RZ, 0x1f, R5 ;  /* 0x0000001fff047819 */ /* 0x002fc80000011405 */
[----:B------:R-:W-:-:S04]  /*18fc0*/  LEA.HI R4, R4, R5, RZ, 0x3 ;  /* 0x0000000504047211 */ /* 0x000fc800078f18ff */
[----:B------:R-:W-:-:S05]  /*18fd0*/  LOP3.LUT R4, R4, 0xfffffff8, RZ, 0xc0, !PT ;  /* 0xfffffff804047812 */ /* 0x000fca00078ec0ff */
[----:B------:R-:W-:-:S04]  /*18fe0*/  IMAD.IADD R4, R5, 0x1, -R4 ;  /* 0x0000000105047824 */ /* 0x000fc800078e0a04 */
[----:B------:R-:W-:Y:S02]  /*18ff0*/  IMAD.SHL.U32 R6, R4, 0x8, RZ ;  /* 0x0000000804067824 */ /* 0x000fe400078e00ff */
[----:B------:R-:W-:-:S03]  /*19000*/  IMAD.MOV.U32 R4, RZ, RZ, c[0x0][0x198] ;  /* 0x00006600ff047624 */ /* 0x000fc600078e00ff */
[----:B------:R-:W-:Y:S01]  /*19010*/  ISETP.GE.AND P5, PT, R6, c[0x0][0x220], PT ;  /* 0x0000880006007a0c */ /* 0x000fe20003fa6270 */
[----:B------:R-:W-:Y:S01]  /*19020*/  IMAD.SHL.U32 R4, R4, 0x10, RZ ;  /* 0x0000001004047824 */ /* 0x000fe200078e00ff */
[----:B------:R-:W-:-:S04]  /*19030*/  IADD3 R5, R6, 0x40, RZ ;  /* 0x0000004006057810 */ /* 0x000fc80007ffe0ff */
[----:B------:R-:W-:Y:S02]  /*19040*/  ISETP.GE.AND P4, PT, R5, c[0x0][0x220], PT ;  /* 0x0000880005007a0c */ /* 0x000fe40003f86270 */
[----:B------:R-:W-:-:S04]  /*19050*/  IADD3 R5, R6, 0x80, RZ ;  /* 0x0000008006057810 */ /* 0x000fc80007ffe0ff */
[----:B------:R-:W-:Y:S01]  /*19060*/  ISETP.GE.AND P0, PT, R5, c[0x0][0x220], PT ;  /* 0x0000880005007a0c */ /* 0x000fe20003f06270 */
[----:B------:R-:W-:Y:S01]  /*19070*/  @!PT LDS RZ, [RZ] ;  /* 0x00000000fffff984 */ /* 0x000fe20000000800 */
[----:B------:R-:W-:Y:S01]  /*19080*/  @!PT LDS RZ, [RZ] ;  /* 0x00000000fffff984 */ /* 0x000fe20000000800 */
[----:B------:R-:W-:Y:S01]  /*19090*/  @!PT LDS RZ, [RZ] ;  /* 0x00000000fffff984 */ /* 0x000fe20000000800 */
[----:B------:R1:W-:Y:S01]  /*190a0*/  @!P5 LDGSTS.E.BYPASS.LTC128B.128 [R203+0x6000], [R142.64] ;  /* 0x060000008ecbdfae */ /* 0x0003e2000b901d46 */
[CC--:B------:R-:W-:Y:S02]  /*190b0*/  @!P5 IADD3 R7, P1, R4.reuse, R9.reuse, RZ ;  /* 0x000000090407d210 */ /* 0x0c0fe40007f3e0ff */
[----:B------:R-:W-:Y:S01]  /*190c0*/  SEL R8, RZ, 0x3fffc, P0 ;  /* 0x0003fffcff087807 */ /* 0x000fe20000000000 */
        /* <DEDUP_REMOVED lines=8> */
[----:B------:R-:W-:Y:S01]  /*19150*/  LOP3.LUT P6, RZ, R8, 0x4, RZ, 0xc0, !PT ;  /* 0x0000000408ff7812 */ /* 0x000fe200078cc0ff */
[----:B------:R1:W-:Y:S01]  /*19160*/  @P4 STS.128 [R203+0x8000], RZ ;  /* 0x008000ffcb004388 */ /* 0x0003e20000000c00 */
[----:B------:R-:W-:Y:S01]  /*19170*/  @!P5 LEA.HI.X R35, R7, R209, R6, 0x1, P1 ;  /* 0x000000d10723d211 */ /* 0x000fe200008f0c06 */
[----:B------:R-:W-:Y:S01]  /*19180*/  @!P4 IMAD.X R6, R199, 0x1, R10, P0 ;  /* 0x00000001c706c824 */ /* 0x000fe200000e060a */
[C---:B------:R-:W-:Y:S02]  /*19190*/  @!P4 LEA R16, P0, R5.reuse, R206, 0x1 ;  /* 0x000000ce0510c211 */ /* 0x040fe400078008ff */
[----:B------:R-:W-:Y:S02]  /*191a0*/  IADD3 R7, P2, P1, R4, R9, R4 ;  /* 0x0000000904077210 */ /* 0x000fe4000795e004 */
[----:B------:R-:W-:Y:S02]  /*191b0*/  @!P4 LEA.HI.X R17, R5, R209, R6, 0x1, P0 ;  /* 0x000000d10511c211 */ /* 0x000fe400000f0c06 */
[----:B------:R-:W-:-:S02]  /*191c0*/  IADD3.X R8, R199, R10, R199, P2, P1 ;  /* 0x0000000ac7087210 */ /* 0x000fc400017e24c7 */
[----:B------:R-:W-:Y:S01]  /*191d0*/  IADD3 R5, P1, R4, R7, RZ ;  /* 0x0000000704057210 */ /* 0x000fe20007f3e0ff */
[----:B------:R-:W-:Y:S01]  /*191e0*/  @!PT LDS RZ, [RZ] ;  /* 0x00000000fffff984 */ /* 0x000fe20000000800 */
[----:B------:R-:W-:Y:S01]  /*191f0*/  @!PT LDS RZ, [RZ] ;  /* 0x00000000fffff984 */ /* 0x000fe20000000800 */
[----:B------:R-:W-:Y:S01]  /*19200*/  @!PT LDS RZ, [RZ] ;  /* 0x00000000fffff984 */ /* 0x000fe20000000800 */
[----:B------:R1:W-:Y:S01]  /*19210*/  @P6 LDGSTS.E.BYPASS.LTC128B.128 [R203+0xa000], [R142.64+0x100] ;  /* 0x0a0001008ecb6fae */ /* 0x0003e2000b901d46 */
[CC--:B------:R-:W-:Y:S02]  /*19220*/  @!P4 LEA R14, P0, R7.reuse, R206.reuse, 0x1 ;  /* 0x000000ce070ec211 */ /* 0x0c0fe400078008ff */
[-C--:B------:R-:W-:Y:S01]  /*19230*/  @!P5 LEA R32, P2, R7, R206.reuse, 0x1 ;  /* 0x000000ce0720d211 */ /* 0x080fe200078408ff */
[--C-:B------:R-:W-:Y:S01]  /*19240*/  IMAD.X R6, R199, 0x1, R8.reuse, P1 ;  /* 0x00000001c7067824 */ /* 0x100fe200008e0608 */
[CCC-:B------:R-:W-:Y:S01]  /*19250*/  @!P4 LEA.HI.X R15, R7.reuse, R209.reuse, R8.reuse, 0x1, P0 ;  /* 0x000000d1070fc211 */ /* 0x1c0fe200000f0c08 */
[----:B------:R1:W-:Y:S01]  /*19260*/  @!P6 STS.128 [R203+0xa000], RZ ;  /* 0x00a000ffcb00e388 */ /* 0x0003e20000000c00 */
[-C--:B------:R-:W-:Y:S02]  /*19270*/  @P6 LEA R12, P1, R7, R206.reuse, 0x1 ;  /* 0x000000ce070c6211 */ /* 0x080fe400078208ff */
[----:B------:R-:W-:Y:S01]  /*19280*/  @!P5 LEA R18, P0, R5, R206, 0x1 ;  /* 0x000000ce0512d211 */ /* 0x000fe200078008ff */
[----:B------:R-:W-:Y:S01]  /*19290*/  @!PT LDS RZ, [RZ] ;  /* 0x00000000fffff984 */ /* 0x000fe20000000800 */
[----:B------:R-:W-:Y:S01]  /*192a0*/  @!PT LDS RZ, [RZ] ;  /* 0x00000000fffff984 */ /* 0x000fe20000000800 */
[----:B------:R-:W-:Y:S01]  /*192b0*/  @!PT LDS RZ, [RZ] ;  /* 0x00000000fffff984 */ /* 0x000fe20000000800 */
[----:B------:R1:W-:Y:S01]  /*192c0*/  @!P5 LDGSTS.E.BYPASS.LTC128B.128 [R203+0x6800], [R34.64] ;  /* 0x0680000022cbdfae */ /* 0x0003e2000b901d46 */
[----:B------:R-:W-:-:S02]  /*192d0*/  @!P5 LEA.HI.X R33, R7, R209, R8, 0x1, P2 ;  /* 0x000000d10721d211 */ /* 0x000fc400010f0c08 */
[----:B------:R-:W-:Y:S01]  /*192e0*/  @P6 LEA.HI.X R13, R7, R209, R8, 0x1, P1 ;  /* 0x000000d1070d6211 */ /* 0x000fe200008f0c08 */
[----:B------:R1:W-:Y:S01]  /*192f0*/  @P5 STS.128 [R203+0x6800], RZ ;  /* 0x006800ffcb005388 */ /* 0x0003e20000000c00 */
[----:B------:R-:W-:Y:S02]  /*19300*/  @P6 IADD3 R4, P2, R4, R9, RZ ;  /* 0x0000000904046210 */ /* 0x000fe40007f5e0ff */
[CC--:B------:R-:W-:Y:S01]  /*19310*/  @!P5 LEA.HI.X R19, R5.reuse, R209.reuse, R6, 0x1, P0 ;  /* 0x000000d10513d211 */ /* 0x0c0fe200000f0c06 */
[----:B------:R-:W-:Y:S01]  /*19320*/  @!PT LDS RZ, [RZ] ;  /* 0x00000000fffff984 */ /* 0x000fe20000000800 */
[----:B------:R-:W-:Y:S01]  /*19330*/  @!PT LDS RZ, [RZ] ;  /* 0x00000000fffff984 */ /* 0x000fe20000000800 */
[----:B------:R-:W-:Y:S01]  /*19340*/  @!PT LDS RZ, [RZ] ;  /* 0x00000000fffff984 */ /* 0x000fe20000000800 */
[----:B------:R1:W-:Y:S01]  /*19350*/  @!P4 LDGSTS.E.BYPASS.LTC128B.128 [R203+0x8800], [R16.64+0x80] ;  /* 0x0880008010cbcfae */ /* 0x0003e2000b901d46 */
[-C--:B------:R-:W-:Y:S01]  /*19360*/  @!P4 LEA R144, P1, R5, R206.reuse, 0x1 ;  /* 0x000000ce0590c211 */ /* 0x080fe200078208ff */
[----:B------:R-:W-:Y:S01]  /*19370*/  @P6 IMAD.X R10, R199, 0x1, R10, P2 ;  /* 0x00000001c70a6824 */ /* 0x000fe200010e060a */
[C---:B------:R-:W-:Y:S01]  /*19380*/  @P6 LEA R8, P0, R5.reuse, R206, 0x1 ;  /* 0x000000ce05086211 */ /* 0x040fe200078008ff */
[----:B------:R1:W-:Y:S01]  /*19390*/  @P4 STS.128 [R203+0x8800], RZ ;  /* 0x008800ffcb004388 */ /* 0x0003e20000000c00 */
[----:B------:R-:W-:-:S02]  /*193a0*/  @!P4 LEA.HI.X R145, R5, R209, R6, 0x1, P1 ;  /* 0x000000d10591c211 */ /* 0x000fc400008f0c06 */
[----:B------:R-:W-:Y:S02]  /*193b0*/  @P6 LEA.HI.X R9, R5, R209, R6, 0x1, P0 ;  /* 0x000000d105096211 */ /* 0x000fe400000f0c06 */
        /* <DEDUP_REMOVED lines=40> */
.L_x_2773:
        /* <DEDUP_REMOVED lines=57> */
[--C-:B------:R-:W-:Y:S01]  /*199d0*/  FFMA.FTZ R140, R2, c[0x0][0x23c], -R151.reuse ;  /* 0x00008f00028c7a23 */ /* 0x100fe20000010897 */
[----:B------:R-:W-:Y:S01]  /*199e0*/  MUFU.EX2 R144, R144 ;  /* 0x0000009000907308 */ /* 0x000fe20000000800 */
[----:B------:R-:W-:Y:S02]  /*199f0*/  FFMA.FTZ R3, R148, c[0x0][0x23c], -R151 ;  /* 0x00008f0094037a23 */ /* 0x000fe40000010897 */
[----:B------:R-:W-:-:S02]  /*19a00*/  FFMA.FTZ R143, R135, c[0x0][0x23c], -R154 ;  /* 0x00008f00878f7a23 */ /* 0x000fc4000001089a */
[--C-:B------:R-:W-:Y:S01]  /*19a10*/  FFMA.FTZ R2, R156, c[0x0][0x23c], -R151.reuse ;  /* 0x00008f009c027a23 */ /* 0x100fe20000010897 */
[----:B------:R-:W-:Y:S01]  /*19a20*/  LDSM.16.MT88.4 R132, [R190+0xc800] ;  /* 0x00c80000be84783b */ /* 0x000fe20000004200 */
[----:B------:R-:W-:Y:S01]  /*19a30*/  FFMA.FTZ R147, R158, c[0x0][0x23c], -R151 ;  /* 0x00008f009e937a23 */ /* 0x000fe20000010897 */
[----:B------:R-:W-:Y:S01]  /*19a40*/  MUFU.EX2 R142, R142 ;  /* 0x0000008e008e7308 */ /* 0x000fe20000000800 */
[----:B------:R-:W-:Y:S02]  /*19a50*/  FMUL.FTZ R149, R4, c[0x0][0x23c] ;  /* 0x00008f0004957a20 */ /* 0x000fe40000410000 */
[----:B------:R-:W-:Y:S02]  /*19a60*/  FMUL.FTZ R148, R5, c[0x0][0x23c] ;  /* 0x00008f0005947a20 */ /* 0x000fe40000410000 */
[--C-:B------:R-:W-:Y:S02]  /*19a70*/  FFMA.FTZ R156, R27, c[0x0][0x23c], -R154.reuse ;  /* 0x00008f001b9c7a23 */ /* 0x100fe4000001089a */
[--C-:B------:R-:W-:Y:S01]  /*19a80*/  FFMA.FTZ R157, R29, c[0x0][0x23c], -R154.reuse ;  /* 0x00008f001d9d7a23 */ /* 0x100fe2000001089a */
[----:B------:R-:W1:Y:S01]  /*19a90*/  MUFU.EX2 R143, R143 ;  /* 0x0000008f008f7308 */ /* 0x000e620000000800 */
[----:B------:R-:W-:-:S02]  /*19aa0*/  FFMA.FTZ R158, R25, c[0x0][0x23c], -R154 ;  /* 0x00008f00199e7a23 */ /* 0x000fc4000001089a */
[--C-:B------:R-:W-:Y:S01]  /*19ab0*/  FFMA.FTZ R159, R21, c[0x0][0x23c], -R154.reuse ;  /* 0x00008f00159f7a23 */ /* 0x100fe2000001089a */
[----:B------:R-:W-:Y:S01]  /*19ac0*/  LDSM.16.MT88.4 R24, [R192+0xe800] ;  /* 0x00e80000c018783b */ /* 0x000fe20000004200 */
[--C-:B------:R-:W-:Y:S02]  /*19ad0*/  FFMA.FTZ R160, R30, c[0x0][0x23c], -R151.reuse ;  /* 0x00008f001ea07a23 */ /* 0x100fe40000010897 */
[--C-:B------:R-:W-:Y:S01]  /*19ae0*/  FFMA.FTZ R165, R28, c[0x0][0x23c], -R151.reuse ;  /* 0x00008f001ca57a23 */ /* 0x100fe20000010897 */
        /* <DEDUP_REMOVED lines=8> */
[----:B-1----:R-:W-:Y:S01]  /*19b70*/  F2FP.PACK_AB R4, R143, R144 ;  /* 0x000000908f04723e */ /* 0x002fe200000000ff */
[----:B------:R-:W-:-:S02]  /*19b80*/  FFMA.FTZ R171, R211, c[0x0][0x23c], -R154 ;  /* 0x00008f00d3ab7a23 */ /* 0x000fc4000001089a */
[----:B------:R-:W-:Y:S02]  /*19b90*/  FFMA.FTZ R167, R175, c[0x0][0x23c], -R154 ;  /* 0x00008f00afa77a23 */ /* 0x000fe4000001089a */
[--C-:B------:R-:W-:Y:S02]  /*19ba0*/  FFMA.FTZ R169, R174, c[0x0][0x23c], -R151.reuse ;  /* 0x00008f00aea97a23 */ /* 0x100fe40000010897 */
        /* <DEDUP_REMOVED lines=73> */
[----:B------:R-:W2:Y:S01]  /*1a040*/  MUFU.EX2 R166, R166 ;  /* 0x000000a600a67308 */ /* 0x000ea20000000800 */
        /* <DEDUP_REMOVED lines=247> */
.L_x_2770:
        /* <DEDUP_REMOVED lines=8> */
[----:B------:R-:W-:Y:S01]  /*1b040*/  MOV R213, UR6 ;  /* 0x0000000600d57c02 */ /* 0x000fe20008000f00 */
[----:B------:R-:W-:Y:S02]  /*1b050*/  ULDC UR4, c[0x0][0x198] ;  /* 0x0000660000047ab9 */ /* 0x000fe40000000800 */
[----:B------:R-:W-:Y:S01]  /*1b060*/  USHF.L.U32 UR7, UR7, 0x4, URZ ;  /* 0x0000000407077899 */ /* 0x000fe2000800063f */
[----:B------:R-:W-:Y:S01]  /*1b070*/  MOV R211, UR5 ;  /* 0x0000000500d37c02 */ /* 0x000fe20008000f00 */
[----:B------:R-:W-:-:S02]  /*1b080*/  USHF.L.U32 UR4, UR4, 0x4, URZ ;  /* 0x0000000404047899 */ /* 0x000fc4000800063f */
[----:B------:R-:W-:Y:S02]  /*1b090*/  ULDC.64 UR8, c[0x0][0x118] ;  /* 0x0000460000087ab9 */ /* 0x000fe40000000a00 */
.L_x_2780:
        /* <DEDUP_REMOVED lines=64> */
.L_x_2777:
[----:B------:R-:W-:Y:S02]  /*1b4a0*/  LOP3.LUT P6, RZ, R208, 0x1, RZ, 0xc0, !PT ;  /* 0x00000001d0ff7812 */ /* 0x000fe400078cc0ff */
[-C--:B------:R-:W-:Y:S02]  /*1b4b0*/  LEA R132, P1, R6, R162.reuse, 0x1 ;  /* 0x000000a206847211 */ /* 0x080fe400078208ff */
[----:B------:R-:W-:Y:S02]  /*1b4c0*/  LOP3.LUT P5, RZ, R208, 0x2, RZ, 0xc0, !PT ;  /* 0x00000002d0ff7812 */ /* 0x000fe400078ac0ff */
[-CC-:B------:R-:W-:Y:S02]  /*1b4d0*/  LEA.HI.X R133, R6, R163.reuse, R2.reuse, 0x1, P1 ;  /* 0x000000a306857211 */ /* 0x180fe400008f0c02 */
[----:B------:R-:W-:Y:S02]  /*1b4e0*/  LOP3.LUT P4, RZ, R208, 0x4, RZ, 0xc0, !PT ;  /* 0x00000004d0ff7812 */ /* 0x000fe4000788c0ff */
[----:B------:R-:W-:Y:S03]  /*1b4f0*/  IADD3 R7, P0, R6, UR7, RZ ;  /* 0x0000000706077c10 */ /* 0x000fe6000ff1e0ff */
[----:B------:R-:W-:Y:S01]  /*1b500*/  @!PT LDS RZ, [RZ] ;  /* 0x00000000fffff984 */ /* 0x000fe20000000800 */
[----:B------:R-:W-:Y:S01]  /*1b510*/  @!PT LDS RZ, [RZ] ;  /* 0x00000000fffff984 */ /* 0x000fe20000000800 */
[----:B------:R-:W-:Y:S01]  /*1b520*/  @!PT LDS RZ, [RZ] ;  /* 0x00000000fffff984 */ /* 0x000fe20000000800 */
[----:B------:R1:W-:Y:S01]  /*1b530*/  @P6 LDGSTS.E.BYPASS.LTC128B.128 [R203+0xc000], [R132.64] ;  /* 0x0c00000084cb6fae */ /* 0x0003e2000b901d48 */
[CC--:B------:R-:W-:Y:S01]  /*1b540*/  @P6 LEA R12, P2, R7.reuse, R162.reuse, 0x1 ;  /* 0x000000a2070c6211 */ /* 0x0c0fe200078408ff */
[C---:B------:R-:W-:Y:S01]  /*1b550*/  IMAD.X R4, R200.reuse, 0x1, R2, P0 ;  /* 0x00000001c8047824 */ /* 0x040fe200000e0602 */
[C---:B------:R-:W-:Y:S01]  /*1b560*/  IADD3 R5, P0, R7.reuse, UR7, RZ ;  /* 0x0000000707057c10 */ /* 0x040fe2000ff1e0ff */
[----:B------:R-:W-:Y:S01]  /*1b570*/  @!P6 STS.128 [R203+0xc000], RZ ;  /* 0x00c000ffcb00e388 */ /* 0x000fe20000000c00 */
[CC--:B------:R-:W-:Y:S02]  /*1b580*/  @P5 LEA R8, P1, R7.reuse, R162.reuse, 0x1 ;  /* 0x000000a207085211 */ /* 0x0c0fe400078208ff */
[CCC-:B------:R-:W-:Y:S01]  /*1b590*/  @P6 LEA.HI.X R13, R7.reuse, R163.reuse, R4.reuse, 0x1, P2 ;  /* 0x000000a3070d6211 */ /* 0x1c0fe200010f0c04 */
[----:B------:R-:W-:Y:S01]  /*1b5a0*/  @!PT LDS RZ, [RZ] ;  /* 0x00000000fffff984 */ /* 0x000fe20000000800 */
[----:B------:R-:W-:Y:S01]  /*1b5b0*/  @!PT LDS RZ, [RZ] ;  /* 0x00000000fffff984 */ /* 0x000fe20000000800 */
[----:B------:R-:W-:Y:S01]  /*1b5c0*/  @!PT LDS RZ, [RZ] ;  /* 0x00000000fffff984 */ /* 0x000fe20000000800 */
[----:B------:R1:W-:Y:S01]  /*1b5d0*/  @P5 LDGSTS.E.BYPASS.LTC128B.128 [R203+0xe000], [R132.64+0x80] ;  /* 0x0e00008084cb5fae */ /* 0x0003e2000b901d48 */
[CCC-:B------:R-:W-:Y:S01]  /*1b5e0*/  @P5 LEA.HI.X R9, R7.reuse, R163.reuse, R4.reuse, 0x1, P1 ;  /* 0x000000a307095211 */ /* 0x1c0fe200008f0c04 */
[--C-:B------:R-:W-:Y:S01]  /*1b5f0*/  IMAD.X R2, R200, 0x1, R4.reuse, P0 ;  /* 0x00000001c8027824 */ /* 0x100fe200000e0604 */
[-C--:B------:R-:W-:Y:S01]  /*1b600*/  @P4 LEA R6, P0, R7, R162.reuse, 0x1 ;  /* 0x000000a207064211 */ /* 0x080fe200078008ff */
[----:B------:R-:W-:Y:S01]  /*1b610*/  @!P5 STS.128 [R203+0xe000], RZ ;  /* 0x00e000ffcb00d388 */ /* 0x000fe20000000c00 */
[-C--:B------:R-:W-:Y:S02]  /*1b620*/  @P6 LEA R10, P2, R5, R162.reuse, 0x1 ;  /* 0x000000a2050a6211 */ /* 0x080fe400078408ff */
[-C--:B------:R-:W-:Y:S01]  /*1b630*/  @P4 LEA.HI.X R7, R7, R163.reuse, R4, 0x1, P0 ;  /* 0x000000a307074211 */ /* 0x080fe200000f0c04 */
[----:B------:R-:W-:Y:S01]  /*1b640*/  @!PT LDS RZ, [RZ] ;  /* 0x00000000fffff984 */ /* 0x000fe20000000800 */
[----:B------:R-:W-:Y:S01]  /*1b650*/  @!PT LDS RZ, [RZ] ;  /* 0x00000000fffff984 */ /* 0x000fe20000000800 */
[----:B------:R-:W-:Y:S01]  /*1b660*/  @!PT LDS RZ, [RZ] ;  /* 0x00000000fffff984 */ /* 0x000fe20000000800 */
[----:B------:R1:W-:Y:S01]  /*1b670*/  @P4 LDGSTS.E.BYPASS.LTC128B.128 [R203+0x10000], [R132.64+0x100] ;  /* 0x1000010084cb4fae */ /* 0x0003e2000b901d48 */
[CCC-:B------:R-:W-:Y:S02]  /*1b680*/  @P6 LEA.HI.X R11, R5.reuse, R163.reuse, R2.reuse, 0x1, P2 ;  /* 0x000000a3050b6211 */ /* 0x1c0fe400010f0c02 */
        /* <DEDUP_REMOVED lines=60> */
[----:B------:R-:W4:Y:S04]  /*1ba50*/  LDSM.16.M88.4 R140, [R197+0x6000] ;  /* 0x00600000c58c783b */ /* 0x000f280000000200 */
[----:B-----5:R-:W2:Y:S04]  /*1ba60*/  LDSM.16.M88.4 R16, [R197+0x6800] ;  /* 0x00680000c510783b */ /* 0x020ea80000000200 */
[----:B------:R-:W1:Y:S04]  /*1ba70*/  LDSM.16.M88.4 R24, [R197+0x7000] ;  /* 0x00700000c518783b */ /* 0x000e680000000200 */
[----:B------:R-:W0:Y:S04]  /*1ba80*/  LDGDEPBAR ;  /* 0x00000000000079af */ /* 0x000e280000000000 */
[----:B------:R-:W5:Y:S04]  /*1ba90*/  LDSM.16.M88.4 R32, [R197+0x7800] ;  /* 0x00780000c520783b */ /* 0x000f680000000200 */
[----:B------:R-:W-:Y:S04]  /*1baa0*/  LDSM.16.M88.4 R144, [R196] ;  /* 0x00000000c490783b */ /* 0x000fe80000000200 */
[----:B------:R-:W1:Y:S04]  /*1bab0*/  LDSM.16.M88.4 R148, [R195] ;  /* 0x00000000c394783b */ /* 0x000e680000000200 */
[----:B------:R-:W1:Y:S04]  /*1bac0*/  LDSM.16.M88.4 R152, [R187] ;  /* 0x00000000bb98783b */ /* 0x000e680000000200 */
[----:B------:R-:W1:Y:S04]  /*1bad0*/  LDSM.16.M88.4 R156, [R186] ;  /* 0x00000000ba9c783b */ /* 0x000e680000000200 */
[----:B------:R-:W5:Y:S01]  /*1bae0*/  LDSM.16.M88.4 R160, [R185] ;  /* 0x00000000b9a0783b */ /* 0x000f620000000200 */
[C---:B----4-:R-:W-:Y:S03]  /*1baf0*/  HMMA.16816.F32 R4, R136.reuse, R140, RZ ;  /* 0x0000008c8804723c */ /* 0x050fe600000018ff */
[----:B------:R-:W-:Y:S04]  /*1bb00*/  LDSM.16.M88.4 R164, [R191+0x6000] ;  /* 0x00600000bfa4783b */ /* 0x000fe80000000200 */
[----:B------:R-:W-:Y:S01]  /*1bb10*/  LDSM.16.M88.4 R168, [R191+0x6800] ;  /* 0x00680000bfa8783b */ /* 0x000fe20000000200 */
[C---:B---3--:R-:W-:Y:S03]  /*1bb20*/  HMMA.16816.F32 R8, R136.reuse, R142, RZ ;  /* 0x0000008e8808723c */ /* 0x048fe600000018ff */
[----:B------:R-:W3:Y:S04]  /*1bb30*/  LDSM.16.M88.4 R140, [R194] ;  /* 0x00000000c28c783b */ /* 0x000ee80000000200 */
[----:B------:R-:W-:Y:S01]  /*1bb40*/  LDSM.16.M88.4 R172, [R191+0x7800] ;  /* 0x00780000bfac783b */ /* 0x000fe20000000200 */
[C---:B--2---:R-:W-:Y:S08]  /*1bb50*/  HMMA.16816.F32 R12, R136.reuse, R16, RZ ;  /* 0x00000010880c723c */ /* 0x044ff000000018ff */
[C---:B------:R-:W-:Y:S08]  /*1bb60*/  HMMA.16816.F32 R16, R136.reuse, R18, RZ ;  /* 0x000000128810723c */ /* 0x040ff000000018ff */
[C---:B-1----:R-:W-:Y:S08]  /*1bb70*/  HMMA.16816.F32 R20, R136.reuse, R24, RZ ;  /* 0x000000188814723c */ /* 0x042ff000000018ff */
[C---:B------:R-:W-:Y:S08]  /*1bb80*/  HMMA.16816.F32 R24, R136.reuse, R26, RZ ;  /* 0x0000001a8818723c */ /* 0x040ff000000018ff */
[C---:B-----5:R-:W-:Y:S08]  /*1bb90*/  HMMA.16816.F32 R28, R136.reuse, R32, RZ ;  /* 0x00000020881c723c */ /* 0x060ff000000018ff */
[----:B------:R-:W-:Y:S01]  /*1bba0*/  HMMA.16816.F32 R32, R136, R34, RZ ;  /* 0x000000228820723c */ /* 0x000fe200000018ff */
[----:B------:R-:W1:Y:S07]  /*1bbb0*/  LDSM.16.M88.4 R136, [R191+0x7000] ;  /* 0x00700000bf88783b */ /* 0x000e6e0000000200 */
[C---:B------:R-:W-:Y:S08]  /*1bbc0*/  HMMA.16816.F32 R4, R144.reuse, R148, R4 ;  /* 0x000000949004723c */ /* 0x040ff00000001804 */
[C---:B------:R-:W-:Y:S01]  /*1bbd0*/  HMMA.16816.F32 R8, R144.reuse, R150, R8 ;  /* 0x000000969008723c */ /* 0x040fe20000001808 */
[----:B------:R-:W-:Y:S07]  /*1bbe0*/  LDSM.16.M88.4 R148, [R193] ;  /* 0x00000000c194783b */ /* 0x000fee0000000200 */
[C---:B------:R-:W-:Y:S08]  /*1bbf0*/  HMMA.16816.F32 R12, R144.reuse, R152, R12 ;  /* 0x00000098900c723c */ /* 0x040ff0000000180c */
[C---:B------:R-:W-:Y:S01]  /*1bc00*/  HMMA.16816.F32 R16, R144.reuse, R154, R16 ;  /* 0x0000009a9010723c */ /* 0x040fe20000001810 */
[----:B------:R-:W2:Y:S07]  /*1bc10*/  LDSM.16.M88.4 R152, [R184] ;  /* 0x00000000b898783b */ /* 0x000eae0000000200 */
[C---:B------:R-:W-:Y:S08]  /*1bc20*/  HMMA.16816.F32 R20, R144.reuse, R156, R20 ;  /* 0x0000009c9014723c */ /* 0x040ff00000001814 */
[C---:B------:R-:W-:Y:S01]  /*1bc30*/  HMMA.16816.F32 R24, R144.reuse, R158, R24 ;  /* 0x0000009e9018723c */ /* 0x040fe20000001818 */
[----:B------:R-:W4:Y:S07]  /*1bc40*/  LDSM.16.M88.4 R156, [R184+0x800] ;  /* 0x00080000b89c783b */ /* 0x000f2e0000000200 */
[C---:B------:R-:W-:Y:S08]  /*1bc50*/  HMMA.16816.F32 R28, R144.reuse, R160, R28 ;  /* 0x000000a0901c723c */ /* 0x040ff0000000181c */
[----:B------:R-:W-:Y:S01]  /*1bc60*/  HMMA.16816.F32 R32, R144, R162, R32 ;  /* 0x000000a29020723c */ /* 0x000fe20000001820 */
[----:B------:R-:W5:Y:S04]  /*1bc70*/  LDSM.16.M88.4 R144, [R184+0x1000] ;  /* 0x00100000b890783b */ /* 0x000f680000000200 */
[----:B------:R-:W2:Y:S03]  /*1bc80*/  LDSM.16.M88.4 R160, [R184+0x1800] ;  /* 0x00180000b8a0783b */ /* 0x000ea60000000200 */
[C---:B---3--:R-:W-:Y:S08]  /*1bc90*/  HMMA.16816.F32 R4, R140.reuse, R164, R4 ;  /* 0x000000a48c04723c */ /* 0x048ff00000001804 */
[C---:B------:R-:W-:Y:S01]  /*1bca0*/  HMMA.16816.F32 R8, R140.reuse, R166, R8 ;  /* 0x000000a68c08723c */ /* 0x040fe20000001808 */
[----:B------:R-:W-:Y:S07]  /*1bcb0*/  LDSM.16.M88.4 R164, [R197+0x8000] ;  /* 0x00800000c5a4783b */ /* 0x000fee0000000200 */
        /* <DEDUP_REMOVED lines=8> */
[----:B------:R-:W3:Y:S04]  /*1bd40*/  LDSM.16.M88.4 R140, [R197+0x9000] ;  /* 0x00900000c58c783b */ /* 0x000ee80000000200 */
[----:B------:R-:W1:Y:S03]  /*1bd50*/  LDSM.16.M88.4 R172, [R197+0x9800] ;  /* 0x00980000c5ac783b */ /* 0x000e660000000200 */
[C---:B--2---:R-:W-:Y:S08]  /*1bd60*/  HMMA.16816.F32 R4, R148.reuse, R152, R4 ;  /* 0x000000989404723c */ /* 0x044ff00000001804 */
[C---:B------:R-:W-:Y:S01]  /*1bd70*/  HMMA.16816.F32 R8, R148.reuse, R154, R8 ;  /* 0x0000009a9408723c */ /* 0x040fe20000001808 */
[----:B------:R-:W-:Y:S07]  /*1bd80*/  LDSM.16.M88.4 R152, [R183] ;  /* 0x00000000b798783b */ /* 0x000fee0000000200 */
[C---:B----4-:R-:W-:Y:S08]  /*1bd90*/  HMMA.16816.F32 R12, R148.reuse, R156, R12 ;  /* 0x0000009c940c723c */ /* 0x050ff0000000180c */
[C---:B------:R-:W-:Y:S01]  /*1bda0*/  HMMA.16816.F32 R16, R148.reuse, R158, R16 ;  /* 0x0000009e9410723c */ /* 0x040fe20000001810 */
[----:B------:R-:W-:Y:S07]  /*1bdb0*/  LDSM.16.M88.4 R156, [R182] ;  /* 0x00000000b69c783b */ /* 0x000fee0000000200 */
[C---:B-----5:R-:W-:Y:S08]  /*1bdc0*/  HMMA.16816.F32 R20, R148.reuse, R144, R20 ;  /* 0x000000909414723c */ /* 0x060ff00000001814 */
[C---:B------:R-:W-:Y:S01]  /*1bdd0*/  HMMA.16816.F32 R24, R148.reuse, R146, R24 ;  /* 0x000000929418723c */ /* 0x040fe20000001818 */
[----:B------:R-:W2:Y:S07]  /*1bde0*/  LDSM.16.M88.4 R144, [R196+0x2000] ;  /* 0x00200000c490783b */ /* 0x000eae0000000200 */
        /* <DEDUP_REMOVED lines=19> */
[----:B------:R-:W-:Y:S07]  /*1bf20*/  LDSM.16.M88.4 R152, [R184+0x2000] ;  /* 0x00200000b898783b */ /* 0x000fee0000000200 */
[C---:B------:R-:W-:Y:S08]  /*1bf30*/  HMMA.16816.F32 R12, R144.reuse, R156, R12 ;  /* 0x0000009c900c723c */ /* 0x040ff0000000180c */
[C---:B------:R-:W-:Y:S01]  /*1bf40*/  HMMA.16816.F32 R16, R144.reuse, R158, R16 ;  /* 0x0000009e9010723c */ /* 0x040fe20000001810 */
[----:B------:R-:W-:Y:S07]  /*1bf50*/  LDSM.16.M88.4 R156, [R184+0x2800] ;  /* 0x00280000b89c783b */ /* 0x000fee0000000200 */
[C---:B----4-:R-:W-:Y:S08]  /*1bf60*/  HMMA.16816.F32 R20, R144.reuse, R148, R20 ;  /* 0x000000949014723c */ /* 0x050ff00000001814 */
[C---:B------:R-:W-:Y:S01]  /*1bf70*/  HMMA.16816.F32 R24, R144.reuse, R150, R24 ;  /* 0x000000969018723c */ /* 0x040fe20000001818 */
[----:B------:R-:W2:Y:S07]  /*1bf80*/  LDSM.16.M88.4 R148, [R193+0x2000] ;  /* 0x00200000c194783b */ /* 0x000eae0000000200 */
        /* <DEDUP_REMOVED lines=20> */
[C---:B------:R-:W-:Y:S08]  /*1c0d0*/  HMMA.16816.F32 R12, R148.reuse, R156, R12 ;  /* 0x0000009c940c723c */ /* 0x040ff0000000180c */
[C---:B------:R-:W-:Y:S01]  /*1c0e0*/  HMMA.16816.F32 R16, R148.reuse, R158, R16 ;  /* 0x0000009e9410723c */ /* 0x040fe20000001810 */
[----:B------:R-:W-:Y:S07]  /*1c0f0*/  LDSM.16.M88.4 R156, [R178] ;  /* 0x00000000b29c783b */ /* 0x000fee0000000200 */
[C---:B----4-:R-:W-:Y:S08]  /*1c100*/  HMMA.16816.F32 R20, R148.reuse, R144, R20 ;  /* 0x000000909414723c */ /* 0x050ff00000001814 */
[C---:B------:R-:W-:Y:S01]  /*1c110*/  HMMA.16816.F32 R24, R148.reuse, R146, R24 ;  /* 0x000000929418723c */ /* 0x040fe20000001818 */
[----:B------:R-:W2:Y:S07]  /*1c120*/  LDSM.16.M88.4 R144, [R196+0x4000] ;  /* 0x00400000c490783b */ /* 0x000eae0000000200 */
        /* <DEDUP_REMOVED lines=40> */
[C---:B--2---:R-:W-:Y:S08]  /*1c3b0*/  HMMA.16816.F32 R4, R148.reuse, R152, R4 ;  /* 0x000000989404723c */ /* 0x044ff00000001804 */
[C---:B------:R-:W-:Y:S08]  /*1c3c0*/  HMMA.16816.F32 R8, R148.reuse, R154, R8 ;  /* 0x0000009a9408723c */ /* 0x040ff00000001808 */
[C---:B------:R-:W-:Y:S08]  /*1c3d0*/  HMMA.16816.F32 R12, R148.reuse, R156, R12 ;  /* 0x0000009c940c723c */ /* 0x040ff0000000180c */
[C---:B------:R-:W-:Y:S08]  /*1c3e0*/  HMMA.16816.F32 R16, R148.reuse, R158, R16 ;  /* 0x0000009e9410723c */ /* 0x040ff00000001810 */
[C---:B----4-:R-:W-:Y:S08]  /*1c3f0*/  HMMA.16816.F32 R20, R148.reuse, R144, R20 ;  /* 0x000000909414723c */ /* 0x050ff00000001814 */
[C---:B------:R-:W-:Y:S08]  /*1c400*/  HMMA.16816.F32 R24, R148.reuse, R146, R24 ;  /* 0x000000929418723c */ /* 0x040ff00000001818 */
[C---:B-----5:R-:W-:Y:S08]  /*1c410*/  HMMA.16816.F32 R28, R148.reuse, R160, R28 ;  /* 0x000000a0941c723c */ /* 0x060ff0000000181c */
[----:B------:R-:W-:Y:S07]  /*1c420*/  HMMA.16816.F32 R32, R148, R162, R32 ;  /* 0x000000a29420723c */ /* 0x000fee0000001820 */
[----:B------:R-:W-:Y:S02]  /*1c430*/  IMAD.MOV.U32 R162, RZ, RZ, R132 ;  /* 0x000000ffffa27224 */ /* 0x000fe400078e0084 */
[----:B------:R-:W-:Y:S01]  /*1c440*/  IMAD.MOV.U32 R163, RZ, RZ, R133 ;  /* 0x000000ffffa37224 */ /* 0x000fe200078e0085 */
[----:B------:R-:W-:-:S05]  /*1c450*/  @!P0 BRA `(.L_x_2778) ;  /* 0x000009c000008947 */ /* 0x000fca0003800000 */
        /* <DEDUP_REMOVED lines=67> */
.L_x_2779:
        /* <DEDUP_REMOVED lines=89> */
.L_x_2778:
        /* <DEDUP_REMOVED lines=304> */
[----:B------:R-:W-:Y:S02]  /*1e120*/  FMUL.FTZ R113, R3, R113 ;  /* 0x0000007103717220 */ /* 0x000fe40000410000 */
[----:B------:R-:W-:Y:S01]  /*1e130*/  FFMA.FTZ R167, R2, R215, R167 ;  /* 0x000000d702a77223 */ /* 0x000fe200000100a7 */
[----:B------:R-:W-:Y:S01]  /*1e140*/  MUFU.EX2 R214, R214 ;  /* 0x000000d600d67308 */ /* 0x000fe20000000800 */
[----:B------:R-:W-:Y:S03]  /*1e150*/  IADD3 R2, R207, -0x1, RZ ;  /* 0xffffffffcf027810 */ /* 0x000fe60007ffe0ff */
[----:B------:R-:W-:Y:S01]  /*1e160*/  HMMA.16816.F32 R112, R128, R142, R112 ;  /* 0x0000008e8070723c */ /* 0x000fe20000001870 */
[----:B------:R-:W-:Y:S02]  /*1e170*/  LDSM.16.MT88.4 R128, [R190+0x10800] ;  /* 0x01080000be80783b */ /* 0x000fe40000004200 */
[----:B------:R-:W-:Y:S01]  /*1e180*/  FFMA.FTZ R166, R3, R212, R166 ;  /* 0x000000d403a67223 */ /* 0x000fe200000100a6 */
[----:B------:R-:W-:Y:S01]  /*1e190*/  MOV R207, R2 ;  /* 0x0000000200cf7202 */ /* 0x000fe20000000f00 */
[----:B------:R-:W-:Y:S01]  /*1e1a0*/  FADD.FTZ R160, R160, R167 ;  /* 0x000000a7a0a07221 */ /* 0x000fe20000010000 */
[----:B------:R-:W2:Y:S01]  /*1e1b0*/  MUFU.EX2 R217, R217 ;  /* 0x000000d900d97308 */ /* 0x000ea20000000800 */
[----:B------:R-:W-:Y:S01]  /*1e1c0*/  FADD.FTZ R165, R165, R166 ;  /* 0x000000a6a5a57221 */ /* 0x000fe20000010000 */
[----:B------:R-:W-:Y:S01]  /*1e1d0*/  MOV R3, R133 ;  /* 0x0000008500037202 */ /* 0x000fe20000000f00 */
        /* <DEDUP_REMOVED lines=159> */
.L_x_2776:
        /* <DEDUP_REMOVED lines=257> */
.L_x_2781:
[----:B------:R-:W2:Y:S04]  /*1fbe0*/  S2R R11, SR_CTAID.Z ;  /* 0x00000000000b7919 */ /* 0x000ea80000002700 */
[----:B-1----:R-:W2:Y:S02]  /*1fbf0*/  S2R R4, SR_CTAID.Y ;  /* 0x0000000000047919 */ /* 0x002ea40000002600 */
[----:B--2---:R-:W-:-:S04]  /*1fc00*/  IMAD R8, R4, c[0x0][0x1c0], R11 ;  /* 0x0000700004087a24 */ /* 0x004fc800078e020b */
[----:B------:R-:W-:Y:S02]  /*1fc10*/  IMAD R8, R8, c[0x0][0x214], RZ ;  /* 0x0000850008087a24 */ /* 0x000fe400078e02ff */
.L_x_2782:
[----:B------:R-:W-:Y:S01]  /*1fc20*/  BAR.SYNC.DEFER_BLOCKING 0x0 ;  /* 0x0000000000007b1d */ /* 0x000fe20000010000 */
[----:B------:R-:W-:Y:S01]  /*1fc30*/  LOP3.LUT R10, R9, 0xffffffe0, RZ, 0xc0, !PT ;  /* 0xffffffe0090a7812 */ /* 0x000fe200078ec0ff */
[C---:B------:R-:W-:Y:S01]  /*1fc40*/  IMAD.WIDE.U32 R64, R202.reuse, c[0x0][0x1e8], RZ ;  /* 0x00007a00ca407a25 */ /* 0x040fe200078e00ff */
[----:B------:R-:W-:Y:S02]  /*1fc50*/  SHF.R.S32.HI R62, RZ, 0x1f, R7 ;  /* 0x0000001fff3e7819 */ /* 0x000fe40000011407 */
[----:B------:R-:W-:Y:S01]  /*1fc60*/  SHF.R.S32.HI R60, RZ, 0x1f, R4 ;  /* 0x0000001fff3c7819 */ /* 0x000fe20000011404 */
[----:B------:R-:W1:Y:S01]  /*1fc70*/  S2R R0, SR_TID.X ;  /* 0x0000000000007919 */ /* 0x000e620000002100 */
[----:B------:R-:W-:Y:S01]  /*1fc80*/  IMAD.IADD R9, R5, 0x1, -R10 ;  /* 0x0000000105097824 */ /* 0x000fe200078e0a0a */
[----:B------:R-:W-:Y:S01]  /*1fc90*/  ISETP.NE.AND P0, PT, R202, -0x1, PT ;  /* 0xffffffffca00780c */ /* 0x000fe20003f05270 */
[----:B------:R-:W-:Y:S01]  /*1fca0*/  IMAD.WIDE.U32 R66, R4, c[0x0][0x1e0], RZ ;  /* 0x0000780004427a25 */ /* 0x000fe200078e00ff */
[----:B------:R-:W-:Y:S01]  /*1fcb0*/  LEA.HI R62, R62, R7, RZ, 0x2 ;  /* 0x000000073e3e7211 */ /* 0x000fe200078f10ff */
[----:B------:R-:W-:Y:S01]  /*1fcc0*/  ULDC.64 UR4, c[0x0][0x118] ;  /* 0x0000460000047ab9 */ /* 0x000fe20000000a00 */
[----:B------:R-:W-:Y:S01]  /*1fcd0*/  LOP3.LUT P1, RZ, R9, 0x3, RZ, 0xc0, !PT ;  /* 0x0000000309ff7812 */ /* 0x000fe2000782c0ff */
[----:B------:R-:W-:Y:S01]  /*1fce0*/  BSSY B0, `(.L_x_2783) ;  /* 0x000002a000007945 */ /* 0x000fe20003800000 */
[----:B------:R-:W-:Y:S01]  /*1fcf0*/  LOP3.LUT R62, R62, 0xffffffc, RZ, 0xc0, !PT ;  /* 0x0ffffffc3e3e7812 */ /* 0x000fe200078ec0ff */
[----:B------:R-:W-:-:S04]  /*1fd00*/  IMAD R202, R202, c[0x0][0x1ec], R65 ;  /* 0x00007b00caca7a24 */ /* 0x000fc800078e0241 */
        /* <DEDUP_REMOVED lines=11> */
[----:B------:R-:W-:-:S03]  /*1fdc0*/  IMAD R63, R60, c[0x0][0x1e0], RZ ;  /* 0x000078003c3f7a24 */ /* 0x000fc600078e02ff */
[----:B------:R2:W1:Y:S01]  /*1fdd0*/  LDS.128 R28, [R203+0x3000] ;  /* 0x00300000cb1c7984 */ /* 0x0004620000000c00 */
[----:B------:R-:W-:Y:S01]  /*1fde0*/  SHF.R.S32.HI R9, RZ, 0x1f, R10 ;  /* 0x0000001fff097819 */ /* 0x000fe2000001140a */
[----:B------:R-:W-:Y:S01]  /*1fdf0*/  IMAD R63, R4, c[0x0][0x1e4], R63 ;  /* 0x00007900043f7a24 */ /* 0x000fe200078e023f */
[----:B------:R-:W-:Y:S01]  /*1fe00*/  SEL R4, R66, R64, !P0 ;  /* 0x0000004042047207 */ /* 0x000fe20004000000 */
[----:B------:R2:W1:Y:S01]  /*1fe10*/  LDS.128 R24, [R203+0x3800] ;  /* 0x00380000cb187984 */ /* 0x0004620000000c00 */
[----:B------:R-:W-:Y:S01]  /*1fe20*/  LEA.HI R9, R9, R10, RZ, 0x2 ;  /* 0x0000000a09097211 */ /* 0x000fe200078f10ff */
[----:B------:R-:W-:Y:S02]  /*1fe30*/  @!P0 IMAD.IADD R202, R67, 0x1, R63 ;  /* 0x0000000143ca8824 */ /* 0x000fe400078e023f */
[----:B------:R2:W1:Y:S01]  /*1fe40*/  LDS.128 R20, [R203+0x4000] ;  /* 0x00400000cb147984 */ /* 0x0004620000000c00 */
[----:B------:R-:W-:-:S03]  /*1fe50*/  SHF.R.S32.HI R10, RZ, 0x2, R9 ;  /* 0x00000002ff0a7819 */ /* 0x000fc60000011409 */
[----:B------:R2:W1:Y:S02]  /*1fe60*/  LDS.128 R16, [R203+0x4800] ;  /* 0x00480000cb107984 */ /* 0x0004640000000c00 */
[----:B------:R-:W-:Y:S02]  /*1fe70*/  IMAD R7, R7, 0x10, R10 ;  /* 0x0000001007077824 */ /* 0x000fe400078e020a */
[----:B------:R2:W1:Y:S04]  /*1fe80*/  LDS.128 R12, [R203+0x5000] ;  /* 0x00500000cb0c7984 */ /* 0x0004680000000c00 */
[----:B------:R2:W1:Y:S01]  /*1fe90*/  LDS.128 R56, [R203+0x5800] ;  /* 0x00580000cb387984 */ /* 0x0004620000000c00 */
[----:B------:R-:W-:Y:S05]  /*1fea0*/  @P1 BRA `(.L_x_2784) ;  /* 0x000000d000001947 */ /* 0x000fea0003800000 */
[----:B---34-:R-:W3:Y:S01]  /*1feb0*/  S2R R9, SR_CTAID.X ;  /* 0x0000000000097919 */ /* 0x018ee20000002500 */
[----:B------:R-:W-:Y:S01]  /*1fec0*/  IADD3 R63, R7, 0x8, RZ ;  /* 0x00000008073f7810 */ /* 0x000fe20007ffe0ff */
[----:B---3--:R-:W-:-:S02]  /*1fed0*/  IMAD R60, R9, 0x40, R8 ;  /* 0x00000040093c7824 */ /* 0x008fc400078e0208 */
        /* <DEDUP_REMOVED lines=10> */
.L_x_2784:
[----:B---34-:R-:W-:Y:S05]  /*1ff80*/  BSYNC B0 ;  /* 0x0000000000007941 */ /* 0x018fea0003800000 */
.L_x_2783:
[----:B------:R-:W3:Y:S01]  /*1ff90*/  S2R R2, SR_CTAID.X ;  /* 0x0000000000027919 */ /* 0x000ee20000002500 */
[----:B------:R-:W-:Y:S01]  /*1ffa0*/  LEA.HI R6, R6, R5, RZ, 0x3 ;  /* 0x0000000506067211 */ /* 0x000fe200078f18ff */
[----:B------:R-:W-:Y:S01]  /*1ffb0*/  BSSY B0, `(.L_x_2785) ;  /* 0x0000029000007945 */ /* 0x000fe20003800000 */
[----:B------:R-:W-:Y:S02]  /*1ffc0*/  LEA.HI R61, R61, R0, RZ, 0x3 ;  /* 0x000000003d3d7211 */ /* 0x000fe400078f18ff */
[----:B------:R-:W-:Y:S02]  /*1ffd0*/  LOP3.LUT R6, R6, 0xfffffff8, RZ, 0xc0, !PT ;  /* 0xfffffff806067812 */ /* 0x000fe400078ec0ff */
[----:B------:R-:W-:-:S02]  /*1ffe0*/  LOP3.LUT R3, R61, 0xfffffff8, RZ, 0xc0, !PT ;  /* 0xfffffff83d037812 */ /* 0x000fc400078ec0ff */
[----:B------:R-:W-:Y:S01]  /*1fff0*/  SHF.R.S32.HI R61, RZ, 0x3, R61 ;  /* 0x00000003ff3d7819 */ /* 0x000fe2000001143d */
[----:B------:R-:W-:Y:S01]  /*20000*/  IMAD.IADD R5, R5, 0x1, -R6 ;  /* 0x0000000105057824 */ /* 0x000fe200078e0a06 */
[----:B------:R-:W-:Y:S01]  /*20010*/  SHF.R.S32.HI R6, RZ, 0x1f, R11 ;  /* 0x0000001fff067819 */ /* 0x000fe2000001140b */
[----:B------:R-:W-:Y:S01]  /*20020*/  IMAD.IADD R3, R0, 0x1, -R3 ;  /* 0x0000000100037824 */ /* 0x000fe200078e0a03 */
[----:B------:R-:W-:Y:S01]  /*20030*/  SHF.R.S32.HI R0, RZ, 0x1f, R61 ;  /* 0x0000001fff007819 */ /* 0x000fe2000001143d */
[----:B------:R-:W-:Y:S02]  /*20040*/  IMAD.SHL.U32 R8, R5, 0x8, RZ ;  /* 0x0000000805087824 */ /* 0x000fe400078e00ff */
[----:B------:R-:W-:Y:S02]  /*20050*/  IMAD R6, R6, c[0x0][0x1f0], RZ ;  /* 0x00007c0006067a24 */ /* 0x000fe400078e02ff */
[----:B------:R-:W-:Y:S01]  /*20060*/  IMAD.SHL.U32 R3, R3, 0x8, RZ ;  /* 0x0000000803037824 */ /* 0x000fe200078e00ff */
[----:B------:R-:W-:Y:S01]  /*20070*/  SHF.R.S32.HI R9, RZ, 0x1f, R8 ;  /* 0x0000001fff097819 */ /* 0x000fe20000011408 */
[----:B------:R-:W-:-:S02]  /*20080*/  IMAD R6, R11, c[0x0][0x1f4], R6 ;  /* 0x00007d000b067a24 */ /* 0x000fc400078e0206 */
[----:B---3--:R-:W-:-:S04]  /*20090*/  IMAD.SHL.U32 R2, R2, 0x40, RZ ;  /* 0x0000004002027824 */ /* 0x008fc800078e00ff */
[----:B------:R-:W-:Y:S01]  /*200a0*/  IMAD.WIDE.U32 R62, R2, c[0x0][0x1e8], R8 ;  /* 0x00007a00023e7a25 */ /* 0x000fe200078e0008 */
[----:B------:R-:W-:-:S04]  /*200b0*/  SHF.R.S32.HI R5, RZ, 0x1f, R2 ;  /* 0x0000001fff057819 */ /* 0x000fc80000011402 */
[----:B------:R-:W-:Y:S01]  /*200c0*/  IADD3 R4, P0, R4, R62, RZ ;  /* 0x0000003e04047210 */ /* 0x000fe20007f1e0ff */
[----:B------:R-:W-:-:S04]  /*200d0*/  IMAD R5, R5, c[0x0][0x1e8], RZ ;  /* 0x00007a0005057a24 */ /* 0x000fc800078e02ff */
[----:B------:R-:W-:Y:S02]  /*200e0*/  IMAD R5, R2, c[0x0][0x1ec], R5 ;  /* 0x00007b0002057a24 */ /* 0x000fe400078e0205 */
[----:B------:R-:W-:-:S03]  /*200f0*/  IMAD.IADD R2, R201, 0x1, -R2 ;  /* 0x00000001c9027824 */ /* 0x000fc600078e0a02 */
[----:B------:R-:W-:Y:S02]  /*20100*/  IADD3.X R5, R202, R63, R5, P0, !PT ;  /* 0x0000003fca057210 */ /* 0x000fe400007fe405 */
[----:B------:R-:W-:-:S03]  /*20110*/  ISETP.GE.AND P0, PT, R61, R2, PT ;  /* 0x000000023d00720c */ /* 0x000fc60003f06270 */
[----:B------:R-:W-:Y:S01]  /*20120*/  IMAD.WIDE.U32 R10, R11, c[0x0][0x1f0], R4 ;  /* 0x00007c000b0a7a25 */ /* 0x000fe200078e0004 */
[C---:B------:R-:W-:Y:S02]  /*20130*/  IADD3 R4, R3.reuse, 0x80, RZ ;  /* 0x0000008003047810 */ /* 0x040fe40007ffe0ff */
        /* <DEDUP_REMOVED lines=16> */
.L_x_2786:
[----:B------:R-:W-:Y:S05]  /*20240*/  BSYNC B0 ;  /* 0x0000000000007941 */ /* 0x000fea0003800000 */
.L_x_2785:
[----:B------:R-:W-:Y:S01]  /*20250*/  IADD3 R5, R61, 0x10, RZ ;  /* 0x000000103d057810 */ /* 0x000fe20007ffe0ff */
[----:B------:R-:W-:Y:S03]  /*20260*/  BSSY B0, `(.L_x_2787) ;  /* 0x0000013000007945 */ /* 0x000fe60003800000 */
[----:B------:R-:W-:-:S13]  /*20270*/  ISETP.GE.AND P0, PT, R5, R2, PT ;  /* 0x000000020500720c */ /* 0x000fda0003f06270 */
[----:B------:R-:W-:Y:S05]  /*20280*/  @P0 BRA `(.L_x_2788) ;  /* 0x0000010000000947 */ /* 0x000fea0003800000 */
[----:B---3--:R-:W-:Y:S01]  /*20290*/  IADD3 R6, P0, R61, 0x10, RZ ;  /* 0x000000103d067810 */ /* 0x008fe20007f1e0ff */
        /* <DEDUP_REMOVED lines=15> */
.L_x_2788:
[----:B------:R-:W-:Y:S05]  /*20390*/  BSYNC B0 ;  /* 0x0000000000007941 */ /* 0x000fea0003800000 */
.L_x_2787:
[----:B------:R-:W-:Y:S01]  /*203a0*/  IADD3 R5, R61, 0x20, RZ ;  /* 0x000000203d057810 */ /* 0x000fe20007ffe0ff */
[----:B------:R-:W-:Y:S03]  /*203b0*/  BSSY B0, `(.L_x_2789) ;  /* 0x0000013000007945 */ /* 0x000fe60003800000 */
[----:B------:R-:W-:-:S13]  /*203c0*/  ISETP.GE.AND P0, PT, R5, R2, PT ;  /* 0x000000020500720c */ /* 0x000fda0003f06270 */
[----:B------:R-:W-:Y:S05]  /*203d0*/  @P0 BRA `(.L_x_2790) ;  /* 0x0000010000000947 */ /* 0x000fea0003800000 */
[----:B-1-3--:R-:W-:Y:S01]  /*203e0*/  IADD3 R6, P0, R61, 0x20, RZ ;  /* 0x000000203d067810 */ /* 0x00afe20007f1e0ff */
        /* <DEDUP_REMOVED lines=15> */
.L_x_2790:
[----:B------:R-:W-:Y:S05]  /*204e0*/  BSYNC B0 ;  /* 0x0000000000007941 */ /* 0x000fea0003800000 */
.L_x_2789:
[----:B------:R-:W-:-:S04]  /*204f0*/  IADD3 R5, R61, 0x30, RZ ;  /* 0x000000303d057810 */ /* 0x000fc80007ffe0ff */
[----:B------:R-:W-:-:S13]  /*20500*/  ISETP.GE.AND P0, PT, R5, R2, PT ;  /* 0x000000020500720c */ /* 0x000fda0003f06270 */
[----:B------:R-:W-:Y:S05]  /*20510*/  @P0 EXIT ;  /* 0x000000000000094d */ /* 0x000fea0003800000 */
[----:B------:R-:W-:Y:S01]  /*20520*/  IADD3 R61, P0, R61, 0x30, RZ ;  /* 0x000000303d3d7810 */ /* 0x000fe20007f1e0ff */
[----:B-1-3--:R-:W-:Y:S01]  /*20530*/  IMAD.MOV.U32 R6, RZ, RZ, R10 ;  /* 0x000000ffff067224 */ /* 0x00afe200078e000a */
        /* <DEDUP_REMOVED lines=16> */
.L_x_2791:
        /* <DEDUP_REMOVED lines=12> */
.L_x_4112:


//--------------------- .text._ZN5flash24flash_fwd_splitkv_kernelI23Flash_fwd_kernel_traitsILi192ELi64ELi64ELi4ELb0ELb0EN7cutlass6half_tE19Flash_kernel_traitsILi192ELi64ELi64ELi4ES3_EELb1ELb0ELb1ELb0ELb0ELb1ELb0ELb1EEEvNS_16Flash_fwd_paramsE --------------------------
	.section	.text._ZN5flash24flash_fwd_splitkv_kernelI23Flash_fwd_kernel_traitsILi192ELi64ELi64ELi4ELb0ELb0EN7cutlass6half_tE19Flash_kernel_traitsILi192ELi64ELi64ELi4ES3_EELb1ELb0ELb1ELb0ELb0ELb1ELb0ELb1EEEvNS_16Flash_fwd_paramsE,"ax",@progbits
	.sectioninfo	@"SHI_REGISTERS=242"
	.align	128
        .global         _ZN5flash24flash_fwd_splitkv_kernelI23Flash_fwd_kernel_traitsILi192ELi64ELi64ELi4ELb0ELb0EN7cutlass6half_tE19Flash_kernel_traitsILi192ELi64ELi64ELi4ES3_EELb1ELb0ELb1ELb0ELb0ELb1ELb0ELb1EEEvNS_16Flash_fwd_paramsE
        .type           _ZN5flash24flash_fwd_splitkv_kernelI23Flash_fwd_kernel_traitsILi192ELi64ELi64ELi4ELb0ELb0EN7cutlass6half_tE19Flash_kernel_traitsILi192ELi64ELi64ELi4ES3_EELb1ELb0ELb1ELb0ELb0ELb1ELb0ELb1EEEvNS_16Flash_fwd_paramsE,@function
        .size           _ZN5flash24flash_fwd_splitkv_kernelI23Flash_fwd_kernel_traitsILi192ELi64ELi64ELi4ELb0ELb0EN7cutlass6half_tE19Flash_kernel_traitsILi192ELi64ELi64ELi4ES3_EELb1ELb0ELb1ELb0ELb0ELb1ELb0ELb1EEEvNS_16Flash_fwd_paramsE,(.L_x_4113 - _ZN5flash24flash_fwd_splitkv_kernelI23Flash_fwd_kernel_traitsILi192ELi64ELi64ELi4ELb0ELb0EN7cutlass6half_tE19Flash_kernel_traitsILi192ELi64ELi64ELi4ES3_EELb1ELb0ELb1ELb0ELb0ELb1ELb0ELb1EEEvNS_16Flash_fwd_paramsE)
        .other          _ZN5flash24flash_fwd_splitkv_kernelI23Flash_fwd_kernel_traitsILi192ELi64ELi64ELi4ELb0ELb0EN7cutlass6half_tE19Flash_kernel_traitsILi192ELi64ELi64ELi4ES3_EELb1ELb0ELb1ELb0ELb0ELb1ELb0ELb1EEEvNS_16Flash_fwd_paramsE,@"STO_CUDA_ENTRY STV_DEFAULT"
_ZN5flash24flash_fwd_splitkv_kernelI23Flash_fwd_kernel_traitsILi192ELi64ELi64ELi4ELb0ELb0EN7cutlass6half_tE19Flash_kernel_traitsILi192ELi64ELi64ELi4ES3_EELb1ELb0ELb1ELb0ELb0ELb1ELb0ELb1EEEvNS_16Flash_fwd_paramsE:
.text._ZN5flash24flash_fwd_splitkv_kernelI23Flash_fwd_kernel_traitsILi192ELi64ELi64ELi4ELb0ELb0EN7cutlass6half_tE19Flash_kernel_traitsILi192ELi64ELi64ELi4ES3_EELb1ELb0ELb1ELb0ELb0ELb1ELb0ELb1EEEvNS_16Flash_fwd_paramsE:
        /* <DEDUP_REMOVED lines=36> */
.L_x_2792:
[----:B-1-34-:R-:W-:Y:S02]  /*0240*/  MOV R71, c[0x0][0x218] ;  /* 0x0000860000477a02 */ /* 0x01afe40000000f00 */
.L_x_2793:
        /* <DEDUP_REMOVED lines=80> */
.L_x_2796:
[----:B------:R-:W-:Y:S05]  /*0750*/  BSYNC B0 ;  /* 0x0000000000007941 */ /* 0x000fea0003800000 */
.L_x_2795:
        /* <DEDUP_REMOVED lines=20> */
.L_x_2798:
[----:B------:R-:W-:Y:S05]  /*08a0*/  BSYNC B0 ;  /* 0x0000000000007941 */ /* 0x000fea0003800000 */
.L_x_2797:
        /* <DEDUP_REMOVED lines=20> */
.L_x_2800:
[----:B------:R-:W-:Y:S05]  /*09f0*/  BSYNC B0 ;  /* 0x0000000000007941 */ /* 0x000fea0003800000 */
.L_x_2799:
        /* <DEDUP_REMOVED lines=19> */
.L_x_2802:
[----:B------:R-:W-:Y:S05]  /*0b30*/  BSYNC B0 ;  /* 0x0000000000007941 */ /* 0x000fea0003800000 */
.L_x_2801:
        /* <DEDUP_REMOVED lines=19> */
.L_x_2794:
        /* <DEDUP_REMOVED lines=89> */
.L_x_2803:
        /* <DEDUP_REMOVED lines=16> */
.L_x_2805:
        /* <DEDUP_REMOVED lines=50> */
.L_x_2804:
        /* <DEDUP_REMOVED lines=262> */
.L_x_2899:
        /* <DEDUP_REMOVED lines=18> */
.L_x_2808:
[----:B------:R-:W-:Y:S05]  /*27a0*/  BSYNC B0 ;  /* 0x0000000000007941 */ /* 0x000fea0003800000 */
.L_x_2807:
        /* <DEDUP_REMOVED lines=18> */
.L_x_2810:
[----:B------:R-:W-:Y:S05]  /*28d0*/  BSYNC B0 ;  /* 0x0000000000007941 */ /* 0x000fea0003800000 */
.L_x_2809:
        /* <DEDUP_REMOVED lines=18> */
.L_x_2812:
[----:B------:R-:W-:Y:S05]  /*2a00*/  BSYNC B0 ;  /* 0x0000000000007941 */ /* 0x000fea0003800000 */
.L_x_2811:
        /* <DEDUP_REMOVED lines=18> */
.L_x_2814:
[----:B------:R-:W-:Y:S05]  /*2b30*/  BSYNC B0 ;  /* 0x0000000000007941 */ /* 0x000fea0003800000 */
.L_x_2813:
        /* <DEDUP_REMOVED lines=65> */
.L_x_2820:
[----:B------:R-:W-:Y:S05]  /*2f50*/  BSYNC B0 ;  /* 0x0000000000007941 */ /* 0x000fea0003800000 */
.L_x_2819:
        /* <DEDUP_REMOVED lines=54> */
.L_x_2822:
[----:B------:R-:W-:Y:S05]  /*32c0*/  BSYNC B0 ;  /* 0x0000000000007941 */ /* 0x000fea0003800000 */
.L_x_2821:
        /* <DEDUP_REMOVED lines=53> */
.L_x_2818:
[----:B------:R-:W-:Y:S05]  /*3620*/  BSYNC B1 ;  /* 0x0000000000017941 */ /* 0x000fea0003800000 */
.L_x_2817:
        /* <DEDUP_REMOVED lines=64> */
.L_x_2826:
[----:B------:R-:W-:Y:S05]  /*3a30*/  BSYNC B0 ;  /* 0x0000000000007941 */ /* 0x000fea0003800000 */
.L_x_2825:
        /* <DEDUP_REMOVED lines=57> */
.L_x_2828:
[----:B------:R-:W-:Y:S05]  /*3dd0*/  BSYNC B0 ;  /* 0x0000000000007941 */ /* 0x000fea0003800000 */
.L_x_2827:
        /* <DEDUP_REMOVED lines=56> */
.L_x_2824:
[----:B------:R-:W-:Y:S05]  /*4160*/  BSYNC B1 ;  /* 0x0000000000017941 */ /* 0x000fea0003800000 */
.L_x_2823:
        /* <DEDUP_REMOVED lines=64> */
.L_x_2832:
[----:B------:R-:W-:Y:S05]  /*4570*/  BSYNC B0 ;  /* 0x0000000000007941 */ /* 0x000fea0003800000 */
.L_x_2831:
        /* <DEDUP_REMOVED lines=57> */
.L_x_2834:
[----:B------:R-:W-:Y:S05]  /*4910*/  BSYNC B0 ;  /* 0x0000000000007941 */ /* 0x000fea0003800000 */
.L_x_2833:
        /* <DEDUP_REMOVED lines=56> */
.L_x_2830:
[----:B------:R-:W-:Y:S05]  /*4ca0*/  BSYNC B1 ;  /* 0x0000000000017941 */ /* 0x000fea0003800000 */
.L_x_2829:
        /* <DEDUP_REMOVED lines=67> */
.L_x_2838:
[----:B------:R-:W-:Y:S05]  /*50e0*/  BSYNC B0 ;  /* 0x0000000000007941 */ /* 0x000fea0003800000 */
.L_x_2837:
        /* <DEDUP_REMOVED lines=57> */
.L_x_2840:
[----:B------:R-:W-:Y:S05]  /*5480*/  BSYNC B0 ;  /* 0x0000000000007941 */ /* 0x000fea0003800000 */
.L_x_2839:
        /* <DEDUP_REMOVED lines=56> */
.L_x_2836:
[----:B------:R-:W-:Y:S05]  /*5810*/  BSYNC B1 ;  /* 0x0000000000017941 */ /* 0x000fea0003800000 */
.L_x_2835:
        /* <DEDUP_REMOVED lines=8> */
.L_x_2816:
        /* <DEDUP_REMOVED lines=95> */
.L_x_2847:
[----:B------:R-:W-:Y:S05]  /*5e90*/  BSYNC B0 ;  /* 0x0000000000007941 */ /* 0x000fea0003800000 */
.L_x_2846:
[----:B-----5:R2:W-:Y:S02]  /*5ea0*/  STG.E.128 [R110.64], R52 ;  /* 0x000000346e007986 */ /* 0x0205e4000c101d06 */
.L_x_2845:
[----:B------:R-:W-:Y:S05]  /*5eb0*/  BSYNC B1 ;  /* 0x0000000000017941 */ /* 0x000fea0003800000 */
.L_x_2844:
        /* <DEDUP_REMOVED lines=94> */
.L_x_2851:
[----:B------:R-:W-:Y:S05]  /*64a0*/  BSYNC B0 ;  /* 0x0000000000007941 */ /* 0x000fea0003800000 */
.L_x_2850:
[----:B-----5:R3:W-:Y:S02]  /*64b0*/  STG.E.128 [R110.64+0x80], R52 ;  /* 0x000080346e007986 */ /* 0x0207e4000c101d06 */
.L_x_2849:
[----:B------:R-:W-:Y:S05]  /*64c0*/  BSYNC B1 ;  /* 0x0000000000017941 */ /* 0x000fea0003800000 */
.L_x_2848:
        /* <DEDUP_REMOVED lines=93> */
.L_x_2853:
[----:B------:R-:W-:Y:S05]  /*6aa0*/  BSYNC B0 ;  /* 0x0000000000007941 */ /* 0x000fea0003800000 */
.L_x_2852:
[----:B-----5:R3:W-:Y:S02]  /*6ab0*/  STG.E.128 [R110.64+0x100], R52 ;  /* 0x000100346e007986 */ /* 0x0207e4000c101d06 */
.L_x_2843:
[----:B------:R-:W-:Y:S05]  /*6ac0*/  BSYNC B2 ;  /* 0x0000000000027941 */ /* 0x000fea0003800000 */
.L_x_2842:
        /* <DEDUP_REMOVED lines=98> */
.L_x_2859:
[----:B------:R-:W-:Y:S05]  /*70f0*/  BSYNC B0 ;  /* 0x0000000000007941 */ /* 0x000fea0003800000 */
.L_x_2858:
[C---:B------:R-:W-:Y:S04]  /*7100*/  LEA R2, P0, R60.reuse, R110, 0x1 ;  /* 0x0000006e3c027211 */ /* 0x040fe800078008ff */
[----:B------:R-:W-:Y:S05]  /*7110*/  LEA.HI.X R3, R60, R111, R207, 0x1, P0 ;  /* 0x0000006f3c037211 */ /* 0x000fea00000f0ccf */
[----:B-----5:R1:W-:Y:S04]  /*7120*/  STG.E.128 [R2.64], R56 ;  /* 0x0000003802007986 */ /* 0x0203e8000c101d06 */
.L_x_2857:
[----:B------:R-:W-:Y:S05]  /*7130*/  BSYNC B1 ;  /* 0x0000000000017941 */ /* 0x000fea0003800000 */
.L_x_2856:
        /* <DEDUP_REMOVED lines=96> */
.L_x_2863:
[----:B------:R-:W-:Y:S05]  /*7740*/  BSYNC B0 ;  /* 0x0000000000007941 */ /* 0x000fea0003800000 */
.L_x_2862:
[C---:B------:R-:W-:Y:S04]  /*7750*/  LEA R2, P0, R83.reuse, R110, 0x1 ;  /* 0x0000006e53027211 */ /* 0x040fe800078008ff */
[----:B------:R-:W-:Y:S05]  /*7760*/  LEA.HI.X R3, R83, R111, R84, 0x1, P0 ;  /* 0x0000006f53037211 */ /* 0x000fea00000f0c54 */
[----:B-----5:R4:W-:Y:S04]  /*7770*/  STG.E.128 [R2.64], R56 ;  /* 0x0000003802007986 */ /* 0x0209e8000c101d06 */
.L_x_2861:
[----:B------:R-:W-:Y:S05]  /*7780*/  BSYNC B1 ;  /* 0x0000000000017941 */ /* 0x000fea0003800000 */
.L_x_2860:
        /* <DEDUP_REMOVED lines=95> */
.L_x_2865:
[----:B------:R-:W-:Y:S05]  /*7d80*/  BSYNC B0 ;  /* 0x0000000000007941 */ /* 0x000fea0003800000 */
.L_x_2864:
[C---:B------:R-:W-:Y:S04]  /*7d90*/  LEA R2, P0, R91.reuse, R110, 0x1 ;  /* 0x0000006e5b027211 */ /* 0x040fe800078008ff */
[----:B------:R-:W-:Y:S05]  /*7da0*/  LEA.HI.X R3, R91, R111, R92, 0x1, P0 ;  /* 0x0000006f5b037211 */ /* 0x000fea00000f0c5c */
[----:B-----5:R4:W-:Y:S04]  /*7db0*/  STG.E.128 [R2.64], R56 ;  /* 0x0000003802007986 */ /* 0x0209e8000c101d06 */
.L_x_2855:
[----:B------:R-:W-:Y:S05]  /*7dc0*/  BSYNC B2 ;  /* 0x0000000000027941 */ /* 0x000fea0003800000 */
.L_x_2854:
        /* <DEDUP_REMOVED lines=98> */
.L_x_2871:
[----:B------:R-:W-:Y:S05]  /*83f0*/  BSYNC B0 ;  /* 0x0000000000007941 */ /* 0x000fea0003800000 */
.L_x_2870:
[C---:B------:R-:W-:Y:S04]  /*8400*/  LEA R2, P0, R172.reuse, R110, 0x1 ;  /* 0x0000006eac027211 */ /* 0x040fe800078008ff */
[----:B------:R-:W-:Y:S05]  /*8410*/  LEA.HI.X R3, R172, R111, R78, 0x1, P0 ;  /* 0x0000006fac037211 */ /* 0x000fea00000f0c4e */
[----:B-----5:R4:W-:Y:S04]  /*8420*/  STG.E.128 [R2.64], R56 ;  /* 0x0000003802007986 */ /* 0x0209e8000c101d06 */
.L_x_2869:
[----:B------:R-:W-:Y:S05]  /*8430*/  BSYNC B1 ;  /* 0x0000000000017941 */ /* 0x000fea0003800000 */
.L_x_2868:
        /* <DEDUP_REMOVED lines=96> */
.L_x_2875:
[----:B------:R-:W-:Y:S05]  /*8a40*/  BSYNC B0 ;  /* 0x0000000000007941 */ /* 0x000fea0003800000 */
.L_x_2874:
[C---:B------:R-:W-:Y:S04]  /*8a50*/  LEA R2, P0, R85.reuse, R110, 0x1 ;  /* 0x0000006e55027211 */ /* 0x040fe800078008ff */
[----:B------:R-:W-:Y:S05]  /*8a60*/  LEA.HI.X R3, R85, R111, R86, 0x1, P0 ;  /* 0x0000006f55037211 */ /* 0x000fea00000f0c56 */
[----:B-----5:R4:W-:Y:S04]  /*8a70*/  STG.E.128 [R2.64], R56 ;  /* 0x0000003802007986 */ /* 0x0209e8000c101d06 */
.L_x_2873:
[----:B------:R-:W-:Y:S05]  /*8a80*/  BSYNC B1 ;  /* 0x0000000000017941 */ /* 0x000fea0003800000 */
.L_x_2872:
        /* <DEDUP_REMOVED lines=95> */
.L_x_2877:
[----:B------:R-:W-:Y:S05]  /*9080*/  BSYNC B0 ;  /* 0x0000000000007941 */ /* 0x000fea0003800000 */
.L_x_2876:
[C---:B------:R-:W-:Y:S04]  /*9090*/  LEA R2, P0, R93.reuse, R110, 0x1 ;  /* 0x0000006e5d027211 */ /* 0x040fe800078008ff */
[----:B------:R-:W-:Y:S05]  /*90a0*/  LEA.HI.X R3, R93, R111, R94, 0x1, P0 ;  /* 0x0000006f5d037211 */ /* 0x000fea00000f0c5e */
[----:B-----5:R4:W-:Y:S04]  /*90b0*/  STG.E.128 [R2.64], R56 ;  /* 0x0000003802007986 */ /* 0x0209e8000c101d06 */
.L_x_2867:
[----:B------:R-:W-:Y:S05]  /*90c0*/  BSYNC B2 ;  /* 0x0000000000027941 */ /* 0x000fea0003800000 */
.L_x_2866:
        /* <DEDUP_REMOVED lines=100> */
.L_x_2883:
[----:B------:R-:W-:Y:S05]  /*9710*/  BSYNC B0 ;  /* 0x0000000000007941 */ /* 0x000fea0003800000 */
.L_x_2882:
[C---:B------:R-:W-:Y:S02]  /*9720*/  IMAD R0, R175.reuse, c[0x0][0x19c], RZ ;  /* 0x00006700af007a24 */ /* 0x040fe400078e02ff */
[----:B------:R-:W-:Y:S05]  /*9730*/  IMAD.WIDE.U32 R2, R175, c[0x0][0x198], R110 ;  /* 0x00006600af027a25 */ /* 0x000fea00078e006e */
[----:B------:R-:W-:Y:S05]  /*9740*/  IADD3 R3, R3, R0, RZ ;  /* 0x0000000003037210 */ /* 0x000fea0007ffe0ff */
[----:B-----5:R4:W-:Y:S02]  /*9750*/  STG.E.128 [R2.64], R56 ;  /* 0x0000003802007986 */ /* 0x0209e4000c101d06 */
.L_x_2881:
[----:B------:R-:W-:Y:S05]  /*9760*/  BSYNC B1 ;  /* 0x0000000000017941 */ /* 0x000fea0003800000 */
.L_x_2880:
        /* <DEDUP_REMOVED lines=96> */
.L_x_2887:
[----:B------:R-:W-:Y:S05]  /*9d70*/  BSYNC B0 ;  /* 0x0000000000007941 */ /* 0x000fea0003800000 */
.L_x_2886:
[C---:B------:R-:W-:Y:S04]  /*9d80*/  LEA R2, P0, R98.reuse, R110, 0x1 ;  /* 0x0000006e62027211 */ /* 0x040fe800078008ff */
[----:B------:R-:W-:Y:S05]  /*9d90*/  LEA.HI.X R3, R98, R111, R97, 0x1, P0 ;  /* 0x0000006f62037211 */ /* 0x000fea00000f0c61 */
[----:B-----5:R4:W-:Y:S04]  /*9da0*/  STG.E.128 [R2.64], R56 ;  /* 0x0000003802007986 */ /* 0x0209e8000c101d06 */
.L_x_2885:
[----:B------:R-:W-:Y:S05]  /*9db0*/  BSYNC B1 ;  /* 0x0000000000017941 */ /* 0x000fea0003800000 */
.L_x_2884:
        /* <DEDUP_REMOVED lines=95> */
.L_x_2889:
[----:B------:R-:W-:Y:S05]  /*a3b0*/  BSYNC B0 ;  /* 0x0000000000007941 */ /* 0x000fea0003800000 */
.L_x_2888:
[C---:B------:R-:W-:Y:S04]  /*a3c0*/  LEA R2, P0, R102.reuse, R110, 0x1 ;  /* 0x0000006e66027211 */ /* 0x040fe800078008ff */
[----:B------:R-:W-:Y:S05]  /*a3d0*/  LEA.HI.X R3, R102, R111, R101, 0x1, P0 ;  /* 0x0000006f66037211 */ /* 0x000fea00000f0c65 */
[----:B-----5:R4:W-:Y:S04]  /*a3e0*/  STG.E.128 [R2.64], R56 ;  /* 0x0000003802007986 */ /* 0x0209e8000c101d06 */
.L_x_2879:
[----:B------:R-:W-:Y:S05]  /*a3f0*/  BSYNC B2 ;  /* 0x0000000000027941 */ /* 0x000fea0003800000 */
.L_x_2878:
        /* <DEDUP_REMOVED lines=8> */
.L_x_2815:
        /* <DEDUP_REMOVED lines=11> */
.L_x_2891:
[----:B------:R-:W-:Y:S05]  /*a530*/  BSYNC B0 ;  /* 0x0000000000007941 */ /* 0x000fea0003800000 */
.L_x_2890:
        /* <DEDUP_REMOVED lines=24> */
.L_x_2893:
[----:B------:R-:W-:Y:S05]  /*a6c0*/  BSYNC B0 ;  /* 0x0000000000007941 */ /* 0x000fea0003800000 */
.L_x_2892:
        /* <DEDUP_REMOVED lines=24> */
.L_x_2895:
[----:B------:R-:W-:Y:S05]  /*a850*/  BSYNC B0 ;  /* 0x0000000000007941 */ /* 0x000fea0003800000 */
.L_x_2894:
        /* <DEDUP_REMOVED lines=27> */
.L_x_2896:
[----:B------:R-:W-:Y:S05]  /*aa10*/  BSYNC B0 ;  /* 0x0000000000007941 */ /* 0x000fea0003800000 */
.L_x_2841:
        /* <DEDUP_REMOVED lines=80> */
.L_x_2897:
        /* <DEDUP_REMOVED lines=8> */
.L_x_2898:
[----:B------:R-:W-:Y:S04]  /*afa0*/  IADD3 R11, R11, -0x1, RZ ;  /* 0xffffffff0b0b7810 */ /* 0x000fe80007ffe0ff */
[----:B------:R-:W-:Y:S11]  /*afb0*/  ISETP.GT.AND P0, PT, R11, R70, PT ;  /* 0x000000460b00720c */ /* 0x000ff60003f04270 */
[----:B------:R-:W-:Y:S02]  /*afc0*/  @!UPT UIADD3 URZ, URZ, URZ, URZ ;  /* 0x0000003f3f3ff290 */ /* 0x000fe4000fffe03f */
[----:B------:R-:W-:-:S05]  /*afd0*/  @P0 BRA `(.L_x_2899) ;  /* 0xffff76a000000947 */ /* 0x000fca000383ffff */
.L_x_2806:
        /* <DEDUP_REMOVED lines=100> */
.L_x_2908:
[----:B------:R-:W-:Y:S05]  /*b620*/  BSYNC B0 ;  /* 0x0000000000007941 */ /* 0x000fea0003800000 */
.L_x_2907:
[----:B-----5:R4:W-:Y:S02]  /*b630*/  STS.128 [R211], R16 ;  /* 0x00000010d3007388 */ /* 0x0209e40000000c00 */
.L_x_2906:
[----:B------:R-:W-:Y:S05]  /*b640*/  BSYNC B1 ;  /* 0x0000000000017941 */ /* 0x000fea0003800000 */
.L_x_2905:
        /* <DEDUP_REMOVED lines=46> */
.L_x_2912:
[----:B------:R-:W-:Y:S05]  /*b930*/  BSYNC B0 ;  /* 0x0000000000007941 */ /* 0x000fea0003800000 */
.L_x_2911:
[----:B-----5:R1:W-:Y:S02]  /*b940*/  STS.128 [R211+0x2000], R16 ;  /* 0x00200010d3007388 */ /* 0x0203e40000000c00 */
.L_x_2910:
[----:B------:R-:W-:Y:S05]  /*b950*/  BSYNC B1 ;  /* 0x0000000000017941 */ /* 0x000fea0003800000 */
.L_x_2909:
        /* <DEDUP_REMOVED lines=45> */
.L_x_2914:
[----:B------:R-:W-:Y:S05]  /*bc30*/  BSYNC B0 ;  /* 0x0000000000007941 */ /* 0x000fea0003800000 */
.L_x_2913:
[----:B-----5:R4:W-:Y:S02]  /*bc40*/  STS.128 [R211+0x4000], R16 ;  /* 0x00400010d3007388 */ /* 0x0209e40000000c00 */
.L_x_2904:
[----:B------:R-:W-:Y:S05]  /*bc50*/  BSYNC B2 ;  /* 0x0000000000027941 */ /* 0x000fea0003800000 */
.L_x_2903:
        /* <DEDUP_REMOVED lines=60> */
.L_x_2920:
[----:B------:R-:W-:Y:S05]  /*c020*/  BSYNC B0 ;  /* 0x0000000000007941 */ /* 0x000fea0003800000 */
.L_x_2919:
[----:B-----5:R4:W-:Y:S02]  /*c030*/  STS.128 [R211+0x800], R16 ;  /* 0x00080010d3007388 */ /* 0x0209e40000000c00 */
.L_x_2918:
[----:B------:R-:W-:Y:S05]  /*c040*/  BSYNC B1 ;  /* 0x0000000000017941 */ /* 0x000fea0003800000 */
.L_x_2917:
        /* <DEDUP_REMOVED lines=46> */
.L_x_2924:
[----:B------:R-:W-:Y:S05]  /*c330*/  BSYNC B0 ;  /* 0x0000000000007941 */ /* 0x000fea0003800000 */
.L_x_2923:
[----:B-----5:R1:W-:Y:S02]  /*c340*/  STS.128 [R211+0x2800], R16 ;  /* 0x00280010d3007388 */ /* 0x0203e40000000c00 */
.L_x_2922:
[----:B------:R-:W-:Y:S05]  /*c350*/  BSYNC B1 ;  /* 0x0000000000017941 */ /* 0x000fea0003800000 */
.L_x_2921:
        /* <DEDUP_REMOVED lines=44> */
.L_x_2926:
[----:B------:R-:W-:Y:S05]  /*c620*/  BSYNC B0 ;  /* 0x0000000000007941 */ /* 0x000fea0003800000 */
.L_x_2925:
[----:B-----5:R2:W-:Y:S02]  /*c630*/  STS.128 [R211+0x4800], R32 ;  /* 0x00480020d3007388 */ /* 0x0205e40000000c00 */
.L_x_2916:
[----:B------:R-:W-:Y:S05]  /*c640*/  BSYNC B2 ;  /* 0x0000000000027941 */ /* 0x000fea0003800000 */
.L_x_2915:
        /* <DEDUP_REMOVED lines=61> */
.L_x_2932:
[----:B------:R-:W-:Y:S05]  /*ca20*/  BSYNC B0 ;  /* 0x0000000000007941 */ /* 0x000fea0003800000 */
.L_x_2931:
[----:B-----5:R4:W-:Y:S02]  /*ca30*/  STS.128 [R211+0x1000], R16 ;  /* 0x00100010d3007388 */ /* 0x0209e40000000c00 */
.L_x_2930:
[----:B------:R-:W-:Y:S05]  /*ca40*/  BSYNC B1 ;  /* 0x0000000000017941 */ /* 0x000fea0003800000 */
.L_x_2929:
        /* <DEDUP_REMOVED lines=46> */
.L_x_2936:
[----:B------:R-:W-:Y:S05]  /*cd30*/  BSYNC B0 ;  /* 0x0000000000007941 */ /* 0x000fea0003800000 */
.L_x_2935:
[----:B-----5:R4:W-:Y:S02]  /*cd40*/  STS.128 [R211+0x3000], R16 ;  /* 0x00300010d3007388 */ /* 0x0209e40000000c00 */
.L_x_2934:
[----:B------:R-:W-:Y:S05]  /*cd50*/  BSYNC B1 ;  /* 0x0000000000017941 */ /* 0x000fea0003800000 */
.L_x_2933:
        /* <DEDUP_REMOVED lines=46> */
.L_x_2938:
[----:B------:R-:W-:Y:S05]  /*d040*/  BSYNC B0 ;  /* 0x0000000000007941 */ /* 0x000fea0003800000 */
.L_x_2937:
[----:B-----5:R4:W-:Y:S02]  /*d050*/  STS.128 [R211+0x5000], R16 ;  /* 0x00500010d3007388 */ /* 0x0209e40000000c00 */
.L_x_2928:
[----:B------:R-:W-:Y:S05]  /*d060*/  BSYNC B2 ;  /* 0x0000000000027941 */ /* 0x000fea0003800000 */
.L_x_2927:
        /* <DEDUP_REMOVED lines=60> */
.L_x_2943:
[----:B------:R-:W-:Y:S05]  /*d430*/  BSYNC B0 ;  /* 0x0000000000007941 */ /* 0x000fea0003800000 */
.L_x_2942:
[----:B-----5:R4:W-:Y:S02]  /*d440*/  STS.128 [R211+0x1800], R16 ;  /* 0x00180010d3007388 */ /* 0x0209e40000000c00 */
.L_x_2941:
[----:B------:R-:W-:Y:S05]  /*d450*/  BSYNC B1 ;  /* 0x0000000000017941 */ /* 0x000fea0003800000 */
.L_x_2940:
        /* <DEDUP_REMOVED lines=47> */
.L_x_2947:
[----:B------:R-:W-:Y:S05]  /*d750*/  BSYNC B0 ;  /* 0x0000000000007941 */ /* 0x000fea0003800000 */
.L_x_2946:
[----:B-----5:R1:W-:Y:S02]  /*d760*/  STS.128 [R211+0x3800], R12 ;  /* 0x0038000cd3007388 */ /* 0x0203e40000000c00 */
.L_x_2945:
[----:B------:R-:W-:Y:S05]  /*d770*/  BSYNC B1 ;  /* 0x0000000000017941 */ /* 0x000fea0003800000 */
.L_x_2944:
        /* <DEDUP_REMOVED lines=45> */
.L_x_2949:
[----:B------:R-:W-:Y:S05]  /*da50*/  BSYNC B0 ;  /* 0x0000000000007941 */ /* 0x000fea0003800000 */
.L_x_2948:
[----:B-----5:R1:W-:Y:S01]  /*da60*/  STS.128 [R211+0x5800], R12 ;  /* 0x0058000cd3007388 */ /* 0x0203e20000000c00 */
[----:B------:R-:W-:Y:S05]  /*da70*/  BRA `(.L_x_2939) ;  /* 0x00004e1000007947 */ /* 0x000fea0003800000 */
.L_x_2902:
        /* <DEDUP_REMOVED lines=90> */
.L_x_2955:
[----:B------:R-:W-:Y:S05]  /*e020*/  BSYNC B0 ;  /* 0x0000000000007941 */ /* 0x000fea0003800000 */
.L_x_2954:
[----:B-----5:R4:W-:Y:S02]  /*e030*/  STS.128 [R211], R28 ;  /* 0x0000001cd3007388 */ /* 0x0209e40000000c00 */
.L_x_2953:
[----:B------:R-:W-:Y:S05]  /*e040*/  BSYNC B1 ;  /* 0x0000000000017941 */ /* 0x000fea0003800000 */
.L_x_2952:
        /* <DEDUP_REMOVED lines=87> */
.L_x_2959:
[----:B------:R-:W-:Y:S05]  /*e5c0*/  BSYNC B0 ;  /* 0x0000000000007941 */ /* 0x000fea0003800000 */
.L_x_2958:
[----:B-----5:R1:W-:Y:S02]  /*e5d0*/  STS.128 [R211+0x2000], R28 ;  /* 0x0020001cd3007388 */ /* 0x0203e40000000c00 */
.L_x_2957:
[----:B------:R-:W-:Y:S05]  /*e5e0*/  BSYNC B1 ;  /* 0x0000000000017941 */ /* 0x000fea0003800000 */
.L_x_2956:
        /* <DEDUP_REMOVED lines=86> */
.L_x_2961:
[----:B------:R-:W-:Y:S05]  /*eb50*/  BSYNC B0 ;  /* 0x0000000000007941 */ /* 0x000fea0003800000 */
.L_x_2960:
[----:B-----5:R4:W-:Y:S02]  /*eb60*/  STS.128 [R211+0x4000], R28 ;  /* 0x0040001cd3007388 */ /* 0x0209e40000000c00 */
.L_x_2951:
[----:B------:R-:W-:Y:S05]  /*eb70*/  BSYNC B2 ;  /* 0x0000000000027941 */ /* 0x000fea0003800000 */
.L_x_2950:
        /* <DEDUP_REMOVED lines=95> */
.L_x_2967:
[----:B------:R-:W-:Y:S05]  /*f170*/  BSYNC B0 ;  /* 0x0000000000007941 */ /* 0x000fea0003800000 */
.L_x_2966:
[----:B-----5:R4:W-:Y:S02]  /*f180*/  STS.128 [R211+0x800], R28 ;  /* 0x0008001cd3007388 */ /* 0x0209e40000000c00 */
.L_x_2965:
[----:B------:R-:W-:Y:S05]  /*f190*/  BSYNC B1 ;  /* 0x0000000000017941 */ /* 0x000fea0003800000 */
.L_x_2964:
        /* <DEDUP_REMOVED lines=90> */
.L_x_2971:
[----:B------:R-:W-:Y:S05]  /*f740*/  BSYNC B0 ;  /* 0x0000000000007941 */ /* 0x000fea0003800000 */
.L_x_2970:
[----:B-----5:R1:W-:Y:S02]  /*f750*/  STS.128 [R211+0x2800], R28 ;  /* 0x0028001cd3007388 */ /* 0x0203e40000000c00 */
.L_x_2969:
[----:B------:R-:W-:Y:S05]  /*f760*/  BSYNC B1 ;  /* 0x0000000000017941 */ /* 0x000fea0003800000 */
.L_x_2968:
        /* <DEDUP_REMOVED lines=89> */
.L_x_2973:
[----:B------:R-:W-:Y:S05]  /*fd00*/  BSYNC B0 ;  /* 0x0000000000007941 */ /* 0x000fea0003800000 */
.L_x_2972:
[----:B-----5:R1:W-:Y:S02]  /*fd10*/  STS.128 [R211+0x4800], R24 ;  /* 0x00480018d3007388 */ /* 0x0203e40000000c00 */
.L_x_2963:
[----:B------:R-:W-:Y:S05]  /*fd20*/  BSYNC B2 ;  /* 0x0000000000027941 */ /* 0x000fea0003800000 */
.L_x_2962:
        /* <DEDUP_REMOVED lines=96> */
.L_x_2979:
[----:B------:R-:W-:Y:S05]  /*10330*/  BSYNC B0 ;  /* 0x0000000000007941 */ /* 0x000fea0003800000 */
.L_x_2978:
[----:B-----5:R4:W-:Y:S02]  /*10340*/  STS.128 [R211+0x1000], R32 ;  /* 0x00100020d3007388 */ /* 0x0209e40000000c00 */
.L_x_2977:
[----:B------:R-:W-:Y:S05]  /*10350*/  BSYNC B1 ;  /* 0x0000000000017941 */ /* 0x000fea0003800000 */
.L_x_2976:
        /* <DEDUP_REMOVED lines=90> */
.L_x_2983:
[----:B------:R-:W-:Y:S05]  /*10900*/  BSYNC B0 ;  /* 0x0000000000007941 */ /* 0x000fea0003800000 */
.L_x_2982:
[----:B-----5:R4:W-:Y:S02]  /*10910*/  STS.128 [R211+0x3000], R32 ;  /* 0x00300020d3007388 */ /* 0x0209e40000000c00 */
.L_x_2981:
[----:B------:R-:W-:Y:S05]  /*10920*/  BSYNC B1 ;  /* 0x0000000000017941 */ /* 0x000fea0003800000 */
.L_x_2980:
        /* <DEDUP_REMOVED lines=89> */
.L_x_2985:
[----:B------:R-:W-:Y:S05]  /*10ec0*/  BSYNC B0 ;  /* 0x0000000000007941 */ /* 0x000fea0003800000 */
.L_x_2984:
[----:B-----5:R1:W-:Y:S02]  /*10ed0*/  STS.128 [R211+0x5000], R28 ;  /* 0x0050001cd3007388 */ /* 0x0203e40000000c00 */
.L_x_2975:
[----:B------:R-:W-:Y:S05]  /*10ee0*/  BSYNC B2 ;  /* 0x0000000000027941 */ /* 0x000fea0003800000 */
.L_x_2974:
        /* <DEDUP_REMOVED lines=95> */
.L_x_2989:
[----:B------:R-:W-:Y:S05]  /*114e0*/  BSYNC B0 ;  /* 0x0000000000007941 */ /* 0x000fea0003800000 */
.L_x_2988:
[----:B-----5:R1:W-:Y:S02]  /*114f0*/  STS.128 [R211+0x1800], R16 ;  /* 0x00180010d3007388 */ /* 0x0203e40000000c00 */
.L_x_2987:
[----:B------:R-:W-:Y:S05]  /*11500*/  BSYNC B1 ;  /* 0x0000000000017941 */ /* 0x000fea0003800000 */
.L_x_2986:
        /* <DEDUP_REMOVED lines=91> */
.L_x_2993:
[----:B------:R-:W-:Y:S05]  /*11ac0*/  BSYNC B0 ;  /* 0x0000000000007941 */ /* 0x000fea0003800000 */
.L_x_2992:
[----:B-----5:R1:W-:Y:S02]  /*11ad0*/  STS.128 [R211+0x3800], R16 ;  /* 0x00380010d3007388 */ /* 0x0203e40000000c00 */
.L_x_2991:
[----:B------:R-:W-:Y:S05]  /*11ae0*/  BSYNC B1 ;  /* 0x0000000000017941 */ /* 0x000fea0003800000 */
.L_x_2990:
        /* <DEDUP_REMOVED lines=94> */
.L_x_2995:
[----:B------:R-:W-:Y:S05]  /*120d0*/  BSYNC B0 ;  /* 0x0000000000007941 */ /* 0x000fea0003800000 */
.L_x_2994:
[----:B-----5:R4:W-:Y:S01]  /*120e0*/  STS.128 [R211+0x5800], R12 ;  /* 0x0058000cd3007388 */ /* 0x0209e20000000c00 */
[----:B------:R-:W-:Y:S05]  /*120f0*/  BRA `(.L_x_2939) ;  /* 0x0000079000007947 */ /* 0x000fea0003800000 */
.L_x_2901:
        /* <DEDUP_REMOVED lines=27> */
.L_x_2997:
[----:B------:R-:W-:Y:S05]  /*122b0*/  BSYNC B0 ;  /* 0x0000000000007941 */ /* 0x000fea0003800000 */
.L_x_2996:
        /* <DEDUP_REMOVED lines=29> */
.L_x_2999:
[----:B------:R-:W-:Y:S05]  /*12490*/  BSYNC B0 ;  /* 0x0000000000007941 */ /* 0x000fea0003800000 */
.L_x_2998:
        /* <DEDUP_REMOVED lines=30> */
.L_x_3001:
[----:B------:R-:W-:Y:S05]  /*12680*/  BSYNC B0 ;  /* 0x0000000000007941 */ /* 0x000fea0003800000 */
.L_x_3000:
        /* <DEDUP_REMOVED lines=32> */
.L_x_2939:
[----:B------:R-:W-:Y:S05]  /*12890*/  BSYNC B3 ;  /* 0x0000000000037941 */ /* 0x000fea0003800000 */
.L_x_2900:
        /* <DEDUP_REMOVED lines=35> */
.L_x_3004:
[----:B------:R2:W-:Y:S02]  /*12ad0*/  STS.128 [R211+0xa000], RZ ;  /* 0x00a000ffd3007388 */ /* 0x0005e40000000c00 */
.L_x_3003:
[----:B------:R-:W-:Y:S05]  /*12ae0*/  BSYNC B0 ;  /* 0x0000000000007941 */ /* 0x000fea0003800000 */
.L_x_3002:
        /* <DEDUP_REMOVED lines=31> */
.L_x_3007:
[----:B------:R1:W-:Y:S02]  /*12ce0*/  STS.128 [R211+0xa800], RZ ;  /* 0x00a800ffd3007388 */ /* 0x0003e40000000c00 */
.L_x_3006:
[----:B------:R-:W-:Y:S05]  /*12cf0*/  BSYNC B0 ;  /* 0x0000000000007941 */ /* 0x000fea0003800000 */
.L_x_3005:
        /* <DEDUP_REMOVED lines=35> */
.L_x_3010:
[----:B------:R1:W-:Y:S02]  /*12f30*/  STS.128 [R211+0xb000], RZ ;  /* 0x00b000ffd3007388 */ /* 0x0003e40000000c00 */
.L_x_3009:
[----:B------:R-:W-:Y:S05]  /*12f40*/  BSYNC B0 ;  /* 0x0000000000007941 */ /* 0x000fea0003800000 */
.L_x_3008:
        /* <DEDUP_REMOVED lines=37> */
.L_x_3012:
[----:B------:R-:W-:Y:S05]  /*131a0*/  BSYNC B0 ;  /* 0x0000000000007941 */ /* 0x000fea0003800000 */
.L_x_3011:
        /* <DEDUP_REMOVED lines=46> */
.L_x_3015:
[----:B------:R1:W-:Y:S02]  /*13490*/  STS.128 [R211+0x10000], RZ ;  /* 0x010000ffd3007388 */ /* 0x0003e40000000c00 */
.L_x_3014:
[----:B-1----:R-:W-:Y:S05]  /*134a0*/  BSYNC B0 ;  /* 0x0000000000007941 */ /* 0x002fea0003800000 */
.L_x_3013:
        /* <DEDUP_REMOVED lines=32> */
.L_x_3018:
[----:B------:R1:W-:Y:S02]  /*136b0*/  STS.128 [R211+0x10800], RZ ;  /* 0x010800ffd3007388 */ /* 0x0003e40000000c00 */
.L_x_3017:
[----:B------:R-:W-:Y:S05]  /*136c0*/  BSYNC B0 ;  /* 0x0000000000007941 */ /* 0x000fea0003800000 */
.L_x_3016:
        /* <DEDUP_REMOVED lines=36> */
.L_x_3021:
[----:B------:R1:W-:Y:S02]  /*13910*/  STS.128 [R211+0x11000], RZ ;  /* 0x011000ffd3007388 */ /* 0x0003e40000000c00 */
.L_x_3020:
[----:B------:R-:W-:Y:S05]  /*13920*/  BSYNC B0 ;  /* 0x0000000000007941 */ /* 0x000fea0003800000 */
.L_x_3019:
        /* <DEDUP_REMOVED lines=41> */
.L_x_3024:
[----:B------:R1:W-:Y:S02]  /*13bc0*/  STS.128 [R211+0x11800], RZ ;  /* 0x011800ffd3007388 */ /* 0x0003e40000000c00 */
.L_x_3023:
[----:B------:R-:W-:Y:S05]  /*13bd0*/  BSYNC B0 ;  /* 0x0000000000007941 */ /* 0x000fea0003800000 */
.L_x_3022:
[C---:B------:R-:W-:Y:S01]  /*13be0*/  IMAD.SHL.U32 R2, R64.reuse, 0x40, RZ ;  /* 0x0000004040027824 */ /* 0x040fe200078e00ff */
[----:B------:R-:W-:Y:S01]  /*13bf0*/  R2P PR, R64, 0x6 ;  /* 0x0000000640007804 */ /* 0x000fe20000000000 */
[----:B------:R-:W-:Y:S01]  /*13c00*/  IMAD.SHL.U32 R160, R160, 0x8, RZ ;  /* 0x00000008a0a07824 */ /* 0x000fe200078e00ff */
[----:B------:R-:W0:Y:S01]  /*13c10*/  LDGDEPBAR ;  /* 0x00000000000079af */ /* 0x000e220000000000 */
[----:B------:R-:W-:Y:S01]  /*13c20*/  IMAD R206, R61, 0x400, R46 ;  /* 0x000004003dce7824 */ /* 0x000fe200078e022e */
[----:B-1----:R-:W-:Y:S01]  /*13c30*/  LOP3.LUT R5, R2, 0x1c0, RZ, 0xc0, !PT ;  /* 0x000001c002057812 */ /* 0x002fe200078ec0ff */
[----:B------:R-:W-:Y:S02]  /*13c40*/  IMAD.IADD R86, R44, 0x1, R218 ;  /* 0x000000012c567824 */ /* 0x000fe400078e02da */
[----:B------:R-:W-:Y:S01]  /*13c50*/  IMAD.SHL.U32 R206, R206, 0x2, RZ ;  /* 0x00000002cece7824 */ /* 0x000fe200078e00ff */
[----:B------:R-:W-:Y:S01]  /*13c60*/  LOP3.LUT R2, R5, 0x8, R160, 0xf8, !PT ;  /* 0x0000000805027812 */ /* 0x000fe200078ef8a0 */
[----:B------:R-:W-:Y:S01]  /*13c70*/  IMAD R62, R61, 0x10, R62 ;  /* 0x000000103d3e7824 */ /* 0x000fe200078e023e */
[----:B------:R-:W-:Y:S01]  /*13c80*/  SHF.R.U32.HI R5, RZ, 0x3, R5 ;  /* 0x00000003ff057819 */ /* 0x000fe20000011605 */
[--C-:B------:R-:W-:Y:S01]  /*13c90*/  IMAD R204, R47, 0x2, R206.reuse ;  /* 0x000000022fcc7824 */ /* 0x100fe200078e02ce */
[----:B------:R-:W-:Y:S01]  /*13ca0*/  LDSM.16.M88.4 R48, [R206] ;  /* 0x00000000ce30783b */ /* 0x000fe20000000200 */
[C---:B------:R-:W-:Y:S01]  /*13cb0*/  IMAD R202, R45.reuse, 0x2, R206 ;  /* 0x000000022dca7824 */ /* 0x040fe200078e02ce */
[----:B------:R-:W-:Y:S01]  /*13cc0*/  LOP3.LUT R2, R2, R5, RZ, 0x3c, !PT ;  /* 0x0000000502027212 */ /* 0x000fe200078e3cff */
[----:B------:R-:W-:Y:S01]  /*13cd0*/  IMAD R201, R45, 0x2, R204 ;  /* 0x000000022dc97824 */ /* 0x000fe200078e02cc */
[C---:B------:R-:W-:Y:S01]  /*13ce0*/  IADD3 R96, R86.reuse, 0x9, RZ ;  /* 0x0000000956607810 */ /* 0x040fe20007ffe0ff */
[----:B------:R-:W-:Y:S01]  /*13cf0*/  I2F R85, R86 ;  /* 0x0000005600557306 */ /* 0x000fe20000201400 */
[----:B------:R-:W-:Y:S01]  /*13d00*/  LDSM.16.M88.4 R40, [R202] ;  /* 0x00000000ca28783b */ /* 0x000fe20000000200 */
[----:B------:R-:W-:Y:S01]  /*13d10*/  IMAD R205, R65, 0x200, R2 ;  /* 0x0000020041cd7824 */ /* 0x000fe200078e0202 */
[----:B------:R-:W-:-:S02]  /*13d20*/  IADD3 R94, R86, 0x8, RZ ;  /* 0x00000008565e7810 */ /* 0x000fc40007ffe0ff */
[----:B------:R-:W-:Y:S01]  /*13d30*/  LDSM.16.M88.4 R64, [R204] ;  /* 0x00000000cc40783b */ /* 0x000fe20000000200 */
[----:B------:R-:W-:Y:S01]  /*13d40*/  IMAD.SHL.U32 R205, R205, 0x2, RZ ;  /* 0x00000002cdcd7824 */ /* 0x000fe200078e00ff */
[C---:B------:R-:W-:Y:S01]  /*13d50*/  IADD3 R102, R86.reuse, 0x18, RZ ;  /* 0x0000001856667810 */ /* 0x040fe20007ffe0ff */
[----:B------:R-:W-:Y:S01]  /*13d60*/  I2F R95, R96 ;  /* 0x00000060005f7306 */ /* 0x000fe20000201400 */
[----:B------:R-:W-:Y:S01]  /*13d70*/  LDSM.16.M88.4 R76, [R201] ;  /* 0x00000000c94c783b */ /* 0x000fe20000000200 */
[----:B------:R-:W-:Y:S02]  /*13d80*/  IADD3 R100, R86, 0x11, RZ ;  /* 0x0000001156647810 */ /* 0x000fe40007ffe0ff */
[C---:B------:R-:W-:Y:S01]  /*13d90*/  IADD3 R2, R205.reuse, 0x6000, RZ ;  /* 0x00006000cd027810 */ /* 0x040fe20007ffe0ff */
[----:B----4-:R-:W1:Y:S01]  /*13da0*/  LDSM.16.M88.4 R16, [R205+0x6000] ;  /* 0x00600000cd10783b */ /* 0x010e620000000200 */
[----:B------:R-:W-:Y:S02]  /*13db0*/  IADD3 R203, R205, 0x6020, RZ ;  /* 0x00006020cdcb7810 */ /* 0x000fe40007ffe0ff */
[----:B------:R-:W-:Y:S01]  /*13dc0*/  @P1 IADD3 R203, R2, -0x20, RZ ;  /* 0xffffffe002cb1810 */ /* 0x000fe20007ffe0ff */
[----:B------:R-:W4:Y:S01]  /*13dd0*/  LDSM.16.M88.4 R8, [R205+0x6800] ;  /* 0x00680000cd08783b */ /* 0x000f220000000200 */
[----:B------:R-:W-:Y:S01]  /*13de0*/  IMAD.MOV.U32 R2, RZ, RZ, 0x40 ;  /* 0x00000040ff027424 */ /* 0x000fe200078e00ff */
[----:B------:R-:W-:Y:S01]  /*13df0*/  I2F R93, R94 ;  /* 0x0000005e005d7306 */ /* 0x000fe20000201400 */
[C---:B------:R-:W-:Y:S01]  /*13e00*/  IADD3 R108, R86.reuse, 0x21, RZ ;  /* 0x00000021566c7810 */ /* 0x040fe20007ffe0ff */
[----:B------:R-:W5:Y:S01]  /*13e10*/  LDSM.16.M88.4 R80, [R205+0x7000] ;  /* 0x00700000cd50783b */ /* 0x000f620000000200 */
[----:B------:R-:W-:-:S02]  /*13e20*/  IADD3 R104, R86, 0x19, RZ ;  /* 0x0000001956687810 */ /* 0x000fc40007ffe0ff */
[----:B------:R-:W-:Y:S01]  /*13e30*/  SEL R2, R2, 0xffffffc0, !P2 ;  /* 0xffffffc002027807 */ /* 0x000fe20005000000 */
[----:B------:R-:W2:Y:S01]  /*13e40*/  LDSM.16.M88.4 R32, [R205+0x7800] ;  /* 0x00780000cd20783b */ /* 0x000ea20000000200 */
[C---:B------:R-:W-:Y:S01]  /*13e50*/  IADD3 R106, R86.reuse, 0x20, RZ ;  /* 0x00000020566a7810 */ /* 0x040fe20007ffe0ff */
[----:B------:R-:W-:Y:S01]  /*13e60*/  I2F R101, R102 ;  /* 0x0000006600657306 */ /* 0x000fe20000201400 */
[C---:B------:R-:W-:Y:S01]  /*13e70*/  IADD3 R92, R86.reuse, 0x1, RZ ;  /* 0x00000001565c7810 */ /* 0x040fe20007ffe0ff */
[----:B------:R-:W3:Y:S01]  /*13e80*/  LDSM.16.M88.4 R28, [R203] ;  /* 0x00000000cb1c783b */ /* 0x000ee20000000200 */
[----:B------:R-:W-:Y:S01]  /*13e90*/  IMAD.IADD R199, R205, 0x1, R2 ;  /* 0x00000001cdc77824 */ /* 0x000fe200078e0202 */
[----:B------:R-:W-:Y:S01]  /*13ea0*/  IADD3 R112, R86, 0x29, RZ ;  /* 0x0000002956707810 */ /* 0x000fe20007ffe0ff */
[----:B------:R-:W-:Y:S01]  /*13eb0*/  IMAD.IADD R192, R2, 0x1, R203 ;  /* 0x0000000102c07824 */ /* 0x000fe200078e02cb */
[----:B------:R-:W2:Y:S01]  /*13ec0*/  LDSM.16.M88.4 R24, [R203+0x800] ;  /* 0x00080000cb18783b */ /* 0x000ea20000000200 */
[C---:B------:R-:W-:Y:S01]  /*13ed0*/  IADD3 R98, R86.reuse, 0x10, RZ ;  /* 0x0000001056627810 */ /* 0x040fe20007ffe0ff */
[----:B------:R-:W-:Y:S01]  /*13ee0*/  I2F R99, R100 ;  /* 0x0000006400637306 */ /* 0x000fe20000201400 */
[C---:B------:R-:W-:Y:S01]  /*13ef0*/  IADD3 R118, R86.reuse, 0x38, RZ ;  /* 0x0000003856767810 */ /* 0x040fe20007ffe0ff */
[----:B------:R-:W2:Y:S01]  /*13f00*/  LDSM.16.M88.4 R68, [R203+0x1000] ;  /* 0x00100000cb44783b */ /* 0x000ea20000000200 */
[----:B---3--:R-:W-:-:S02]  /*13f10*/  IADD3 R110, R86, 0x28, RZ ;  /* 0x00000028566e7810 */ /* 0x008fc40007ffe0ff */
[C---:B------:R-:W-:Y:S01]  /*13f20*/  IADD3 R114, R86.reuse, 0x30, RZ ;  /* 0x0000003056727810 */ /* 0x040fe20007ffe0ff */
[----:B------:R-:W3:Y:S01]  /*13f30*/  LDSM.16.M88.4 R56, [R203+0x1800] ;  /* 0x00180000cb38783b */ /* 0x000ee20000000200 */
[----:B------:R-:W-:Y:S01]  /*13f40*/  IADD3 R116, R86, 0x31, RZ ;  /* 0x0000003156747810 */ /* 0x000fe20007ffe0ff */
[----:B------:R-:W-:Y:S01]  /*13f50*/  I2F R107, R108 ;  /* 0x0000006c006b7306 */ /* 0x000fe20000201400 */
[C---:B------:R-:W-:Y:S01]  /*13f60*/  IADD3 R195, R203.reuse, 0x800, RZ ;  /* 0x00000800cbc37810 */ /* 0x040fe20007ffe0ff */
[----:B------:R-:W2:Y:S01]  /*13f70*/  LDSM.16.M88.4 R36, [R199+0x6000] ;  /* 0x00600000c724783b */ /* 0x000ea20000000200 */
[C---:B------:R-:W-:Y:S02]  /*13f80*/  IADD3 R194, R203.reuse, 0x1000, RZ ;  /* 0x00001000cbc27810 */ /* 0x040fe40007ffe0ff */
[C---:B------:R-:W-:Y:S01]  /*13f90*/  IADD3 R193, R203.reuse, 0x1800, RZ ;  /* 0x00001800cbc17810 */ /* 0x040fe20007ffe0ff */
[----:B------:R-:W-:Y:S01]  /*13fa0*/  LDSM.16.M88.4 R72, [R192] ;  /* 0x00000000c048783b */ /* 0x000fe20000000200 */
[C---:B------:R-:W-:Y:S01]  /*13fb0*/  IADD3 R191, R203.reuse, 0x2000, RZ ;  /* 0x00002000cbbf7810 */ /* 0x040fe20007ffe0ff */
[----:B------:R-:W-:Y:S01]  /*13fc0*/  I2F R103, R104 ;  /* 0x0000006800677306 */ /* 0x000fe20000201400 */
[C---:B------:R-:W-:Y:S01]  /*13fd0*/  IADD3 R190, R203.reuse, 0x2800, RZ ;  /* 0x00002800cbbe7810 */ /* 0x040fe20007ffe0ff */
[----:B-1----:R-:W-:Y:S01]  /*13fe0*/  HMMA.16816.F32 R20, R48, R16, RZ ;  /* 0x000000103014723c */ /* 0x002fe200000018ff */
[----:B------:R-:W-:Y:S01]  /*13ff0*/  LDSM.16.M88.4 R88, [R205+0xb000] ;  /* 0x00b00000cd58783b */ /* 0x000fe20000000200 */
[----:B------:R-:W-:-:S02]  /*14000*/  IADD3 R189, R203, 0x3000, RZ ;  /* 0x00003000cbbd7810 */ /* 0x000fc40007ffe0ff */
[C---:B------:R-:W-:Y:S02]  /*14010*/  IADD3 R188, R203.reuse, 0x3800, RZ ;  /* 0x00003800cbbc7810 */ /* 0x040fe40007ffe0ff */
[----:B------:R-:W-:Y:S01]  /*14020*/  I2F R105, R106 ;  /* 0x0000006a00697306 */ /* 0x000fe20000201400 */
[C---:B------:R-:W-:Y:S01]  /*14030*/  IADD3 R187, R203.reuse, 0x4000, RZ ;  /* 0x00004000cbbb7810 */ /* 0x040fe20007ffe0ff */
[C---:B------:R-:W-:Y:S01]  /*14040*/  HMMA.16816.F32 R16, R48.reuse, R18, RZ ;  /* 0x000000123010723c */ /* 0x040fe200000018ff */
[C---:B------:R-:W-:Y:S02]  /*14050*/  IADD3 R186, R203.reuse, 0x4800, RZ ;  /* 0x00004800cbba7810 */ /* 0x040fe40007ffe0ff */
[C---:B------:R-:W-:Y:S02]  /*14060*/  IADD3 R185, R203.reuse, 0x5000, RZ ;  /* 0x00005000cbb97810 */ /* 0x040fe40007ffe0ff */
[----:B------:R-:W-:Y:S01]  /*14070*/  IADD3 R184, R203, 0x5800, RZ ;  /* 0x00005800cbb87810 */ /* 0x000fe20007ffe0ff */
[----:B------:R-:W-:Y:S02]  /*14080*/  I2F R87, R92 ;  /* 0x0000005c00577306 */ /* 0x000fe40000201400 */
[C---:B----4-:R-:W-:Y:S06]  /*14090*/  HMMA.16816.F32 R12, R48.reuse, R8, RZ ;  /* 0x00000008300c723c */ /* 0x050fec00000018ff */
[----:B------:R-:W-:Y:S02]  /*140a0*/  I2F R111, R112 ;  /* 0x00000070006f7306 */ /* 0x000fe40000201400 */
[C---:B------:R-:W-:Y:S06]  /*140b0*/  HMMA.16816.F32 R8, R48.reuse, R10, RZ ;  /* 0x0000000a3008723c */ /* 0x040fec00000018ff */
[----:B------:R-:W-:Y:S02]  /*140c0*/  I2F R97, R98 ;  /* 0x0000006200617306 */ /* 0x000fe40000201400 */
[C---:B-----5:R-:W-:Y:S06]  /*140d0*/  HMMA.16816.F32 R4, R48.reuse, R80, RZ ;  /* 0x000000503004723c */ /* 0x060fec00000018ff */
[----:B------:R-:W-:Y:S02]  /*140e0*/  I2F R117, R118 ;  /* 0x0000007600757306 */ /* 0x000fe40000201400 */
[C---:B------:R-:W-:Y:S06]  /*140f0*/  HMMA.16816.F32 R80, R48.reuse, R82, RZ ;  /* 0x000000523050723c */ /* 0x040fec00000018ff */
[----:B------:R-:W-:Y:S02]  /*14100*/  I2F R109, R110 ;  /* 0x0000006e006d7306 */ /* 0x000fe40000201400 */
[C---:B--2---:R-:W-:Y:S06]  /*14110*/  HMMA.16816.F32 R52, R48.reuse, R32, RZ ;  /* 0x000000203034723c */ /* 0x044fec00000018ff */
[----:B------:R-:W-:Y:S02]  /*14120*/  I2F R113, R114 ;  /* 0x0000007200717306 */ /* 0x000fe40000201400 */
[----:B------:R-:W-:Y:S01]  /*14130*/  HMMA.16816.F32 R48, R48, R34, RZ ;  /* 0x000000223030723c */ /* 0x000fe200000018ff */
[----:B------:R-:W1:Y:S05]  /*14140*/  LDSM.16.M88.4 R32, [R199+0x6800] ;  /* 0x00680000c720783b */ /* 0x000e6a0000000200 */
[----:B------:R-:W-:Y:S02]  /*14150*/  I2F R115, R116 ;  /* 0x0000007400737306 */ /* 0x000fe40000201400 */
[C---:B------:R-:W-:Y:S08]  /*14160*/  HMMA.16816.F32 R20, R64.reuse, R28, R20 ;  /* 0x0000001c4014723c */ /* 0x040ff00000001814 */
[C---:B------:R-:W-:Y:S01]  /*14170*/  HMMA.16816.F32 R16, R64.reuse, R30, R16 ;  /* 0x0000001e4010723c */ /* 0x040fe20000001810 */
[----:B------:R-:W2:Y:S07]  /*14180*/  LDSM.16.M88.4 R28, [R199+0x7000] ;  /* 0x00700000c71c783b */ /* 0x000eae0000000200 */
[C---:B------:R-:W-:Y:S08]  /*14190*/  HMMA.16816.F32 R12, R64.reuse, R24, R12 ;  /* 0x00000018400c723c */ /* 0x040ff0000000180c */
[C---:B------:R-:W-:Y:S01]  /*141a0*/  HMMA.16816.F32 R8, R64.reuse, R26, R8 ;  /* 0x0000001a4008723c */ /* 0x040fe20000001808 */
[----:B------:R-:W4:Y:S07]  /*141b0*/  LDSM.16.M88.4 R24, [R199+0x7800] ;  /* 0x00780000c718783b */ /* 0x000f2e0000000200 */
[C---:B------:R-:W-:Y:S08]  /*141c0*/  HMMA.16816.F32 R4, R64.reuse, R68, R4 ;  /* 0x000000444004723c */ /* 0x040ff00000001804 */
[C---:B------:R-:W-:Y:S01]  /*141d0*/  HMMA.16816.F32 R80, R64.reuse, R70, R80 ;  /* 0x000000464050723c */ /* 0x040fe20000001850 */
[----:B------:R-:W5:Y:S07]  /*141e0*/  LDSM.16.M88.4 R68, [R192+0x800] ;  /* 0x00080000c044783b */ /* 0x000f6e0000000200 */
[C---:B---3--:R-:W-:Y:S08]  /*141f0*/  HMMA.16816.F32 R52, R64.reuse, R56, R52 ;  /* 0x000000384034723c */ /* 0x048ff00000001834 */
[----:B------:R-:W-:Y:S01]  /*14200*/  HMMA.16816.F32 R48, R64, R58, R48 ;  /* 0x0000003a4030723c */ /* 0x000fe20000001830 */
[----:B------:R-:W-:Y:S04]  /*14210*/  LDSM.16.M88.4 R56, [R206+0x2000] ;  /* 0x00200000ce38783b */ /* 0x000fe80000000200 */
[----:B------:R-:W-:Y:S03]  /*14220*/  LDSM.16.M88.4 R64, [R205+0x9800] ;  /* 0x00980000cd40783b */ /* 0x000fe60000000200 */
[C---:B------:R-:W-:Y:S08]  /*14230*/  HMMA.16816.F32 R20, R40.reuse, R36, R20 ;  /* 0x000000242814723c */ /* 0x040ff00000001814 */
[C---:B------:R-:W-:Y:S01]  /*14240*/  HMMA.16816.F32 R16, R40.reuse, R38, R16 ;  /* 0x000000262810723c */ /* 0x040fe20000001810 */
[----:B------:R-:W3:Y:S07]  /*14250*/  LDSM.16.M88.4 R36, [R192+0x1000] ;  /* 0x00100000c024783b */ /* 0x000eee0000000200 */
[C---:B-1----:R-:W-:Y:S08]  /*14260*/  HMMA.16816.F32 R12, R40.reuse, R32, R12 ;  /* 0x00000020280c723c */ /* 0x042ff0000000180c */
[C---:B------:R-:W-:Y:S01]  /*14270*/  HMMA.16816.F32 R8, R40.reuse, R34, R8 ;  /* 0x000000222808723c */ /* 0x040fe20000001808 */
[----:B------:R-:W1:Y:S07]  /*14280*/  LDSM.16.M88.4 R32, [R192+0x1800] ;  /* 0x00180000c020783b */ /* 0x000e6e0000000200 */
[C---:B--2---:R-:W-:Y:S08]  /*14290*/  HMMA.16816.F32 R4, R40.reuse, R28, R4 ;  /* 0x0000001c2804723c */ /* 0x044ff00000001804 */
[C---:B------:R-:W-:Y:S01]  /*142a0*/  HMMA.16816.F32 R80, R40.reuse, R30, R80 ;  /* 0x0000001e2850723c */ /* 0x040fe20000001850 */
[----:B------:R-:W2:Y:S07]  /*142b0*/  LDSM.16.M88.4 R28, [R205+0x8000] ;  /* 0x00800000cd1c783b */ /* 0x000eae0000000200 */
[C---:B----4-:R-:W-:Y:S08]  /*142c0*/  HMMA.16816.F32 R52, R40.reuse, R24, R52 ;  /* 0x000000182834723c */ /* 0x050ff00000001834 */
[----:B------:R-:W-:Y:S01]  /*142d0*/  HMMA.16816.F32 R48, R40, R26, R48 ;  /* 0x0000001a2830723c */ /* 0x000fe20000001830 */
[----:B------:R-:W4:Y:S04]  /*142e0*/  LDSM.16.M88.4 R40, [R205+0x8800] ;  /* 0x00880000cd28783b */ /* 0x000f280000000200 */
[----:B------:R-:W1:Y:S03]  /*142f0*/  LDSM.16.M88.4 R24, [R205+0x9000] ;  /* 0x00900000cd18783b */ /* 0x000e660000000200 */
[C---:B------:R-:W-:Y:S08]  /*14300*/  HMMA.16816.F32 R20, R76.reuse, R72, R20 ;  /* 0x000000484c14723c */ /* 0x040ff00000001814 */
[C---:B------:R-:W-:Y:S01]  /*14310*/  HMMA.16816.F32 R16, R76.reuse, R74, R16 ;  /* 0x0000004a4c10723c */ /* 0x040fe20000001810 */
[----:B------:R-:W-:Y:S07]  /*14320*/  LDSM.16.M88.4 R72, [R199+0x9000] ;  /* 0x00900000c748783b */ /* 0x000fee0000000200 */
[C---:B-----5:R-:W-:Y:S08]  /*14330*/  HMMA.16816.F32 R12, R76.reuse, R68, R12 ;  /* 0x000000444c0c723c */ /* 0x060ff0000000180c */
[C---:B------:R-:W-:Y:S08]  /*14340*/  HMMA.16816.F32 R8, R76.reuse, R70, R8 ;  /* 0x000000464c08723c */ /* 0x040ff00000001808 */
[C---:B---3--:R-:W-:Y:S08]  /*14350*/  HMMA.16816.F32 R4, R76.reuse, R36, R4 ;  /* 0x000000244c04723c */ /* 0x048ff00000001804 */
[C---:B------:R-:W-:Y:S01]  /*14360*/  HMMA.16816.F32 R80, R76.reuse, R38, R80 ;  /* 0x000000264c50723c */ /* 0x040fe20000001850 */
[----:B------:R-:W-:Y:S07]  /*14370*/  LDSM.16.M88.4 R36, [R203+0x2000] ;  /* 0x00200000cb24783b */ /* 0x000fee0000000200 */
[C---:B-1----:R-:W-:Y:S01]  /*14380*/  HMMA.16816.F32 R68, R76.reuse, R32, R52 ;  /* 0x000000204c44723c */ /* 0x042fe20000001834 */
[----:B------:R-:W1:Y:S07]  /*14390*/  LDSM.16.M88.4 R52, [R204+0x2000] ;  /* 0x00200000cc34783b */ /* 0x000e6e0000000200 */
[----:B------:R-:W-:Y:S01]  /*143a0*/  HMMA.16816.F32 R48, R76, R34, R48 ;  /* 0x000000224c30723c */ /* 0x000fe20000001830 */
[----:B------:R-:W3:Y:S04]  /*143b0*/  LDSM.16.M88.4 R32, [R203+0x2800] ;  /* 0x00280000cb20783b */ /* 0x000ee80000000200 */
[----:B------:R-:W-:Y:S03]  /*143c0*/  LDSM.16.M88.4 R76, [R199+0x9800] ;  /* 0x00980000c74c783b */ /* 0x000fe60000000200 */
[C---:B--2---:R-:W-:Y:S08]  /*143d0*/  HMMA.16816.F32 R20, R56.reuse, R28, R20 ;  /* 0x0000001c3814723c */ /* 0x044ff00000001814 */
[C---:B------:R-:W-:Y:S01]  /*143e0*/  HMMA.16816.F32 R16, R56.reuse, R30, R16 ;  /* 0x0000001e3810723c */ /* 0x040fe20000001810 */
[----:B------:R-:W2:Y:S07]  /*143f0*/  LDSM.16.M88.4 R28, [R203+0x3000] ;  /* 0x00300000cb1c783b */ /* 0x000eae0000000200 */
        /* <DEDUP_REMOVED lines=8> */
[----:B------:R-:W4:Y:S04]  /*14480*/  LDSM.16.M88.4 R48, [R202+0x2000] ;  /* 0x00200000ca30783b */ /* 0x000f280000000200 */
[----:B------:R-:W5:Y:S03]  /*14490*/  LDSM.16.M88.4 R64, [R203+0x3800] ;  /* 0x00380000cb40783b */ /* 0x000f660000000200 */
[C---:B-1----:R-:W-:Y:S08]  /*144a0*/  HMMA.16816.F32 R20, R52.reuse, R36, R20 ;  /* 0x000000243414723c */ /* 0x042ff00000001814 */
[C---:B------:R-:W-:Y:S08]  /*144b0*/  HMMA.16816.F32 R16, R52.reuse, R38, R16 ;  /* 0x000000263410723c */ /* 0x040ff00000001810 */
[C---:B---3--:R-:W-:Y:S08]  /*144c0*/  HMMA.16816.F32 R12, R52.reuse, R32, R12 ;  /* 0x00000020340c723c */ /* 0x048ff0000000180c */
[C---:B------:R-:W-:Y:S01]  /*144d0*/  HMMA.16816.F32 R8, R52.reuse, R34, R8 ;  /* 0x000000223408723c */ /* 0x040fe20000001808 */
[----:B------:R-:W-:Y:S07]  /*144e0*/  LDSM.16.M88.4 R32, [R201+0x2000] ;  /* 0x00200000c920783b */ /* 0x000fee0000000200 */
[----:B--2---:R-:W-:Y:S01]  /*144f0*/  HMMA.16816.F32 R36, R52, R28, R4 ;  /* 0x0000001c3424723c */ /* 0x004fe20000001804 */
[----:B------:R-:W1:Y:S07]  /*14500*/  LDSM.16.M88.4 R4, [R192+0x2000] ;  /* 0x00200000c004783b */ /* 0x000e6e0000000200 */
[C---:B----4-:R-:W-:Y:S08]  /*14510*/  HMMA.16816.F32 R20, R48.reuse, R40, R20 ;  /* 0x000000283014723c */ /* 0x050ff00000001814 */
        /* <DEDUP_REMOVED lines=52> */
[C---:B------:R-:W-:Y:S08]  /*14860*/  HMMA.16816.F32 R64, R56.reuse, R4, R64 ;  /* 0x000000043840723c */ /* 0x040ff00000001840 */
[----:B------:R-:W-:Y:S01]  /*14870*/  HMMA.16816.F32 R80, R56, R6, R80 ;  /* 0x000000063850723c */ /* 0x000fe20000001850 */
[----:B------:R-:W2:Y:S01]  /*14880*/  LDSM.16.M88.4 R4, [R203+0x5800] ;  /* 0x00580000cb04783b */ /* 0x000ea20000000200 */
[----:B------:R-:W-:-:S02]  /*14890*/  FMUL.FTZ R16, R16, c[0x0][0x2ec] ;  /* 0x0000bb0010107a20 */ /* 0x000fc40000410000 */
[----:B------:R-:W-:Y:S02]  /*148a0*/  FMUL.FTZ R17, R17, c[0x0][0x2ec] ;  /* 0x0000bb0011117a20 */ /* 0x000fe40000410000 */
[----:B------:R-:W-:Y:S02]  /*148b0*/  FMUL.FTZ R18, R18, c[0x0][0x2ec] ;  /* 0x0000bb0012127a20 */ /* 0x000fe40000410000 */
[----:B------:R-:W-:Y:S01]  /*148c0*/  HMMA.16816.F32 R68, R32, R28, R68 ;  /* 0x0000001c2044723c */ /* 0x000fe20000001844 */
[----:B------:R-:W-:Y:S01]  /*148d0*/  FMUL.FTZ R20, R20, c[0x0][0x2ec] ;  /* 0x0000bb0014147a20 */ /* 0x000fe20000410000 */
[----:B------:R-:W-:Y:S01]  /*148e0*/  MUFU.TANH R28, R17 ;  /* 0x00000011001c7308 */ /* 0x000fe20000002400 */
[----:B------:R-:W-:Y:S02]  /*148f0*/  FMUL.FTZ R21, R21, c[0x0][0x2ec] ;  /* 0x0000bb0015157a20 */ /* 0x000fe40000410000 */
[----:B------:R-:W-:-:S03]  /*14900*/  FMUL.FTZ R120, R22, c[0x0][0x2ec] ;  /* 0x0000bb0016787a20 */ /* 0x000fc60000410000 */
[----:B-1----:R-:W-:Y:S02]  /*14910*/  HMMA.16816.F32 R76, R36, R90, R76 ;  /* 0x0000005a244c723c */ /* 0x002fe4000000184c */
[----:B------:R-:W-:Y:S06]  /*14920*/  MUFU.TANH R29, R18 ;  /* 0x00000012001d7308 */ /* 0x000fec0000002400 */
[----:B------:R-:W-:Y:S02]  /*14930*/  HMMA.16816.F32 R12, R52, R40, R12 ;  /* 0x00000028340c723c */ /* 0x000fe4000000180c */
[----:B------:R1:W3:Y:S05]  /*14940*/  MUFU.TANH R40, R16 ;  /* 0x0000001000287308 */ /* 0x0002ea0000002400 */
[----:B------:R-:W-:Y:S01]  /*14950*/  FMUL.FTZ R41, R19, c[0x0][0x2ec] ;  /* 0x0000bb0013297a20 */ /* 0x000fe20000410000 */
[----:B------:R-:W-:Y:S02]  /*14960*/  HMMA.16816.F32 R8, R24, R50, R8 ;  /* 0x000000321808723c */ /* 0x000fe40000001808 */
[----:B------:R-:W-:Y:S05]  /*14970*/  MUFU.TANH R119, R20 ;  /* 0x0000001400777308 */ /* 0x000fea0000002400 */
[----:B------:R-:W-:Y:S01]  /*14980*/  FMUL.FTZ R50, R23, c[0x0][0x2ec] ;  /* 0x0000bb0017327a20 */ /* 0x000fe20000410000 */
[----:B------:R-:W-:Y:S01]  /*14990*/  HMMA.16816.F32 R68, R36, R88, R68 ;  /* 0x000000582444723c */ /* 0x000fe20000001844 */
[----:B-1----:R-:W1:Y:S01]  /*149a0*/  LDSM.16.M88.4 R16, [R199+0xb800] ;  /* 0x00b80000c710783b */ /* 0x002e620000000200 */
[----:B------:R4:W5:Y:S01]  /*149b0*/  MUFU.TANH R121, R21 ;  /* 0x0000001500797308 */ /* 0x0009620000002400 */
[----:B---3--:R-:W-:-:S05]  /*149c0*/  FFMA.FTZ R40, R0, R93, R40 ;  /* 0x0000005d00287223 */ /* 0x008fca0000010028 */
[----:B--2---:R-:W-:Y:S01]  /*149d0*/  HMMA.16816.F32 R76, R56, R6, R76 ;  /* 0x00000006384c723c */ /* 0x004fe2000000184c */
[----:B------:R-:W-:Y:S02]  /*149e0*/  FMUL.FTZ R12, R12, c[0x0][0x2ec] ;  /* 0x0000bb000c0c7a20 */ /* 0x000fe40000410000 */
[----:B------:R-:W-:Y:S01]  /*149f0*/  FMUL.FTZ R13, R13, c[0x0][0x2ec] ;  /* 0x0000bb000d0d7a20 */ /* 0x000fe20000410000 */
[----:B------:R-:W2:Y:S01]  /*14a00*/  MUFU.TANH R50, R50 ;  /* 0x0000003200327308 */ /* 0x000ea20000002400 */
[----:B------:R-:W-:Y:S02]  /*14a10*/  FMUL.FTZ R14, R14, c[0x0][0x2ec] ;  /* 0x0000bb000e0e7a20 */ /* 0x000fe40000410000 */
[----:B------:R-:W-:Y:S01]  /*14a20*/  FMUL.FTZ R31, R15, c[0x0][0x2ec] ;  /* 0x0000bb000f1f7a20 */ /* 0x000fe20000410000 */
[----:B------:R-:W-:Y:S01]  /*14a30*/  HMMA.16816.F32 R64, R24, R72, R64 ;  /* 0x000000481840723c */ /* 0x000fe20000001840 */
[----:B----4-:R-:W3:Y:S03]  /*14a40*/  LDSM.16.M88.4 R20, [R192+0x5000] ;  /* 0x00500000c014783b */ /* 0x010ee60000000200 */
[----:B------:R-:W-:Y:S01]  /*14a50*/  MUFU.TANH R30, R14 ;  /* 0x0000000e001e7308 */ /* 0x000fe20000002400 */
[----:B-----5:R-:W-:-:S03]  /*14a60*/  FFMA.FTZ R121, R0, R87, R121 ;  /* 0x0000005700797223 */ /* 0x020fc60000010079 */
[----:B------:R-:W-:Y:S04]  /*14a70*/  HMMA.16816.F32 R8, R52, R42, R8 ;  /* 0x0000002a3408723c */ /* 0x000fe80000001808 */
[----:B------:R-:W4:Y:S01]  /*14a80*/  MUFU.TANH R42, R12 ;  /* 0x0000000c002a7308 */ /* 0x000f220000002400 */
[----:B--2---:R-:W-:-:S03]  /*14a90*/  FFMA.FTZ R6, R0, R87, R50 ;  /* 0x0000005700067223 */ /* 0x004fc60000010032 */
[----:B------:R-:W-:Y:S04]  /*14aa0*/  HMMA.16816.F32 R68, R56, R4, R68 ;  /* 0x000000043844723c */ /* 0x000fe80000001844 */
[----:B------:R2:W-:Y:S04]  /*14ab0*/  MUFU.TANH R43, R13 ;  /* 0x0000000d002b7308 */ /* 0x0005e80000002400 */
[----:B------:R-:W-:Y:S04]  /*14ac0*/  HMMA.16816.F32 R80, R24, R74, R80 ;  /* 0x0000004a1850723c */ /* 0x000fe80000001850 */
[----:B------:R-:W-:Y:S01]  /*14ad0*/  MUFU.TANH R41, R41 ;  /* 0x0000002900297308 */ /* 0x000fe20000002400 */
[----:B----4-:R-:W-:-:S03]  /*14ae0*/  FFMA.FTZ R5, R0, R97, R42 ;  /* 0x0000006100057223 */ /* 0x010fc6000001002a */
[----:B-1----:R-:W-:Y:S01]  /*14af0*/  HMMA.16816.F32 R76, R24, R18, R76 ;  /* 0x00000012184c723c */ /* 0x002fe2000000184c */
[----:B------:R-:W-:Y:S02]  /*14b00*/  FMUL.FTZ R2, R9, c[0x0][0x2ec] ;  /* 0x0000bb0009027a20 */ /* 0x000fe40000410000 */
[----:B------:R-:W-:Y:S01]  /*14b10*/  FMUL.FTZ R8, R8, c[0x0][0x2ec] ;  /* 0x0000bb0008087a20 */ /* 0x000fe20000410000 */
[----:B--2---:R-:W1:Y:S01]  /*14b20*/  LDSM.16.M88.4 R12, [R192+0x5800] ;  /* 0x00580000c00c783b */ /* 0x004e620000000200 */
[----:B------:R2:W4:Y:S01]  /*14b30*/  MUFU.TANH R4, R2 ;  /* 0x0000000200047308 */ /* 0x0005220000002400 */
[----:B------:R-:W-:Y:S01]  /*14b40*/  FMUL.FTZ R9, R10, c[0x0][0x2ec] ;  /* 0x0000bb000a097a20 */ /* 0x000fe20000410000 */
[----:B------:R-:W-:-:S04]  /*14b50*/  DEPBAR.LE SB0, 0x0 ;  /* 0x000080000000791a */ /* 0x000fc80000000000 */
[----:B---3--:R-:W-:Y:S01]  /*14b60*/  HMMA.16816.F32 R64, R52, R20, R64 ;  /* 0x000000143440723c */ /* 0x008fe20000001840 */
[----:B------:R-:W-:Y:S01]  /*14b70*/  FMUL.FTZ R11, R11, c[0x0][0x2ec] ;  /* 0x0000bb000b0b7a20 */ /* 0x000fe20000410000 */
[----:B------:R-:W3:Y:S01]  /*14b80*/  MUFU.TANH R8, R8 ;  /* 0x0000000800087308 */ /* 0x000ee20000002400 */
[----:B------:R-:W-:-:S05]  /*14b90*/  FFMA.FTZ R18, R0, R93, R29 ;  /* 0x0000005d00127223 */ /* 0x000fca000001001d */
[----:B------:R-:W-:Y:S01]  /*14ba0*/  HMMA.16816.F32 R68, R24, R16, R68 ;  /* 0x000000101844723c */ /* 0x000fe20000001844 */
[----:B--2---:R-:W-:Y:S01]  /*14bb0*/  IADD3 R2, R62, 0x1, R3 ;  /* 0x000000013e027810 */ /* 0x004fe20007ffe003 */
[----:B------:R-:W2:Y:S01]  /*14bc0*/  MUFU.TANH R9, R9 ;  /* 0x0000000900097308 */ /* 0x000ea20000002400 */
[C---:B----4-:R-:W-:Y:S02]  /*14bd0*/  FFMA.FTZ R7, R0.reuse, R103, R4 ;  /* 0x0000006700077223 */ /* 0x050fe40000010004 */
[----:B------:R-:W-:Y:S02]  /*14be0*/  IADD3 R2, R63, R2, -R209 ;  /* 0x000000023f027210 */ /* 0x000fe40007ffe8d1 */
[CC--:B------:R-:W-:Y:S01]  /*14bf0*/  FFMA.FTZ R25, R0.reuse, R95.reuse, R28 ;  /* 0x0000005f00197223 */ /* 0x0c0fe2000001001c */
[----:B------:R-:W-:Y:S01]  /*14c00*/  HMMA.16816.F32 R80, R52, R22, R80 ;  /* 0x000000163450723c */ /* 0x000fe20000001850 */
[----:B------:R-:W-:Y:S01]  /*14c10*/  FFMA.FTZ R16, R0, R95, R41 ;  /* 0x0000005f00107223 */ /* 0x000fe20000010029 */
[----:B------:R-:W-:Y:S01]  /*14c20*/  IADD3 R2, R2, c[0x0][0x2e8], RZ ;  /* 0x0000ba0002027a10 */ /* 0x000fe20007ffe0ff */
[----:B------:R4:W5:Y:S01]  /*14c30*/  MUFU.TANH R20, R11 ;  /* 0x0000000b00147308 */ /* 0x0009620000002400 */
[----:B---3--:R-:W-:-:S02]  /*14c40*/  FFMA.FTZ R8, R0, R101, R8 ;  /* 0x0000006500087223 */ /* 0x008fc40000010008 */
[C---:B------:R-:W-:Y:S02]  /*14c50*/  IADD3 R10, R2.reuse, 0x8, RZ ;  /* 0x00000008020a7810 */ /* 0x040fe40007ffe0ff */
[----:B------:R-:W-:Y:S01]  /*14c60*/  FMUL.FTZ R17, R65, c[0x0][0x2ec] ;  /* 0x0000bb0041117a20 */ /* 0x000fe20000410000 */
[----:B------:R-:W-:Y:S01]  /*14c70*/  IMNMX R2, R2, R63, PT ;  /* 0x0000003f02027217 */ /* 0x000fe20003800200 */
[----:B------:R-:W-:Y:S01]  /*14c80*/  FMUL.FTZ R21, R64, c[0x0][0x2ec] ;  /* 0x0000bb0040157a20 */ /* 0x000fe20000410000 */
[----:B------:R-:W-:Y:S01]  /*14c90*/  MUFU.TANH R31, R31 ;  /* 0x0000001f001f7308 */ /* 0x000fe20000002400 */
[----:B------:R-:W-:Y:S01]  /*14ca0*/  FMUL.FTZ R23, R67, c[0x0][0x2ec] ;  /* 0x0000bb0043177a20 */ /* 0x000fe20000410000 */
[-C--:B------:R-:W-:Y:S01]  /*14cb0*/  ISETP.GE.AND P6, PT, R96, R2.reuse, PT ;  /* 0x000000026000720c */ /* 0x080fe20003fc6270 */
[----:B------:R-:W-:Y:S01]  /*14cc0*/  FMUL.FTZ R22, R66, c[0x0][0x2ec] ;  /* 0x0000bb0042167a20 */ /* 0x000fe20000410000 */
[----:B------:R-:W-:Y:S01]  /*14cd0*/  ISETP.GE.AND P4, PT, R94, R2, PT ;  /* 0x000000025e00720c */ /* 0x000fe20003f86270 */
[----:B-1----:R-:W-:Y:S01]  /*14ce0*/  HMMA.16816.F32 R76, R52, R14, R76 ;  /* 0x0000000e344c723c */ /* 0x002fe2000000184c */
[----:B------:R-:W-:-:S02]  /*14cf0*/  FSEL R25, R25, -INF , !P6 ;  /* 0xff80000019197808 */ /* 0x000fc40007000000 */
[----:B------:R-:W1:Y:S01]  /*14d00*/  MUFU.TANH R17, R17 ;  /* 0x0000001100117308 */ /* 0x000e620000002400 */
[----:B------:R-:W-:Y:S01]  /*14d10*/  FSEL R19, R40, -INF , !P4 ;  /* 0xff80000028137808 */ /* 0x000fe20006000000 */
[----:B----4-:R-:W-:Y:S01]  /*14d20*/  FFMA.FTZ R11, R0, R99, R43 ;  /* 0x00000063000b7223 */ /* 0x010fe2000001002b */
[-C--:B------:R-:W-:Y:S02]  /*14d30*/  ISETP.GE.AND P6, PT, R102, R2.reuse, PT ;  /* 0x000000026600720c */ /* 0x080fe40003fc6270 */
[----:B------:R-:W-:Y:S01]  /*14d40*/  FMUL.FTZ R81, R81, c[0x0][0x2ec] ;  /* 0x0000bb0051517a20 */ /* 0x000fe20000410000 */
[----:B------:R-:W-:Y:S01]  /*14d50*/  HMMA.16816.F32 R68, R52, R12, R68 ;  /* 0x0000000c3444723c */ /* 0x000fe20000001844 */
[----:B------:R-:W-:Y:S01]  /*14d60*/  FMUL.FTZ R32, R80, c[0x0][0x2ec] ;  /* 0x0000bb0050207a20 */ /* 0x000fe20000410000 */
[----:B------:R-:W3:Y:S01]  /*14d70*/  MUFU.TANH R21, R21 ;  /* 0x0000001500157308 */ /* 0x000ee20000002400 */
[-C--:B------:R-:W-:Y:S01]  /*14d80*/  ISETP.GE.AND P4, PT, R100, R2.reuse, PT ;  /* 0x000000026400720c */ /* 0x080fe20003f86270 */
[----:B------:R-:W-:Y:S01]  /*14d90*/  FMUL.FTZ R26, R82, c[0x0][0x2ec] ;  /* 0x0000bb00521a7a20 */ /* 0x000fe20000410000 */
[----:B------:R-:W-:Y:S01]  /*14da0*/  IMNMX R3, R10, R63, PT ;  /* 0x0000003f0a037217 */ /* 0x000fe20003800200 */
[----:B--2---:R-:W-:Y:S01]  /*14db0*/  FFMA.FTZ R10, R0, R101, R9 ;  /* 0x00000065000a7223 */ /* 0x004fe20000010009 */
[----:B------:R-:W-:Y:S01]  /*14dc0*/  FSEL R9, R8, -INF , !P6 ;  /* 0xff80000008097808 */ /* 0x000fe20007000000 */
[C---:B-----5:R-:W-:Y:S01]  /*14dd0*/  FFMA.FTZ R8, R0.reuse, R103, R20 ;  /* 0x0000006700087223 */ /* 0x060fe20000010014 */
[----:B------:R-:W-:Y:S01]  /*14de0*/  FSEL R11, R11, -INF , !P4 ;  /* 0xff8000000b0b7808 */ /* 0x000fe20006000000 */
[----:B------:R-:W2:Y:S01]  /*14df0*/  MUFU.TANH R24, R81 ;  /* 0x0000005100187308 */ /* 0x000ea20000002400 */
[----:B-1----:R-:W-:Y:S01]  /*14e00*/  FFMA.FTZ R165, R0, R107, R17 ;  /* 0x0000006b00a57223 */ /* 0x002fe20000010011 */
[-C--:B------:R-:W-:Y:S01]  /*14e10*/  ISETP.GE.AND P4, PT, R106, R2.reuse, PT ;  /* 0x000000026a00720c */ /* 0x080fe20003f86270 */
[----:B------:R-:W-:Y:S01]  /*14e20*/  FMUL.FTZ R27, R83, c[0x0][0x2ec] ;  /* 0x0000bb00531b7a20 */ /* 0x000fe20000410000 */
[-C--:B------:R-:W-:Y:S01]  /*14e30*/  ISETP.GE.AND P5, PT, R92, R2.reuse, PT ;  /* 0x000000025c00720c */ /* 0x080fe20003fa6270 */
[----:B------:R-:W-:Y:S01]  /*14e40*/  FFMA.FTZ R12, R0, R97, R30 ;  /* 0x00000061000c7223 */ /* 0x000fe2000001001e */
[----:B------:R-:W-:Y:S01]  /*14e50*/  ISETP.GE.AND P0, PT, R92, R3, PT ;  /* 0x000000035c00720c */ /* 0x000fe20003f06270 */
[----:B------:R-:W-:Y:S01]  /*14e60*/  FMUL.FTZ R76, R76, c[0x0][0x2ec] ;  /* 0x0000bb004c4c7a20 */ /* 0x000fe20000410000 */
[----:B------:R-:W1:Y:S01]  /*14e70*/  MUFU.TANH R23, R23 ;  /* 0x0000001700177308 */ /* 0x000e620000002400 */
[----:B---3--:R-:W-:Y:S01]  /*14e80*/  FFMA.FTZ R21, R0, R105, R21 ;  /* 0x0000006900157223 */ /* 0x008fe20000010015 */
[-C--:B------:R-:W-:Y:S01]  /*14e90*/  ISETP.GE.AND P2, PT, R96, R3.reuse, PT ;  /* 0x000000036000720c */ /* 0x080fe20003f46270 */
[----:B------:R-:W-:Y:S01]  /*14ea0*/  FMUL.FTZ R78, R78, c[0x0][0x2ec] ;  /* 0x0000bb004e4e7a20 */ /* 0x000fe20000410000 */
[----:B------:R-:W-:Y:S01]  /*14eb0*/  FSEL R13, R121, -INF , !P5 ;  /* 0xff800000790d7808 */ /* 0x000fe20006800000 */
[----:B------:R-:W-:Y:S01]  /*14ec0*/  FMUL.FTZ R79, R79, c[0x0][0x2ec] ;  /* 0x0000bb004f4f7a20 */ /* 0x000fe20000410000 */
[----:B------:R-:W-:Y:S01]  /*14ed0*/  FSEL R173, R21, -INF , !P4 ;  /* 0xff80000015ad7808 */ /* 0x000fe20006000000 */
[----:B------:R-:W-:Y:S01]  /*14ee0*/  FMUL.FTZ R28, R69, c[0x0][0x2ec] ;  /* 0x0000bb00451c7a20 */ /* 0x000fe20000410000 */
[----:B------:R-:W3:Y:S01]  /*14ef0*/  MUFU.TANH R17, R76 ;  /* 0x0000004c00117308 */ /* 0x000ee20000002400 */
[----:B------:R-:W-:Y:S01]  /*14f00*/  FMUL.FTZ R20, R71, c[0x0][0x2ec] ;  /* 0x0000bb0047147a20 */ /* 0x000fe20000410000 */
[----:B------:R-:W-:Y:S01]  /*14f10*/  FSEL R6, R6, -INF , !P0 ;  /* 0xff80000006067808 */ /* 0x000fe20004000000 */
[----:B------:R-:W-:Y:S01]  /*14f20*/  FMUL.FTZ R68, R68, c[0x0][0x2ec] ;  /* 0x0000bb0044447a20 */ /* 0x000fe20000410000 */
[-C--:B------:R-:W-:Y:S01]  /*14f30*/  ISETP.GE.AND P4, PT, R112, R2.reuse, PT ;  /* 0x000000027000720c */ /* 0x080fe20003f86270 */
[----:B------:R-:W-:Y:S01]  /*14f40*/  FMUL.FTZ R70, R70, c[0x0][0x2ec] ;  /* 0x0000bb0046467a20 */ /* 0x000fe20000410000 */
[----:B------:R-:W-:Y:S01]  /*14f50*/  ISETP.GE.AND P1, PT, R94, R3, PT ;  /* 0x000000035e00720c */ /* 0x000fe20003f26270 */
[----:B------:R-:W-:Y:S01]  /*14f60*/  FMUL.FTZ R21, R77, c[0x0][0x2ec] ;  /* 0x0000bb004d157a20 */ /* 0x000fe20000410000 */
[----:B------:R-:W4:Y:S01]  /*14f70*/  MUFU.TANH R22, R22 ;  /* 0x0000001600167308 */ /* 0x000f220000002400 */
[----:B--2---:R-:W-:Y:S01]  /*14f80*/  FFMA.FTZ R24, R0, R111, R24 ;  /* 0x0000006f00187223 */ /* 0x004fe20000010018 */
[----:B------:R-:W-:Y:S01]  /*14f90*/  ISETP.GE.AND P5, PT, R98, R2, PT ;  /* 0x000000026200720c */ /* 0x000fe20003fa6270 */
[----:B------:R-:W-:Y:S01]  /*14fa0*/  FFMA.FTZ R14, R0, R99, R31 ;  /* 0x00000063000e7223 */ /* 0x000fe2000001001f */
[----:B------:R-:W-:Y:S01]  /*14fb0*/  ISETP.GE.AND P0, PT, R98, R3, PT ;  /* 0x000000036200720c */ /* 0x000fe20003f06270 */
[----:B-1----:R-:W-:Y:S01]  /*14fc0*/  FFMA.FTZ R23, R0, R107, R23 ;  /* 0x0000006b00177223 */ /* 0x002fe20000010017 */
[----:B------:R-:W-:-:S02]  /*14fd0*/  FSEL R16, R16, -INF , !P2 ;  /* 0xff80000010107808 */ /* 0x000fc40005000000 */
[----:B------:R-:W1:Y:S01]  /*14fe0*/  MUFU.TANH R32, R32 ;  /* 0x0000002000207308 */ /* 0x000e620000002400 */
[----:B------:R-:W-:Y:S01]  /*14ff0*/  FSEL R171, R24, -INF , !P4 ;  /* 0xff80000018ab7808 */ /* 0x000fe20006000000 */
[----:B---3--:R-:W-:Y:S01]  /*15000*/  FFMA.FTZ R17, R0, R117, R17 ;  /* 0x0000007500117223 */ /* 0x008fe20000010011 */
[----:B------:R-:W-:Y:S02]  /*15010*/  FSEL R18, R18, -INF , !P1 ;  /* 0xff80000012127808 */ /* 0x000fe40004800000 */
[----:B------:R-:W-:Y:S02]  /*15020*/  ISETP.GE.AND P2, PT, R102, R3, PT ;  /* 0x000000036600720c */ /* 0x000fe40003f46270 */
[----:B------:R-:W-:Y:S01]  /*15030*/  FSEL R5, R5, -INF , !P5 ;  /* 0xff80000005057808 */ /* 0x000fe20006800000 */
[----:B------:R-:W2:Y:S01]  /*15040*/  MUFU.TANH R26, R26 ;  /* 0x0000001a001a7308 */ /* 0x000ea20000002400 */
[----:B------:R-:W-:Y:S01]  /*15050*/  FSEL R12, R12, -INF , !P0 ;  /* 0xff8000000c0c7808 */ /* 0x000fe20004000000 */
[----:B----4-:R-:W-:Y:S01]  /*15060*/  FFMA.FTZ R22, R0, R105, R22 ;  /* 0x0000006900167223 */ /* 0x010fe20000010016 */
[----:B------:R-:W-:-:S02]  /*15070*/  ISETP.GE.AND P4, PT, R118, R2, PT ;  /* 0x000000027600720c */ /* 0x000fc40003f86270 */
[-C--:B------:R-:W-:Y:S02]  /*15080*/  ISETP.GE.AND P1, PT, R100, R3.reuse, PT ;  /* 0x000000036400720c */ /* 0x080fe40003f26270 */
[CC--:B------:R-:W-:Y:S01]  /*15090*/  ISETP.GE.AND P5, PT, R104.reuse, R2.reuse, PT ;  /* 0x000000026800720c */ /* 0x0c0fe20003fa6270 */
[----:B------:R-:W3:Y:S01]  /*150a0*/  MUFU.TANH R15, R68 ;  /* 0x00000044000f7308 */ /* 0x000ee20000002400 */
[----:B------:R-:W-:Y:S01]  /*150b0*/  ISETP.GE.AND P0, PT, R104, R3, PT ;  /* 0x000000036800720c */ /* 0x000fe20003f06270 */
[-C--:B-1----:R-:W-:Y:S01]  /*150c0*/  FFMA.FTZ R32, R0, R109.reuse, R32 ;  /* 0x0000006d00207223 */ /* 0x082fe20000010020 */
[----:B------:R-:W-:Y:S02]  /*150d0*/  FSEL R10, R10, -INF , !P2 ;  /* 0xff8000000a0a7808 */ /* 0x000fe40005000000 */
[----:B------:R-:W-:Y:S02]  /*150e0*/  FSEL R147, R17, -INF , !P4 ;  /* 0xff80000011937808 */ /* 0x000fe40006000000 */
[----:B------:R-:W-:Y:S01]  /*150f0*/  FSEL R14, R14, -INF , !P1 ;  /* 0xff8000000e0e7808 */ /* 0x000fe20004800000 */
[----:B------:R-:W1:Y:S01]  /*15100*/  MUFU.TANH R4, R70 ;  /* 0x0000004600047308 */ /* 0x000e620000002400 */
[----:B------:R-:W-:Y:S01]  /*15110*/  ISETP.GE.AND P6, PT, R108, R2, PT ;  /* 0x000000026c00720c */ /* 0x000fe20003fc6270 */
[----:B--2---:R-:W-:Y:S01]  /*15120*/  FFMA.FTZ R26, R0, R109, R26 ;  /* 0x0000006d001a7223 */ /* 0x004fe2000001001a */
[----:B------:R-:W-:-:S02]  /*15130*/  ISETP.GE.AND P2, PT, R108, R3, PT ;  /* 0x000000036c00720c */ /* 0x000fc40003f46270 */
[----:B------:R-:W-:Y:S02]  /*15140*/  FSEL R7, R7, -INF , !P5 ;  /* 0xff80000007077808 */ /* 0x000fe40006800000 */
[----:B------:R-:W-:Y:S01]  /*15150*/  FSEL R8, R8, -INF , !P0 ;  /* 0xff80000008087808 */ /* 0x000fe20004000000 */
[----:B------:R-:W2:Y:S01]  /*15160*/  MUFU.TANH R27, R27 ;  /* 0x0000001b001b7308 */ /* 0x000ea20000002400 */
[----:B------:R-:W-:Y:S01]  /*15170*/  ISETP.GE.AND P4, PT, R135, 0x2, PT ;  /* 0x000000028700780c */ /* 0x000fe20003f86270 */
[----:B---3--:R-:W-:Y:S01]  /*15180*/  FFMA.FTZ R15, R0, R113, R15 ;  /* 0x00000071000f7223 */ /* 0x008fe2000001000f */
[-C--:B------:R-:W-:Y:S02]  /*15190*/  ISETP.GE.AND P1, PT, R106, R3.reuse, PT ;  /* 0x000000036a00720c */ /* 0x080fe40003f26270 */
[C---:B------:R-:W-:Y:S02]  /*151a0*/  ISETP.GE.AND P5, PT, R110.reuse, R2, PT ;  /* 0x000000026e00720c */ /* 0x040fe40003fa6270 */
[----:B------:R-:W-:Y:S01]  /*151b0*/  ISETP.GE.AND P0, PT, R110, R3, PT ;  /* 0x000000036e00720c */ /* 0x000fe20003f06270 */
[----:B------:R-:W3:Y:S01]  /*151c0*/  MUFU.TANH R28, R28 ;  /* 0x0000001c001c7308 */ /* 0x000ee20000002400 */
[----:B------:R-:W-:Y:S01]  /*151d0*/  FSEL R165, R165, -INF , !P6 ;  /* 0xff800000a5a57808 */ /* 0x000fe20007000000 */
[----:B-1----:R-:W-:Y:S01]  /*151e0*/  FFMA.FTZ R4, R0, R113, R4 ;  /* 0x0000007100047223 */ /* 0x002fe20000010004 */
[----:B------:R-:W-:-:S02]  /*151f0*/  FSEL R180, R23, -INF , !P2 ;  /* 0xff80000017b47808 */ /* 0x000fc40005000000 */
[----:B------:R-:W-:Y:S02]  /*15200*/  FSEL R170, R22, -INF , !P1 ;  /* 0xff80000016aa7808 */ /* 0x000fe40004800000 */
[CC--:B------:R-:W-:Y:S01]  /*15210*/  ISETP.GE.AND P6, PT, R114.reuse, R2.reuse, PT ;  /* 0x000000027200720c */ /* 0x0c0fe20003fc6270 */
[----:B------:R-:W1:Y:S01]  /*15220*/  MUFU.TANH R20, R20 ;  /* 0x0000001400147308 */ /* 0x000e620000002400 */
[----:B------:R-:W-:Y:S01]  /*15230*/  ISETP.GE.AND P2, PT, R114, R3, PT ;  /* 0x000000037200720c */ /* 0x000fe20003f46270 */
[----:B--2---:R-:W-:Y:S01]  /*15240*/  FFMA.FTZ R27, R0, R111, R27 ;  /* 0x0000006f001b7223 */ /* 0x004fe2000001001b */
[----:B------:R-:W-:Y:S02]  /*15250*/  FSEL R163, R32, -INF , !P5 ;  /* 0xff80000020a37808 */ /* 0x000fe40006800000 */
[----:B------:R-:W-:Y:S02]  /*15260*/  FSEL R178, R26, -INF , !P0 ;  /* 0xff8000001ab27808 */ /* 0x000fe40004000000 */
[----:B------:R-:W-:Y:S01]  /*15270*/  ISETP.GE.AND P1, PT, R112, R3, PT ;  /* 0x000000037000720c */ /* 0x000fe20003f26270 */
[----:B------:R-:W2:Y:S01]  /*15280*/  MUFU.TANH R120, R120 ;  /* 0x0000007800787308 */ /* 0x000ea20000002400 */
[----:B---3--:R-:W-:Y:S01]  /*15290*/  FFMA.FTZ R28, R0, R115, R28 ;  /* 0x00000073001c7223 */ /* 0x008fe2000001001c */
[----:B------:R-:W-:-:S02]  /*152a0*/  ISETP.GE.AND P5, PT, R116, R2, PT ;  /* 0x000000027400720c */ /* 0x000fc40003fa6270 */
[----:B------:R-:W-:Y:S02]  /*152b0*/  ISETP.GE.AND P0, PT, R116, R3, PT ;  /* 0x000000037400720c */ /* 0x000fe40003f06270 */
[----:B------:R-:W-:Y:S01]  /*152c0*/  FSEL R177, R15, -INF , !P6 ;  /* 0xff8000000fb17808 */ /* 0x000fe20007000000 */
[C---:B------:R-:W-:Y:S01]  /*152d0*/  FFMA.FTZ R15, R0.reuse, R85, R119 ;  /* 0x00000055000f7223 */ /* 0x040fe20000010077 */
[----:B------:R-:W3:Y:S01]  /*152e0*/  MUFU.TANH R21, R21 ;  /* 0x0000001500157308 */ /* 0x000ee20000002400 */
[----:B-1----:R-:W-:Y:S01]  /*152f0*/  FFMA.FTZ R20, R0, R115, R20 ;  /* 0x0000007300147223 */ /* 0x002fe20000010014 */
[----:B------:R-:W-:Y:S02]  /*15300*/  FSEL R172, R4, -INF , !P2 ;  /* 0xff80000004ac7808 */ /* 0x000fe40005000000 */
[----:B------:R-:W-:Y:S02]  /*15310*/  FSEL R174, R27, -INF , !P1 ;  /* 0xff8000001bae7808 */ /* 0x000fe40004800000 */
[----:B------:R-:W-:-:S02]  /*15320*/  FSEL R175, R28, -INF , !P5 ;  /* 0xff8000001caf7808 */ /* 0x000fc40006800000 */
[----:B------:R-:W1:Y:S01]  /*15330*/  MUFU.TANH R144, R78 ;  /* 0x0000004e00907308 */ /* 0x000e620000002400 */
[----:B------:R-:W-:Y:S01]  /*15340*/  FSEL R146, R20, -INF , !P0 ;  /* 0xff80000014927808 */ /* 0x000fe20004000000 */
[----:B--2---:R-:W-:Y:S01]  /*15350*/  FFMA.FTZ R4, R0, R85, R120 ;  /* 0x0000005500047223 */ /* 0x004fe20000010078 */
[-C--:B------:R-:W-:Y:S01]  /*15360*/  ISETP.GE.AND P1, PT, R118, R3.reuse, PT ;  /* 0x000000037600720c */ /* 0x080fe20003f26270 */
[----:B------:R-:W-:Y:S01]  /*15370*/  BAR.SYNC.DEFER_BLOCKING 0x0 ;  /* 0x0000000000007b1d */ /* 0x000fe20000010000 */
[CC--:B------:R-:W-:Y:S02]  /*15380*/  ISETP.GE.AND P6, PT, R86.reuse, R2.reuse, PT ;  /* 0x000000025600720c */ /* 0x0c0fe40003fc6270 */
[----:B------:R-:W-:Y:S01]  /*15390*/  ISETP.GE.AND P2, PT, R86, R3, PT ;  /* 0x000000035600720c */ /* 0x000fe20003f46270 */
[----:B---3--:R-:W-:Y:S01]  /*153a0*/  FFMA.FTZ R21, R0, R49, R21 ;  /* 0x0000003100157223 */ /* 0x008fe20000010015 */
[C---:B------:R-:W-:Y:S01]  /*153b0*/  ISETP.GE.AND P5, PT, R48.reuse, R2, PT ;  /* 0x000000023000720c */ /* 0x040fe20003fa6270 */
[----:B------:R-:W2:Y:S01]  /*153c0*/  MUFU.TANH R166, R79 ;  /* 0x0000004f00a67308 */ /* 0x000ea20000002400 */
[----:B------:R-:W-:-:S02]  /*153d0*/  ISETP.GE.AND P0, PT, R48, R3, PT ;  /* 0x000000033000720c */ /* 0x000fc40003f06270 */
[----:B------:R-:W-:Y:S02]  /*153e0*/  FSEL R15, R15, -INF , !P6 ;  /* 0xff8000000f0f7808 */ /* 0x000fe40007000000 */
[----:B------:R-:W-:Y:S01]  /*153f0*/  FSEL R4, R4, -INF , !P2 ;  /* 0xff80000004047808 */ /* 0x000fe20005000000 */
[----:B-1----:R-:W-:Y:S01]  /*15400*/  FFMA.FTZ R144, R0, R117, R144 ;  /* 0x0000007500907223 */ /* 0x002fe20000010090 */
[----:B------:R-:W-:-:S04]  /*15410*/  FSEL R145, R21, -INF , !P5 ;  /* 0xff80000015917808 */ /* 0x000fc80006800000 */
[----:B------:R-:W-:Y:S01]  /*15420*/  FSEL R144, R144, -INF , !P1 ;  /* 0xff80000090907808 */ /* 0x000fe20004800000 */
[----:B--2---:R-:W-:-:S05]  /*15430*/  FFMA.FTZ R166, R0, R49, R166 ;  /* 0x0000003100a67223 */ /* 0x004fca00000100a6 */
[----:B------:R-:W-:Y:S01]  /*15440*/  FSEL R166, R166, -INF , !P0 ;  /* 0xff800000a6a67808 */ /* 0x000fe20004000000 */
        /* <DEDUP_REMOVED lines=60> */
.L_x_3026:
[----:B------:R-:W-:-:S05]  /*15810*/  IMAD.MOV.U32 R21, RZ, RZ, c[0x0][0x198] ;  /* 0x00006600ff157624 */ /* 0x000fca00078e00ff */
[----:B------:R-:W-:-:S04]  /*15820*/  LEA R21, -R21, RZ, 0x6 ;  /* 0x000000ff15157211 */ /* 0x000fc800078e31ff */
[----:B------:R-:W-:Y:S02]  /*15830*/  SHF.R.S32.HI R17, RZ, 0x1f, R21 ;  /* 0x0000001fff117819 */ /* 0x000fe40000011415 */
.L_x_3027:
        /* <DEDUP_REMOVED lines=112> */
.L_x_3025:
        /* <DEDUP_REMOVED lines=367> */
.L_x_3029:
[----:B------:R-:W-:-:S05]  /*17630*/  IMAD.MOV.U32 R9, RZ, RZ, c[0x0][0x1a0] ;  /* 0x00006800ff097624 */ /* 0x000fca00078e00ff */
[----:B------:R-:W-:-:S04]  /*17640*/  LEA R9, -R9, RZ, 0x6 ;  /* 0x000000ff09097211 */ /* 0x000fc800078e31ff */
[----:B------:R-:W-:Y:S02]  /*17650*/  SHF.R.S32.HI R7, RZ, 0x1f, R9 ;  /* 0x0000001fff077819 */ /* 0x000fe40000011409 */
.L_x_3030:
        /* <DEDUP_REMOVED lines=87> */
[----:B------:R-:W-:-:S02]  /*17bd0*/  ISETP.GE.AND P0, PT, R135, 0x3, PT ;  /* 0x000000038700780c */ /* 0x000fc40003f06270 */
[C---:B------:R-:W-:Y:S01]  /*17be0*/  IADD3 R222, R134.reuse, 0x11, RZ ;  /* 0x0000001186de7810 */ /* 0x040fe20007ffe0ff */
[----:B------:R-:W-:Y:S01]  /*17bf0*/  @!P5 STS.128 [R211+0xd000], RZ ;  /* 0x00d000ffd300d388 */ /* 0x000fe20000000c00 */
[C---:B------:R-:W-:Y:S02]  /*17c00*/  IADD3 R226, R134.reuse, 0x18, RZ ;  /* 0x0000001886e27810 */ /* 0x040fe40007ffe0ff */
[----:B------:R-:W-:Y:S01]  /*17c10*/  I2F R229, R222 ;  /* 0x000000de00e57306 */ /* 0x000fe20000201400 */
[----:B------:R-:W-:Y:S01]  /*17c20*/  @!PT LDS RZ, [RZ] ;  /* 0x00000000fffff984 */ /* 0x000fe20000000800 */
[----:B------:R-:W-:Y:S01]  /*17c30*/  @!PT LDS RZ, [RZ] ;  /* 0x00000000fffff984 */ /* 0x000fe20000000800 */
[----:B------:R-:W-:Y:S01]  /*17c40*/  @!PT LDS RZ, [RZ] ;  /* 0x00000000fffff984 */ /* 0x000fe20000000800 */
[----:B------:R5:W-:Y:S01]  /*17c50*/  @P4 LDGSTS.E.BYPASS.LTC128B.128 [R211+0xf000], [R10.64+0x80] ;  /* 0x0f0000800ad34fae */ /* 0x000be2000b901d46 */
[C---:B------:R-:W-:Y:S02]  /*17c60*/  IADD3 R221, R134.reuse, 0x10, RZ ;  /* 0x0000001086dd7810 */ /* 0x040fe40007ffe0ff */
[C---:B------:R-:W-:Y:S01]  /*17c70*/  IADD3 R228, R134.reuse, 0x19, RZ ;  /* 0x0000001986e47810 */ /* 0x040fe20007ffe0ff */
[----:B------:R-:W-:Y:S01]  /*17c80*/  @!P4 STS.128 [R211+0xf000], RZ ;  /* 0x00f000ffd300c388 */ /* 0x000fe20000000c00 */
[----:B------:R-:W-:-:S02]  /*17c90*/  IADD3 R230, R134, 0x21, RZ ;  /* 0x0000002186e67810 */ /* 0x000fc40007ffe0ff */
        /* <DEDUP_REMOVED lines=8> */
[C---:B------:R-:W-:Y:S02]  /*17d20*/  IADD3 R234, R134.reuse, 0x31, RZ ;  /* 0x0000003186ea7810 */ /* 0x040fe40007ffe0ff */
[----:B------:R-:W-:Y:S01]  /*17d30*/  I2F R235, R230 ;  /* 0x000000e600eb7306 */ /* 0x000fe20000201400 */
[----:B------:R-:W-:Y:S01]  /*17d40*/  @!PT LDS RZ, [RZ] ;  /* 0x00000000fffff984 */ /* 0x000fe20000000800 */
[----:B------:R-:W-:Y:S01]  /*17d50*/  @!PT LDS RZ, [RZ] ;  /* 0x00000000fffff984 */ /* 0x000fe20000000800 */
[----:B------:R-:W-:Y:S01]  /*17d60*/  @!PT LDS RZ, [RZ] ;  /* 0x00000000fffff984 */ /* 0x000fe20000000800 */
[----:B------:R1:W-:Y:S01]  /*17d70*/  @P5 LDGSTS.E.BYPASS.LTC128B.128 [R211+0xd800], [R28.64] ;  /* 0x0d8000001cd35fae */ /* 0x0003e2000b901d46 */
[----:B------:R-:W-:-:S03]  /*17d80*/  ISETP.GE.AND P6, PT, R134, R2, PT ;  /* 0x000000028600720c */ /* 0x000fc60003fc6270 */
[----:B------:R-:W-:Y:S03]  /*17d90*/  @!P5 STS.128 [R211+0xd800], RZ ;  /* 0x00d800ffd300d388 */ /* 0x000fe60000000c00 */
[----:B------:R-:W-:Y:S01]  /*17da0*/  I2F R237, R232 ;  /* 0x000000e800ed7306 */ /* 0x000fe20000201400 */
[----:B------:R-:W-:Y:S01]  /*17db0*/  @!PT LDS RZ, [RZ] ;  /* 0x00000000fffff984 */ /* 0x000fe20000000800 */
[----:B------:R-:W-:Y:S01]  /*17dc0*/  @!PT LDS RZ, [RZ] ;  /* 0x00000000fffff984 */ /* 0x000fe20000000800 */
[----:B------:R-:W-:Y:S01]  /*17dd0*/  @!PT LDS RZ, [RZ] ;  /* 0x00000000fffff984 */ /* 0x000fe20000000800 */
[----:B------:R1:W-:Y:S04]  /*17de0*/  @P4 LDGSTS.E.BYPASS.LTC128B.128 [R211+0xf800], [R32.64+0x80] ;  /* 0x0f80008020d34fae */ /* 0x0003e8000b901d46 */
[----:B------:R-:W-:Y:S01]  /*17df0*/  @!P4 STS.128 [R211+0xf800], RZ ;  /* 0x00f800ffd300c388 */ /* 0x000fe20000000c00 */
[C---:B------:R-:W-:Y:S02]  /*17e00*/  ISETP.GE.AND P4, PT, R134.reuse, R3, PT ;  /* 0x000000038600720c */ /* 0x040fe40003f86270 */
[----:B------:R-:W-:Y:S01]  /*17e10*/  I2F R239, R236 ;  /* 0x000000ec00ef7306 */ /* 0x000fe20000201400 */
[----:B------:R-:W-:Y:S01]  /*17e20*/  @!PT LDS RZ, [RZ] ;  /* 0x00000000fffff984 */ /* 0x000fe20000000800 */
[----:B------:R-:W-:Y:S01]  /*17e30*/  @!PT LDS RZ, [RZ] ;  /* 0x00000000fffff984 */ /* 0x000fe20000000800 */
[----:B------:R-:W-:Y:S01]  /*17e40*/  @!PT LDS RZ, [RZ] ;  /* 0x00000000fffff984 */ /* 0x000fe20000000800 */
[----:B------:R1:W-:Y:S04]  /*17e50*/  @P2 LDGSTS.E.BYPASS.LTC128B.128 [R211+0x11800], [R4.64+0x100] ;  /* 0x1180010004d32fae */ /* 0x0003e8000b901d46 */
[----:B------:R-:W-:Y:S04]  /*17e60*/  @!P2 STS.128 [R211+0x11800], RZ ;  /* 0x011800ffd300a388 */ /* 0x000fe80000000c00 */
[----:B------:R-:W-:Y:S04]  /*17e70*/  LDSM.16.M88.4 R152, [R206] ;  /* 0x00000000ce98783b */ /* 0x000fe80000000200 */
[----:B------:R-:W2:Y:S04]  /*17e80*/  LDSM.16.M88.4 R24, [R205+0x6000] ;  /* 0x00600000cd18783b */ /* 0x000ea80000000200 */
[----:B----4-:R-:W4:Y:S04]  /*17e90*/  LDSM.16.M88.4 R16, [R205+0x6800] ;  /* 0x00680000cd10783b */ /* 0x010f280000000200 */
[----:B------:R-:W4:Y:S04]  /*17ea0*/  LDSM.16.M88.4 R160, [R205+0x7000] ;  /* 0x00700000cda0783b */ /* 0x000f280000000200 */
[----:B------:R-:W4:Y:S04]  /*17eb0*/  LDSM.16.M88.4 R144, [R205+0x7800] ;  /* 0x00780000cd90783b */ /* 0x000f280000000200 */
[----:B-----5:R-:W-:Y:S04]  /*17ec0*/  LDSM.16.M88.4 R8, [R204] ;  /* 0x00000000cc08783b */ /* 0x020fe80000000200 */
[----:B------:R-:W5:Y:S04]  /*17ed0*/  LDSM.16.M88.4 R140, [R203] ;  /* 0x00000000cb8c783b */ /* 0x000f680000000200 */
[----:B------:R-:W5:Y:S04]  /*17ee0*/  LDSM.16.M88.4 R136, [R195] ;  /* 0x00000000c388783b */ /* 0x000f680000000200 */
[----:B-1----:R-:W1:Y:S04]  /*17ef0*/  LDSM.16.M88.4 R32, [R194] ;  /* 0x00000000c220783b */ /* 0x002e680000000200 */
[----:B---3--:R-:W3:Y:S04]  /*17f00*/  LDSM.16.M88.4 R12, [R193] ;  /* 0x00000000c10c783b */ /* 0x008ee80000000200 */
[----:B------:R-:W-:Y:S01]  /*17f10*/  LDSM.16.M88.4 R176, [R202] ;  /* 0x00000000cab0783b */ /* 0x000fe20000000200 */
[C---:B--2---:R-:W-:Y:S03]  /*17f20*/  HMMA.16816.F32 R28, R152.reuse, R24, RZ ;  /* 0x00000018981c723c */ /* 0x044fe600000018ff */
[----:B------:R-:W2:Y:S04]  /*17f30*/  LDSM.16.M88.4 R4, [R199+0x6000] ;  /* 0x00600000c704783b */ /* 0x000ea80000000200 */
[----:B------:R-:W1:Y:S01]  /*17f40*/  LDSM.16.M88.4 R180, [R199+0x6800] ;  /* 0x00680000c7b4783b */ /* 0x000e620000000200 */
[C---:B------:R-:W-:Y:S03]  /*17f50*/  HMMA.16816.F32 R24, R152.reuse, R26, RZ ;  /* 0x0000001a9818723c */ /* 0x040fe600000018ff */
[----:B------:R-:W1:Y:S04]  /*17f60*/  LDSM.16.M88.4 R172, [R199+0x7000] ;  /* 0x00700000c7ac783b */ /* 0x000e680000000200 */
[----:B------:R-:W1:Y:S01]  /*17f70*/  LDSM.16.M88.4 R168, [R199+0x7800] ;  /* 0x00780000c7a8783b */ /* 0x000e620000000200 */
[C---:B----4-:R-:W-:Y:S03]  /*17f80*/  HMMA.16816.F32 R20, R152.reuse, R16, RZ ;  /* 0x000000109814723c */ /* 0x050fe600000018ff */
[----:B------:R-:W-:Y:S04]  /*17f90*/  LDSM.16.M88.4 R148, [R201] ;  /* 0x00000000c994783b */ /* 0x000fe80000000200 */
[----:B------:R-:W0:Y:S01]  /*17fa0*/  LDGDEPBAR ;  /* 0x00000000000079af */ /* 0x000e220000000000 */
[C---:B------:R-:W-:Y:S08]  /*17fb0*/  HMMA.16816.F32 R164, R152.reuse, R160, RZ ;  /* 0x000000a098a4723c */ /* 0x040ff000000018ff */
[C---:B------:R-:W-:Y:S08]  /*17fc0*/  HMMA.16816.F32 R16, R152.reuse, R18, RZ ;  /* 0x000000129810723c */ /* 0x040ff000000018ff */
[C---:B------:R-:W-:Y:S08]  /*17fd0*/  HMMA.16816.F32 R160, R152.reuse, R162, RZ ;  /* 0x000000a298a0723c */ /* 0x040ff000000018ff */
[C---:B------:R-:W-:Y:S08]  /*17fe0*/  HMMA.16816.F32 R156, R152.reuse, R144, RZ ;  /* 0x00000090989c723c */ /* 0x040ff000000018ff */
[----:B------:R-:W-:Y:S01]  /*17ff0*/  HMMA.16816.F32 R152, R152, R146, RZ ;  /* 0x000000929898723c */ /* 0x000fe200000018ff */
[----:B------:R-:W4:Y:S07]  /*18000*/  LDSM.16.M88.4 R144, [R192] ;  /* 0x00000000c090783b */ /* 0x000f2e0000000200 */
[C---:B-----5:R-:W-:Y:S08]  /*18010*/  HMMA.16816.F32 R28, R8.reuse, R140, R28 ;  /* 0x0000008c081c723c */ /* 0x060ff0000000181c */
[C---:B------:R-:W-:Y:S01]  /*18020*/  HMMA.16816.F32 R24, R8.reuse, R142, R24 ;  /* 0x0000008e0818723c */ /* 0x040fe20000001818 */
[----:B------:R-:W5:Y:S07]  /*18030*/  LDSM.16.M88.4 R140, [R192+0x800] ;  /* 0x00080000c08c783b */ /* 0x000f6e0000000200 */
[C---:B------:R-:W-:Y:S08]  /*18040*/  HMMA.16816.F32 R20, R8.reuse, R136, R20 ;  /* 0x000000880814723c */ /* 0x040ff00000001814 */
[C---:B------:R-:W-:Y:S01]  /*18050*/  HMMA.16816.F32 R16, R8.reuse, R138, R16 ;  /* 0x0000008a0810723c */ /* 0x040fe20000001810 */
[----:B------:R-:W4:Y:S07]  /*18060*/  LDSM.16.M88.4 R136, [R192+0x1000] ;  /* 0x00100000c088783b */ /* 0x000f2e0000000200 */
[C---:B-1----:R-:W-:Y:S08]  /*18070*/  HMMA.16816.F32 R164, R8.reuse, R32, R164 ;  /* 0x0000002008a4723c */ /* 0x042ff000000018a4 */
[C---:B------:R-:W-:Y:S01]  /*18080*/  HMMA.16816.F32 R160, R8.reuse, R34, R160 ;  /* 0x0000002208a0723c */ /* 0x040fe200000018a0 */
[----:B------:R-:W1:Y:S07]  /*18090*/  LDSM.16.M88.4 R32, [R192+0x1800] ;  /* 0x00180000c020783b */ /* 0x000e6e0000000200 */
[C---:B---3--:R-:W-:Y:S08]  /*180a0*/  HMMA.16816.F32 R156, R8.reuse, R12, R156 ;  /* 0x0000000c089c723c */ /* 0x048ff0000000189c */
[----:B------:R-:W-:Y:S01]  /*180b0*/  HMMA.16816.F32 R152, R8, R14, R152 ;  /* 0x0000000e0898723c */ /* 0x000fe20000001898 */
[----:B------:R-:W-:Y:S04]  /*180c0*/  LDSM.16.M88.4 R12, [R206+0x2000] ;  /* 0x00200000ce0c783b */ /* 0x000fe80000000200 */
[----:B------:R-:W3:Y:S03]  /*180d0*/  LDSM.16.M88.4 R8, [R205+0x8000] ;  /* 0x00800000cd08783b */ /* 0x000ee60000000200 */
[C---:B--2---:R-:W-:Y:S08]  /*180e0*/  HMMA.16816.F32 R28, R176.reuse, R4, R28 ;  /* 0x00000004b01c723c */ /* 0x044ff0000000181c */
[C---:B------:R-:W-:Y:S01]  /*180f0*/  HMMA.16816.F32 R24, R176.reuse, R6, R24 ;  /* 0x00000006b018723c */ /* 0x040fe20000001818 */
[----:B------:R-:W2:Y:S07]  /*18100*/  LDSM.16.M88.4 R4, [R205+0x8800] ;  /* 0x00880000cd04783b */ /* 0x000eae0000000200 */
[C---:B------:R-:W-:Y:S07]  /*18110*/  HMMA.16816.F32 R20, R176.reuse, R180, R20 ;  /* 0x000000b4b014723c */ /* 0x040fee0000001814 */
[C---:B------:R-:W-:Y:S01]  /*18120*/  IADD3 R180, R134.reuse, 0x9, RZ ;  /* 0x0000000986b47810 */ /* 0x040fe20007ffe0ff */
[C---:B------:R-:W-:Y:S01]  /*18130*/  HMMA.16816.F32 R16, R176.reuse, R182, R16 ;  /* 0x000000b6b010723c */ /* 0x040fe20000001810 */
[----:B------:R-:W-:Y:S06]  /*18140*/  I2F R183, R221 ;  /* 0x000000dd00b77306 */ /* 0x000fec0000201400 */
[----:B------:R-:W-:Y:S01]  /*18150*/  IADD3 R182, R134, 0x8, RZ ;  /* 0x0000000886b67810 */ /* 0x000fe20007ffe0ff */
[----:B------:R-:W-:Y:S01]  /*18160*/  HMMA.16816.F32 R164, R176, R172, R164 ;  /* 0x000000acb0a4723c */ /* 0x000fe200000018a4 */
[----:B------:R-:W-:Y:S02]  /*18170*/  I2F R227, R180 ;  /* 0x000000b400e37306 */ /* 0x000fe40000201400 */
[----:B------:R-:W-:-:S05]  /*18180*/  ISETP.GE.AND P1, PT, R182, R2, PT ;  /* 0x00000002b600720c */ /* 0x000fca0003f26270 */
[C---:B------:R-:W-:Y:S01]  /*18190*/  HMMA.16816.F32 R160, R176.reuse, R174, R160 ;  /* 0x000000aeb0a0723c */ /* 0x040fe200000018a0 */
[----:B------:R-:W-:Y:S01]  /*181a0*/  LDSM.16.M88.4 R172, [R201+0x4000] ;  /* 0x00400000c9ac783b */ /* 0x000fe20000000200 */
[----:B------:R-:W-:Y:S06]  /*181b0*/  I2F R219, R182 ;  /* 0x000000b600db7306 */ /* 0x000fec0000201400 */
[C---:B------:R-:W-:Y:S08]  /*181c0*/  HMMA.16816.F32 R156, R176.reuse, R168, R156 ;  /* 0x000000a8b09c723c */ /* 0x040ff0000000189c */
[----:B------:R-:W-:Y:S01]  /*181d0*/  HMMA.16816.F32 R152, R176, R170, R152 ;  /* 0x000000aab098723c */ /* 0x000fe20000001898 */
[----:B------:R-:W1:Y:S07]  /*181e0*/  LDSM.16.M88.4 R168, [R205+0x9000] ;  /* 0x00900000cda8783b */ /* 0x000e6e0000000200 */
[C---:B----4-:R-:W-:Y:S08]  /*181f0*/  HMMA.16816.F32 R28, R148.reuse, R144, R28 ;  /* 0x00000090941c723c */ /* 0x050ff0000000181c */
[C---:B------:R-:W-:Y:S01]  /*18200*/  HMMA.16816.F32 R24, R148.reuse, R146, R24 ;  /* 0x000000929418723c */ /* 0x040fe20000001818 */
[----:B------:R-:W4:Y:S07]  /*18210*/  LDSM.16.M88.4 R144, [R205+0x9800] ;  /* 0x00980000cd90783b */ /* 0x000f2e0000000200 */
[C---:B-----5:R-:W-:Y:S08]  /*18220*/  HMMA.16816.F32 R20, R148.reuse, R140, R20 ;  /* 0x0000008c9414723c */ /* 0x060ff00000001814 */
[C---:B------:R-:W-:Y:S01]  /*18230*/  HMMA.16816.F32 R16, R148.reuse, R142, R16 ;  /* 0x0000008e9410723c */ /* 0x040fe20000001810 */
[----:B------:R-:W-:Y:S07]  /*18240*/  LDSM.16.M88.4 R140, [R199+0x8000] ;  /* 0x00800000c78c783b */ /* 0x000fee0000000200 */
[C---:B------:R-:W-:Y:S08]  /*18250*/  HMMA.16816.F32 R164, R148.reuse, R136, R164 ;  /* 0x0000008894a4723c */ /* 0x040ff000000018a4 */
[C---:B------:R-:W-:Y:S01]  /*18260*/  HMMA.16816.F32 R160, R148.reuse, R138, R160 ;  /* 0x0000008a94a0723c */ /* 0x040fe200000018a0 */
[----:B------:R-:W-:Y:S07]  /*18270*/  LDSM.16.M88.4 R136, [R189] ;  /* 0x00000000bd88783b */ /* 0x000fee0000000200 */
[C---:B-1----:R-:W-:Y:S08]  /*18280*/  HMMA.16816.F32 R156, R148.reuse, R32, R156 ;  /* 0x00000020949c723c */ /* 0x042ff0000000189c */
[----:B------:R-:W-:Y:S01]  /*18290*/  HMMA.16816.F32 R152, R148, R34, R152 ;  /* 0x000000229498723c */ /* 0x000fe20000001898 */
[----:B------:R-:W-:Y:S04]  /*182a0*/  LDSM.16.M88.4 R32, [R204+0x2000] ;  /* 0x00200000cc20783b */ /* 0x000fe80000000200 */
[----:B------:R-:W-:Y:S03]  /*182b0*/  LDSM.16.M88.4 R148, [R202+0x2000] ;  /* 0x00200000ca94783b */ /* 0x000fe60000000200 */
[C---:B---3--:R-:W-:Y:S08]  /*182c0*/  HMMA.16816.F32 R28, R12.reuse, R8, R28 ;  /* 0x000000080c1c723c */ /* 0x048ff0000000181c */
[C---:B------:R-:W-:Y:S01]  /*182d0*/  HMMA.16816.F32 R24, R12.reuse, R10, R24 ;  /* 0x0000000a0c18723c */ /* 0x040fe20000001818 */
[----:B------:R-:W1:Y:S07]  /*182e0*/  LDSM.16.M88.4 R8, [R191] ;  /* 0x00000000bf08783b */ /* 0x000e6e0000000200 */
[C---:B--2---:R-:W-:Y:S08]  /*182f0*/  HMMA.16816.F32 R20, R12.reuse, R4, R20 ;  /* 0x000000040c14723c */ /* 0x044ff00000001814 */
[C---:B------:R-:W-:Y:S01]  /*18300*/  HMMA.16816.F32 R16, R12.reuse, R6, R16 ;  /* 0x000000060c10723c */ /* 0x040fe20000001810 */
[----:B------:R-:W2:Y:S07]  /*18310*/  LDSM.16.M88.4 R4, [R190] ;  /* 0x00000000be04783b */ /* 0x000eae0000000200 */
[C---:B------:R-:W-:Y:S08]  /*18320*/  HMMA.16816.F32 R164, R12.reuse, R168, R164 ;  /* 0x000000a80ca4723c */ /* 0x040ff000000018a4 */
[C---:B------:R-:W-:Y:S01]  /*18330*/  HMMA.16816.F32 R160, R12.reuse, R170, R160 ;  /* 0x000000aa0ca0723c */ /* 0x040fe200000018a0 */
[----:B------:R-:W3:Y:S07]  /*18340*/  LDSM.16.M88.4 R168, [R188] ;  /* 0x00000000bca8783b */ /* 0x000eee0000000200 */
[C---:B----4-:R-:W-:Y:S08]  /*18350*/  HMMA.16816.F32 R156, R12.reuse, R144, R156 ;  /* 0x000000900c9c723c */ /* 0x050ff0000000189c */
[----:B------:R-:W-:Y:S01]  /*18360*/  HMMA.16816.F32 R152, R12, R146, R152 ;  /* 0x000000920c98723c */ /* 0x000fe20000001898 */
[----:B------:R-:W4:Y:S04]  /*18370*/  LDSM.16.M88.4 R12, [R199+0x8800] ;  /* 0x00880000c70c783b */ /* 0x000f280000000200 */
[----:B------:R-:W-:Y:S03]  /*18380*/  LDSM.16.M88.4 R144, [R199+0x9800] ;  /* 0x00980000c790783b */ /* 0x000fe60000000200 */
[C---:B-1----:R-:W-:Y:S08]  /*18390*/  HMMA.16816.F32 R28, R32.reuse, R8, R28 ;  /* 0x00000008201c723c */ /* 0x042ff0000000181c */
[C---:B------:R-:W-:Y:S01]  /*183a0*/  HMMA.16816.F32 R24, R32.reuse, R10, R24 ;  /* 0x0000000a2018723c */ /* 0x040fe20000001818 */
[----:B------:R-:W1:Y:S07]  /*183b0*/  LDSM.16.M88.4 R8, [R199+0x9000] ;  /* 0x00900000c708783b */ /* 0x000e6e0000000200 */
[C---:B--2---:R-:W-:Y:S08]  /*183c0*/  HMMA.16816.F32 R20, R32.reuse, R4, R20 ;  /* 0x000000042014723c */ /* 0x044ff00000001814 */
[C---:B------:R-:W-:Y:S01]  /*183d0*/  HMMA.16816.F32 R16, R32.reuse, R6, R16 ;  /* 0x000000062010723c */ /* 0x040fe20000001810 */
[----:B------:R-:W-:Y:S07]  /*183e0*/  LDSM.16.M88.4 R4, [R192+0x2000] ;  /* 0x00200000c004783b */ /* 0x000fee0000000200 */
[C---:B------:R-:W-:Y:S08]  /*183f0*/  HMMA.16816.F32 R164, R32.reuse, R136, R164 ;  /* 0x0000008820a4723c */ /* 0x040ff000000018a4 */
[C---:B------:R-:W-:Y:S01]  /*18400*/  HMMA.16816.F32 R160, R32.reuse, R138, R160 ;  /* 0x0000008a20a0723c */ /* 0x040fe200000018a0 */
[----:B------:R-:W-:Y:S07]  /*18410*/  LDSM.16.M88.4 R136, [R192+0x2800] ;  /* 0x00280000c088783b */ /* 0x000fee0000000200 */
[C---:B---3--:R-:W-:Y:S08]  /*18420*/  HMMA.16816.F32 R156, R32.reuse, R168, R156 ;  /* 0x000000a8209c723c */ /* 0x048ff0000000189c */
[----:B------:R-:W-:Y:S01]  /*18430*/  HMMA.16816.F32 R152, R32, R170, R152 ;  /* 0x000000aa2098723c */ /* 0x000fe20000001898 */
[----:B------:R-:W2:Y:S07]  /*18440*/  LDSM.16.M88.4 R32, [R201+0x2000] ;  /* 0x00200000c920783b */ /* 0x000eae0000000200 */
[C---:B------:R-:W-:Y:S08]  /*18450*/  HMMA.16816.F32 R28, R148.reuse, R140, R28 ;  /* 0x0000008c941c723c */ /* 0x040ff0000000181c */
[C---:B------:R-:W-:Y:S01]  /*18460*/  HMMA.16816.F32 R24, R148.reuse, R142, R24 ;  /* 0x0000008e9418723c */ /* 0x040fe20000001818 */
[----:B------:R-:W-:Y:S07]  /*18470*/  LDSM.16.M88.4 R140, [R206+0x4000] ;  /* 0x00400000ce8c783b */ /* 0x000fee0000000200 */
[C---:B----4-:R-:W-:Y:S08]  /*18480*/  HMMA.16816.F32 R20, R148.reuse, R12, R20 ;  /* 0x0000000c9414723c */ /* 0x050ff00000001814 */
[C---:B------:R-:W-:Y:S01]  /*18490*/  HMMA.16816.F32 R16, R148.reuse, R14, R16 ;  /* 0x0000000e9410723c */ /* 0x040fe20000001810 */
[----:B------:R-:W3:Y:S07]  /*184a0*/  LDSM.16.M88.4 R12, [R205+0xa000] ;  /* 0x00a00000cd0c783b */ /* 0x000eee0000000200 */
[C---:B-1----:R-:W-:Y:S08]  /*184b0*/  HMMA.16816.F32 R164, R148.reuse, R8, R164 ;  /* 0x0000000894a4723c */ /* 0x042ff000000018a4 */
[C---:B------:R-:W-:Y:S01]  /*184c0*/  HMMA.16816.F32 R160, R148.reuse, R10, R160 ;  /* 0x0000000a94a0723c */ /* 0x040fe200000018a0 */
[----:B------:R-:W1:Y:S07]  /*184d0*/  LDSM.16.M88.4 R8, [R192+0x3000] ;  /* 0x00300000c008783b */ /* 0x000e6e0000000200 */
[C---:B------:R-:W-:Y:S08]  /*184e0*/  HMMA.16816.F32 R156, R148.reuse, R144, R156 ;  /* 0x00000090949c723c */ /* 0x040ff0000000189c */
[----:B------:R-:W-:Y:S01]  /*184f0*/  HMMA.16816.F32 R152, R148, R146, R152 ;  /* 0x000000929498723c */ /* 0x000fe20000001898 */
[----:B------:R-:W4:Y:S07]  /*18500*/  LDSM.16.M88.4 R144, [R192+0x3800] ;  /* 0x00380000c090783b */ /* 0x000f2e0000000200 */
[C---:B--2---:R-:W-:Y:S08]  /*18510*/  HMMA.16816.F32 R28, R32.reuse, R4, R28 ;  /* 0x00000004201c723c */ /* 0x044ff0000000181c */
[C---:B------:R-:W-:Y:S01]  /*18520*/  HMMA.16816.F32 R24, R32.reuse, R6, R24 ;  /* 0x000000062018723c */ /* 0x040fe20000001818 */
[----:B------:R-:W-:Y:S07]  /*18530*/  LDSM.16.M88.4 R4, [R187] ;  /* 0x00000000bb04783b */ /* 0x000fee0000000200 */
[C---:B------:R-:W-:Y:S01]  /*18540*/  HMMA.16816.F32 R148, R32.reuse, R136, R20 ;  /* 0x000000882094723c */ /* 0x040fe20000001814 */
[----:B------:R-:W2:Y:S07]  /*18550*/  LDSM.16.M88.4 R20, [R204+0x4000] ;  /* 0x00400000cc14783b */ /* 0x000eae0000000200 */
[----:B------:R-:W-:Y:S01]  /*18560*/  HMMA.16816.F32 R16, R32, R138, R16 ;  /* 0x0000008a2010723c */ /* 0x000fe20000001810 */
[----:B------:R-:W5:Y:S07]  /*18570*/  LDSM.16.M88.4 R136, [R205+0xa800] ;  /* 0x00a80000cd88783b */ /* 0x000f6e0000000200 */
[C---:B---3--:R-:W-:Y:S08]  /*18580*/  HMMA.16816.F32 R28, R140.reuse, R12, R28 ;  /* 0x0000000c8c1c723c */ /* 0x048ff0000000181c */
[----:B------:R-:W-:Y:S01]  /*18590*/  HMMA.16816.F32 R24, R140, R14, R24 ;  /* 0x0000000e8c18723c */ /* 0x000fe20000001818 */
[----:B------:R-:W-:Y:S07]  /*185a0*/  LDSM.16.M88.4 R12, [R186] ;  /* 0x00000000ba0c783b */ /* 0x000fee0000000200 */
[C---:B-1----:R-:W-:Y:S08]  /*185b0*/  HMMA.16816.F32 R164, R32.reuse, R8, R164 ;  /* 0x0000000820a4723c */ /* 0x042ff000000018a4 */
[C---:B------:R-:W-:Y:S01]  /*185c0*/  HMMA.16816.F32 R160, R32.reuse, R10, R160 ;  /* 0x0000000a20a0723c */ /* 0x040fe200000018a0 */
[----:B------:R-:W-:Y:S07]  /*185d0*/  LDSM.16.M88.4 R8, [R199+0xa000] ;  /* 0x00a00000c708783b */ /* 0x000fee0000000200 */
[----:B----4-:R-:W-:Y:S01]  /*185e0*/  HMMA.16816.F32 R168, R32, R144, R156 ;  /* 0x0000009020a8723c */ /* 0x010fe2000000189c */
[----:B------:R-:W1:Y:S01]  /*185f0*/  LDSM.16.M88.4 R156, [R202+0x4000] ;  /* 0x00400000ca9c783b */ /* 0x000e620000000200 */
[----:B------:R-:W-:Y:S05]  /*18600*/  I2F R145, R134 ;  /* 0x0000008600917306 */ /* 0x000fea0000201400 */
[----:B------:R-:W-:Y:S01]  /*18610*/  IADD3 R144, R134, 0x1, RZ ;  /* 0x0000000186907810 */ /* 0x000fe20007ffe0ff */
[----:B--2---:R-:W-:Y:S03]  /*18620*/  HMMA.16816.F32 R28, R20, R4, R28 ;  /* 0x00000004141c723c */ /* 0x004fe6000000181c */
[----:B------:R-:W-:Y:S01]  /*18630*/  I2F R181, R144 ;  /* 0x0000009000b57306 */ /* 0x000fe20000201400 */
[----:B------:R-:W-:-:S02]  /*18640*/  ISETP.GE.AND P5, PT, R144, R3, PT ;  /* 0x000000039000720c */ /* 0x000fc40003fa6270 */
[----:B------:R-:W-:Y:S02]  /*18650*/  ISETP.GE.AND P2, PT, R144, R2, PT ;  /* 0x000000029000720c */ /* 0x000fe40003f46270 */
[----:B------:R-:W-:Y:S01]  /*18660*/  HMMA.16816.F32 R24, R20, R6, R24 ;  /* 0x000000061418723c */ /* 0x000fe20000001818 */
[----:B------:R-:W-:Y:S07]  /*18670*/  LDSM.16.M88.4 R4, [R199+0xa800] ;  /* 0x00a80000c704783b */ /* 0x000fee0000000200 */
[C---:B-----5:R-:W-:Y:S01]  /*18680*/  HMMA.16816.F32 R176, R140.reuse, R136, R148 ;  /* 0x000000888cb0723c */ /* 0x060fe20000001894 */
[----:B------:R-:W2:Y:S07]  /*18690*/  LDSM.16.M88.4 R148, [R192+0x4000] ;  /* 0x00400000c094783b */ /* 0x000eae0000000200 */
[----:B------:R-:W-:Y:S01]  /*186a0*/  HMMA.16816.F32 R136, R140, R138, R16 ;  /* 0x0000008a8c88723c */ /* 0x000fe20000001810 */
[----:B------:R-:W-:Y:S07]  /*186b0*/  LDSM.16.M88.4 R16, [R192+0x4800] ;  /* 0x00480000c010783b */ /* 0x000fee0000000200 */
[----:B------:R-:W-:Y:S01]  /*186c0*/  HMMA.16816.F32 R152, R32, R146, R152 ;  /* 0x000000922098723c */ /* 0x000fe20000001898 */
[----:B------:R-:W-:Y:S01]  /*186d0*/  LDSM.16.M88.4 R32, [R185] ;  /* 0x00000000b920783b */ /* 0x000fe20000000200 */
[----:B------:R-:W-:Y:S05]  /*186e0*/  I2F R147, R228 ;  /* 0x000000e400937306 */ /* 0x000fea0000201400 */
[----:B------:R-:W-:Y:S01]  /*186f0*/  IADD3 R146, R134, 0x20, RZ ;  /* 0x0000002086927810 */ /* 0x000fe20007ffe0ff */
[C---:B-1----:R-:W-:Y:S03]  /*18700*/  HMMA.16816.F32 R28, R156.reuse, R8, R28 ;  /* 0x000000089c1c723c */ /* 0x042fe6000000181c */
[----:B------:R-:W-:Y:S05]  /*18710*/  I2F R233, R146 ;  /* 0x0000009200e97306 */ /* 0x000fea0000201400 */
[----:B------:R-:W-:Y:S01]  /*18720*/  HMMA.16816.F32 R24, R156, R10, R24 ;  /* 0x0000000a9c18723c */ /* 0x000fe20000001818 */
[----:B------:R-:W1:Y:S07]  /*18730*/  LDSM.16.M88.4 R8, [R205+0xb000] ;  /* 0x00b00000cd08783b */ /* 0x000e6e0000000200 */
[C---:B------:R-:W-:Y:S08]  /*18740*/  HMMA.16816.F32 R176, R20.reuse, R12, R176 ;  /* 0x0000000c14b0723c */ /* 0x040ff000000018b0 */
[----:B------:R-:W-:Y:S01]  /*18750*/  HMMA.16816.F32 R136, R20, R14, R136 ;  /* 0x0000000e1488723c */ /* 0x000fe20000001888 */
[----:B------:R-:W-:Y:S07]  /*18760*/  LDSM.16.M88.4 R12, [R192+0x5000] ;  /* 0x00500000c00c783b */ /* 0x000fee0000000200 */
[----:B--2---:R-:W-:Y:S01]  /*18770*/  HMMA.16816.F32 R24, R172, R150, R24 ;  /* 0x00000096ac18723c */ /* 0x004fe20000001818 */
[----:B------:R-:W-:Y:S07]  /*18780*/  I2F R151, R234 ;  /* 0x000000ea00977306 */ /* 0x000fee0000201400 */
[C---:B------:R-:W-:Y:S08]  /*18790*/  HMMA.16816.F32 R176, R156.reuse, R4, R176 ;  /* 0x000000049cb0723c */ /* 0x040ff000000018b0 */
[----:B------:R-:W-:Y:S01]  /*187a0*/  HMMA.16816.F32 R136, R156, R6, R136 ;  /* 0x000000069c88723c */ /* 0x000fe20000001888 */
[----:B------:R-:W2:Y:S07]  /*187b0*/  LDSM.16.M88.4 R4, [R205+0xb800] ;  /* 0x00b80000cd04783b */ /* 0x000eae0000000200 */
[----:B-1----:R-:W-:Y:S01]  /*187c0*/  HMMA.16816.F32 R164, R140, R8, R164 ;  /* 0x000000088ca4723c */ /* 0x002fe200000018a4 */
[----:B------:R-:W-:-:S02]  /*187d0*/  FMUL.FTZ R24, R24, c[0x0][0x2ec] ;  /* 0x0000bb0018187a20 */ /* 0x000fc40000410000 */
[----:B------:R-:W-:-:S04]  /*187e0*/  FMUL.FTZ R25, R25, c[0x0][0x2ec] ;  /* 0x0000bb0019197a20 */ /* 0x000fc80000410000 */
[----:B------:R-:W-:Y:S01]  /*187f0*/  MUFU.TANH R24, R24 ;  /* 0x0000001800187308 */ /* 0x000fe20000002400 */
[----:B------:R-:W-:Y:S01]  /*18800*/  HMMA.16816.F32 R160, R140, R10, R160 ;  /* 0x0000000a8ca0723c */ /* 0x000fe200000018a0 */
[----:B------:R-:W1:Y:S06]  /*18810*/  LDSM.16.M88.4 R8, [R199+0xb000] ;  /* 0x00b00000c708783b */ /* 0x000e6c0000000200 */
[----:B------:R-:W-:Y:S01]  /*18820*/  MUFU.TANH R25, R25 ;  /* 0x0000001900197308 */ /* 0x000fe20000002400 */
[----:B------:R-:W-:Y:S08]  /*18830*/  HMMA.16816.F32 R176, R172, R16, R176 ;  /* 0x00000010acb0723c */ /* 0x000ff000000018b0 */
[C---:B------:R-:W-:Y:S07]  /*18840*/  HMMA.16816.F32 R164, R20.reuse, R32, R164 ;  /* 0x0000002014a4723c */ /* 0x040fee00000018a4 */
[----:B------:R-:W-:Y:S01]  /*18850*/  FMUL.FTZ R33, R26, c[0x0][0x2ec] ;  /* 0x0000bb001a217a20 */ /* 0x000fe20000410000 */
[----:B------:R-:W-:Y:S01]  /*18860*/  HMMA.16816.F32 R160, R20, R34, R160 ;  /* 0x0000002214a0723c */ /* 0x000fe200000018a0 */
[----:B------:R-:W-:Y:S01]  /*18870*/  FMUL.FTZ R26, R27, c[0x0][0x2ec] ;  /* 0x0000bb001b1a7a20 */ /* 0x000fe20000410000 */
[----:B------:R-:W-:-:S03]  /*18880*/  IADD3 R32, R134, 0x38, RZ ;  /* 0x0000003886207810 */ /* 0x000fc60007ffe0ff */
[----:B------:R-:W-:Y:S02]  /*18890*/  MUFU.TANH R33, R33 ;  /* 0x0000002100217308 */ /* 0x000fe40000002400 */
[----:B------:R-:W-:Y:S01]  /*188a0*/  IADD3 R34, R134, 0x39, RZ ;  /* 0x0000003986227810 */ /* 0x000fe20007ffe0ff */
[----:B------:R-:W-:Y:S01]  /*188b0*/  HMMA.16816.F32 R136, R172, R18, R136 ;  /* 0x00000012ac88723c */ /* 0x000fe20000001888 */
[----:B------:R-:W3:Y:S01]  /*188c0*/  LDSM.16.M88.4 R16, [R184] ;  /* 0x00000000b810783b */ /* 0x000ee20000000200 */
[----:B------:R-:W-:Y:S02]  /*188d0*/  FMUL.FTZ R27, R176, c[0x0][0x2ec] ;  /* 0x0000bb00b01b7a20 */ /* 0x000fe40000410000 */
[----:B------:R-:W-:Y:S01]  /*188e0*/  FMUL.FTZ R176, R177, c[0x0][0x2ec] ;  /* 0x0000bb00b1b07a20 */ /* 0x000fe20000410000 */
[----:B------:R-:W4:Y:S01]  /*188f0*/  MUFU.TANH R26, R26 ;  /* 0x0000001a001a7308 */ /* 0x000f220000002400 */
[----:B------:R-:W-:Y:S02]  /*18900*/  FMUL.FTZ R177, R178, c[0x0][0x2ec] ;  /* 0x0000bb00b2b17a20 */ /* 0x000fe40000410000 */
[----:B--2---:R-:W-:Y:S01]  /*18910*/  HMMA.16816.F32 R168, R140, R4, R168 ;  /* 0x000000048ca8723c */ /* 0x004fe200000018a8 */
[----:B------:R-:W-:-:S04]  /*18920*/  FMUL.FTZ R178, R179, c[0x0][0x2ec] ;  /* 0x0000bb00b3b27a20 */ /* 0x000fc80000410000 */
[----:B------:R-:W-:Y:S03]  /*18930*/  MUFU.TANH R176, R176 ;  /* 0x000000b000b07308 */ /* 0x000fe60000002400 */
[----:B------:R-:W-:Y:S01]  /*18940*/  HMMA.16816.F32 R152, R140, R6, R152 ;  /* 0x000000068c98723c */ /* 0x000fe20000001898 */
[----:B------:R-:W-:Y:S04]  /*18950*/  LDSM.16.M88.4 R4, [R192+0x5800] ;  /* 0x00580000c004783b */ /* 0x000fe80000000200 */
[----:B------:R-:W2:Y:S01]  /*18960*/  MUFU.TANH R177, R177 ;  /* 0x000000b100b17308 */ /* 0x000ea20000002400 */
[----:B----4-:R-:W-:Y:S02]  /*18970*/  FFMA.FTZ R26, R0, R227, R26 ;  /* 0x000000e3001a7223 */ /* 0x010fe4000001001a */
[C---:B-1----:R-:W-:Y:S05]  /*18980*/  HMMA.16816.F32 R164, R156.reuse, R8, R164 ;  /* 0x000000089ca4723c */ /* 0x042fea00000018a4 */
[----:B------:R-:W1:Y:S03]  /*18990*/  MUFU.TANH R27, R27 ;  /* 0x0000001b001b7308 */ /* 0x000e660000002400 */
[----:B------:R-:W-:Y:S01]  /*189a0*/  HMMA.16816.F32 R160, R156, R10, R160 ;  /* 0x0000000a9ca0723c */ /* 0x000fe200000018a0 */
[----:B------:R-:W4:Y:S01]  /*189b0*/  LDSM.16.M88.4 R8, [R199+0xb800] ;  /* 0x00b80000c708783b */ /* 0x000f220000000200 */
[----:B------:R-:W-:-:S04]  /*189c0*/  DEPBAR.LE SB0, 0x0 ;  /* 0x000080000000791a */ /* 0x000fc80000000000 */
[----:B------:R-:W-:Y:S01]  /*189d0*/  MUFU.TANH R178, R178 ;  /* 0x000000b200b27308 */ /* 0x000fe20000002400 */
[CC--:B--2---:R-:W-:Y:S01]  /*189e0*/  FFMA.FTZ R177, R0.reuse, R183.reuse, R177 ;  /* 0x000000b700b17223 */ /* 0x0c4fe200000100b1 */
[----:B------:R-:W-:Y:S01]  /*189f0*/  HMMA.16816.F32 R28, R172, R148, R28 ;  /* 0x00000094ac1c723c */ /* 0x000fe2000000181c */
[----:B-1----:R-:W-:-:S05]  /*18a00*/  FFMA.FTZ R27, R0, R183, R27 ;  /* 0x000000b7001b7223 */ /* 0x002fca000001001b */
[----:B------:R-:W-:Y:S01]  /*18a10*/  I2F R35, R34 ;  /* 0x0000002200237306 */ /* 0x000fe20000201400 */
[----:B------:R-:W-:Y:S01]  /*18a20*/  IADD3 R148, R134, 0x28, RZ ;  /* 0x0000002886947810 */ /* 0x000fe20007ffe0ff */
[C---:B---3--:R-:W-:Y:S06]  /*18a30*/  HMMA.16816.F32 R168, R20.reuse, R16, R168 ;  /* 0x0000001014a8723c */ /* 0x048fec00000018a8 */
[----:B------:R-:W-:Y:S01]  /*18a40*/  I2F R149, R148 ;  /* 0x0000009400957306 */ /* 0x000fe20000201400 */
[----:B------:R-:W-:Y:S01]  /*18a50*/  FMUL.FTZ R16, R138, c[0x0][0x2ec] ;  /* 0x0000bb008a107a20 */ /* 0x000fe20000410000 */
[----:B------:R-:W-:Y:S06]  /*18a60*/  HMMA.16816.F32 R152, R20, R18, R152 ;  /* 0x000000121498723c */ /* 0x000fec0000001898 */
[----:B------:R-:W-:Y:S01]  /*18a70*/  MUFU.TANH R16, R16 ;  /* 0x0000001000107308 */ /* 0x000fe20000002400 */
[----:B------:R-:W-:Y:S01]  /*18a80*/  FFMA.FTZ R19, R0, R227, R25 ;  /* 0x000000e300137223 */ /* 0x000fe20000010019 */
[----:B------:R-:W-:Y:S01]  /*18a90*/  HMMA.16816.F32 R164, R172, R12, R164 ;  /* 0x0000000caca4723c */ /* 0x000fe200000018a4 */
[----:B------:R-:W-:-:S02]  /*18aa0*/  FMUL.FTZ R150, R29, c[0x0][0x2ec] ;  /* 0x0000bb001d967a20 */ /* 0x000fc40000410000 */
[----:B------:R-:W-:Y:S02]  /*18ab0*/  FMUL.FTZ R29, R30, c[0x0][0x2ec] ;  /* 0x0000bb001e1d7a20 */ /* 0x000fe40000410000 */
[----:B------:R-:W-:Y:S02]  /*18ac0*/  FMUL.FTZ R30, R31, c[0x0][0x2ec] ;  /* 0x0000bb001f1e7a20 */ /* 0x000fe40000410000 */
[----:B------:R-:W1:Y:S01]  /*18ad0*/  MUFU.TANH R150, R150 ;  /* 0x0000009600967308 */ /* 0x000e620000002400 */
[----:B------:R-:W-:Y:S01]  /*18ae0*/  HMMA.16816.F32 R160, R172, R14, R160 ;  /* 0x0000000eaca0723c */ /* 0x000fe200000018a0 */
[----:B------:R-:W-:Y:S02]  /*18af0*/  FMUL.FTZ R13, R136, c[0x0][0x2ec] ;  /* 0x0000bb00880d7a20 */ /* 0x000fe40000410000 */
[----:B------:R-:W-:Y:S02]  /*18b00*/  FMUL.FTZ R12, R137, c[0x0][0x2ec] ;  /* 0x0000bb00890c7a20 */ /* 0x000fe40000410000 */
[----:B------:R-:W-:-:S02]  /*18b10*/  FMUL.FTZ R136, R139, c[0x0][0x2ec] ;  /* 0x0000bb008b887a20 */ /* 0x000fc40000410000 */
[----:B------:R-:W2:Y:S01]  /*18b20*/  MUFU.TANH R30, R30 ;  /* 0x0000001e001e7308 */ /* 0x000ea20000002400 */
[C---:B----4-:R-:W-:Y:S01]  /*18b30*/  HMMA.16816.F32 R168, R156.reuse, R8, R168 ;  /* 0x000000089ca8723c */ /* 0x050fe200000018a8 */
[C---:B------:R-:W-:Y:S02]  /*18b40*/  FFMA.FTZ R15, R0.reuse, R219, R24 ;  /* 0x000000db000f7223 */ /* 0x040fe40000010018 */
[C---:B------:R-:W-:Y:S02]  /*18b50*/  FFMA.FTZ R25, R0.reuse, R229, R176 ;  /* 0x000000e500197223 */ /* 0x040fe400000100b0 */
[----:B------:R-:W-:Y:S01]  /*18b60*/  FFMA.FTZ R18, R0, R219, R33 ;  /* 0x000000db00127223 */ /* 0x000fe20000010021 */
[----:B------:R-:W-:Y:S01]  /*18b70*/  FSEL R15, R15, -INF , !P1 ;  /* 0xff8000000f0f7808 */ /* 0x000fe20004800000 */
[----:B------:R-:W3:Y:S01]  /*18b80*/  MUFU.TANH R13, R13 ;  /* 0x0000000d000d7308 */ /* 0x000ee20000002400 */
[----:B------:R-:W-:Y:S01]  /*18b90*/  HMMA.16816.F32 R152, R156, R10, R152 ;  /* 0x0000000a9c98723c */ /* 0x000fe20000001898 */
[----:B------:R-:W-:Y:S01]  /*18ba0*/  FMUL.FTZ R17, R164, c[0x0][0x2ec] ;  /* 0x0000bb00a4117a20 */ /* 0x000fe20000410000 */
[----:B------:R-:W-:Y:S01]  /*18bb0*/  ISETP.GE.AND P1, PT, R180, R3, PT ;  /* 0x00000003b400720c */ /* 0x000fe20003f26270 */
[----:B-1----:R-:W-:-:S02]  /*18bc0*/  FFMA.FTZ R9, R0, R181, R150 ;  /* 0x000000b500097223 */ /* 0x002fc40000010096 */
[----:B------:R-:W-:Y:S02]  /*18bd0*/  FMUL.FTZ R14, R165, c[0x0][0x2ec] ;  /* 0x0000bb00a50e7a20 */ /* 0x000fe40000410000 */
[----:B------:R-:W1:Y:S01]  /*18be0*/  MUFU.TANH R17, R17 ;  /* 0x0000001100117308 */ /* 0x000e620000002400 */
[----:B--2---:R-:W-:Y:S01]  /*18bf0*/  FFMA.FTZ R8, R0, R181, R30 ;  /* 0x000000b500087223 */ /* 0x004fe2000001001e */
[----:B------:R-:W-:Y:S01]  /*18c00*/  FSEL R10, R26, -INF , !P1 ;  /* 0xff8000001a0a7808 */ /* 0x000fe20004800000 */
[----:B------:R-:W-:Y:S01]  /*18c10*/  FMUL.FTZ R166, R166, c[0x0][0x2ec] ;  /* 0x0000bb00a6a67a20 */ /* 0x000fe20000410000 */
[-C--:B------:R-:W-:Y:S01]  /*18c20*/  ISETP.GE.AND P1, PT, R222, R2.reuse, PT ;  /* 0x00000002de00720c */ /* 0x080fe20003f26270 */
[----:B------:R-:W-:Y:S01]  /*18c30*/  FMUL.FTZ R167, R167, c[0x0][0x2ec] ;  /* 0x0000bb00a7a77a20 */ /* 0x000fe20000410000 */
[----:B------:R-:W-:Y:S01]  /*18c40*/  FSEL R8, R8, -INF , !P5 ;  /* 0xff80000008087808 */ /* 0x000fe20006800000 */
[----:B------:R-:W-:Y:S01]  /*18c50*/  FFMA.FTZ R16, R0, R231, R16 ;  /* 0x000000e700107223 */ /* 0x000fe20000010010 */
[----:B------:R-:W2:Y:S01]  /*18c60*/  MUFU.TANH R12, R12 ;  /* 0x0000000c000c7308 */ /* 0x000ea20000002400 */
[C---:B------:R-:W-:Y:S01]  /*18c70*/  HMMA.16816.F32 R168, R172.reuse, R4, R168 ;  /* 0x00000004aca8723c */ /* 0x040fe200000018a8 */
[-C--:B------:R-:W-:Y:S01]  /*18c80*/  ISETP.GE.AND P5, PT, R180, R2.reuse, PT ;  /* 0x00000002b400720c */ /* 0x080fe20003fa6270 */
[----:B------:R-:W-:Y:S01]  /*18c90*/  FMUL.FTZ R135, R161, c[0x0][0x2ec] ;  /* 0x0000bb00a1877a20 */ /* 0x000fe20000410000 */
[----:B------:R-:W-:Y:S01]  /*18ca0*/  FSEL R9, R9, -INF , !P2 ;  /* 0xff80000009097808 */ /* 0x000fe20005000000 */
[----:B------:R-:W-:Y:S01]  /*18cb0*/  FMUL.FTZ R11, R162, c[0x0][0x2ec] ;  /* 0x0000bb00a20b7a20 */ /* 0x000fe20000410000 */
[----:B------:R-:W-:Y:S01]  /*18cc0*/  ISETP.GE.AND P2, PT, R182, R3, PT ;  /* 0x00000003b600720c */ /* 0x000fe20003f46270 */
[----:B------:R-:W-:Y:S01]  /*18cd0*/  FMUL.FTZ R160, R160, c[0x0][0x2ec] ;  /* 0x0000bb00a0a07a20 */ /* 0x000fe20000410000 */
[----:B------:R-:W4:Y:S01]  /*18ce0*/  MUFU.TANH R136, R136 ;  /* 0x0000008800887308 */ /* 0x000f220000002400 */
[----:B------:R-:W-:Y:S01]  /*18cf0*/  HMMA.16816.F32 R4, R172, R6, R152 ;  /* 0x00000006ac04723c */ /* 0x000fe20000001898 */
[----:B------:R-:W-:Y:S01]  /*18d00*/  FSEL R25, R25, -INF , !P1 ;  /* 0xff80000019197808 */ /* 0x000fe20004800000 */
[----:B------:R-:W-:Y:S01]  /*18d10*/  FMUL.FTZ R137, R163, c[0x0][0x2ec] ;  /* 0x0000bb00a3897a20 */ /* 0x000fe20000410000 */
[----:B------:R-:W-:Y:S01]  /*18d20*/  FSEL R19, R19, -INF , !P5 ;  /* 0xff80000013137808 */ /* 0x000fe20006800000 */
[----:B---3--:R-:W-:Y:S01]  /*18d30*/  FFMA.FTZ R13, R0, R231, R13 ;  /* 0x000000e7000d7223 */ /* 0x008fe2000001000d */
[----:B------:R-:W-:Y:S01]  /*18d40*/  ISETP.GE.AND P1, PT, R226, R3, PT ;  /* 0x00000003e200720c */ /* 0x000fe20003f26270 */
[C---:B-1----:R-:W-:Y:S01]  /*18d50*/  FFMA.FTZ R17, R0.reuse, R233, R17 ;  /* 0x000000e900117223 */ /* 0x042fe20000010011 */
[----:B------:R-:W1:Y:S01]  /*18d60*/  MUFU.TANH R14, R14 ;  /* 0x0000000e000e7308 */ /* 0x000e620000002400 */
[C---:B------:R-:W-:Y:S01]  /*18d70*/  ISETP.GE.AND P5, PT, R221.reuse, R3, PT ;  /* 0x00000003dd00720c */ /* 0x040fe20003fa6270 */
[----:B------:R-:W-:Y:S01]  /*18d80*/  FFMA.FTZ R24, R0, R229, R178 ;  /* 0x000000e500187223 */ /* 0x000fe200000100b2 */
[----:B------:R-:W-:Y:S01]  /*18d90*/  FSEL R18, R18, -INF , !P2 ;  /* 0xff80000012127808 */ /* 0x000fe20005000000 */
[----:B--2---:R-:W-:Y:S01]  /*18da0*/  FFMA.FTZ R21, R0, R147, R12 ;  /* 0x0000009300157223 */ /* 0x004fe2000001000c */
[-C--:B------:R-:W-:Y:S01]  /*18db0*/  ISETP.GE.AND P2, PT, R221, R2.reuse, PT ;  /* 0x00000002dd00720c */ /* 0x080fe20003f46270 */
[----:B------:R-:W-:Y:S01]  /*18dc0*/  FMUL.FTZ R28, R28, c[0x0][0x2ec] ;  /* 0x0000bb001c1c7a20 */ /* 0x000fe20000410000 */
[----:B------:R-:W-:Y:S01]  /*18dd0*/  FSEL R22, R16, -INF , !P1 ;  /* 0xff80000010167808 */ /* 0x000fe20004800000 */
[----:B------:R-:W2:Y:S01]  /*18de0*/  MUFU.TANH R134, R166 ;  /* 0x000000a600867308 */ /* 0x000ea20000002400 */
[----:B------:R-:W-:Y:S01]  /*18df0*/  FSEL R26, R177, -INF , !P5 ;  /* 0xff800000b11a7808 */ /* 0x000fe20006800000 */
[----:B------:R-:W-:Y:S01]  /*18e00*/  FMUL.FTZ R16, R170, c[0x0][0x2ec] ;  /* 0x0000bb00aa107a20 */ /* 0x000fe20000410000 */
[-C--:B------:R-:W-:Y:S01]  /*18e10*/  ISETP.GE.AND P5, PT, R226, R2.reuse, PT ;  /* 0x00000002e200720c */ /* 0x080fe20003fa6270 */
[----:B------:R-:W-:Y:S01]  /*18e20*/  FMUL.FTZ R168, R168, c[0x0][0x2ec] ;  /* 0x0000bb00a8a87a20 */ /* 0x000fe20000410000 */
[----:B------:R-:W-:Y:S01]  /*18e30*/  FSEL R27, R27, -INF , !P2 ;  /* 0xff8000001b1b7808 */ /* 0x000fe20005000000 */
[----:B------:R-:W-:Y:S01]  /*18e40*/  FMUL.FTZ R169, R169, c[0x0][0x2ec] ;  /* 0x0000bb00a9a97a20 */ /* 0x000fe20000410000 */
[-C--:B------:R-:W-:Y:S01]  /*18e50*/  ISETP.GE.AND P1, PT, R146, R2.reuse, PT ;  /* 0x000000029200720c */ /* 0x080fe20003f26270 */
[----:B------:R-:W3:Y:S01]  /*18e60*/  MUFU.TANH R30, R167 ;  /* 0x000000a7001e7308 */ /* 0x000ee20000002400 */
[----:B------:R-:W-:Y:S01]  /*18e70*/  ISETP.GE.AND P2, PT, R222, R3, PT ;  /* 0x00000003de00720c */ /* 0x000fe20003f46270 */
[----:B------:R-:W-:Y:S01]  /*18e80*/  FMUL.FTZ R4, R4, c[0x0][0x2ec] ;  /* 0x0000bb0004047a20 */ /* 0x000fe20000410000 */
[----:B------:R-:W-:Y:S01]  /*18e90*/  FSEL R23, R13, -INF , !P5 ;  /* 0xff8000000d177808 */ /* 0x000fe20006800000 */
[----:B----4-:R-:W-:Y:S01]  /*18ea0*/  FFMA.FTZ R20, R0, R147, R136 ;  /* 0x0000009300147223 */ /* 0x010fe20000010088 */
[----:B------:R-:W-:Y:S01]  /*18eb0*/  FSEL R173, R17, -INF , !P1 ;  /* 0xff80000011ad7808 */ /* 0x000fe20004800000 */
[----:B------:R-:W-:Y:S01]  /*18ec0*/  FMUL.FTZ R17, R171, c[0x0][0x2ec] ;  /* 0x0000bb00ab117a20 */ /* 0x000fe20000410000 */
[----:B------:R-:W-:Y:S01]  /*18ed0*/  FSEL R24, R24, -INF , !P2 ;  /* 0xff80000018187808 */ /* 0x000fe20005000000 */
[----:B------:R-:W4:Y:S01]  /*18ee0*/  MUFU.TANH R33, R160 ;  /* 0x000000a000217308 */ /* 0x000f220000002400 */
[-C--:B------:R-:W-:Y:S01]  /*18ef0*/  ISETP.GE.AND P2, PT, R228, R2.reuse, PT ;  /* 0x00000002e400720c */ /* 0x080fe20003f46270 */
[----:B-1----:R-:W-:Y:S01]  /*18f00*/  FFMA.FTZ R171, R0, R235, R14 ;  /* 0x000000eb00ab7223 */ /* 0x002fe2000001000e */
[----:B------:R-:W-:Y:S01]  /*18f10*/  ISETP.GE.AND P5, PT, R228, R3, PT ;  /* 0x00000003e400720c */ /* 0x000fe20003fa6270 */
[----:B--2---:R-:W-:Y:S01]  /*18f20*/  FFMA.FTZ R134, R0, R233, R134 ;  /* 0x000000e900867223 */ /* 0x004fe20000010086 */
[----:B------:R-:W-:Y:S01]  /*18f30*/  FSEL R21, R21, -INF , !P2 ;  /* 0xff80000015157808 */ /* 0x000fe20005000000 */
[----:B------:R-:W-:Y:S01]  /*18f40*/  FMUL.FTZ R5, R5, c[0x0][0x2ec] ;  /* 0x0000bb0005057a20 */ /* 0x000fe20000410000 */
[----:B------:R-:W-:Y:S01]  /*18f50*/  FSEL R20, R20, -INF , !P5 ;  /* 0xff80000014147808 */ /* 0x000fe20006800000 */
[----:B------:R-:W1:Y:S01]  /*18f60*/  MUFU.TANH R135, R135 ;  /* 0x0000008700877308 */ /* 0x000e620000002400 */
[----:B---3--:R-:W-:Y:S01]  /*18f70*/  FFMA.FTZ R30, R0, R235, R30 ;  /* 0x000000eb001e7223 */ /* 0x008fe2000001001e */
[-C--:B------:R-:W-:Y:S01]  /*18f80*/  ISETP.GE.AND P2, PT, R146, R3.reuse, PT ;  /* 0x000000039200720c */ /* 0x080fe20003f46270 */
[----:B------:R-:W-:Y:S01]  /*18f90*/  FMUL.FTZ R6, R6, c[0x0][0x2ec] ;  /* 0x0000bb0006067a20 */ /* 0x000fe20000410000 */
[C---:B------:R-:W-:Y:S01]  /*18fa0*/  ISETP.GE.AND P5, PT, R230.reuse, R2, PT ;  /* 0x00000002e600720c */ /* 0x040fe20003fa6270 */
[----:B------:R-:W-:Y:S01]  /*18fb0*/  FMUL.FTZ R7, R7, c[0x0][0x2ec] ;  /* 0x0000bb0007077a20 */ /* 0x000fe20000410000 */
[----:B------:R-:W-:-:S02]  /*18fc0*/  ISETP.GE.AND P1, PT, R230, R3, PT ;  /* 0x00000003e600720c */ /* 0x000fc40003f26270 */
[----:B------:R-:W2:Y:S01]  /*18fd0*/  MUFU.TANH R11, R11 ;  /* 0x0000000b000b7308 */ /* 0x000ea20000002400 */
[----:B------:R-:W-:Y:S01]  /*18fe0*/  FSEL R172, R134, -INF , !P2 ;  /* 0xff80000086ac7808 */ /* 0x000fe20005000000 */
[----:B----4-:R-:W-:Y:S01]  /*18ff0*/  FFMA.FTZ R33, R0, R149, R33 ;  /* 0x0000009500217223 */ /* 0x010fe20000010021 */
[----:B------:R-:W-:Y:S02]  /*19000*/  FSEL R171, R171, -INF , !P5 ;  /* 0xff800000abab7808 */ /* 0x000fe40006800000 */
[----:B------:R-:W-:Y:S02]  /*19010*/  FSEL R170, R30, -INF , !P1 ;  /* 0xff8000001eaa7808 */ /* 0x000fe40004800000 */
[----:B------:R-:W-:Y:S01]  /*19020*/  ISETP.GE.AND P2, PT, R148, R2, PT ;  /* 0x000000029400720c */ /* 0x000fe20003f46270 */
[----:B------:R-:W3:Y:S01]  /*19030*/  MUFU.TANH R137, R137 ;  /* 0x0000008900897308 */ /* 0x000ee20000002400 */
[----:B-1----:R-:W-:Y:S01]  /*19040*/  FFMA.FTZ R135, R0, R237, R135 ;  /* 0x000000ed00877223 */ /* 0x002fe20000010087 */
[----:B------:R-:W-:-:S02]  /*19050*/  ISETP.GE.AND P5, PT, R148, R3, PT ;  /* 0x000000039400720c */ /* 0x000fc40003fa6270 */
[----:B------:R-:W-:Y:S02]  /*19060*/  ISETP.GE.AND P1, PT, R232, R2, PT ;  /* 0x00000002e800720c */ /* 0x000fe40003f26270 */
[----:B------:R-:W-:Y:S02]  /*19070*/  FSEL R167, R33, -INF , !P2 ;  /* 0xff80000021a77808 */ /* 0x000fe40005000000 */
[----:B------:R-:W1:Y:S01]  /*19080*/  MUFU.TANH R13, R168 ;  /* 0x000000a8000d7308 */ /* 0x000e620000002400 */
[----:B--2---:R-:W-:Y:S01]  /*19090*/  FFMA.FTZ R11, R0, R149, R11 ;  /* 0x00000095000b7223 */ /* 0x004fe2000001000b */
[----:B------:R-:W-:Y:S02]  /*190a0*/  FSEL R165, R135, -INF , !P1 ;  /* 0xff80000087a57808 */ /* 0x000fe40004800000 */
[----:B------:R-:W-:Y:S02]  /*190b0*/  ISETP.GE.AND P2, PT, R232, R3, PT ;  /* 0x00000003e800720c */ /* 0x000fe40003f46270 */
[----:B------:R-:W-:-:S02]  /*190c0*/  FSEL R166, R11, -INF , !P5 ;  /* 0xff8000000ba67808 */ /* 0x000fc40006800000 */
[----:B------:R-:W2:Y:S01]  /*190d0*/  MUFU.TANH R16, R16 ;  /* 0x0000001000107308 */ /* 0x000ea20000002400 */
[----:B---3--:R-:W-:Y:S01]  /*190e0*/  FFMA.FTZ R137, R0, R237, R137 ;  /* 0x000000ed00897223 */ /* 0x008fe20000010089 */
[CC--:B------:R-:W-:Y:S02]  /*190f0*/  ISETP.GE.AND P5, PT, R236.reuse, R2.reuse, PT ;  /* 0x00000002ec00720c */ /* 0x0c0fe40003fa6270 */
[----:B------:R-:W-:Y:S02]  /*19100*/  ISETP.GE.AND P1, PT, R236, R3, PT ;  /* 0x00000003ec00720c */ /* 0x000fe40003f26270 */
[----:B------:R-:W-:Y:S02]  /*19110*/  FSEL R164, R137, -INF , !P2 ;  /* 0xff80000089a47808 */ /* 0x000fe40005000000 */
[----:B------:R-:W-:Y:S01]  /*19120*/  I2F R31, R32 ;  /* 0x00000020001f7306 */ /* 0x000fe20000201400 */
[----:B-1----:R-:W-:Y:S01]  /*19130*/  FFMA.FTZ R13, R0, R239, R13 ;  /* 0x000000ef000d7223 */ /* 0x002fe2000001000d */
[----:B------:R-:W-:Y:S01]  /*19140*/  ISETP.GE.AND P2, PT, R234, R2, PT ;  /* 0x00000002ea00720c */ /* 0x000fe20003f46270 */
[----:B------:R-:W-:-:S03]  /*19150*/  IMAD.MOV.U32 R168, RZ, RZ, R224 ;  /* 0x000000ffffa87224 */ /* 0x000fc600078e00e0 */
[----:B------:R-:W-:Y:S02]  /*19160*/  FSEL R155, R13, -INF , !P5 ;  /* 0xff8000000d9b7808 */ /* 0x000fe40006800000 */
[----:B------:R-:W1:Y:S01]  /*19170*/  MUFU.TANH R12, R169 ;  /* 0x000000a9000c7308 */ /* 0x000e620000002400 */
[----:B--2---:R-:W-:Y:S01]  /*19180*/  FFMA.FTZ R16, R0, R239, R16 ;  /* 0x000000ef00107223 */ /* 0x004fe20000010010 */
[----:B------:R-:W-:-:S04]  /*19190*/  ISETP.GE.AND P5, PT, R234, R3, PT ;  /* 0x00000003ea00720c */ /* 0x000fc80003fa6270 */
[----:B------:R-:W-:Y:S02]  /*191a0*/  FSEL R152, R16, -INF , !P1 ;  /* 0xff80000010987808 */ /* 0x000fe40004800000 */
[----:B------:R-:W2:Y:S01]  /*191b0*/  MUFU.TANH R14, R17 ;  /* 0x00000011000e7308 */ /* 0x000ea20000002400 */
[----:B------:R-:W-:-:S07]  /*191c0*/  ISETP.GE.AND P1, PT, R32, R2, PT ;  /* 0x000000022000720c */ /* 0x000fce0003f26270 */
[----:B------:R-:W3:Y:S01]  /*191d0*/  MUFU.TANH R4, R4 ;  /* 0x0000000400047308 */ /* 0x000ee20000002400 */
[----:B-1----:R-:W-:Y:S02]  /*191e0*/  FFMA.FTZ R12, R0, R151, R12 ;  /* 0x00000097000c7223 */ /* 0x002fe4000001000c */
[----:B------:R-:W-:-:S03]  /*191f0*/  IMAD.MOV.U32 R169, RZ, RZ, R225 ;  /* 0x000000ffffa97224 */ /* 0x000fc600078e00e1 */
[----:B------:R-:W-:Y:S02]  /*19200*/  FSEL R153, R12, -INF , !P2 ;  /* 0xff8000000c997808 */ /* 0x000fe40005000000 */
[----:B------:R-:W1:Y:S01]  /*19210*/  MUFU.TANH R28, R28 ;  /* 0x0000001c001c7308 */ /* 0x000e620000002400 */
[----:B--2---:R-:W-:Y:S01]  /*19220*/  FFMA.FTZ R14, R0, R151, R14 ;  /* 0x00000097000e7223 */ /* 0x004fe2000001000e */
[----:B------:R-:W-:Y:S01]  /*19230*/  BAR.SYNC.DEFER_BLOCKING 0x0 ;  /* 0x0000000000007b1d */ /* 0x000fe20000010000 */
[----:B------:R-:W-:-:S03]  /*19240*/  ISETP.GE.AND P2, PT, R32, R3, PT ;  /* 0x000000032000720c */ /* 0x000fc60003f46270 */
[----:B------:R-:W-:Y:S02]  /*19250*/  FSEL R136, R14, -INF , !P5 ;  /* 0xff8000000e887808 */ /* 0x000fe40006800000 */
[----:B------:R-:W2:Y:S01]  /*19260*/  MUFU.TANH R29, R29 ;  /* 0x0000001d001d7308 */ /* 0x000ea20000002400 */
[----:B---3--:R-:W-:Y:S01]  /*19270*/  FFMA.FTZ R4, R0, R31, R4 ;  /* 0x0000001f00047223 */ /* 0x008fe20000010004 */
[----:B------:R-:W-:-:S04]  /*19280*/  ISETP.GE.AND P5, PT, R34, R2, PT ;  /* 0x000000022200720c */ /* 0x000fc80003fa6270 */
[----:B------:R-:W-:Y:S02]  /*19290*/  FSEL R139, R4, -INF , !P1 ;  /* 0xff800000048b7808 */ /* 0x000fe40004800000 */
[----:B------:R-:W3:Y:S01]  /*192a0*/  MUFU.TANH R5, R5 ;  /* 0x0000000500057308 */ /* 0x000ee20000002400 */
[----:B------:R-:W-:Y:S01]  /*192b0*/  ISETP.GE.AND P1, PT, R34, R3, PT ;  /* 0x000000032200720c */ /* 0x000fe20003f26270 */
[----:B-1----:R-:W-:-:S05]  /*192c0*/  FFMA.FTZ R3, R0, R145, R28 ;  /* 0x0000009100037223 */ /* 0x002fca000001001c */
[----:B------:R-:W-:Y:S01]  /*192d0*/  FSEL R3, R3, -INF , !P6 ;  /* 0xff80000003037808 */ /* 0x000fe20007000000 */
[----:B------:R-:W1:Y:S01]  /*192e0*/  MUFU.TANH R6, R6 ;  /* 0x0000000600067308 */ /* 0x000e620000002400 */
[----:B--2---:R-:W-:-:S05]  /*192f0*/  FFMA.FTZ R2, R0, R145, R29 ;  /* 0x0000009100027223 */ /* 0x004fca000001001d */
[----:B------:R-:W-:Y:S02]  /*19300*/  FSEL R2, R2, -INF , !P4 ;  /* 0xff80000002027808 */ /* 0x000fe40006000000 */
[----:B------:R-:W2:Y:S01]  /*19310*/  MUFU.TANH R7, R7 ;  /* 0x0000000700077308 */ /* 0x000ea20000002400 */
[----:B---3--:R-:W-:-:S05]  /*19320*/  FFMA.FTZ R5, R0, R35, R5 ;  /* 0x0000002300057223 */ /* 0x008fca0000010005 */
[----:B------:R-:W-:Y:S01]  /*19330*/  FSEL R137, R5, -INF , !P5 ;  /* 0xff80000005897808 */ /* 0x000fe20006800000 */
[----:B-1----:R-:W-:-:S05]  /*19340*/  FFMA.FTZ R6, R0, R31, R6 ;  /* 0x0000001f00067223 */ /* 0x002fca0000010006 */
[----:B------:R-:W-:Y:S01]  /*19350*/  FSEL R138, R6, -INF , !P2 ;  /* 0xff800000068a7808 */ /* 0x000fe20005000000 */
[----:B--2---:R-:W-:-:S05]  /*19360*/  FFMA.FTZ R7, R0, R35, R7 ;  /* 0x0000002300077223 */ /* 0x004fca0000010007 */
        /* <DEDUP_REMOVED lines=62> */
.L_x_3032:
[----:B------:R-:W-:-:S05]  /*19750*/  IMAD.MOV.U32 R11, RZ, RZ, c[0x0][0x198] ;  /* 0x00006600ff0b7624 */ /* 0x000fca00078e00ff */
[----:B------:R-:W-:-:S04]  /*19760*/  LEA R11, -R11, RZ, 0x6 ;  /* 0x000000ff0b0b7211 */ /* 0x000fc800078e31ff */
[----:B------:R-:W-:Y:S02]  /*19770*/  SHF.R.S32.HI R14, RZ, 0x1f, R11 ;  /* 0x0000001fff0e7819 */ /* 0x000fe4000001140b */
.L_x_3033:
        /* <DEDUP_REMOVED lines=108> */
.L_x_3031:
        /* <DEDUP_REMOVED lines=51> */
[----:B------:R-:W1:Y:S01]  /*1a170*/  LDSM.16.MT88.4 R12, [R198+0xc000] ;  /* 0x00c00000c60c783b */ /* 0x000e620000004200 */
[----:B------:R-:W-:Y:S01]  /*1a180*/  FSEL R151, R151, RZ, P0 ;  /* 0x000000ff97977208 */ /* 0x000fe20000000000 */
[----:B------:R-:W-:-:S02]  /*1a190*/  FFMA.FTZ R144, R3, c[0x0][0x23c], -R154 ;  /* 0x00008f0003907a23 */ /* 0x000fc4000001089a */
[----:B------:R-:W-:Y:S01]  /*1a1a0*/  FADD.FTZ R5, R132, -R5 ;  /* 0x8000000584057221 */ /* 0x000fe20000010000 */
[----:B------:R-:W-:Y:S01]  /*1a1b0*/  MUFU.EX2 R142, R142 ;  /* 0x0000008e008e7308 */ /* 0x000fe20000000800 */
[--C-:B------:R-:W-:Y:S01]  /*1a1c0*/  FFMA.FTZ R140, R2, c[0x0][0x23c], -R151.reuse ;  /* 0x00008f00028c7a23 */ /* 0x100fe20000010897 */
[----:B------:R-:W-:Y:S01]  /*1a1d0*/  LDSM.16.MT88.4 R132, [R198+0xc800] ;  /* 0x00c80000c684783b */ /* 0x000fe20000004200 */
[--C-:B------:R-:W-:Y:S02]  /*1a1e0*/  FFMA.FTZ R143, R9, c[0x0][0x23c], -R154.reuse ;  /* 0x00008f00098f7a23 */ /* 0x100fe4000001089a */
[----:B------:R-:W-:Y:S02]  /*1a1f0*/  FFMA.FTZ R141, R19, c[0x0][0x23c], -R154 ;  /* 0x00008f00138d7a23 */ /* 0x000fe4000001089a */
[--C-:B------:R-:W-:Y:S01]  /*1a200*/  FFMA.FTZ R3, R8, c[0x0][0x23c], -R151.reuse ;  /* 0x00008f0008037a23 */ /* 0x100fe20000010897 */
[----:B------:R-:W-:Y:S01]  /*1a210*/  MUFU.EX2 R144, R144 ;  /* 0x0000009000907308 */ /* 0x000fe20000000800 */
[----:B------:R-:W-:-:S02]  /*1a220*/  FFMA.FTZ R2, R18, c[0x0][0x23c], -R151 ;  /* 0x00008f0012027a23 */ /* 0x000fc40000010897 */
[----:B------:R-:W-:Y:S01]  /*1a230*/  FFMA.FTZ R147, R10, c[0x0][0x23c], -R151 ;  /* 0x00008f000a937a23 */ /* 0x000fe20000010897 */
[----:B------:R-:W2:Y:S01]  /*1a240*/  LDSM.16.MT88.4 R16, [R200+0xc000] ;  /* 0x00c00000c810783b */ /* 0x000ea20000004200 */
[----:B------:R-:W-:Y:S02]  /*1a250*/  FMUL.FTZ R149, R4, c[0x0][0x23c] ;  /* 0x00008f0004957a20 */ /* 0x000fe40000410000 */
[----:B------:R-:W-:Y:S01]  /*1a260*/  FMUL.FTZ R148, R5, c[0x0][0x23c] ;  /* 0x00008f0005947a20 */ /* 0x000fe20000410000 */
[----:B------:R-:W3:Y:S01]  /*1a270*/  MUFU.EX2 R143, R143 ;  /* 0x0000008f008f7308 */ /* 0x000ee20000000800 */
[----:B------:R-:W4:Y:S01]  /*1a280*/  LDSM.16.MT88.4 R8, [R197+0xc000] ;  /* 0x00c00000c508783b */ /* 0x000f220000004200 */
[--C-:B------:R-:W-:Y:S02]  /*1a290*/  FFMA.FTZ R156, R27, c[0x0][0x23c], -R154.reuse ;  /* 0x00008f001b9c7a23 */ /* 0x100fe4000001089a */
[--C-:B------:R-:W-:Y:S02]  /*1a2a0*/  FFMA.FTZ R157, R25, c[0x0][0x23c], -R154.reuse ;  /* 0x00008f00199d7a23 */ /* 0x100fe4000001089a */
[----:B------:R-:W-:-:S02]  /*1a2b0*/  FFMA.FTZ R158, R23, c[0x0][0x23c], -R154 ;  /* 0x00008f00179e7a23 */ /* 0x000fc4000001089a */
[----:B------:R-:W5:Y:S01]  /*1a2c0*/  MUFU.EX2 R141, R141 ;  /* 0x0000008d008d7308 */ /* 0x000f620000000800 */
[--C-:B------:R-:W-:Y:S02]  /*1a2d0*/  FFMA.FTZ R159, R21, c[0x0][0x23c], -R154.reuse ;  /* 0x00008f00159f7a23 */ /* 0x100fe4000001089a */
[--C-:B------:R-:W-:Y:S02]  /*1a2e0*/  FFMA.FTZ R160, R26, c[0x0][0x23c], -R151.reuse ;  /* 0x00008f001aa07a23 */ /* 0x100fe40000010897 */
[--C-:B------:R-:W-:Y:S02]  /*1a2f0*/  FFMA.FTZ R163, R24, c[0x0][0x23c], -R151.reuse ;  /* 0x00008f0018a37a23 */ /* 0x100fe40000010897 */
[--C-:B------:R-:W-:Y:S01]  /*1a300*/  FFMA.FTZ R161, R22, c[0x0][0x23c], -R151.reuse ;  /* 0x00008f0016a17a23 */ /* 0x100fe20000010897 */
[----:B------:R-:W-:Y:S01]  /*1a310*/  MUFU.EX2 R140, R140 ;  /* 0x0000008c008c7308 */ /* 0x000fe20000000800 */
[----:B---3--:R-:W-:Y:S01]  /*1a320*/  F2FP.PACK_AB R4, R143, R144 ;  /* 0x000000908f04723e */ /* 0x008fe200000000ff */
[----:B------:R-:W-:Y:S01]  /*1a330*/  FFMA.FTZ R162, R20, c[0x0][0x23c], -R151 ;  /* 0x00008f0014a27a23 */ /* 0x000fe20000010897 */
[----:B------:R-:W-:Y:S01]  /*1a340*/  LDSM.16.MT88.4 R24, [R200+0xe800] ;  /* 0x00e80000c818783b */ /* 0x000fe20000004200 */
[----:B------:R-:W-:-:S02]  /*1a350*/  FFMA.FTZ R174, R171, c[0x0][0x23c], -R154 ;  /* 0x00008f00abae7a23 */ /* 0x000fc4000001089a */
[--C-:B------:R-:W-:Y:S01]  /*1a360*/  FFMA.FTZ R176, R165, c[0x0][0x23c], -R154.reuse ;  /* 0x00008f00a5b07a23 */ /* 0x100fe2000001089a */
[----:B------:R-:W-:Y:S01]  /*1a370*/  LDSM.16.MT88.4 R20, [R198+0xe800] ;  /* 0x00e80000c614783b */ /* 0x000fe20000004200 */
[----:B------:R-:W3:Y:S01]  /*1a380*/  MUFU.EX2 R3, R3 ;  /* 0x0000000300037308 */ /* 0x000ee20000000800 */
[----:B-----5:R-:W-:Y:S01]  /*1a390*/  F2FP.PACK_AB R6, R141, R142 ;  /* 0x0000008e8d06723e */ /* 0x020fe200000000ff */
        /* <DEDUP_REMOVED lines=8> */
[----:B------:R-:W5:Y:S01]  /*1a420*/  MUFU.EX2 R147, R147 ;  /* 0x0000009300937308 */ /* 0x000f620000000800 */
[----:B---3--:R-:W-:Y:S01]  /*1a430*/  F2FP.PACK_AB R5, R3, R140 ;  /* 0x0000008c0305723e */ /* 0x008fe200000000ff */
[--C-:B------:R-:W-:Y:S02]  /*1a440*/  FFMA.FTZ R155, R155, c[0x0][0x23c], -R154.reuse ;  /* 0x00008f009b9b7a23 */ /* 0x100fe4000001089a */
[----:B------:R-:W-:Y:S02]  /*1a450*/  FFMA.FTZ R153, R139, c[0x0][0x23c], -R154 ;  /* 0x00008f008b997a23 */ /* 0x000fe4000001089a */
[----:B------:R-:W-:-:S02]  /*1a460*/  FFMA.FTZ R152, R152, c[0x0][0x23c], -R151 ;  /* 0x00008f0098987a23 */ /* 0x000fc40000010897 */
[----:B------:R-:W3:Y:S01]  /*1a470*/  MUFU.EX2 R149, R149 ;  /* 0x0000009500957308 */ /* 0x000ee20000000800 */
[--C-:B------:R-:W-:Y:S02]  /*1a480*/  FFMA.FTZ R175, R136, c[0x0][0x23c], -R151.reuse ;  /* 0x00008f0088af7a23 */ /* 0x100fe40000010897 */
[--C-:B------:R-:W-:Y:S02]  /*1a490*/  FFMA.FTZ R172, R138, c[0x0][0x23c], -R151.reuse ;  /* 0x00008f008aac7a23 */ /* 0x100fe40000010897 */
[----:B------:R-:W-:Y:S02]  /*1a4a0*/  FFMA.FTZ R154, R137, c[0x0][0x23c], -R154 ;  /* 0x00008f00899a7a23 */ /* 0x000fe4000001089a */
[----:B------:R-:W-:Y:S01]  /*1a4b0*/  FFMA.FTZ R151, R150, c[0x0][0x23c], -R151 ;  /* 0x00008f0096977a23 */ /* 0x000fe20000010897 */
[----:B------:R-:W1:Y:S01]  /*1a4c0*/  MUFU.EX2 R148, R148 ;  /* 0x0000009400947308 */ /* 0x000e620000000800 */
[----:B-----5:R-:W-:Y:S01]  /*1a4d0*/  F2FP.PACK_AB R7, R147, R2 ;  /* 0x000000029307723e */ /* 0x020fe200000000ff */
[----:B------:R-:W-:Y:S01]  /*1a4e0*/  LDSM.16.MT88.4 R136, [R198+0xd800] ;  /* 0x00d80000c688783b */ /* 0x000fe20000004200 */
[----:B---3--:R-:W-:-:S05]  /*1a4f0*/  FMUL.FTZ R120, R120, R149 ;  /* 0x0000009578787220 */ /* 0x008fca0000410000 */
[----:B------:R-:W-:Y:S01]  /*1a500*/  MUFU.EX2 R156, R156 ;  /* 0x0000009c009c7308 */ /* 0x000fe20000000800 */
[-C--:B------:R-:W-:Y:S02]  /*1a510*/  FMUL.FTZ R121, R121, R149.reuse ;  /* 0x0000009579797220 */ /* 0x080fe40000410000 */
[-C--:B------:R-:W-:Y:S02]  /*1a520*/  FMUL.FTZ R116, R116, R149.reuse ;  /* 0x0000009574747220 */ /* 0x080fe40000410000 */
[----:B------:R-:W-:Y:S02]  /*1a530*/  FMUL.FTZ R117, R117, R149 ;  /* 0x0000009575757220 */ /* 0x000fe40000410000 */
[-C--:B-1----:R-:W-:Y:S01]  /*1a540*/  FMUL.FTZ R122, R122, R148.reuse ;  /* 0x000000947a7a7220 */ /* 0x082fe20000410000 */
        /* <DEDUP_REMOVED lines=31> */
[C---:B----4-:R-:W-:Y:S01]  /*1a740*/  HMMA.16816.F32 R112, R4.reuse, R8, R112 ;  /* 0x000000080470723c */ /* 0x050fe20000001870 */
[-C--:B------:R-:W-:Y:S02]  /*1a750*/  FMUL.FTZ R37, R37, R149.reuse ;  /* 0x0000009525257220 */ /* 0x080fe40000410000 */
[-C--:B------:R-:W-:Y:S01]  /*1a760*/  FMUL.FTZ R38, R38, R148.reuse ;  /* 0x0000009426267220 */ /* 0x080fe20000410000 */
[----:B------:R-:W-:Y:S01]  /*1a770*/  MUFU.EX2 R161, R161 ;  /* 0x000000a100a17308 */ /* 0x000fe20000000800 */
[----:B------:R-:W-:Y:S02]  /*1a780*/  FMUL.FTZ R39, R39, R148 ;  /* 0x0000009427277220 */ /* 0x000fe40000410000 */
[-C--:B------:R-:W-:Y:S01]  /*1a790*/  FMUL.FTZ R40, R40, R149.reuse ;  /* 0x0000009528287220 */ /* 0x080fe20000410000 */
[----:B------:R-:W-:Y:S01]  /*1a7a0*/  HMMA.16816.F32 R108, R4, R10, R108 ;  /* 0x0000000a046c723c */ /* 0x000fe2000000186c */
[----:B------:R-:W4:Y:S01]  /*1a7b0*/  LDSM.16.MT88.4 R8, [R198+0xe000] ;  /* 0x00e00000c608783b */ /* 0x000f220000004200 */
        /* <DEDUP_REMOVED lines=31> */
[----:B----4-:R-:W-:Y:S01]  /*1a9b0*/  HMMA.16816.F32 R44, R4, R8, R44 ;  /* 0x00000008042c723c */ /* 0x010fe2000000182c */
[----:B------:R-:W-:-:S02]  /*1a9c0*/  FMUL.FTZ R61, R61, R149 ;  /* 0x000000953d3d7220 */ /* 0x000fc40000410000 */
[-C--:B------:R-:W-:Y:S01]  /*1a9d0*/  FMUL.FTZ R62, R62, R148.reuse ;  /* 0x000000943e3e7220 */ /* 0x080fe20000410000 */
[----:B------:R-:W4:Y:S01]  /*1a9e0*/  MUFU.EX2 R165, R165 ;  /* 0x000000a500a57308 */ /* 0x000f220000000800 */
        /* <DEDUP_REMOVED lines=97> */
[----:B----4-:R-:W-:Y:S01]  /*1b000*/  FADD.FTZ R3, R165, R162 ;  /* 0x000000a2a5037221 */ /* 0x010fe20000010000 */
        /* <DEDUP_REMOVED lines=123> */
.L_x_3028:
        /* <DEDUP_REMOVED lines=14> */
.L_x_3038:
        /* <DEDUP_REMOVED lines=64> */
.L_x_3035:
[----:B------:R-:W-:Y:S02]  /*1bca0*/  LOP3.LUT P6, RZ, R216, 0x1, RZ, 0xc0, !PT ;  /* 0x00000001d8ff7812 */ /* 0x000fe400078cc0ff */
[-C--:B------:R-:W-:Y:S02]  /*1bcb0*/  LEA R138, P1, R6, R168.reuse, 0x1 ;  /* 0x000000a8068a7211 */ /* 0x080fe400078208ff */
[----:B------:R-:W-:Y:S02]  /*1bcc0*/  LOP3.LUT P5, RZ, R216, 0x2, RZ, 0xc0, !PT ;  /* 0x00000002d8ff7812 */ /* 0x000fe400078ac0ff */
[-C--:B------:R-:W-:Y:S02]  /*1bcd0*/  LEA.HI.X R139, R6, R169.reuse, R2, 0x1, P1 ;  /* 0x000000a9068b7211 */ /* 0x080fe400008f0c02 */
[----:B------:R-:W-:Y:S02]  /*1bce0*/  LOP3.LUT P4, RZ, R216, 0x4, RZ, 0xc0, !PT ;  /* 0x00000004d8ff7812 */ /* 0x000fe4000788c0ff */
[----:B------:R-:W-:Y:S03]  /*1bcf0*/  IADD3 R7, P0, R6, UR7, RZ ;  /* 0x0000000706077c10 */ /* 0x000fe6000ff1e0ff */
[----:B------:R-:W-:Y:S01]  /*1bd00*/  @!PT LDS RZ, [RZ] ;  /* 0x00000000fffff984 */ /* 0x000fe20000000800 */
[----:B------:R-:W-:Y:S01]  /*1bd10*/  @!PT LDS RZ, [RZ] ;  /* 0x00000000fffff984 */ /* 0x000fe20000000800 */
[----:B------:R-:W-:Y:S01]  /*1bd20*/  @!PT LDS RZ, [RZ] ;  /* 0x00000000fffff984 */ /* 0x000fe20000000800 */
[----:B------:R1:W-:Y:S01]  /*1bd30*/  @P6 LDGSTS.E.BYPASS.LTC128B.128 [R211+0xc000], [R138.64] ;  /* 0x0c0000008ad36fae */ /* 0x0003e2000b901d48 */
[C---:B------:R-:W-:Y:S02]  /*1bd40*/  @P6 LEA R12, P2, R7.reuse, R168, 0x1 ;  /* 0x000000a8070c6211 */ /* 0x040fe400078408ff */
[C---:B------:R-:W-:Y:S02]  /*1bd50*/  IADD3.X R4, R208.reuse, R2, RZ, P0, !PT ;  /* 0x00000002d0047210 */ /* 0x040fe400007fe4ff */
[C---:B------:R-:W-:Y:S01]  /*1bd60*/  @P5 LEA R8, P1, R7.reuse, R168, 0x1 ;  /* 0x000000a807085211 */ /* 0x040fe200078208ff */
[----:B------:R-:W-:Y:S01]  /*1bd70*/  @!P6 STS.128 [R211+0xc000], RZ ;  /* 0x00c000ffd300e388 */ /* 0x000fe20000000c00 */
[CCC-:B------:R-:W-:Y:S02]  /*1bd80*/  @P6 LEA.HI.X R13, R7.reuse, R169.reuse, R4.reuse, 0x1, P2 ;  /* 0x000000a9070d6211 */ /* 0x1c0fe400010f0c04 */
[CCC-:B------:R-:W-:Y:S02]  /*1bd90*/  @P5 LEA.HI.X R9, R7.reuse, R169.reuse, R4.reuse, 0x1, P1 ;  /* 0x000000a907095211 */ /* 0x1c0fe400008f0c04 */
[C---:B------:R-:W-:Y:S01]  /*1bda0*/  IADD3 R5, P0, R7.reuse, UR7, RZ ;  /* 0x0000000707057c10 */ /* 0x040fe2000ff1e0ff */
[----:B------:R-:W-:Y:S01]  /*1bdb0*/  @!PT LDS RZ, [RZ] ;  /* 0x00000000fffff984 */ /* 0x000fe20000000800 */
[----:B------:R-:W-:Y:S01]  /*1bdc0*/  @!PT LDS RZ, [RZ] ;  /* 0x00000000fffff984 */ /* 0x000fe20000000800 */
[----:B------:R-:W-:Y:S01]  /*1bdd0*/  @!PT LDS RZ, [RZ] ;  /* 0x00000000fffff984 */ /* 0x000fe20000000800 */
[----:B------:R1:W-:Y:S03]  /*1bde0*/  @P5 LDGSTS.E.BYPASS.LTC128B.128 [R211+0xe000], [R138.64+0x80] ;  /* 0x0e0000808ad35fae */ /* 0x0003e6000b901d48 */
[C---:B------:R-:W-:Y:S02]  /*1bdf0*/  IADD3.X R2, R208.reuse, R4, RZ, P0, !PT ;  /* 0x00000004d0027210 */ /* 0x040fe400007fe4ff */
[-C--:B------:R-:W-:Y:S01]  /*1be00*/  @P4 LEA R6, P0, R7, R168.reuse, 0x1 ;  /* 0x000000a807064211 */ /* 0x080fe200078008ff */
[----:B------:R-:W-:Y:S01]  /*1be10*/  @!P5 STS.128 [R211+0xe000], RZ ;  /* 0x00e000ffd300d388 */ /* 0x000fe20000000c00 */
[-C--:B------:R-:W-:Y:S02]  /*1be20*/  @P6 LEA R10, P2, R5, R168.reuse, 0x1 ;  /* 0x000000a8050a6211 */ /* 0x080fe400078408ff */
[-C--:B------:R-:W-:Y:S02]  /*1be30*/  @P4 LEA.HI.X R7, R7, R169.reuse, R4, 0x1, P0 ;  /* 0x000000a907074211 */ /* 0x080fe400000f0c04 */
[CCC-:B------:R-:W-:Y:S01]  /*1be40*/  @P6 LEA.HI.X R11, R5.reuse, R169.reuse, R2.reuse, 0x1, P2 ;  /* 0x000000a9050b6211 */ /* 0x1c0fe200010f0c02 */
[----:B------:R-:W-:Y:S01]  /*1be50*/  @!PT LDS RZ, [RZ] ;  /* 0x00000000fffff984 */ /* 0x000fe20000000800 */
[----:B------:R-:W-:Y:S01]  /*1be60*/  @!PT LDS RZ, [RZ] ;  /* 0x00000000fffff984 */ /* 0x000fe20000000800 */
[----:B------:R-:W-:Y:S01]  /*1be70*/  @!PT LDS RZ, [RZ] ;  /* 0x00000000fffff984 */ /* 0x000fe20000000800 */
[----:B------:R1:W-:Y:S01]  /*1be80*/  @P4 LDGSTS.E.BYPASS.LTC128B.128 [R211+0x10000], [R138.64+0x100] ;  /* 0x100001008ad34fae */ /* 0x0003e2000b901d48 */
[CC--:B------:R-:W-:Y:S02]  /*1be90*/  @P5 LEA R16, P1, R5.reuse, R168.reuse, 0x1 ;  /* 0x000000a805105211 */ /* 0x0c0fe400078208ff */
[C---:B------:R-:W-:Y:S02]  /*1bea0*/  @P4 LEA R14, P0, R5.reuse, R168, 0x1 ;  /* 0x000000a8050e4211 */ /* 0x040fe400078008ff */
[CCC-:B------:R-:W-:Y:S01]  /*1beb0*/  @P5 LEA.HI.X R17, R5.reuse, R169.reuse, R2.reuse, 0x1, P1 ;  /* 0x000000a905115211 */ /* 0x1c0fe200008f0c02 */
[----:B------:R-:W-:Y:S01]  /*1bec0*/  @!P4 STS.128 [R211+0x10000], RZ ;  /* 0x010000ffd300c388 */ /* 0x000fe20000000c00 */
[CC--:B------:R-:W-:Y:S02]  /*1bed0*/  @P4 LEA.HI.X R15, R5.reuse, R169.reuse, R2, 0x1, P0 ;  /* 0x000000a9050f4211 */ /* 0x0c0fe400000f0c02 */
[----:B------:R-:W-:Y:S03]  /*1bee0*/  IADD3 R4, P2, R5, UR7, RZ ;  /* 0x0000000705047c10 */ /* 0x000fe6000ff5e0ff */
[----:B------:R-:W-:Y:S01]  /*1bef0*/  @!PT LDS RZ, [RZ] ;  /* 0x00000000fffff984 */ /* 0x000fe20000000800 */
[----:B------:R-:W-:Y:S01]  /*1bf00*/  @!PT LDS RZ, [RZ] ;  /* 0x00000000fffff984 */ /* 0x000fe20000000800 */
[----:B------:R-:W-:Y:S01]  /*1bf10*/  @!PT LDS RZ, [RZ] ;  /* 0x00000000fffff984 */ /* 0x000fe20000000800 */
[----:B------:R2:W-:Y:S01]  /*1bf20*/  @P6 LDGSTS.E.BYPASS.LTC128B.128 [R211+0xc800], [R12.64] ;  /* 0x0c8000000cd36fae */ /* 0x0005e2000b901d48 */
[----:B------:R-:W-:Y:S02]  /*1bf30*/  IADD3.X R2, R208, R2, RZ, P2, !PT ;  /* 0x00000002d0027210 */ /* 0x000fe400017fe4ff */
[CC--:B------:R-:W-:Y:S02]  /*1bf40*/  @P6 LEA R22, P2, R4.reuse, R168.reuse, 0x1 ;  /* 0x000000a804166211 */ /* 0x0c0fe400078408ff */
[CC--:B------:R-:W-:Y:S01]  /*1bf50*/  @P5 LEA R20, P1, R4.reuse, R168.reuse, 0x1 ;  /* 0x000000a804145211 */ /* 0x0c0fe200078208ff */
[----:B------:R-:W-:Y:S01]  /*1bf60*/  @!P6 STS.128 [R211+0xc800], RZ ;  /* 0x00c800ffd300e388 */ /* 0x000fe20000000c00 */
[CCC-:B------:R-:W-:Y:S02]  /*1bf70*/  @P6 LEA.HI.X R23, R4.reuse, R169.reuse, R2.reuse, 0x1, P2 ;  /* 0x000000a904176211 */ /* 0x1c0fe400010f0c02 */
[CCC-:B------:R-:W-:Y:S02]  /*1bf80*/  @P5 LEA.HI.X R21, R4.reuse, R169.reuse, R2.reuse, 0x1, P1 ;  /* 0x000000a904155211 */ /* 0x1c0fe400008f0c02 */
[C---:B------:R-:W-:Y:S01]  /*1bf90*/  @P4 LEA R28, P0, R4.reuse, R168, 0x1 ;  /* 0x000000a8041c4211 */ /* 0x040fe200078008ff */
[----:B------:R-:W-:Y:S01]  /*1bfa0*/  @!PT LDS RZ, [RZ] ;  /* 0x00000000fffff984 */ /* 0x000fe20000000800 */
[----:B------:R-:W-:Y:S01]  /*1bfb0*/  @!PT LDS RZ, [RZ] ;  /* 0x00000000fffff984 */ /* 0x000fe20000000800 */
[----:B------:R-:W-:Y:S01]  /*1bfc0*/  @!PT LDS RZ, [RZ] ;  /* 0x00000000fffff984 */ /* 0x000fe20000000800 */
[----:B------:R3:W-:Y:S03]  /*1bfd0*/  @P5 LDGSTS.E.BYPASS.LTC128B.128 [R211+0xe800], [R8.64+0x80] ;  /* 0x0e80008008d35fae */ /* 0x0007e6000b901d48 */
[----:B------:R-:W-:Y:S02]  /*1bfe0*/  @P4 LEA.HI.X R29, R4, R169, R2, 0x1, P0 ;  /* 0x000000a9041d4211 */ /* 0x000fe400000f0c02 */
[----:B------:R-:W-:Y:S01]  /*1bff0*/  ISETP.GE.AND P0, PT, R215, 0x2, PT ;  /* 0x00000002d700780c */ /* 0x000fe20003f06270 */
        /* <DEDUP_REMOVED lines=37> */
[----:B------:R-:W4:Y:S06]  /*1c250*/  LDSM.16.M88.4 R144, [R205+0x6000] ;  /* 0x00600000cd90783b */ /* 0x000f2c0000000200 */
[----:B-----5:R-:W2:Y:S06]  /*1c260*/  LDSM.16.M88.4 R16, [R205+0x6800] ;  /* 0x00680000cd10783b */ /* 0x020eac0000000200 */
[----:B------:R-:W1:Y:S06]  /*1c270*/  LDSM.16.M88.4 R24, [R205+0x7000] ;  /* 0x00700000cd18783b */ /* 0x000e6c0000000200 */
[----:B------:R-:W0:Y:S06]  /*1c280*/  LDGDEPBAR ;  /* 0x00000000000079af */ /* 0x000e2c0000000000 */
[----:B------:R-:W5:Y:S06]  /*1c290*/  LDSM.16.M88.4 R32, [R205+0x7800] ;  /* 0x00780000cd20783b */ /* 0x000f6c0000000200 */
[----:B------:R-:W-:Y:S06]  /*1c2a0*/  LDSM.16.M88.4 R132, [R204] ;  /* 0x00000000cc84783b */ /* 0x000fec0000000200 */
[----:B------:R-:W5:Y:S01]  /*1c2b0*/  LDSM.16.M88.4 R148, [R203] ;  /* 0x00000000cb94783b */ /* 0x000f620000000200 */
[C---:B----4-:R-:W-:Y:S05]  /*1c2c0*/  HMMA.16816.F32 R4, R140.reuse, R144, RZ ;  /* 0x000000908c04723c */ /* 0x050fea00000018ff */
[----:B------:R-:W4:Y:S03]  /*1c2d0*/  LDSM.16.M88.4 R152, [R195] ;  /* 0x00000000c398783b */ /* 0x000f260000000200 */
[C---:B---3--:R-:W-:Y:S03]  /*1c2e0*/  HMMA.16816.F32 R8, R140.reuse, R146, RZ ;  /* 0x000000928c08723c */ /* 0x048fe600000018ff */
[----:B------:R-:W3:Y:S06]  /*1c2f0*/  LDSM.16.M88.4 R156, [R194] ;  /* 0x00000000c29c783b */ /* 0x000eec0000000200 */
[----:B------:R-:W3:Y:S01]  /*1c300*/  LDSM.16.M88.4 R160, [R193] ;  /* 0x00000000c1a0783b */ /* 0x000ee20000000200 */
[C---:B--2---:R-:W-:Y:S05]  /*1c310*/  HMMA.16816.F32 R12, R140.reuse, R16, RZ ;  /* 0x000000108c0c723c */ /* 0x044fea00000018ff */
[----:B------:R-:W-:Y:S03]  /*1c320*/  LDSM.16.M88.4 R164, [R202] ;  /* 0x00000000caa4783b */ /* 0x000fe60000000200 */
[C---:B------:R-:W-:Y:S03]  /*1c330*/  HMMA.16816.F32 R16, R140.reuse, R18, RZ ;  /* 0x000000128c10723c */ /* 0x040fe600000018ff */
[----:B------:R-:W2:Y:S05]  /*1c340*/  LDSM.16.M88.4 R168, [R199+0x6000] ;  /* 0x00600000c7a8783b */ /* 0x000eaa0000000200 */
[C---:B-1----:R-:W-:Y:S01]  /*1c350*/  HMMA.16816.F32 R20, R140.reuse, R24, RZ ;  /* 0x000000188c14723c */ /* 0x042fe200000018ff */
[----:B------:R-:W-:Y:S06]  /*1c360*/  LDSM.16.M88.4 R144, [R199+0x7000] ;  /* 0x00700000c790783b */ /* 0x000fec0000000200 */
[----:B------:R-:W-:Y:S01]  /*1c370*/  LDSM.16.M88.4 R172, [R199+0x7800] ;  /* 0x00780000c7ac783b */ /* 0x000fe20000000200 */
[C---:B------:R-:W-:Y:S05]  /*1c380*/  HMMA.16816.F32 R24, R140.reuse, R26, RZ ;  /* 0x0000001a8c18723c */ /* 0x040fea00000018ff */
[----:B------:R-:W-:Y:S03]  /*1c390*/  LDSM.16.M88.4 R176, [R201] ;  /* 0x00000000c9b0783b */ /* 0x000fe60000000200 */
[C---:B-----5:R-:W-:Y:S03]  /*1c3a0*/  HMMA.16816.F32 R28, R140.reuse, R32, RZ ;  /* 0x000000208c1c723c */ /* 0x060fe600000018ff */
[----:B------:R-:W-:Y:S05]  /*1c3b0*/  LDSM.16.M88.4 R180, [R192] ;  /* 0x00000000c0b4783b */ /* 0x000fea0000000200 */
[----:B------:R-:W-:Y:S01]  /*1c3c0*/  HMMA.16816.F32 R32, R140, R34, RZ ;  /* 0x000000228c20723c */ /* 0x000fe200000018ff */
[----:B------:R-:W1:Y:S07]  /*1c3d0*/  LDSM.16.M88.4 R140, [R199+0x6800] ;  /* 0x00680000c78c783b */ /* 0x000e6e0000000200 */
[C---:B------:R-:W-:Y:S08]  /*1c3e0*/  HMMA.16816.F32 R4, R132.reuse, R148, R4 ;  /* 0x000000948404723c */ /* 0x040ff00000001804 */
[C---:B------:R-:W-:Y:S01]  /*1c3f0*/  HMMA.16816.F32 R8, R132.reuse, R150, R8 ;  /* 0x000000968408723c */ /* 0x040fe20000001808 */
[----:B------:R-:W-:Y:S07]  /*1c400*/  LDSM.16.M88.4 R148, [R192+0x1000] ;  /* 0x00100000c094783b */ /* 0x000fee0000000200 */
        /* <DEDUP_REMOVED lines=9> */
[----:B------:R-:W4:Y:S01]  /*1c4a0*/  LDSM.16.M88.4 R160, [R205+0x8000] ;  /* 0x00800000cda0783b */ /* 0x000f220000000200 */
[C---:B--2---:R-:W-:Y:S08]  /*1c4b0*/  HMMA.16816.F32 R4, R164.reuse, R168, R4 ;  /* 0x000000a8a404723c */ /* 0x044ff00000001804 */
[C---:B------:R-:W-:Y:S01]  /*1c4c0*/  HMMA.16816.F32 R8, R164.reuse, R170, R8 ;  /* 0x000000aaa408723c */ /* 0x040fe20000001808 */
[----:B------:R-:W-:Y:S07]  /*1c4d0*/  LDSM.16.M88.4 R168, [R204+0x2000] ;  /* 0x00200000cca8783b */ /* 0x000fee0000000200 */
[C---:B-1----:R-:W-:Y:S08]  /*1c4e0*/  HMMA.16816.F32 R12, R164.reuse, R140, R12 ;  /* 0x0000008ca40c723c */ /* 0x042ff0000000180c */
[C---:B------:R-:W-:Y:S01]  /*1c4f0*/  HMMA.16816.F32 R16, R164.reuse, R142, R16 ;  /* 0x0000008ea410723c */ /* 0x040fe20000001810 */
[----:B------:R-:W1:Y:S07]  /*1c500*/  LDSM.16.M88.4 R140, [R205+0x8800] ;  /* 0x00880000cd8c783b */ /* 0x000e6e0000000200 */
[C---:B------:R-:W-:Y:S08]  /*1c510*/  HMMA.16816.F32 R20, R164.reuse, R144, R20 ;  /* 0x00000090a414723c */ /* 0x040ff00000001814 */
[C---:B------:R-:W-:Y:S01]  /*1c520*/  HMMA.16816.F32 R24, R164.reuse, R146, R24 ;  /* 0x00000092a418723c */ /* 0x040fe20000001818 */
[----:B------:R-:W2:Y:S07]  /*1c530*/  LDSM.16.M88.4 R144, [R205+0x9000] ;  /* 0x00900000cd90783b */ /* 0x000eae0000000200 */
[C---:B------:R-:W-:Y:S08]  /*1c540*/  HMMA.16816.F32 R28, R164.reuse, R172, R28 ;  /* 0x000000aca41c723c */ /* 0x040ff0000000181c */
[----:B------:R-:W-:Y:S01]  /*1c550*/  HMMA.16816.F32 R32, R164, R174, R32 ;  /* 0x000000aea420723c */ /* 0x000fe20000001820 */
[----:B------:R-:W5:Y:S06]  /*1c560*/  LDSM.16.M88.4 R164, [R205+0x9800] ;  /* 0x00980000cda4783b */ /* 0x000f6c0000000200 */
[----:B------:R-:W1:Y:S01]  /*1c570*/  LDSM.16.M88.4 R172, [R191] ;  /* 0x00000000bfac783b */ /* 0x000e620000000200 */
        /* <DEDUP_REMOVED lines=13> */
[C---:B----4-:R-:W-:Y:S08]  /*1c650*/  HMMA.16816.F32 R4, R156.reuse, R160, R4 ;  /* 0x000000a09c04723c */ /* 0x050ff00000001804 */
        /* <DEDUP_REMOVED lines=10> */
[----:B------:R-:W4:Y:S06]  /*1c700*/  LDSM.16.M88.4 R156, [R199+0x9800] ;  /* 0x00980000c79c783b */ /* 0x000f2c0000000200 */
[----:B------:R-:W5:Y:S01]  /*1c710*/  LDSM.16.M88.4 R164, [R192+0x2000] ;  /* 0x00200000c0a4783b */ /* 0x000f620000000200 */
        /* <DEDUP_REMOVED lines=24> */
[----:B------:R-:W4:Y:S06]  /*1c8a0*/  LDSM.16.M88.4 R156, [R205+0xb800] ;  /* 0x00b80000cd9c783b */ /* 0x000f2c0000000200 */
[----:B------:R-:W1:Y:S01]  /*1c8b0*/  LDSM.16.M88.4 R176, [R204+0x4000] ;  /* 0x00400000ccb0783b */ /* 0x000e620000000200 */
[C---:B-----5:R-:W-:Y:S08]  /*1c8c0*/  HMMA.16816.F32 R4, R160.reuse, R164, R4 ;  /* 0x000000a4a004723c */ /* 0x060ff00000001804 */
[C---:B------:R-:W-:Y:S01]  /*1c8d0*/  HMMA.16816.F32 R8, R160.reuse, R166, R8 ;  /* 0x000000a6a008723c */ /* 0x040fe20000001808 */
[----:B------:R-:W-:Y:S07]  /*1c8e0*/  LDSM.16.M88.4 R164, [R199+0xa000] ;  /* 0x00a00000c7a4783b */ /* 0x000fee0000000200 */
[C---:B---3--:R-:W-:Y:S08]  /*1c8f0*/  HMMA.16816.F32 R12, R160.reuse, R132, R12 ;  /* 0x00000084a00c723c */ /* 0x048ff0000000180c */
[C---:B------:R-:W-:Y:S01]  /*1c900*/  HMMA.16816.F32 R16, R160.reuse, R134, R16 ;  /* 0x00000086a010723c */ /* 0x040fe20000001810 */
[----:B------:R-:W3:Y:S07]  /*1c910*/  LDSM.16.M88.4 R132, [R186] ;  /* 0x00000000ba84783b */ /* 0x000eee0000000200 */
[C---:B------:R-:W-:Y:S08]  /*1c920*/  HMMA.16816.F32 R20, R160.reuse, R148, R20 ;  /* 0x00000094a014723c */ /* 0x040ff00000001814 */
[C---:B------:R-:W-:Y:S01]  /*1c930*/  HMMA.16816.F32 R24, R160.reuse, R150, R24 ;  /* 0x00000096a018723c */ /* 0x040fe20000001818 */
[----:B------:R-:W5:Y:S07]  /*1c940*/  LDSM.16.M88.4 R148, [R185] ;  /* 0x00000000b994783b */ /* 0x000f6e0000000200 */
        /* <DEDUP_REMOVED lines=17> */
[C---:B------:R-:W-:Y:S08]  /*1ca60*/  HMMA.16816.F32 R4, R176.reuse, R180, R4 ;  /* 0x000000b4b004723c */ /* 0x040ff00000001804 */
[C---:B------:R-:W-:Y:S08]  /*1ca70*/  HMMA.16816.F32 R8, R176.reuse, R182, R8 ;  /* 0x000000b6b008723c */ /* 0x040ff00000001808 */
[C---:B---3--:R-:W-:Y:S08]  /*1ca80*/  HMMA.16816.F32 R12, R176.reuse, R132, R12 ;  /* 0x00000084b00c723c */ /* 0x048ff0000000180c */
[C---:B------:R-:W-:Y:S01]  /*1ca90*/  HMMA.16816.F32 R16, R176.reuse, R134, R16 ;  /* 0x00000086b010723c */ /* 0x040fe20000001810 */
[----:B------:R-:W3:Y:S07]  /*1caa0*/  LDSM.16.M88.4 R132, [R192+0x4800] ;  /* 0x00480000c084783b */ /* 0x000eee0000000200 */
[C---:B-----5:R-:W-:Y:S08]  /*1cab0*/  HMMA.16816.F32 R20, R176.reuse, R148, R20 ;  /* 0x00000094b014723c */ /* 0x060ff00000001814 */
[C---:B------:R-:W-:Y:S08]  /*1cac0*/  HMMA.16816.F32 R24, R176.reuse, R150, R24 ;  /* 0x00000096b018723c */ /* 0x040ff00000001818 */
[C---:B------:R-:W-:Y:S08]  /*1cad0*/  HMMA.16816.F32 R28, R176.reuse, R152, R28 ;  /* 0x00000098b01c723c */ /* 0x040ff0000000181c */
[----:B------:R-:W-:Y:S08]  /*1cae0*/  HMMA.16816.F32 R32, R176, R154, R32 ;  /* 0x0000009ab020723c */ /* 0x000ff00000001820 */
[C---:B------:R-:W-:Y:S08]  /*1caf0*/  HMMA.16816.F32 R4, R160.reuse, R164, R4 ;  /* 0x000000a4a004723c */ /* 0x040ff00000001804 */
[C---:B------:R-:W-:Y:S08]  /*1cb00*/  HMMA.16816.F32 R8, R160.reuse, R166, R8 ;  /* 0x000000a6a008723c */ /* 0x040ff00000001808 */
[C---:B-1----:R-:W-:Y:S08]  /*1cb10*/  HMMA.16816.F32 R12, R160.reuse, R140, R12 ;  /* 0x0000008ca00c723c */ /* 0x042ff0000000180c */
[C---:B------:R-:W-:Y:S08]  /*1cb20*/  HMMA.16816.F32 R16, R160.reuse, R142, R16 ;  /* 0x0000008ea010723c */ /* 0x040ff00000001810 */
[C---:B--2---:R-:W-:Y:S08]  /*1cb30*/  HMMA.16816.F32 R20, R160.reuse, R144, R20 ;  /* 0x00000090a014723c */ /* 0x044ff00000001814 */
[C---:B------:R-:W-:Y:S08]  /*1cb40*/  HMMA.16816.F32 R24, R160.reuse, R146, R24 ;  /* 0x00000092a018723c */ /* 0x040ff00000001818 */
[C---:B----4-:R-:W-:Y:S08]  /*1cb50*/  HMMA.16816.F32 R28, R160.reuse, R156, R28 ;  /* 0x0000009ca01c723c */ /* 0x050ff0000000181c */
[----:B------:R-:W-:Y:S08]  /*1cb60*/  HMMA.16816.F32 R32, R160, R158, R32 ;  /* 0x0000009ea020723c */ /* 0x000ff00000001820 */
[C---:B------:R-:W-:Y:S08]  /*1cb70*/  HMMA.16816.F32 R4, R168.reuse, R172, R4 ;  /* 0x000000aca804723c */ /* 0x040ff00000001804 */
[C---:B------:R-:W-:Y:S08]  /*1cb80*/  HMMA.16816.F32 R8, R168.reuse, R174, R8 ;  /* 0x000000aea808723c */ /* 0x040ff00000001808 */
[C---:B---3--:R-:W-:Y:S08]  /*1cb90*/  HMMA.16816.F32 R12, R168.reuse, R132, R12 ;  /* 0x00000084a80c723c */ /* 0x048ff0000000180c */
        /* <DEDUP_REMOVED lines=18> */
[----:B------:R-:W-:Y:S03]  /*1ccc0*/  FMUL.FTZ R19, R19, c[0x0][0x2ec] ;  /* 0x0000bb0013137a20 */ /* 0x000fe60000410000 */
[----:B------:R5:W1:Y:S10]  /*1ccd0*/  MUFU.TANH R175, R11 ;  /* 0x0000000b00af7308 */ /* 0x000a740000002400 */
[----:B------:R1:W1:Y:S10]  /*1cce0*/  MUFU.TANH R142, R13 ;  /* 0x0000000d008e7308 */ /* 0x0002740000002400 */
[----:B------:R2:W2:Y:S01]  /*1ccf0*/  MUFU.TANH R140, R2 ;  /* 0x00000002008c7308 */ /* 0x0004a20000002400 */
[C---:B---3--:R-:W-:Y:S01]  /*1cd00*/  HMMA.16816.F32 R20, R168.reuse, R4, R20 ;  /* 0x00000004a814723c */ /* 0x048fe20000001814 */
[----:B-----5:R-:W3:Y:S01]  /*1cd10*/  LDSM.16.M88.4 R8, [R192+0x5800] ;  /* 0x00580000c008783b */ /* 0x020ee20000000200 */
[----:B------:R-:W-:Y:S07]  /*1cd20*/  DEPBAR.LE SB0, 0x0 ;  /* 0x000080000000791a */ /* 0x000fee0000000000 */
[----:B------:R-:W2:Y:S01]  /*1cd30*/  MUFU.TANH R161, R161 ;  /* 0x000000a100a17308 */ /* 0x000ea20000002400 */
[----:B------:R-:W-:Y:S01]  /*1cd40*/  BAR.SYNC.DEFER_BLOCKING 0x0 ;  /* 0x0000000000007b1d */ /* 0x000fe20000010000 */
[C---:B------:R-:W-:Y:S05]  /*1cd50*/  HMMA.16816.F32 R24, R168.reuse, R6, R24 ;  /* 0x00000006a818723c */ /* 0x040fea0000001818 */
[----:B------:R-:W-:Y:S02]  /*1cd60*/  FMUL.FTZ R5, R17, c[0x0][0x2ec] ;  /* 0x0000bb0011057a20 */ /* 0x000fe40000410000 */
[----:B-1----:R-:W-:Y:S01]  /*1cd70*/  FMUL.FTZ R13, R18, c[0x0][0x2ec] ;  /* 0x0000bb00120d7a20 */ /* 0x002fe20000410000 */
        /* <DEDUP_REMOVED lines=8> */
[----:B------:R-:W1:Y:S01]  /*1ce00*/  MUFU.TANH R167, R167 ;  /* 0x000000a700a77308 */ /* 0x000e620000002400 */
[----:B------:R-:W-:Y:S02]  /*1ce10*/  FMUL.FTZ R26, R26, c[0x0][0x2ec] ;  /* 0x0000bb001a1a7a20 */ /* 0x000fe40000410000 */
[----:B------:R-:W-:Y:S01]  /*1ce20*/  FMUL.FTZ R27, R27, c[0x0][0x2ec] ;  /* 0x0000bb001b1b7a20 */ /* 0x000fe20000410000 */
[C---:B---3--:R-:W-:Y:S06]  /*1ce30*/  HMMA.16816.F32 R28, R168.reuse, R8, R28 ;  /* 0x00000008a81c723c */ /* 0x048fec000000181c */
[----:B------:R-:W3:Y:S02]  /*1ce40*/  MUFU.TANH R162, R162 ;  /* 0x000000a200a27308 */ /* 0x000ee40000002400 */
[----:B------:R-:W-:Y:S07]  /*1ce50*/  HMMA.16816.F32 R32, R168, R10, R32 ;  /* 0x0000000aa820723c */ /* 0x000fee0000001820 */
[----:B------:R-:W-:Y:S01]  /*1ce60*/  MOV R168, R138 ;  /* 0x0000008a00a87202 */ /* 0x000fe20000000f00 */
[----:B------:R1:W1:Y:S01]  /*1ce70*/  MUFU.TANH R143, R14 ;  /* 0x0000000e008f7308 */ /* 0x0002620000002400 */
[----:B------:R-:W-:Y:S07]  /*1ce80*/  MOV R169, R139 ;  /* 0x0000008b00a97202 */ /* 0x000fee0000000f00 */
[----:B------:R-:W-:Y:S02]  /*1ce90*/  FMUL.FTZ R150, R28, c[0x0][0x2ec] ;  /* 0x0000bb001c967a20 */ /* 0x000fe40000410000 */
[----:B------:R1:W1:Y:S01]  /*1cea0*/  MUFU.TANH R141, R15 ;  /* 0x0000000f008d7308 */ /* 0x0002620000002400 */
[----:B------:R-:W-:Y:S02]  /*1ceb0*/  FMUL.FTZ R29, R29, c[0x0][0x2ec] ;  /* 0x0000bb001d1d7a20 */ /* 0x000fe40000410000 */
[----:B------:R-:W-:Y:S02]  /*1cec0*/  FMUL.FTZ R30, R30, c[0x0][0x2ec] ;  /* 0x0000bb001e1e7a20 */ /* 0x000fe40000410000 */
[----:B------:R-:W-:Y:S02]  /*1ced0*/  FMUL.FTZ R31, R31, c[0x0][0x2ec] ;  /* 0x0000bb001f1f7a20 */ /* 0x000fe40000410000 */
[----:B--2---:R-:W-:Y:S02]  /*1cee0*/  FMUL.FTZ R2, R32, c[0x0][0x2ec] ;  /* 0x0000bb0020027a20 */ /* 0x004fe40000410000 */
[----:B------:R-:W-:Y:S01]  /*1cef0*/  FMUL.FTZ R33, R33, c[0x0][0x2ec] ;  /* 0x0000bb0021217a20 */ /* 0x000fe20000410000 */
[----:B------:R-:W2:Y:S01]  /*1cf00*/  MUFU.TANH R5, R5 ;  /* 0x0000000500057308 */ /* 0x000ea20000002400 */
[----:B------:R-:W-:Y:S02]  /*1cf10*/  FMUL.FTZ R34, R34, c[0x0][0x2ec] ;  /* 0x0000bb0022227a20 */ /* 0x000fe40000410000 */
[----:B------:R-:W-:Y:S07]  /*1cf20*/  FMUL.FTZ R35, R35, c[0x0][0x2ec] ;  /* 0x0000bb0023237a20 */ /* 0x000fee0000410000 */
[----:B------:R-:W1:Y:S10]  /*1cf30*/  MUFU.TANH R13, R13 ;  /* 0x0000000d000d7308 */ /* 0x000e740000002400 */
        /* <DEDUP_REMOVED lines=13> */
[----:B------:R1:W1:Y:S10]  /*1d010*/  MUFU.TANH R146, R2 ;  /* 0x0000000200927308 */ /* 0x0002740000002400 */
[----:B------:R1:W1:Y:S10]  /*1d020*/  MUFU.TANH R144, R33 ;  /* 0x0000002100907308 */ /* 0x0002740000002400 */
[----:B------:R1:W1:Y:S10]  /*1d030*/  MUFU.TANH R135, R34 ;  /* 0x0000002200877308 */ /* 0x0002740000002400 */
[----:B------:R1:W1:Y:S01]  /*1d040*/  MUFU.TANH R134, R35 ;  /* 0x0000002300867308 */ /* 0x0002620000002400 */
[----:B------:R-:W-:-:S05]  /*1d050*/  @!P0 BRA `(.L_x_3036) ;  /* 0x000009b000008947 */ /* 0x000fca0003800000 */
[----:B--234-:R-:W-:Y:S02]  /*1d060*/  ULDC UR6, c[0x0][0x198] ;  /* 0x0000660000067ab9 */ /* 0x01cfe40000000800 */
[----:B------:R-:W-:Y:S04]  /*1d070*/  ULEA UR6, -UR6, URZ, 0x6 ;  /* 0x0000003f06067291 */ /* 0x000fe8000f8e313f */
[----:B------:R-:W-:Y:S02]  /*1d080*/  USHF.R.S32.HI UR5, URZ, 0x1f, UR6 ;  /* 0x0000001f3f057899 */ /* 0x000fe40008011406 */
[----:B------:R-:W-:Y:S04]  /*1d090*/  MOV R6, UR6 ;  /* 0x0000000600067c02 */ /* 0x000fe80008000f00 */
[----:B-1----:R-:W-:Y:S01]  /*1d0a0*/  MOV R2, UR5 ;  /* 0x0000000500027c02 */ /* 0x002fe20008000f00 */
[----:B------:R-:W-:-:S05]  /*1d0b0*/  @!P3 BRA `(.L_x_3037) ;  /* 0x000003c00000b947 */ /* 0x000fca0003800000 */
[----:B------:R-:W-:Y:S01]  /*1d0c0*/  IMAD.SHL.U32 R10, R215, 0x40, RZ ;  /* 0x00000040d70a7824 */ /* 0x000fe200078e00ff */
[----:B------:R-:W-:Y:S04]  /*1d0d0*/  IABS R4, c[0x0][0x2d0] ;  /* 0x0000b40000047a13 */ /* 0x000fe80000000000 */
[----:B------:R-:W1:Y:S01]  /*1d0e0*/  I2F.RP R11, R4 ;  /* 0x00000004000b7306 */ /* 0x000e620000209400 */
[C---:B------:R-:W-:Y:S02]  /*1d0f0*/  IADD3 R8, R10.reuse, -0x80, RZ ;  /* 0xffffff800a087810 */ /* 0x040fe40007ffe0ff */
[----:B------:R-:W-:Y:S07]  /*1d100*/  IADD3 R10, R10, -0x40, RZ ;  /* 0xffffffc00a0a7810 */ /* 0x000fee0007ffe0ff */
[----:B-1----:R-:W1:Y:S02]  /*1d110*/  MUFU.RCP R2, R11 ;  /* 0x0000000b00027308 */ /* 0x002e640000001000 */
[----:B-1----:R-:W-:Y:S02]  /*1d120*/  IADD3 R6, R2, 0xffffffe, RZ ;  /* 0x0ffffffe02067810 */ /* 0x002fe40007ffe0ff */
[----:B------:R-:W-:Y:S06]  /*1d130*/  IABS R11, R10 ;  /* 0x0000000a000b7213 */ /* 0x000fec0000000000 */
[----:B------:R-:W1:Y:S01]  /*1d140*/  F2I.FTZ.U32.TRUNC.NTZ R7, R6 ;  /* 0x0000000600077305 */ /* 0x000e62000021f000 */
[----:B------:R-:W-:Y:S01]  /*1d150*/  LOP3.LUT R10, R10, c[0x0][0x2d0], RZ, 0x3c, !PT ;  /* 0x0000b4000a0a7a12 */ /* 0x000fe200078e3cff */
[--C-:B-1----:R-:W-:Y:S02]  /*1d160*/  IMAD.MOV R9, RZ, RZ, -R7.reuse ;  /* 0x000000ffff097224 */ /* 0x102fe400078e0a07 */
[----:B------:R-:W-:Y:S02]  /*1d170*/  IMAD.MOV.U32 R6, RZ, RZ, RZ ;  /* 0x000000ffff067224 */ /* 0x000fe400078e00ff */
[----:B------:R-:W-:Y:S01]  /*1d180*/  IMAD R2, R9, R4, RZ ;  /* 0x0000000409027224 */ /* 0x000fe200078e02ff */
[----:B------:R-:W-:Y:S02]  /*1d190*/  IABS R9, R8 ;  /* 0x0000000800097213 */ /* 0x000fe40000000000 */
[----:B------:R-:W-:Y:S01]  /*1d1a0*/  LOP3.LUT R8, R8, c[0x0][0x2d0], RZ, 0x3c, !PT ;  /* 0x0000b40008087a12 */ /* 0x000fe200078e3cff */
        /* <DEDUP_REMOVED lines=29> */
[----:B------:R-:W-:Y:S01]  /*1d380*/  IMAD.MOV.U32 R9, RZ, RZ, 0x40 ;  /* 0x00000040ff097424 */ /* 0x000fe200078e00ff */
[----:B------:R-:W-:Y:S01]  /*1d390*/  LEA.HI.X.SX32 R15, R7, R213, 0x2, P0 ;  /* 0x000000d5070f7211 */ /* 0x000fe200000f16ff */
        /* <DEDUP_REMOVED lines=14> */
.L_x_3037:
        /* <DEDUP_REMOVED lines=32> */
[C---:B------:R-:W-:Y:S02]  /*1d680*/  IADD3 R4, P2, R7.reuse, UR4, RZ ;  /* 0x0000000407047c10 */ /* 0x040fe4000ff5e0ff */
[-CC-:B------:R-:W-:Y:S01]  /*1d690*/  @P4 LEA.HI.X R7, R7, R217.reuse, R2.reuse, 0x1, P0 ;  /* 0x000000d907074211 */ /* 0x180fe200000f0c02 */
[----:B------:R-:W-:Y:S01]  /*1d6a0*/  @!PT LDS RZ, [RZ] ;  /* 0x00000000fffff984 */ /* 0x000fe20000000800 */
[----:B------:R-:W-:Y:S01]  /*1d6b0*/  @!PT LDS RZ, [RZ] ;  /* 0x00000000fffff984 */ /* 0x000fe20000000800 */
[----:B------:R-:W-:Y:S01]  /*1d6c0*/  @!PT LDS RZ, [RZ] ;  /* 0x00000000fffff984 */ /* 0x000fe20000000800 */
[----:B------:R1:W-:Y:S01]  /*1d6d0*/  @P6 LDGSTS.E.BYPASS.LTC128B.128 [R211+0x6800], [R16.64] ;  /* 0x0680000010d36fae */ /* 0x0003e2000b901d48 */
[CC--:B------:R-:W-:Y:S01]  /*1d6e0*/  @P5 LEA R22, P1, R4.reuse, R214.reuse, 0x1 ;  /* 0x000000d604165211 */ /* 0x0c0fe200078208ff */
[----:B------:R-:W-:Y:S01]  /*1d6f0*/  IMAD.X R2, R207, 0x1, R2, P2 ;  /* 0x00000001cf027824 */ /* 0x000fe200010e0602 */
[CC--:B------:R-:W-:Y:S01]  /*1d700*/  @P6 LEA R24, P2, R4.reuse, R214.reuse, 0x1 ;  /* 0x000000d604186211 */ /* 0x0c0fe200078408ff */
[----:B------:R1:W-:Y:S01]  /*1d710*/  @!P6 STS.128 [R211+0x6800], RZ ;  /* 0x006800ffd300e388 */ /* 0x0003e20000000c00 */
[C---:B------:R-:W-:Y:S01]  /*1d720*/  @P4 LEA R26, P0, R4.reuse, R214, 0x1 ;  /* 0x000000d6041a4211 */ /* 0x040fe200078008ff */
[----:B------:R-:W-:Y:S01]  /*1d730*/  IMAD.MOV.U32 R214, RZ, RZ, R18 ;  /* 0x000000ffffd67224 */ /* 0x000fe200078e0012 */
[CCC-:B------:R-:W-:Y:S01]  /*1d740*/  @P6 LEA.HI.X R25, R4.reuse, R217.reuse, R2.reuse, 0x1, P2 ;  /* 0x000000d904196211 */ /* 0x1c0fe200010f0c02 */
[----:B------:R-:W-:Y:S01]  /*1d750*/  @!PT LDS RZ, [RZ] ;  /* 0x00000000fffff984 */ /* 0x000fe20000000800 */
[----:B------:R-:W-:Y:S01]  /*1d760*/  @!PT LDS RZ, [RZ] ;  /* 0x00000000fffff984 */ /* 0x000fe20000000800 */
[----:B------:R-:W-:Y:S01]  /*1d770*/  @!PT LDS RZ, [RZ] ;  /* 0x00000000fffff984 */ /* 0x000fe20000000800 */
[----:B------:R1:W-:Y:S01]  /*1d780*/  @P5 LDGSTS.E.BYPASS.LTC128B.128 [R211+0x8800], [R10.64+0x80] ;  /* 0x088000800ad35fae */ /* 0x0003e2000b901d48 */
[CCC-:B------:R-:W-:Y:S02]  /*1d790*/  @P5 LEA.HI.X R23, R4.reuse, R217.reuse, R2.reuse, 0x1, P1 ;  /* 0x000000d904175211 */ /* 0x1c0fe400008f0c02 */
[----:B------:R-:W-:Y:S01]  /*1d7a0*/  @P4 LEA.HI.X R27, R4, R217, R2, 0x1, P0 ;  /* 0x000000d9041b4211 */ /* 0x000fe200000f0c02 */
[----:B------:R1:W-:Y:S01]  /*1d7b0*/  @!P5 STS.128 [R211+0x8800], RZ ;  /* 0x008800ffd300d388 */ /* 0x0003e20000000c00 */
[----:B------:R-:W-:Y:S03]  /*1d7c0*/  IMAD.MOV.U32 R217, RZ, RZ, R19 ;  /* 0x000000ffffd97224 */ /* 0x000fe600078e0013 */
        /* <DEDUP_REMOVED lines=36> */
.L_x_3036:
[----:B-1234-:R-:W-:Y:S01]  /*1da10*/  IADD3 R7, R215, -0x1, RZ ;  /* 0xffffffffd7077810 */ /* 0x01efe20007ffe0ff */
[----:B------:R-:W-:Y:S03]  /*1da20*/  LDSM.16.MT88.4 R28, [R197+0xc000] ;  /* 0x00c00000c51c783b */ /* 0x000fe60000004200 */
[----:B------:R-:W-:Y:S04]  /*1da30*/  LEA R2, R7, R218, 0x6 ;  /* 0x000000da07027211 */ /* 0x000fe800078e30ff */
        /* <DEDUP_REMOVED lines=28> */
[C---:B------:R-:W-:Y:S02]  /*1dc00*/  FFMA.FTZ R165, R0.reuse, R8, R165 ;  /* 0x0000000800a57223 */ /* 0x040fe400000100a5 */
[C---:B------:R-:W-:Y:S01]  /*1dc10*/  FFMA.FTZ R167, R0.reuse, R4, R167 ;  /* 0x0000000400a77223 */ /* 0x040fe200000100a7 */
[----:B------:R-:W-:Y:S01]  /*1dc20*/  FMNMX.FTZ R10, R159, R136, !PT ;  /* 0x000000889f0a7209 */ /* 0x000fe20007810000 */
[C---:B------:R-:W-:Y:S01]  /*1dc30*/  FFMA.FTZ R173, R0.reuse, R4, R173 ;  /* 0x0000000400ad7223 */ /* 0x040fe200000100ad */
[----:B------:R-:W-:Y:S01]  /*1dc40*/  FMNMX.FTZ R4, R163, R3, !PT ;  /* 0x00000003a3047209 */ /* 0x000fe20007810000 */
[----:B------:R-:W-:Y:S01]  /*1dc50*/  FFMA.FTZ R161, R0, R8, R161 ;  /* 0x0000000800a17223 */ /* 0x000fe200000100a1 */
[----:B------:R-:W-:Y:S01]  /*1dc60*/  IADD3 R8, R2, 0x31, RZ ;  /* 0x0000003102087810 */ /* 0x000fe20007ffe0ff */
[C---:B------:R-:W-:Y:S01]  /*1dc70*/  FFMA.FTZ R175, R0.reuse, R6, R175 ;  /* 0x0000000600af7223 */ /* 0x040fe200000100af */
[----:B------:R-:W-:Y:S01]  /*1dc80*/  FMNMX.FTZ R4, R165, R4, !PT ;  /* 0x00000004a5047209 */ /* 0x000fe20007810000 */
[C---:B------:R-:W-:Y:S01]  /*1dc90*/  FFMA.FTZ R143, R0.reuse, R17, R143 ;  /* 0x00000011008f7223 */ /* 0x040fe2000001008f */
[----:B------:R-:W-:Y:S01]  /*1dca0*/  FMNMX.FTZ R12, R161, R10, !PT ;  /* 0x0000000aa10c7209 */ /* 0x000fe20007810000 */
[C---:B------:R-:W-:Y:S01]  /*1dcb0*/  FFMA.FTZ R6, R0.reuse, R6, R133 ;  /* 0x0000000600067223 */ /* 0x040fe20000010085 */
[----:B------:R-:W-:Y:S01]  /*1dcc0*/  FMNMX.FTZ R4, R173, R4, !PT ;  /* 0x00000004ad047209 */ /* 0x000fe20007810000 */
[-C--:B------:R-:W-:Y:S01]  /*1dcd0*/  FFMA.FTZ R141, R0, R23.reuse, R141 ;  /* 0x00000017008d7223 */ /* 0x080fe2000001008d */
[----:B------:R-:W-:Y:S01]  /*1dce0*/  IADD3 R10, R2, 0x38, RZ ;  /* 0x00000038020a7810 */ /* 0x000fe20007ffe0ff */
[C---:B------:R-:W-:Y:S01]  /*1dcf0*/  FFMA.FTZ R142, R0.reuse, R23, R142 ;  /* 0x00000017008e7223 */ /* 0x040fe2000001008e */
[----:B------:R-:W-:Y:S01]  /*1dd00*/  FMNMX.FTZ R23, R167, R12, !PT ;  /* 0x0000000ca7177209 */ /* 0x000fe20007810000 */
[C---:B------:R-:W-:Y:S01]  /*1dd10*/  FFMA.FTZ R162, R0.reuse, R17, R162 ;  /* 0x0000001100a27223 */ /* 0x040fe200000100a2 */
[----:B------:R-:W-:Y:S01]  /*1dd20*/  FMNMX.FTZ R4, R175, R4, !PT ;  /* 0x00000004af047209 */ /* 0x000fe20007810000 */
[----:B------:R-:W-:Y:S01]  /*1dd30*/  FFMA.FTZ R139, R0, R21, R13 ;  /* 0x00000015008b7223 */ /* 0x000fe2000001000d */
[----:B------:R-:W-:Y:S01]  /*1dd40*/  FMNMX.FTZ R23, R6, R23, !PT ;  /* 0x0000001706177209 */ /* 0x000fe20007810000 */
[C---:B------:R-:W-:Y:S01]  /*1dd50*/  FFMA.FTZ R140, R0.reuse, R21, R140 ;  /* 0x00000015008c7223 */ /* 0x040fe2000001008c */
[----:B------:R-:W-:Y:S01]  /*1dd60*/  FMNMX.FTZ R4, R143, R4, !PT ;  /* 0x000000048f047209 */ /* 0x000fe20007810000 */
[----:B------:R-:W-:Y:S01]  /*1dd70*/  FFMA.FTZ R137, R0, R138, R137 ;  /* 0x0000008a00897223 */ /* 0x000fe20000010089 */
[----:B------:R-:W-:Y:S01]  /*1dd80*/  FMNMX.FTZ R23, R162, R23, !PT ;  /* 0x00000017a2177209 */ /* 0x000fe20007810000 */
[----:B------:R-:W1:Y:S01]  /*1dd90*/  I2F R17, R8 ;  /* 0x0000000800117306 */ /* 0x000e620000201400 */
[----:B------:R-:W-:Y:S01]  /*1dda0*/  FMNMX.FTZ R4, R141, R4, !PT ;  /* 0x000000048d047209 */ /* 0x000fe20007810000 */
[----:B------:R-:W-:Y:S01]  /*1ddb0*/  FFMA.FTZ R138, R0, R138, R5 ;  /* 0x0000008a008a7223 */ /* 0x000fe20000010005 */
[----:B------:R-:W-:Y:S01]  /*1ddc0*/  FMNMX.FTZ R23, R142, R23, !PT ;  /* 0x000000178e177209 */ /* 0x000fe20007810000 */
[C---:B------:R-:W-:Y:S01]  /*1ddd0*/  FFMA.FTZ R157, R0.reuse, R19, R157 ;  /* 0x00000013009d7223 */ /* 0x040fe2000001009d */
[----:B------:R-:W-:Y:S01]  /*1dde0*/  FMNMX.FTZ R4, R139, R4, !PT ;  /* 0x000000048b047209 */ /* 0x000fe20007810000 */
[----:B------:R-:W-:Y:S01]  /*1ddf0*/  FFMA.FTZ R155, R0, R15, R155 ;  /* 0x0000000f009b7223 */ /* 0x000fe2000001009b */
[----:B------:R-:W-:Y:S01]  /*1de00*/  IADD3 R5, R2, 0x39, RZ ;  /* 0x0000003902057810 */ /* 0x000fe20007ffe0ff */
[----:B------:R-:W-:Y:S01]  /*1de10*/  FFMA.FTZ R160, R0, R19, R160 ;  /* 0x0000001300a07223 */ /* 0x000fe200000100a0 */
[----:B------:R-:W-:Y:S01]  /*1de20*/  FMNMX.FTZ R4, R137, R4, !PT ;  /* 0x0000000489047209 */ /* 0x000fe20007810000 */
[----:B------:R-:W2:Y:S01]  /*1de30*/  I2F R13, R10 ;  /* 0x0000000a000d7306 */ /* 0x000ea20000201400 */
        /* <DEDUP_REMOVED lines=9> */
[----:B------:R-:W3:Y:S01]  /*1ded0*/  I2F R5, R5 ;  /* 0x0000000500057306 */ /* 0x000ee20000201400 */
[----:B------:R-:W-:Y:S01]  /*1dee0*/  FMNMX.FTZ R4, R153, R4, !PT ;  /* 0x0000000499047209 */ /* 0x000fe20007810000 */
[----:B------:R-:W-:Y:S01]  /*1def0*/  FFMA.FTZ R154, R0, R7, R154 ;  /* 0x00000007009a7223 */ /* 0x000fe2000001009a */
[----:B------:R-:W-:Y:S01]  /*1df00*/  FMNMX.FTZ R23, R158, R23, !PT ;  /* 0x000000179e177209 */ /* 0x000fe20007810000 */
[C---:B-1----:R-:W-:Y:S01]  /*1df10*/  FFMA.FTZ R147, R0.reuse, R17, R147 ;  /* 0x0000001100937223 */ /* 0x042fe20000010093 */
[----:B------:R-:W-:Y:S01]  /*1df20*/  FMNMX.FTZ R4, R151, R4, !PT ;  /* 0x0000000497047209 */ /* 0x000fe20007810000 */
[----:B------:R-:W-:Y:S01]  /*1df30*/  FFMA.FTZ R150, R0, R9, R150 ;  /* 0x0000000900967223 */ /* 0x000fe20000010096 */
[----:B------:R-:W-:Y:S01]  /*1df40*/  FMNMX.FTZ R23, R156, R23, !PT ;  /* 0x000000179c177209 */ /* 0x000fe20007810000 */
[----:B------:R-:W-:Y:S01]  /*1df50*/  FFMA.FTZ R148, R0, R17, R148 ;  /* 0x0000001100947223 */ /* 0x000fe20000010094 */
[----:B------:R-:W-:Y:S02]  /*1df60*/  FMNMX.FTZ R2, R149, R4, !PT ;  /* 0x0000000495027209 */ /* 0x000fe40007810000 */
[----:B------:R-:W-:Y:S02]  /*1df70*/  FMNMX.FTZ R23, R154, R23, !PT ;  /* 0x000000179a177209 */ /* 0x000fe40007810000 */
[----:B------:R-:W-:Y:S01]  /*1df80*/  FMNMX.FTZ R2, R147, R2, !PT ;  /* 0x0000000293027209 */ /* 0x000fe20007810000 */
[----:B--2---:R-:W-:Y:S01]  /*1df90*/  FFMA.FTZ R135, R0, R13, R135 ;  /* 0x0000000d00877223 */ /* 0x004fe20000010087 */
[----:B------:R-:W-:Y:S01]  /*1dfa0*/  FMNMX.FTZ R23, R150, R23, !PT ;  /* 0x0000001796177209 */ /* 0x000fe20007810000 */
[----:B------:R-:W-:Y:S02]  /*1dfb0*/  FFMA.FTZ R146, R0, R13, R146 ;  /* 0x0000000d00927223 */ /* 0x000fe40000010092 */
[----:B------:R-:W-:Y:S01]  /*1dfc0*/  LDSM.16.MT88.4 R12, [R200+0xc000] ;  /* 0x00c00000c80c783b */ /* 0x000fe20000004200 */
        /* <DEDUP_REMOVED lines=32> */
[--C-:B------:R-:W-:Y:S01]  /*1e1d0*/  FFMA.FTZ R170, R175, c[0x0][0x23c], -R152.reuse ;  /* 0x00008f00afaa7a23 */ /* 0x100fe20000010898 */
[----:B------:R-:W-:Y:S01]  /*1e1e0*/  LDSM.16.MT88.4 R164, [R200+0x11800] ;  /* 0x01180000c8a4783b */ /* 0x000fe20000004200 */
        /* <DEDUP_REMOVED lines=208> */
[----:B------:R-:W-:Y:S01]  /*1eef0*/  FFMA.FTZ R177, R2, R223, R177 ;  /* 0x000000df02b17223 */ /* 0x000fe200000100b1 */
[----:B------:R-:W-:Y:S01]  /*1ef00*/  IADD3 R2, R215, -0x1, RZ ;  /* 0xffffffffd7027810 */ /* 0x000fe20007ffe0ff */
[----:B------:R-:W-:Y:S01]  /*1ef10*/  FFMA.FTZ R176, R3, R220, R176 ;  /* 0x000000dc03b07223 */ /* 0x000fe200000100b0 */
[----:B------:R-:W-:Y:S01]  /*1ef20*/  MOV R3, R132 ;  /* 0x0000008400037202 */ /* 0x000fe20000000f00 */
[----:B------:R-:W-:Y:S01]  /*1ef30*/  FADD.FTZ R172, R172, R177 ;  /* 0x000000b1acac7221 */ /* 0x000fe20000010000 */
[C---:B------:R-:W-:Y:S01]  /*1ef40*/  HMMA.16816.F32 R4, R100.reuse, R112, R4 ;  /* 0x000000706404723c */ /* 0x040fe20000001804 */
[----:B------:R-:W-:Y:S03]  /*1ef50*/  LDSM.16.MT88.4 R128, [R198+0xf000] ;  /* 0x00f00000c680783b */ /* 0x000fe60000004200 */
[----:B------:R-:W5:Y:S01]  /*1ef60*/  MUFU.EX2 R135, R135 ;  /* 0x0000008700877308 */ /* 0x000f620000000800 */
[----:B------:R-:W-:Y:S01]  /*1ef70*/  FADD.FTZ R175, R175, R176 ;  /* 0x000000b0afaf7221 */ /* 0x000fe20000010000 */
[----:B------:R-:W-:Y:S01]  /*1ef80*/  MOV R215, R2 ;  /* 0x0000000200d77202 */ /* 0x000fe20000000f00 */
        /* <DEDUP_REMOVED lines=131> */
.L_x_3034:
        /* <DEDUP_REMOVED lines=257> */
.L_x_3039:
[----:B------:R-:W2:Y:S04]  /*207d0*/  S2R R11, SR_CTAID.Z ;  /* 0x00000000000b7919 */ /* 0x000ea80000002700 */
[----:B-1----:R-:W2:Y:S02]  /*207e0*/  S2R R4, SR_CTAID.Y ;  /* 0x0000000000047919 */ /* 0x002ea40000002600 */
[----:B--2---:R-:W-:-:S04]  /*207f0*/  IMAD R8, R4, c[0x0][0x1c0], R11 ;  /* 0x0000700004087a24 */ /* 0x004fc800078e020b */
[----:B------:R-:W-:Y:S02]  /*20800*/  IMAD R8, R8, c[0x0][0x214], RZ ;  /* 0x0000850008087a24 */ /* 0x000fe400078e02ff */
.L_x_3040:
        /* <DEDUP_REMOVED lines=54> */
.L_x_3042:
[----:B---34-:R-:W-:Y:S05]  /*20b70*/  BSYNC B0 ;  /* 0x0000000000007941 */ /* 0x018fea0003800000 */
.L_x_3041:
        /* <DEDUP_REMOVED lines=43> */
.L_x_3044:
[----:B------:R-:W-:Y:S05]  /*20e30*/  BSYNC B0 ;  /* 0x0000000000007941 */ /* 0x000fea0003800000 */
.L_x_3043:
        /* <DEDUP_REMOVED lines=20> */
.L_x_3046:
[----:B------:R-:W-:Y:S05]  /*20f80*/  BSYNC B0 ;  /* 0x0000000000007941 */ /* 0x000fea0003800000 */
.L_x_3045:
        /* <DEDUP_REMOVED lines=20> */
.L_x_3048:
[----:B------:R-:W-:Y:S05]  /*210d0*/  BSYNC B0 ;  /* 0x0000000000007941 */ /* 0x000fea0003800000 */
.L_x_3047:
        /* <DEDUP_REMOVED lines=21> */
.L_x_3049:
        /* <DEDUP_REMOVED lines=13> */
.L_x_4113:


//--------------------- .text._ZN5flash24flash_fwd_splitkv_kernelI23Flash_fwd_kernel_traitsILi192ELi64ELi64ELi4ELb0ELb0EN7cutlass6half_tE19Flash_kernel_traitsILi192ELi64ELi64ELi4ES3_EELb1ELb0ELb0ELb0ELb1ELb0ELb1ELb0EEEvNS_16Flash_fwd_paramsE --------------------------
	.section	.text._ZN5flash24flash_fwd_splitkv_kernelI23Flash_fwd_kernel_traitsILi192ELi64ELi64ELi4ELb0ELb0EN7cutlass6half_tE19Flash_kernel_traitsILi192ELi64ELi64ELi4ES3_EELb1ELb0ELb0ELb0ELb1ELb0ELb1ELb0EEEvNS_16Flash_fwd_paramsE,"ax",@progbits
	.sectioninfo	@"SHI_REGISTERS=230"
	.align	128
        .global         _ZN5flash24flash_fwd_splitkv_kernelI23Flash_fwd_kernel_traitsILi192ELi64ELi64ELi4ELb0ELb0EN7cutlass6half_tE19Flash_kernel_traitsILi192ELi64ELi64ELi4ES3_EELb1ELb0ELb0ELb0ELb1ELb0ELb1ELb0EEEvNS_16Flash_fwd_paramsE
        .type           _ZN5flash24flash_fwd_splitkv_kernelI23Flash_fwd_kernel_traitsILi192ELi64ELi64ELi4ELb0ELb0EN7cutlass6half_tE19Flash_kernel_traitsILi192ELi64ELi64ELi4ES3_EELb1ELb0ELb0ELb0ELb1ELb0ELb1ELb0EEEvNS_16Flash_fwd_paramsE,@function
        .size           _ZN5flash24flash_fwd_splitkv_kernelI23Flash_fwd_kernel_traitsILi192ELi64ELi64ELi4ELb0ELb0EN7cutlass6half_tE19Flash_kernel_traitsILi192ELi64ELi64ELi4ES3_EELb1ELb0ELb0ELb0ELb1ELb0ELb1ELb0EEEvNS_16Flash_fwd_paramsE,(.L_x_4114 - _ZN5flash24flash_fwd_splitkv_kernelI23Flash_fwd_kernel_traitsILi192ELi64ELi64ELi4ELb0ELb0EN7cutlass6half_tE19Flash_kernel_traitsILi192ELi64ELi64ELi4ES3_EELb1ELb0ELb0ELb0ELb1ELb0ELb1ELb0EEEvNS_16Flash_fwd_paramsE)
        .other          _ZN5flash24flash_fwd_splitkv_kernelI23Flash_fwd_kernel_traitsILi192ELi64ELi64ELi4ELb0ELb0EN7cutlass6half_tE19Flash_kernel_traitsILi192ELi64ELi64ELi4ES3_EELb1ELb0ELb0ELb0ELb1ELb0ELb1ELb0EEEvNS_16Flash_fwd_paramsE,@"STO_CUDA_ENTRY STV_DEFAULT"
_ZN5flash24flash_fwd_splitkv_kernelI23Flash_fwd_kernel_traitsILi192ELi64ELi64ELi4ELb0ELb0EN7cutlass6half_tE19Flash_kernel_traitsILi192ELi64ELi64ELi4ES3_EELb1ELb0ELb0ELb0ELb1ELb0ELb1ELb0EEEvNS_16Flash_fwd_paramsE:
.text._ZN5flash24flash_fwd_splitkv_kernelI23Flash_fwd_kernel_traitsILi192ELi64ELi64ELi4ELb0ELb0EN7cutlass6half_tE19Flash_kernel_traitsILi192ELi64ELi64ELi4ES3_EELb1ELb0ELb0ELb0ELb1ELb0ELb1ELb0EEEvNS_16Flash_fwd_paramsE:
[----:B------:R-:W-:Y:S02]  /*0000*/  MOV R1, c[0x0][0x28] ;  /* 0x00000a0000017a02 */ /* 0x000fe40000000f00 */
[----:B------:R-:W1:Y:S01]  /*0010*/  I2F.U32.RP R6, c[0x0][0x1c0] ;  /* 0x0000700000067b06 */ /* 0x000e620000209000 */
[----:B------:R-:W2:Y:S01]  /*0020*/  S2R R0, SR_CTAID.Z ;  /* 0x0000000000007919 */ /* 0x000ea20000002700 */
[----:B------:R-:W-:Y:S01]  /*0030*/  ISETP.NE.U32.AND P1, PT, RZ, c[0x0][0x1c0], PT ;  /* 0x00007000ff007a0c */ /* 0x000fe20003f25070 */
[----:B------:R-:W-:Y:S01]  /*0040*/  IMAD.MOV.U32 R11, RZ, RZ, -0x1 ;  /* 0xffffffffff0b7424 */ /* 0x000fe200078e00ff */
[----:B------:R-:W-:-:S04]  /*0050*/  ULDC.64 UR4, c[0x0][0x118] ;  /* 0x0000460000047ab9 */ /* 0x000fc80000000a00 */
[----:B-1----:R-:W1:Y:S02]  /*0060*/  MUFU.RCP R4, R6 ;  /* 0x0000000600047308 */ /* 0x002e640000001000 */
[----:B-1----:R-:W-:-:S06]  /*0070*/  IADD3 R4, R4, 0xffffffe, RZ ;  /* 0x0ffffffe04047810 */ /* 0x002fcc0007ffe0ff */
[----:B------:R-:W1:Y:S02]  /*0080*/  F2I.FTZ.U32.TRUNC.NTZ R3, R4 ;  /* 0x0000000400037305 */ /* 0x000e64000021f000 */
[----:B-1----:R-:W-:-:S04]  /*0090*/  IMAD.MOV R2, RZ, RZ, -R3 ;  /* 0x000000ffff027224 */ /* 0x002fc800078e0a03 */
[----:B------:R-:W-:Y:S02]  /*00a0*/  IMAD R5, R2, c[0x0][0x1c0], RZ ;  /* 0x0000700002057a24 */ /* 0x000fe400078e02ff */
[----:B------:R-:W-:-:S04]  /*00b0*/  IMAD.MOV.U32 R2, RZ, RZ, RZ ;  /* 0x000000ffff027224 */ /* 0x000fc800078e00ff */
[----:B------:R-:W-:Y:S02]  /*00c0*/  IMAD.HI.U32 R5, R3, R5, R2 ;  /* 0x0000000503057227 */ /* 0x000fe400078e0002 */
[----:B------:R-:W1:Y:S04]  /*00d0*/  LDC.U8 R2, c[0x0][0x312] ;  /* 0x0000c480ff027b82 */ /* 0x000e680000000000 */
[----:B--2---:R-:W-:-:S04]  /*00e0*/  IMAD.HI.U32 R204, R5, R0, RZ ;  /* 0x0000000005cc7227 */ /* 0x004fc800078e00ff */
[----:B------:R-:W-:-:S04]  /*00f0*/  IMAD.MOV R3, RZ, RZ, -R204 ;  /* 0x000000ffff037224 */ /* 0x000fc800078e0acc */
[----:B------:R-:W-:-:S05]  /*0100*/  IMAD R3, R3, c[0x0][0x1c0], R0 ;  /* 0x0000700003037a24 */ /* 0x000fca00078e0200 */
[----:B------:R-:W-:Y:S02]  /*0110*/  ISETP.GE.U32.AND P2, PT, R3, c[0x0][0x1c0], PT ;  /* 0x0000700003007a0c */ /* 0x000fe40003f46070 */
[----:B-1----:R-:W-:-:S11]  /*0120*/  ISETP.NE.AND P3, PT, R2, RZ, PT ;  /* 0x000000ff0200720c */ /* 0x002fd60003f65270 */
        /* <DEDUP_REMOVED lines=23> */
[----:B------:R-:W4:Y:S04]  /*02a0*/  S2R R5, SR_CTAID.Y ;  /* 0x0000000000057919 */ /* 0x000f280000002600 */
[----:B------:R-:W1:Y:S01]  /*02b0*/  S2R R4, SR_TID.X ;  /* 0x0000000000047919 */ /* 0x000e620000002100 */
        /* <DEDUP_REMOVED lines=10> */
.L_x_3050:
[----:B-1-34-:R-:W-:Y:S02]  /*0360*/  MOV R0, c[0x0][0x218] ;  /* 0x0000860000007a02 */ /* 0x01afe40000000f00 */
.L_x_3051:
        /* <DEDUP_REMOVED lines=13> */
[----:B------:R-:W-:-:S03]  /*0440*/  IMAD.MOV.U32 R0, RZ, RZ, c[0x0][0x218] ;  /* 0x00008600ff007624 */ /* 0x000fc600078e00ff */
[----:B------:R-:W1:Y:S02]  /*0450*/  I2F.RP R6, R8 ;  /* 0x0000000800067306 */ /* 0x000e640000209400 */
[----:B------:R-:W-:-:S04]  /*0460*/  IADD3 R0, R0, 0x3f, RZ ;  /* 0x0000003f00007810 */ /* 0x000fc80007ffe0ff */
[----:B------:R-:W-:-:S04]  /*0470*/  SHF.R.S32.HI R9, RZ, 0x1f, R0 ;  /* 0x0000001fff097819 */ /* 0x000fc80000011400 */
[----:B------:R-:W-:-:S04]  /*0480*/  LEA.HI R9, R9, R0, RZ, 0x6 ;  /* 0x0000000009097211 */ /* 0x000fc800078f30ff */
[----:B------:R-:W-:Y:S01]  /*0490*/  LEA.HI.SX32 R9, R9, c[0x0][0x10], 0x1a ;  /* 0x0000040009097a11 */ /* 0x000fe200078fd2ff */
[----:B-1----:R-:W1:Y:S03]  /*04a0*/  MUFU.RCP R12, R6 ;  /* 0x00000006000c7308 */ /* 0x002e660000001000 */
[----:B------:R-:W-:-:S04]  /*04b0*/  IADD3 R9, R9, -0x1, RZ ;  /* 0xffffffff09097810 */ /* 0x000fc80007ffe0ff */
[----:B------:R-:W-:Y:S02]  /*04c0*/  IABS R0, R9 ;  /* 0x0000000900007213 */ /* 0x000fe40000000000 */
[----:B------:R-:W-:-:S04]  /*04d0*/  LOP3.LUT R9, R9, c[0x0][0x10], RZ, 0x3c, !PT ;  /* 0x0000040009097a12 */ /* 0x000fc800078e3cff */
[----:B------:R-:W-:Y:S02]  /*04e0*/  ISETP.GE.AND P0, PT, R9, RZ, PT ;  /* 0x000000ff0900720c */ /* 0x000fe40003f06270 */
[----:B------:R-:W-:Y:S02]  /*04f0*/  IADD3 R9, -R88, 0x7f, R89 ;  /* 0x0000007f58097810 */ /* 0x000fe40007ffe159 */
[----:B-1----:R-:W-:Y:S02]  /*0500*/  IADD3 R12, R12, 0xffffffe, RZ ;  /* 0x0ffffffe0c0c7810 */ /* 0x002fe40007ffe0ff */
[----:B------:R-:W-:Y:S02]  /*0510*/  IADD3 R9, R9, c[0x0][0x2e8], R84 ;  /* 0x0000ba0009097a10 */ /* 0x000fe40007ffe054 */
[----:B------:R-:W1:Y:S02]  /*0520*/  F2I.FTZ.U32.TRUNC.NTZ R13, R12 ;  /* 0x0000000c000d7305 */ /* 0x000e64000021f000 */
[----:B-1----:R-:W-:-:S02]  /*0530*/  IMAD.MOV R15, RZ, RZ, -R13 ;  /* 0x000000ffff0f7224 */ /* 0x002fc400078e0a0d */
[----:B------:R-:W-:Y:S02]  /*0540*/  IMAD.MOV.U32 R12, RZ, RZ, RZ ;  /* 0x000000ffff0c7224 */ /* 0x000fe400078e00ff */
[----:B------:R-:W-:-:S04]  /*0550*/  IMAD R6, R15, R8, RZ ;  /* 0x000000080f067224 */ /* 0x000fc800078e02ff */
[----:B------:R-:W-:-:S06]  /*0560*/  IMAD.HI.U32 R13, R13, R6, R12 ;  /* 0x000000060d0d7227 */ /* 0x000fcc00078e000c */
[----:B------:R-:W-:-:S04]  /*0570*/  IMAD.HI.U32 R6, R13, R0, RZ ;  /* 0x000000000d067227 */ /* 0x000fc800078e00ff */
[----:B------:R-:W-:-:S04]  /*0580*/  IMAD.MOV R13, RZ, RZ, -R6 ;  /* 0x000000ffff0d7224 */ /* 0x000fc800078e0a06 */
[----:B------:R-:W-:Y:S01]  /*0590*/  IMAD R13, R8, R13, R0 ;  /* 0x0000000d080d7224 */ /* 0x000fe200078e0200 */
[----:B------:R-:W-:-:S04]  /*05a0*/  SHF.R.S32.HI R0, RZ, 0x1f, R9 ;  /* 0x0000001fff007819 */ /* 0x000fc80000011409 */
[----:B------:R-:W-:Y:S02]  /*05b0*/  ISETP.GT.U32.AND P1, PT, R8, R13, PT ;  /* 0x0000000d0800720c */ /* 0x000fe40003f24070 */
[----:B------:R-:W-:-:S04]  /*05c0*/  LEA.HI R0, R0, R9, RZ, 0x6 ;  /* 0x0000000900007211 */ /* 0x000fc800078f30ff */
[----:B------:R-:W-:-:S07]  /*05d0*/  SHF.R.S32.HI R0, RZ, 0x6, R0 ;  /* 0x00000006ff007819 */ /* 0x000fce0000011400 */
[----:B------:R-:W-:Y:S01]  /*05e0*/  @!P1 IMAD.IADD R13, R13, 0x1, -R8 ;  /* 0x000000010d0d9824 */ /* 0x000fe200078e0a08 */
[----:B------:R-:W-:Y:S02]  /*05f0*/  @!P1 IADD3 R6, R6, 0x1, RZ ;  /* 0x0000000106069810 */ /* 0x000fe40007ffe0ff */
[----:B------:R-:W-:Y:S02]  /*0600*/  ISETP.NE.AND P1, PT, RZ, c[0x0][0x10], PT ;  /* 0x00000400ff007a0c */ /* 0x000fe40003f25270 */
[----:B------:R-:W-:Y:S02]  /*0610*/  ISETP.GE.U32.AND P2, PT, R13, R8, PT ;  /* 0x000000080d00720c */ /* 0x000fe40003f46070 */
[----:B------:R-:W-:-:S11]  /*0620*/  IADD3 R13, R84, 0x3f, RZ ;  /* 0x0000003f540d7810 */ /* 0x000fd60007ffe0ff */
[----:B------:R-:W-:-:S05]  /*0630*/  @P2 IADD3 R6, R6, 0x1, RZ ;  /* 0x0000000106062810 */ /* 0x000fca0007ffe0ff */
[----:B------:R-:W-:Y:S01]  /*0640*/  IMAD.MOV.U32 R8, RZ, RZ, R6 ;  /* 0x000000ffff087224 */ /* 0x000fe200078e0006 */
[----:B------:R-:W-:-:S03]  /*0650*/  SHF.R.S32.HI R6, RZ, 0x1f, R13 ;  /* 0x0000001fff067819 */ /* 0x000fc6000001140d */
[----:B------:R-:W-:Y:S01]  /*0660*/  @!P0 IMAD.MOV R8, RZ, RZ, -R8 ;  /* 0x000000ffff088224 */ /* 0x000fe200078e0a08 */
[----:B------:R-:W-:Y:S02]  /*0670*/  @!P1 LOP3.LUT R8, RZ, c[0x0][0x10], RZ, 0x33, !PT ;  /* 0x00000400ff089a12 */ /* 0x000fe400078e33ff */
[----:B------:R-:W-:-:S03]  /*0680*/  LEA.HI R6, R6, R13, RZ, 0x6 ;  /* 0x0000000d06067211 */ /* 0x000fc600078f30ff */
[----:B------:R-:W-:Y:S01]  /*0690*/  IMAD R200, R8, R5, RZ ;  /* 0x0000000508c87224 */ /* 0x000fe200078e02ff */
[----:B------:R-:W-:-:S03]  /*06a0*/  SHF.R.S32.HI R6, RZ, 0x6, R6 ;  /* 0x00000006ff067819 */ /* 0x000fc60000011406 */
[----:B------:R-:W-:-:S05]  /*06b0*/  IMAD.IADD R9, R8, 0x1, R200 ;  /* 0x0000000108097824 */ /* 0x000fca00078e02c8 */
[----:B------:R-:W-:-:S04]  /*06c0*/  IMNMX R9, R6, R9, PT ;  /* 0x0000000906097217 */ /* 0x000fc80003800200 */
[----:B------:R-:W-:-:S04]  /*06d0*/  IMNMX R145, R9, R0, PT ;  /* 0x0000000009917217 */ /* 0x000fc80003800200 */
[----:B------:R-:W-:-:S13]  /*06e0*/  ISETP.GE.AND P0, PT, R200, R145, PT ;  /* 0x00000091c800720c */ /* 0x000fda0003f06270 */
[----:B------:R-:W-:Y:S05]  /*06f0*/  @!P0 BRA `(.L_x_3052) ;  /* 0x0000058000008947 */ /* 0x000fea0003800000 */
[----:B------:R-:W-:Y:S01]  /*0700*/  SHF.R.S32.HI R3, RZ, 0x1f, R4 ;  /* 0x0000001fff037819 */ /* 0x000fe20000011404 */
[----:B------:R-:W-:Y:S01]  /*0710*/  IMAD R2, R5, c[0x0][0x210], R204 ;  /* 0x0000840005027a24 */ /* 0x000fe200078e02cc */
[----:B------:R-:W-:Y:S02]  /*0720*/  LOP3.LUT P6, RZ, R4, 0xf, RZ, 0xc0, !PT ;  /* 0x0000000f04ff7812 */ /* 0x000fe400078cc0ff */
[----:B------:R-:W-:Y:S01]  /*0730*/  LEA.HI R0, R3, R4, RZ, 0x4 ;  /* 0x0000000403007211 */ /* 0x000fe200078f20ff */
[----:B------:R-:W-:-:S03]  /*0740*/  IMAD R2, R2, c[0x0][0x1c0], R19 ;  /* 0x0000700002027a24 */ /* 0x000fc600078e0213 */
[----:B------:R-:W-:Y:S02]  /*0750*/  LOP3.LUT R3, R0, 0x3ffffff0, RZ, 0xc0, !PT ;  /* 0x3ffffff000037812 */ /* 0x000fe400078ec0ff */
[----:B------:R-:W-:-:S03]  /*0760*/  SHF.R.S32.HI R0, RZ, 0x4, R0 ;  /* 0x00000004ff007819 */ /* 0x000fc60000011400 */
[----:B------:R-:W-:Y:S01]  /*0770*/  IMAD.IADD R3, R4, 0x1, -R3 ;  /* 0x0000000104037824 */ /* 0x000fe200078e0a03 */
[C---:B------:R-:W-:Y:S02]  /*0780*/  IADD3 R8, R0.reuse, 0x18, RZ ;  /* 0x0000001800087810 */ /* 0x040fe40007ffe0ff */
[C---:B------:R-:W-:Y:S01]  /*0790*/  IADD3 R4, R0.reuse, 0x8, RZ ;  /* 0x0000000800047810 */ /* 0x040fe20007ffe0ff */
[----:B------:R-:W-:Y:S01]  /*07a0*/  IMAD.SHL.U32 R6, R3, 0x4, RZ ;  /* 0x0000000403067824 */ /* 0x000fe200078e00ff */
[----:B------:R-:W-:Y:S01]  /*07b0*/  IADD3 R10, R0, 0x38, RZ ;  /* 0x00000038000a7810 */ /* 0x000fe20007ffe0ff */
[--C-:B------:R-:W-:Y:S02]  /*07c0*/  IMAD R3, R2, c[0x0][0x214], R89.reuse ;  /* 0x0000850002037a24 */ /* 0x100fe400078e0259 */
[----:B------:R-:W-:Y:S01]  /*07d0*/  IMAD.IADD R89, R88, 0x1, -R89 ;  /* 0x0000000158597824 */ /* 0x000fe200078e0a59 */
[----:B------:R-:W-:Y:S01]  /*07e0*/  SHF.R.S32.HI R7, RZ, 0x1f, R6 ;  /* 0x0000001fff077819 */ /* 0x000fe20000011406 */
[----:B------:R-:W-:-:S03]  /*07f0*/  IMAD R5, R3, c[0x0][0x22c], RZ ;  /* 0x00008b0003057a24 */ /* 0x000fc600078e02ff */
[CC--:B------:R-:W-:Y:S01]  /*0800*/  ISETP.GE.AND P3, PT, R0.reuse, R89.reuse, PT ;  /* 0x000000590000720c */ /* 0x0c0fe20003f66270 */
[----:B------:R-:W-:Y:S01]  /*0810*/  IMAD.WIDE R6, R0, 0xc0, R6 ;  /* 0x000000c000067825 */ /* 0x000fe200078e0206 */
[CC--:B------:R-:W-:Y:S02]  /*0820*/  ISETP.GE.AND P2, PT, R4.reuse, R89.reuse, PT ;  /* 0x000000590400720c */ /* 0x0c0fe40003f46270 */
[----:B------:R-:W-:Y:S02]  /*0830*/  ISETP.GE.OR P5, PT, R4, R89, P6 ;  /* 0x000000590400720c */ /* 0x000fe400037a6670 */
[C---:B------:R-:W-:Y:S02]  /*0840*/  IADD3 R2, P0, R5.reuse, R6, RZ ;  /* 0x0000000605027210 */ /* 0x040fe40007f1e0ff */
[----:B------:R-:W-:Y:S02]  /*0850*/  IADD3 R6, R0, 0x10, RZ ;  /* 0x0000001000067810 */ /* 0x000fe40007ffe0ff */
[----:B------:R-:W-:-:S02]  /*0860*/  LEA.HI.X.SX32 R5, R5, R7, 0x1, P0 ;  /* 0x0000000705057211 */ /* 0x000fc400000f0eff */
[----:B------:R-:W-:Y:S02]  /*0870*/  LEA R12, P0, R2, c[0x0][0x1d8], 0x2 ;  /* 0x00007600020c7a11 */ /* 0x000fe400078010ff */
[-C--:B------:R-:W-:Y:S02]  /*0880*/  ISETP.GE.AND P1, PT, R6, R89.reuse, PT ;  /* 0x000000590600720c */ /* 0x080fe40003f26270 */
[----:B------:R-:W-:Y:S02]  /*0890*/  LEA.HI.X R13, R2, c[0x0][0x1dc], R5, 0x2, P0 ;  /* 0x00007700020d7a11 */ /* 0x000fe400000f1405 */
[-C--:B------:R-:W-:Y:S02]  /*08a0*/  ISETP.GE.OR P4, PT, R6, R89.reuse, P6 ;  /* 0x000000590600720c */ /* 0x080fe40003786670 */
[----:B------:R-:W-:Y:S01]  /*08b0*/  IADD3 R6, R0, 0x20, RZ ;  /* 0x0000002000067810 */ /* 0x000fe20007ffe0ff */
[----:B------:R-:W-:Y:S01]  /*08c0*/  @!P3 STG.E.128 [R12.64], RZ ;  /* 0x000000ff0c00b986 */ /* 0x000fe2000c101d04 */
[----:B------:R-:W-:-:S02]  /*08d0*/  ISETP.GE.AND P0, PT, R8, R89, PT ;  /* 0x000000590800720c */ /* 0x000fc40003f06270 */
[C---:B------:R-:W-:Y:S01]  /*08e0*/  IADD3 R4, R0.reuse, 0x28, RZ ;  /* 0x0000002800047810 */ /* 0x040fe20007ffe0ff */
[----:B------:R-:W-:Y:S01]  /*08f0*/  @!P3 STG.E.128 [R12.64+0x100], RZ ;  /* 0x000100ff0c00b986 */ /* 0x000fe2000c101d04 */
[----:B------:R-:W-:Y:S02]  /*0900*/  IADD3 R2, R0, 0x30, RZ ;  /* 0x0000003000027810 */ /* 0x000fe40007ffe0ff */
[----:B------:R-:W-:Y:S01]  /*0910*/  SHF.R.S32.HI R5, RZ, 0x1f, R3 ;  /* 0x0000001fff057819 */ /* 0x000fe20000011403 */
[----:B------:R-:W-:Y:S01]  /*0920*/  @!P3 STG.E.128 [R12.64+0x200], RZ ;  /* 0x000200ff0c00b986 */ /* 0x000fe2000c101d04 */
[----:B------:R-:W-:Y:S01]  /*0930*/  ISETP.GE.AND P3, PT, R6, R89, PT ;  /* 0x000000590600720c */ /* 0x000fe20003f66270 */
[----:B------:R-:W-:Y:S02]  /*0940*/  @!P4 IMAD.MOV.U32 R15, RZ, RZ, -0x800000 ;  /* 0xff800000ff0fc424 */ /* 0x000fe400078e00ff */
[----:B------:R-:W-:Y:S04]  /*0950*/  @!P2 STG.E.128 [R12.64+0x1800], RZ ;  /* 0x001800ff0c00a986 */ /* 0x000fe8000c101d04 */
[----:B------:R-:W-:Y:S04]  /*0960*/  @!P0 STG.E.128 [R12.64+0x4800], RZ ;  /* 0x004800ff0c008986 */ /* 0x000fe8000c101d04 */
[----:B------:R-:W-:Y:S04]  /*0970*/  @!P0 STG.E.128 [R12.64+0x4900], RZ ;  /* 0x004900ff0c008986 */ /* 0x000fe8000c101d04 */
[----:B------:R-:W-:Y:S01]  /*0980*/  @!P0 STG.E.128 [R12.64+0x4a00], RZ ;  /* 0x004a00ff0c008986 */ /* 0x000fe2000c101d04 */
[----:B------:R-:W-:-:S03]  /*0990*/  IADD3 R3, P0, R3, R0, RZ ;  /* 0x0000000003037210 */ /* 0x000fc60007f1e0ff */
[----:B------:R-:W-:Y:S01]  /*09a0*/  @!P2 STG.E.128 [R12.64+0x1900], RZ ;  /* 0x001900ff0c00a986 */ /* 0x000fe2000c101d04 */
[----:B------:R-:W-:Y:S02]  /*09b0*/  LEA.HI.X.SX32 R14, R0, R5, 0x1, P0 ;  /* 0x00000005000e7211 */ /* 0x000fe400000f0eff */
[C---:B------:R-:W-:Y:S01]  /*09c0*/  LEA R16, P0, R3.reuse, c[0x0][0x208], 0x2 ;  /* 0x0000820003107a11 */ /* 0x040fe200078010ff */
[----:B------:R-:W-:Y:S01]  /*09d0*/  @!P2 STG.E.128 [R12.64+0x1a00], RZ ;  /* 0x001a00ff0c00a986 */ /* 0x000fe2000c101d04 */
[-C--:B------:R-:W-:Y:S02]  /*09e0*/  ISETP.GE.AND P2, PT, R4, R89.reuse, PT ;  /* 0x000000590400720c */ /* 0x080fe40003f46270 */
[----:B------:R-:W-:Y:S01]  /*09f0*/  LEA.HI.X R17, R3, c[0x0][0x20c], R14, 0x2, P0 ;  /* 0x0000830003117a11 */ /* 0x000fe200000f140e */
[----:B------:R-:W-:Y:S01]  /*0a00*/  @!P1 STG.E.128 [R12.64+0x3000], RZ ;  /* 0x003000ff0c009986 */ /* 0x000fe2000c101d04 */
[----:B------:R-:W-:Y:S01]  /*0a10*/  @!P5 IMAD.MOV.U32 R3, RZ, RZ, -0x800000 ;  /* 0xff800000ff03d424 */ /* 0x000fe200078e00ff */
[----:B------:R-:W-:-:S02]  /*0a20*/  ISETP.GE.OR P0, PT, R2, R89, P6 ;  /* 0x000000590200720c */ /* 0x000fc40003706670 */
[----:B------:R-:W-:Y:S04]  /*0a30*/  @!P1 STG.E.128 [R12.64+0x3100], RZ ;  /* 0x003100ff0c009986 */ /* 0x000fe8000c101d04 */
[----:B------:R-:W-:Y:S01]  /*0a40*/  @!P1 STG.E.128 [R12.64+0x3200], RZ ;  /* 0x003200ff0c009986 */ /* 0x000fe2000c101d04 */
[----:B------:R-:W-:-:S03]  /*0a50*/  ISETP.GE.AND P1, PT, R2, R89, PT ;  /* 0x000000590200720c */ /* 0x000fc60003f26270 */
[----:B------:R-:W-:Y:S03]  /*0a60*/  @!P3 STG.E.128 [R12.64+0x6000], RZ ;  /* 0x006000ff0c00b986 */ /* 0x000fe6000c101d04 */
[----:B------:R-:W-:Y:S01]  /*0a70*/  @!P0 IMAD.MOV.U32 R5, RZ, RZ, -0x800000 ;  /* 0xff800000ff058424 */ /* 0x000fe200078e00ff */
[----:B------:R-:W-:Y:S04]  /*0a80*/  @!P3 STG.E.128 [R12.64+0x6100], RZ ;  /* 0x006100ff0c00b986 */ /* 0x000fe8000c101d04 */
[----:B------:R-:W-:Y:S01]  /*0a90*/  @!P3 STG.E.128 [R12.64+0x6200], RZ ;  /* 0x006200ff0c00b986 */ /* 0x000fe2000c101d04 */
[----:B------:R-:W-:-:S03]  /*0aa0*/  ISETP.GE.AND P3, PT, R10, R89, PT ;  /* 0x000000590a00720c */ /* 0x000fc60003f66270 */
[----:B------:R-:W-:Y:S04]  /*0ab0*/  @!P2 STG.E.128 [R12.64+0x7800], RZ ;  /* 0x007800ff0c00a986 */ /* 0x000fe8000c101d04 */
[----:B------:R-:W-:Y:S04]  /*0ac0*/  @!P2 STG.E.128 [R12.64+0x7900], RZ ;  /* 0x007900ff0c00a986 */ /* 0x000fe8000c101d04 */
[----:B------:R-:W-:Y:S01]  /*0ad0*/  @!P2 STG.E.128 [R12.64+0x7a00], RZ ;  /* 0x007a00ff0c00a986 */ /* 0x000fe2000c101d04 */
[----:B------:R-:W-:-:S03]  /*0ae0*/  ISETP.GE.OR P2, PT, R8, R89, P6 ;  /* 0x000000590800720c */ /* 0x000fc60003746670 */
[----:B------:R-:W-:Y:S04]  /*0af0*/  @!P1 STG.E.128 [R12.64+0x9000], RZ ;  /* 0x009000ff0c009986 */ /* 0x000fe8000c101d04 */
[----:B------:R-:W-:Y:S04]  /*0b00*/  @!P1 STG.E.128 [R12.64+0x9100], RZ ;  /* 0x009100ff0c009986 */ /* 0x000fe8000c101d04 */
[----:B------:R-:W-:Y:S01]  /*0b10*/  @!P1 STG.E.128 [R12.64+0x9200], RZ ;  /* 0x009200ff0c009986 */ /* 0x000fe2000c101d04 */
[----:B------:R-:W-:Y:S01]  /*0b20*/  ISETP.GE.OR P1, PT, R6, R89, P6 ;  /* 0x000000590600720c */ /* 0x000fe20003726670 */
[----:B------:R-:W-:-:S02]  /*0b30*/  @!P2 IMAD.MOV.U32 R11, RZ, RZ, -0x800000 ;  /* 0xff800000ff0ba424 */ /* 0x000fc400078e00ff */
[----:B------:R-:W-:Y:S04]  /*0b40*/  @!P3 STG.E.128 [R12.64+0xa800], RZ ;  /* 0x00a800ff0c00b986 */ /* 0x000fe8000c101d04 */
[----:B------:R-:W-:Y:S04]  /*0b50*/  @!P3 STG.E.128 [R12.64+0xa900], RZ ;  /* 0x00a900ff0c00b986 */ /* 0x000fe8000c101d04 */
[----:B------:R1:W-:Y:S01]  /*0b60*/  @!P3 STG.E.128 [R12.64+0xaa00], RZ ;  /* 0x00aa00ff0c00b986 */ /* 0x0003e2000c101d04 */
[----:B------:R-:W-:Y:S01]  /*0b70*/  ISETP.GE.OR P3, PT, R4, R89, P6 ;  /* 0x000000590400720c */ /* 0x000fe20003766670 */
[----:B------:R-:W-:-:S02]  /*0b80*/  @!P1 IMAD.MOV.U32 R9, RZ, RZ, -0x800000 ;  /* 0xff800000ff099424 */ /* 0x000fc400078e00ff */
[----:B------:R2:W-:Y:S01]  /*0b90*/  @!P5 STG.E [R16.64+0x20], R3 ;  /* 0x000020031000d986 */ /* 0x0005e2000c101904 */
[-C--:B------:R-:W-:Y:S02]  /*0ba0*/  ISETP.GE.OR P5, PT, R0, R89.reuse, P6 ;  /* 0x000000590000720c */ /* 0x080fe400037a6670 */
[----:B------:R-:W-:Y:S01]  /*0bb0*/  ISETP.GE.OR P6, PT, R10, R89, P6 ;  /* 0x000000590a00720c */ /* 0x000fe200037c6670 */
[----:B------:R2:W-:Y:S04]  /*0bc0*/  @!P4 STG.E [R16.64+0x40], R15 ;  /* 0x0000400f1000c986 */ /* 0x0005e8000c101904 */
[----:B------:R2:W-:Y:S02]  /*0bd0*/  @!P2 STG.E [R16.64+0x60], R11 ;  /* 0x0000600b1000a986 */ /* 0x0005e4000c101904 */
[----:B------:R-:W-:-:S02]  /*0be0*/  @!P3 IMAD.MOV.U32 R7, RZ, RZ, -0x800000 ;  /* 0xff800000ff07b424 */ /* 0x000fc400078e00ff */
[----:B------:R2:W-:Y:S04]  /*0bf0*/  @!P1 STG.E [R16.64+0x80], R9 ;  /* 0x0000800910009986 */ /* 0x0005e8000c101904 */
[----:B------:R2:W-:Y:S04]  /*0c00*/  @!P3 STG.E [R16.64+0xa0], R7 ;  /* 0x0000a0071000b986 */ /* 0x0005e8000c101904 */
[----:B------:R2:W-:Y:S01]  /*0c10*/  @!P0 STG.E [R16.64+0xc0], R5 ;  /* 0x0000c00510008986 */ /* 0x0005e2000c101904 */
[----:B-1----:R-:W-:-:S05]  /*0c20*/  @!P5 IMAD.MOV.U32 R13, RZ, RZ, -0x800000 ;  /* 0xff800000ff0dd424 */ /* 0x002fca00078e00ff */
[----:B------:R2:W-:Y:S01]  /*0c30*/  @!P5 STG.E [R16.64], R13 ;  /* 0x0000000d1000d986 */ /* 0x0005e2000c101904 */
[----:B------:R-:W-:Y:S05]  /*0c40*/  @P6 EXIT ;  /* 0x000000000000694d */ /* 0x000fea0003800000 */
[----:B--2---:R-:W-:-:S05]  /*0c50*/  MOV R3, 0xff800000 ;  /* 0xff80000000037802 */ /* 0x004fca0000000f00 */
[----:B------:R-:W-:Y:S01]  /*0c60*/  STG.E [R16.64+0xe0], R3 ;  /* 0x0000e00310007986 */ /* 0x000fe2000c101904 */
[----:B------:R-:W-:Y:S05]  /*0c70*/  EXIT ;  /* 0x000000000000794d */ /* 0x000fea0003800000 */
.L_x_3052:
[----:B------:R-:W-:Y:S01]  /*0c80*/  ISETP.NE.U32.AND P0, PT, RZ, c[0x0][0x2b8], PT ;  /* 0x0000ae00ff007a0c */ /* 0x000fe20003f05070 */
[----:B------:R-:W-:Y:S01]  /*0c90*/  IMAD.MOV.U32 R0, RZ, RZ, R204 ;  /* 0x000000ffff007224 */ /* 0x000fe200078e00cc */
[----:B------:R-:W-:Y:S02]  /*0ca0*/  ISETP.NE.U32.AND P1, PT, RZ, c[0x0][0x2c0], PT ;  /* 0x0000b000ff007a0c */ /* 0x000fe40003f25070 */
[----:B------:R-:W-:Y:S02]  /*0cb0*/  ISETP.NE.AND.EX P0, PT, RZ, c[0x0][0x2bc], PT, P0 ;  /* 0x0000af00ff007a0c */ /* 0x000fe40003f05300 */
[----:B------:R-:W-:-:S11]  /*0cc0*/  ISETP.NE.AND.EX P1, PT, RZ, c[0x0][0x2c4], PT, P1 ;  /* 0x0000b100ff007a0c */ /* 0x000fd60003f25310 */
[C---:B------:R-:W-:Y:S02]  /*0cd0*/  @P0 IMAD.WIDE R12, R204.reuse, R3, c[0x0][0x2b8] ;  /* 0x0000ae00cc0c0625 */ /* 0x040fe400078e0203 */
[----:B------:R-:W-:Y:S02]  /*0ce0*/  @P1 SHF.R.S32.HI R3, RZ, 0x1f, R204 ;  /* 0x0000001fff031819 */ /* 0x000fe400000114cc */
[----:B------:R-:W-:Y:S01]  /*0cf0*/  @P1 IMAD.WIDE.U32 R8, R204, c[0x0][0x2c8], RZ ;  /* 0x0000b200cc081a25 */ /* 0x000fe200078e00ff */
[----:B------:R-:W-:Y:S01]  /*0d00*/  CS2R R208, SRZ ;  /* 0x0000000000d07805 */ /* 0x000fe2000001ff00 */
[----:B------:R1:W5:Y:S01]  /*0d10*/  @P0 LDG.E R0, [R12.64] ;  /* 0x000000040c000981 */ /* 0x000362000c1e1900 */
[----:B------:R-:W-:Y:S01]  /*0d20*/  PLOP3.LUT P6, PT, PT, PT, PT, 0x8, 0x0 ;  /* 0x000000000000781c */ /* 0x000fe20003fce170 */
[----:B------:R-:W-:Y:S01]  /*0d30*/  @P1 IMAD R3, R3, c[0x0][0x2c8], RZ ;  /* 0x0000b20003031a24 */ /* 0x000fe200078e02ff */
[----:B------:R-:W-:Y:S02]  /*0d40*/  @P1 LEA R208, P0, R8, c[0x0][0x2c0], 0x2 ;  /* 0x0000b00008d01a11 */ /* 0x000fe400078010ff */
[----:B------:R-:W-:Y:S01]  /*0d50*/  IABS R133, c[0x0][0x2d0] ;  /* 0x0000b40000857a13 */ /* 0x000fe20000000000 */
[----:B------:R-:W-:-:S04]  /*0d60*/  @P1 IMAD R3, R204, c[0x0][0x2cc], R3 ;  /* 0x0000b300cc031a24 */ /* 0x000fc800078e0203 */
[----:B------:R-:W-:-:S05]  /*0d70*/  @P1 IMAD.IADD R3, R9, 0x1, R3 ;  /* 0x0000000109031824 */ /* 0x000fca00078e0203 */
        /* <DEDUP_REMOVED lines=14> */
[----:B------:R-:W-:Y:S01]  /*0e60*/  IMAD.HI.U32 R3, R7, R2, R6 ;  /* 0x0000000207037227 */ /* 0x000fe200078e0006 */
[----:B------:R-:W-:-:S05]  /*0e70*/  MOV R2, R0 ;  /* 0x0000000000027202 */ /* 0x000fca0000000f00 */
        /* <DEDUP_REMOVED lines=8> */
[----:B------:R-:W-:Y:S02]  /*0f00*/  ISETP.NE.AND P1, PT, RZ, c[0x0][0x2d0], PT ;  /* 0x0000b400ff007a0c */ /* 0x000fe40003f25270 */
[----:B------:R-:W-:-:S07]  /*0f10*/  ISETP.GE.AND P0, PT, R0, RZ, PT ;  /* 0x000000ff0000720c */ /* 0x000fce0003f06270 */
[----:B------:R-:W-:-:S06]  /*0f20*/  @P2 IADD3 R3, R3, 0x1, RZ ;  /* 0x0000000103032810 */ /* 0x000fcc0007ffe0ff */
[----:B------:R-:W-:Y:S01]  /*0f30*/  @!P0 IMAD.MOV R3, RZ, RZ, -R3 ;  /* 0x000000ffff038224 */ /* 0x000fe200078e0a03 */
        /* <DEDUP_REMOVED lines=29> */
[----:B------:R-:W-:-:S04]  /*1110*/  @!P1 LOP3.LUT R9, RZ, c[0x0][0x1c8], RZ, 0x33, !PT ;  /* 0x00007200ff099a12 */ /* 0x000fc800078e33ff */
[----:B------:R-:W-:Y:S02]  /*1120*/  SHF.R.S32.HI R8, RZ, 0x1f, R9 ;  /* 0x0000001fff087819 */ /* 0x000fe40000011409 */
[----:B--2---:R-:W-:Y:S01]  /*1130*/  SHF.R.S32.HI R5, RZ, 0x1f, R6 ;  /* 0x0000001fff057819 */ /* 0x004fe20000011406 */
[----:B------:R-:W-:-:S04]  /*1140*/  IMAD.WIDE.U32 R12, R6, c[0x0][0x180], RZ ;  /* 0x00006000060c7a25 */ /* 0x000fc800078e00ff */
[C---:B------:R-:W-:Y:S02]  /*1150*/  IMAD R7, R5.reuse, c[0x0][0x180], RZ ;  /* 0x0000600005077a24 */ /* 0x040fe400078e02ff */
[----:B------:R-:W-:Y:S02]  /*1160*/  IMAD R5, R5, c[0x0][0x188], RZ ;  /* 0x0000620005057a24 */ /* 0x000fe400078e02ff */
[----:B------:R-:W-:Y:S02]  /*1170*/  IMAD R2, R6, c[0x0][0x184], R7 ;  /* 0x0000610006027a24 */ /* 0x000fe400078e0207 */
[----:B------:R-:W-:Y:S02]  /*1180*/  IMAD R7, R15, c[0x0][0x19c], R0 ;  /* 0x000067000f077a24 */ /* 0x000fe400078e0200 */
[----:B------:R-:W-:Y:S01]  /*1190*/  IMAD R0, R8, c[0x0][0x1b0], RZ ;  /* 0x00006c0008007a24 */ /* 0x000fe200078e02ff */
[----:B------:R-:W-:Y:S01]  /*11a0*/  IADD3 R13, R13, R2, RZ ;  /* 0x000000020d0d7210 */ /* 0x000fe20007ffe0ff */
[----:B------:R-:W-:-:S02]  /*11b0*/  IMAD R10, R6, c[0x0][0x18c], R5 ;  /* 0x00006300060a7a24 */ /* 0x000fc400078e0205 */
[----:B------:R-:W-:Y:S02]  /*11c0*/  IMAD R5, R9, c[0x0][0x1b4], R0 ;  /* 0x00006d0009057a24 */ /* 0x000fe400078e0200 */
[----:B------:R-:W-:-:S04]  /*11d0*/  IMAD.WIDE.U32 R28, R15, c[0x0][0x198], R12 ;  /* 0x000066000f1c7a25 */ /* 0x000fc800078e000c */
[----:B------:R-:W-:Y:S02]  /*11e0*/  IMAD.IADD R29, R29, 0x1, R7 ;  /* 0x000000011d1d7824 */ /* 0x000fe400078e0207 */
[----:B------:R-:W-:-:S04]  /*11f0*/  IMAD.WIDE.U32 R6, R6, c[0x0][0x188], RZ ;  /* 0x0000620006067a25 */ /* 0x000fc800078e00ff */
[----:B------:R-:W-:Y:S01]  /*1200*/  IMAD.WIDE.U32 R28, R9, c[0x0][0x1b0], R28 ;  /* 0x00006c00091c7a25 */ /* 0x000fe200078e001c */
[----:B------:R-:W-:-:S03]  /*1210*/  MOV R18, R6 ;  /* 0x0000000600127202 */ /* 0x000fc60000000f00 */
[----:B------:R-:W-:Y:S01]  /*1220*/  IMAD.IADD R10, R7, 0x1, R10 ;  /* 0x00000001070a7824 */ /* 0x000fe200078e020a */
[----:B------:R-:W-:Y:S01]  /*1230*/  IADD3 R5, R29, R5, RZ ;  /* 0x000000051d057210 */ /* 0x000fe20007ffe0ff */
[----:B------:R-:W-:Y:S05]  /*1240*/  BRA `(.L_x_3054) ;  /* 0x0000044000007947 */ /* 0x000fea0003800000 */
.L_x_3053:
[----:B-1----:R-:W-:-:S13]  /*1250*/  ISETP.NE.AND P3, PT, R7, -0x1, PT ;  /* 0xffffffff0700780c */ /* 0x002fda0003f65270 */
        /* <DEDUP_REMOVED lines=13> */
[----:B------:R-:W-:-:S04]  /*1330*/  IADD3 R5, R9, R3, RZ ;  /* 0x0000000309057210 */ /* 0x000fc80007ffe0ff */
.L_x_3055:
[----:B------:R-:W-:Y:S01]  /*1340*/  IABS R9, c[0x0][0x1c8] ;  /* 0x0000720000097a13 */ /* 0x000fe20000000000 */
[----:B------:R-:W-:Y:S01]  /*1350*/  IMAD.MOV.U32 R17, RZ, RZ, R5 ;  /* 0x000000ffff117224 */ /* 0x000fe200078e0005 */
[----:B------:R-:W-:Y:S02]  /*1360*/  LEA R15, R145, 0xffffffc0, 0x6 ;  /* 0xffffffc0910f7811 */ /* 0x000fe400078e30ff */
[----:B------:R-:W1:Y:S01]  /*1370*/  I2F.RP R10, R9 ;  /* 0x00000009000a7306 */ /* 0x000e620000209400 */
[----:B------:R-:W-:-:S05]  /*1380*/  MOV R16, R8 ;  /* 0x0000000800107202 */ /* 0x000fca0000000f00 */
[----:B------:R-:W-:Y:S02]  /*1390*/  IMAD.WIDE.U32 R16, R15, c[0x0][0x198], R16 ;  /* 0x000066000f107a25 */ /* 0x000fe400078e0010 */
[----:B-1----:R-:W1:Y:S02]  /*13a0*/  MUFU.RCP R12, R10 ;  /* 0x0000000a000c7308 */ /* 0x002e640000001000 */
[----:B-1----:R-:W-:-:S06]  /*13b0*/  IADD3 R12, R12, 0xffffffe, RZ ;  /* 0x0ffffffe0c0c7810 */ /* 0x002fcc0007ffe0ff */
[----:B------:R-:W1:Y:S02]  /*13c0*/  F2I.FTZ.U32.TRUNC.NTZ R13, R12 ;  /* 0x0000000c000d7305 */ /* 0x000e64000021f000 */
        /* <DEDUP_REMOVED lines=10> */
[----:B------:R-:W-:Y:S02]  /*1470*/  ISETP.GE.AND P1, PT, R3, RZ, PT ;  /* 0x000000ff0300720c */ /* 0x000fe40003f26270 */
[----:B------:R-:W-:-:S09]  /*1480*/  SHF.R.S32.HI R3, RZ, 0x1f, R15 ;  /* 0x0000001fff037819 */ /* 0x000fd2000001140f */
[----:B------:R-:W-:Y:S01]  /*1490*/  @!P0 IMAD.IADD R10, R10, 0x1, -R9 ;  /* 0x000000010a0a8824 */ /* 0x000fe200078e0a09 */
[----:B------:R-:W-:Y:S02]  /*14a0*/  @!P0 IADD3 R6, R6, 0x1, RZ ;  /* 0x0000000106068810 */ /* 0x000fe40007ffe0ff */
[----:B------:R-:W-:Y:S02]  /*14b0*/  ISETP.NE.AND P0, PT, RZ, c[0x0][0x1c8], PT ;  /* 0x00007200ff007a0c */ /* 0x000fe40003f05270 */
[----:B------:R-:W-:Y:S02]  /*14c0*/  ISETP.GE.U32.AND P2, PT, R10, R9, PT ;  /* 0x000000090a00720c */ /* 0x000fe40003f46070 */
[----:B------:R-:W-:-:S05]  /*14d0*/  @P3 IADD3 R10, R2, R7, RZ ;  /* 0x00000007020a3210 */ /* 0x000fca0007ffe0ff */
[----:B------:R-:W-:-:S04]  /*14e0*/  @P3 IMAD.WIDE.U32 R12, R10, c[0x0][0x1a0], RZ ;  /* 0x000068000a0c3a25 */ /* 0x000fc800078e00ff */
[----:B------:R-:W-:Y:S01]  /*14f0*/  @P3 IMAD R10, R10, c[0x0][0x1a4], R13 ;  /* 0x000069000a0a3a24 */ /* 0x000fe200078e020d */
[----:B------:R-:W-:Y:S02]  /*1500*/  @P3 MOV R18, R12 ;  /* 0x0000000c00123202 */ /* 0x000fe40000000f00 */
[----:B------:R-:W-:-:S04]  /*1510*/  @P2 IADD3 R6, R6, 0x1, RZ ;  /* 0x0000000106062810 */ /* 0x000fc80007ffe0ff */
[----:B------:R-:W-:Y:S01]  /*1520*/  MOV R9, R6 ;  /* 0x0000000600097202 */ /* 0x000fe20000000f00 */
[----:B------:R-:W-:-:S04]  /*1530*/  IMAD R6, R3, c[0x0][0x198], RZ ;  /* 0x0000660003067a24 */ /* 0x000fc800078e02ff */
[----:B------:R-:W-:Y:S01]  /*1540*/  @!P1 IMAD.MOV R9, RZ, RZ, -R9 ;  /* 0x000000ffff099224 */ /* 0x000fe200078e0a09 */
[----:B------:R-:W-:Y:S01]  /*1550*/  @!P0 LOP3.LUT R9, RZ, c[0x0][0x1c8], RZ, 0x33, !PT ;  /* 0x00007200ff098a12 */ /* 0x000fe200078e33ff */
[----:B------:R-:W-:-:S03]  /*1560*/  IMAD R5, R15, c[0x0][0x19c], R6 ;  /* 0x000067000f057a24 */ /* 0x000fc600078e0206 */
[----:B------:R-:W-:Y:S01]  /*1570*/  SHF.R.S32.HI R8, RZ, 0x1f, R9 ;  /* 0x0000001fff087819 */ /* 0x000fe20000011409 */
[----:B------:R-:W-:-:S04]  /*1580*/  IMAD.IADD R17, R17, 0x1, R5 ;  /* 0x0000000111117824 */ /* 0x000fc800078e0205 */
[----:B------:R-:W-:Y:S02]  /*1590*/  IMAD R6, R8, c[0x0][0x1b0], RZ ;  /* 0x00006c0008067a24 */ /* 0x000fe400078e02ff */
[----:B------:R-:W-:-:S04]  /*15a0*/  IMAD.WIDE.U32 R28, R9, c[0x0][0x1b0], R16 ;  /* 0x00006c00091c7a25 */ /* 0x000fc800078e0010 */
        /* <DEDUP_REMOVED lines=14> */
.L_x_3054:
[----:B------:R-:W-:Y:S01]  /*1690*/  ISETP.NE.AND P0, PT, R11, -0x1, PT ;  /* 0xffffffff0b00780c */ /* 0x000fe20003f05270 */
[----:B------:R-:W-:Y:S01]  /*16a0*/  IMAD.IADD R199, R88, 0x1, -R89 ;  /* 0x0000000158c77824 */ /* 0x000fe200078e0a59 */
[----:B------:R-:W-:Y:S01]  /*16b0*/  SHF.R.S32.HI R87, RZ, 0x1f, R4 ;  /* 0x0000001fff577819 */ /* 0x000fe20000011404 */
[----:B------:R-:W-:Y:S01]  /*16c0*/  IMAD R8, R8, c[0x0][0x1b8], RZ ;  /* 0x00006e0008087a24 */ /* 0x000fe200078e02ff */
[----:B------:R-:W-:Y:S02]  /*16d0*/  SHF.R.S32.HI R2, RZ, 0x1f, R19 ;  /* 0x0000001fff027819 */ /* 0x000fe40000011413 */
[----:B------:R-:W-:Y:S01]  /*16e0*/  LEA.HI R13, R87, R4, RZ, 0x3 ;  /* 0x00000004570d7211 */ /* 0x000fe200078f18ff */
[----:B------:R-:W-:Y:S01]  /*16f0*/  IMAD R8, R9, c[0x0][0x1bc], R8 ;  /* 0x00006f0009087a24 */ /* 0x000fe200078e0208 */
[----:B------:R-:W-:Y:S01]  /*1700*/  IADD3 R205, R145, -0x1, RZ ;  /* 0xffffffff91cd7810 */ /* 0x000fe20007ffe0ff */
[----:B------:R-:W-:Y:S01]  /*1710*/  IMAD R2, R2, c[0x0][0x1a8], RZ ;  /* 0x00006a0002027a24 */ /* 0x000fe200078e02ff */
[----:B------:R-:W-:-:S02]  /*1720*/  SHF.R.S32.HI R6, RZ, 0x3, R13 ;  /* 0x00000003ff067819 */ /* 0x000fc4000001140d */
[----:B------:R-:W-:Y:S01]  /*1730*/  LOP3.LUT R13, R13, 0xfffffff8, RZ, 0xc0, !PT ;  /* 0xfffffff80d0d7812 */ /* 0x000fe200078ec0ff */
[----:B------:R-:W-:Y:S01]  /*1740*/  @P0 IMAD.WIDE.U32 R24, R11, c[0x0][0x190], RZ ;  /* 0x000064000b180a25 */ /* 0x000fe200078e00ff */
[----:B------:R-:W-:Y:S02]  /*1750*/  @!P0 SHF.R.S32.HI R7, RZ, 0x1f, R204 ;  /* 0x0000001fff078819 */ /* 0x000fe400000114cc */
[----:B------:R-:W-:Y:S01]  /*1760*/  IADD3 R14, R6, 0x20, RZ ;  /* 0x00000020060e7810 */ /* 0x000fe20007ffe0ff */
[----:B------:R-:W-:Y:S01]  /*1770*/  @!P0 IMAD.WIDE.U32 R16, R204, c[0x0][0x178], RZ ;  /* 0x00005e00cc108a25 */ /* 0x000fe200078e00ff */
[----:B------:R-:W-:Y:S02]  /*1780*/  IADD3 R12, R6, 0x30, RZ ;  /* 0x00000030060c7810 */ /* 0x000fe40007ffe0ff */
[-C--:B------:R-:W-:Y:S01]  /*1790*/  ISETP.GE.AND P5, PT, R14, R199.reuse, PT ;  /* 0x000000c70e00720c */ /* 0x080fe20003fa6270 */
[----:B------:R-:W-:Y:S01]  /*17a0*/  @!P0 IMAD R7, R7, c[0x0][0x178], RZ ;  /* 0x00005e0007078a24 */ /* 0x000fe200078e02ff */
[----:B------:R-:W-:Y:S01]  /*17b0*/  ISETP.GE.AND P3, PT, R6, R199, PT ;  /* 0x000000c70600720c */ /* 0x000fe20003f66270 */
[----:B------:R-:W-:-:S02]  /*17c0*/  @P0 IMAD R11, R11, c[0x0][0x194], R25 ;  /* 0x000065000b0b0a24 */ /* 0x000fc400078e0219 */
[----:B-----5:R-:W-:Y:S01]  /*17d0*/  @!P0 IMAD R0, R204, c[0x0][0x17c], R7 ;  /* 0x00005f00cc008a24 */ /* 0x020fe200078e0207 */
[----:B------:R-:W-:Y:S01]  /*17e0*/  SHF.R.S32.HI R7, RZ, 0x1f, R6 ;  /* 0x0000001fff077819 */ /* 0x000fe20000011406 */
[----:B------:R-:W-:Y:S01]  /*17f0*/  @!P0 IMAD.MOV.U32 R24, RZ, RZ, R16 ;  /* 0x000000ffff188224 */ /* 0x000fe200078e0010 */
[----:B------:R-:W-:Y:S01]  /*1800*/  IADD3 R16, R6, 0x10, RZ ;  /* 0x0000001006107810 */ /* 0x000fe20007ffe0ff */
[----:B------:R-:W-:Y:S01]  /*1810*/  @!P0 IMAD.IADD R11, R17, 0x1, R0 ;  /* 0x00000001110b8824 */ /* 0x000fe200078e0200 */
[----:B------:R-:W-:Y:S01]  /*1820*/  LEA.HI R17, R87, R4, RZ, 0x6 ;  /* 0x0000000457117211 */ /* 0x000fe200078f30ff */
[----:B------:R-:W-:Y:S01]  /*1830*/  IMAD.IADD R0, R4, 0x1, -R13 ;  /* 0x0000000104007824 */ /* 0x000fe200078e0a0d */
[----:B------:R-:W-:Y:S01]  /*1840*/  ISETP.GE.AND P0, PT, R16, R199, PT ;  /* 0x000000c71000720c */ /* 0x000fe20003f06270 */
[----:B------:R-:W-:Y:S02]  /*1850*/  IMAD.SHL.U32 R13, R6, 0x40, RZ ;  /* 0x00000040060d7824 */ /* 0x000fe400078e00ff */
[----:B------:R-:W-:-:S02]  /*1860*/  IMAD.SHL.U32 R22, R0, 0x8, RZ ;  /* 0x0000000800167824 */ /* 0x000fc400078e00ff */
[----:B------:R-:W-:Y:S01]  /*1870*/  IMAD.WIDE R36, R37, 0x40, R6 ;  /* 0x0000004025247825 */ /* 0x000fe200078e0206 */
[----:B------:R-:W-:Y:S02]  /*1880*/  LOP3.LUT R13, R13, 0x1c0, RZ, 0xc0, !PT ;  /* 0x000001c00d0d7812 */ /* 0x000fe400078ec0ff */
[C---:B------:R-:W-:Y:S01]  /*1890*/  IADD3 R24, P4, R22.reuse, R24, RZ ;  /* 0x0000001816187210 */ /* 0x040fe20007f9e0ff */
[----:B------:R-:W-:Y:S01]  /*18a0*/  IMAD R2, R19, c[0x0][0x1ac], R2 ;  /* 0x00006b0013027a24 */ /* 0x000fe200078e0202 */
[--C-:B------:R-:W-:Y:S01]  /*18b0*/  SHF.R.S32.HI R20, RZ, 0x1f, R22.reuse ;  /* 0x0000001fff147819 */ /* 0x100fe20000011416 */
[----:B------:R-:W-:Y:S01]  /*18c0*/  IMAD R135, R7, c[0x0][0x198], RZ ;  /* 0x0000660007877a24 */ /* 0x000fe200078e02ff */
[C---:B------:R-:W-:Y:S02]  /*18d0*/  IADD3 R18, P1, R22.reuse, R18, RZ ;  /* 0x0000001216127210 */ /* 0x040fe40007f3e0ff */
[----:B------:R-:W-:Y:S01]  /*18e0*/  IADD3 R28, P2, R22, R28, RZ ;  /* 0x0000001c161c7210 */ /* 0x000fe20007f5e0ff */
[----:B------:R-:W-:Y:S01]  /*18f0*/  IMAD.X R25, R20, 0x1, R11, P4 ;  /* 0x0000000114197824 */ /* 0x000fe200020e060b */
[----:B------:R-:W-:Y:S01]  /*1900*/  ISETP.GE.AND P4, PT, R12, R199, PT ;  /* 0x000000c70c00720c */ /* 0x000fe20003f86270 */
[----:B------:R-:W-:Y:S01]  /*1910*/  IMAD R135, R6, c[0x0][0x19c], R135 ;  /* 0x0000670006877a24 */ /* 0x000fe200078e0287 */
[----:B------:R-:W-:Y:S01]  /*1920*/  LOP3.LUT R22, R13, 0x38, R22, 0xf8, !PT ;  /* 0x000000380d167812 */ /* 0x000fe200078ef816 */
[----:B------:R-:W-:Y:S01]  /*1930*/  IMAD.WIDE.U32 R24, R19, c[0x0][0x1a8], R24 ;  /* 0x00006a0013187a25 */ /* 0x000fe200078e0018 */
[----:B------:R-:W-:-:S03]  /*1940*/  SHF.R.U32.HI R13, RZ, 0x3, R13 ;  /* 0x00000003ff0d7819 */ /* 0x000fc6000001160d */
[----:B------:R-:W-:Y:S01]  /*1950*/  IMAD.X R19, R20, 0x1, R10, P1 ;  /* 0x0000000114137824 */ /* 0x000fe200008e060a */
[----:B------:R-:W-:Y:S01]  /*1960*/  @!P0 IADD3 R32, P1, R36, 0x10, RZ ;  /* 0x0000001024208810 */ /* 0x000fe20007f3e0ff */
[----:B------:R-:W-:Y:S01]  /*1970*/  IMAD.X R29, R20, 0x1, R5, P2 ;  /* 0x00000001141d7824 */ /* 0x000fe200010e0605 */
[----:B------:R-:W-:Y:S01]  /*1980*/  @!P5 IADD3 R30, P2, R36, 0x20, RZ ;  /* 0x00000020241ed810 */ /* 0x000fe20007f5e0ff */
[----:B------:R-:W-:Y:S01]  /*1990*/  IMAD.IADD R21, R25, 0x1, R2 ;  /* 0x0000000119157824 */ /* 0x000fe200078e0202 */
[----:B------:R-:W-:Y:S01]  /*19a0*/  LOP3.LUT R13, R22, R13, RZ, 0x3c, !PT ;  /* 0x0000000d160d7212 */ /* 0x000fe200078e3cff */
[----:B------:R-:W-:Y:S02]  /*19b0*/  IMAD.SHL.U32 R22, R17, 0x8, RZ ;  /* 0x0000000811167824 */ /* 0x000fe400078e00ff */
[--C-:B------:R-:W-:Y:S01]  /*19c0*/  @!P0 IMAD.X R5, RZ, RZ, R37.reuse, P1 ;  /* 0x000000ffff058224 */ /* 0x100fe200008e0625 */
[----:B------:R-:W-:Y:S01]  /*19d0*/  @!P4 IADD3 R26, P1, R36, 0x30, RZ ;  /* 0x00000030241ac810 */ /* 0x000fe20007f3e0ff */
[----:B------:R-:W-:Y:S01]  /*19e0*/  @!P5 IMAD.X R11, RZ, RZ, R37, P2 ;  /* 0x000000ffff0bd224 */ /* 0x000fe200010e0625 */
[----:B------:R-:W-:Y:S01]  /*19f0*/  LOP3.LUT R207, R13, 0xfffffe00, R22, 0xf8, !PT ;  /* 0xfffffe000dcf7812 */ /* 0x000fe200078ef816 */
[----:B------:R-:W-:Y:S01]  /*1a00*/  @!P3 IMAD R10, R37, c[0x0][0x190], RZ ;  /* 0x00006400250aba24 */ /* 0x000fe200078e02ff */
[----:B------:R-:W-:Y:S01]  /*1a10*/  IADD3 R146, P2, R6, R15, RZ ;  /* 0x0000000f06927210 */ /* 0x000fe20007f5e0ff */
[----:B------:R-:W-:-:S02]  /*1a20*/  @!P3 IMAD.MOV.U32 R20, RZ, RZ, R24 ;  /* 0x000000ffff14b224 */ /* 0x000fc400078e0018 */
[--C-:B------:R-:W-:Y:S02]  /*1a30*/  @!P0 IMAD.MOV.U32 R35, RZ, RZ, R21.reuse ;  /* 0x000000ffff238224 */ /* 0x100fe400078e0015 */
[--C-:B------:R-:W-:Y:S02]  /*1a40*/  @!P5 IMAD.MOV.U32 R25, RZ, RZ, R21.reuse ;  /* 0x000000ffff19d224 */ /* 0x100fe400078e0015 */
[--C-:B------:R-:W-:Y:S02]  /*1a50*/  @!P4 IMAD.MOV.U32 R23, RZ, RZ, R21.reuse ;  /* 0x000000ffff17c224 */ /* 0x100fe400078e0015 */
[----:B------:R-:W-:Y:S02]  /*1a60*/  @!P5 IMAD R11, R11, c[0x0][0x190], RZ ;  /* 0x000064000b0bda24 */ /* 0x000fe400078e02ff */
[C---:B------:R-:W-:Y:S02]  /*1a70*/  @!P3 IMAD R10, R36.reuse, c[0x0][0x194], R10 ;  /* 0x00006500240aba24 */ /* 0x040fe400078e020a */
[----:B------:R-:W-:-:S04]  /*1a80*/  @!P3 IMAD.WIDE.U32 R20, R36, c[0x0][0x190], R20 ;  /* 0x000064002414ba25 */ /* 0x000fc800078e0014 */
[----:B------:R-:W-:Y:S02]  /*1a90*/  @!P0 IMAD R5, R5, c[0x0][0x190], RZ ;  /* 0x0000640005058a24 */ /* 0x000fe400078e02ff */
[----:B------:R-:W-:Y:S02]  /*1aa0*/  @!P4 IMAD.X R13, RZ, RZ, R37, P1 ;  /* 0x000000ffff0dc224 */ /* 0x000fe400008e0625 */
[--C-:B------:R-:W-:Y:S02]  /*1ab0*/  @!P0 IMAD.MOV.U32 R34, RZ, RZ, R24.reuse ;  /* 0x000000ffff228224 */ /* 0x100fe400078e0018 */
[C---:B------:R-:W-:Y:S02]  /*1ac0*/  @!P5 IMAD R11, R30.reuse, c[0x0][0x194], R11 ;  /* 0x000065001e0bda24 */ /* 0x040fe400078e020b */
[--C-:B------:R-:W-:Y:S02]  /*1ad0*/  @!P4 IMAD.MOV.U32 R22, RZ, RZ, R24.reuse ;  /* 0x000000ffff16c224 */ /* 0x100fe400078e0018 */
[----:B------:R-:W-:Y:S01]  /*1ae0*/  @!P5 IMAD.WIDE.U32 R30, R30, c[0x0][0x190], R24 ;  /* 0x000064001e1eda25 */ /* 0x000fe200078e0018 */
[----:B------:R-:W-:-:S03]  /*1af0*/  @!P3 LEA R24, P1, R20, c[0x0][0x160], 0x1 ;  /* 0x000058001418ba11 */ /* 0x000fc600078208ff */
[----:B------:R-:W-:Y:S02]  /*1b00*/  @!P3 IMAD.IADD R10, R21, 0x1, R10 ;  /* 0x00000001150ab824 */ /* 0x000fe400078e020a */
[----:B------:R-:W-:Y:S02]  /*1b10*/  @!P0 IMAD R5, R32, c[0x0][0x194], R5 ;  /* 0x0000650020058a24 */ /* 0x000fe400078e0205 */
[----:B------:R-:W-:Y:S01]  /*1b20*/  @!P4 IMAD R13, R13, c[0x0][0x190], RZ ;  /* 0x000064000d0dca24 */ /* 0x000fe200078e02ff */
[----:B------:R-:W-:Y:S01]  /*1b30*/  @!P3 LEA.HI.X R25, R20, c[0x0][0x164], R10, 0x1, P1 ;  /* 0x000059001419ba11 */ /* 0x000fe200008f0c0a */
[----:B------:R-:W-:Y:S01]  /*1b40*/  @!P0 IMAD.WIDE.U32 R32, R32, c[0x0][0x190], R34 ;  /* 0x0000640020208a25 */ /* 0x000fe200078e0022 */
[----:B------:R-:W-:-:S03]  /*1b50*/  @!P5 LEA R20, P1, R30, c[0x0][0x160], 0x1 ;  /* 0x000058001e14da11 */ /* 0x000fc600078208ff */
[C---:B------:R-:W-:Y:S01]  /*1b60*/  @!P4 IMAD R2, R26.reuse, c[0x0][0x194], R13 ;  /* 0x000065001a02ca24 */ /* 0x040fe200078e020d */
[CC--:B------:R-:W-:Y:S01]  /*1b70*/  LEA.HI R13, R87.reuse, R4.reuse, RZ, 0x4 ;  /* 0x00000004570d7211 */ /* 0x0c0fe200078f20ff */
[----:B------:R-:W-:Y:S01]  /*1b80*/  @!P4 IMAD.WIDE.U32 R26, R26, c[0x0][0x190], R22 ;  /* 0x000064001a1aca25 */ /* 0x000fe200078e0016 */
[----:B------:R-:W-:-:S03]  /*1b90*/  LEA.HI R87, R87, R4, RZ, 0x5 ;  /* 0x0000000457577211 */ /* 0x000fc600078f28ff */
[----:B------:R-:W-:Y:S01]  /*1ba0*/  IMAD.X R10, R7, 0x1, R3, P2 ;  /* 0x00000001070a7824 */ /* 0x000fe200010e0603 */
[C---:B------:R-:W-:Y:S01]  /*1bb0*/  @!P0 LEA R22, P2, R32.reuse, c[0x0][0x160], 0x1 ;  /* 0x0000580020168a11 */ /* 0x040fe200078408ff */
[----:B------:R-:W-:Y:S01]  /*1bc0*/  @!P0 IMAD.IADD R5, R33, 0x1, R5 ;  /* 0x0000000121058824 */ /* 0x000fe200078e0205 */
[----:B------:R-:W-:Y:S01]  /*1bd0*/  SHF.R.S32.HI R86, RZ, 0x5, R87 ;  /* 0x00000005ff567819 */ /* 0x000fe20000011457 */
[----:B------:R-:W-:Y:S01]  /*1be0*/  IMAD.SHL.U32 R3, R205, 0x40, RZ ;  /* 0x00000040cd037824 */ /* 0x000fe200078e00ff */
[----:B------:R-:W-:Y:S01]  /*1bf0*/  LOP3.LUT R87, R87, 0xffffffe0, RZ, 0xc0, !PT ;  /* 0xffffffe057577812 */ /* 0x000fe200078ec0ff */
[----:B------:R-:W-:Y:S01]  /*1c00*/  @!P5 IMAD.IADD R11, R31, 0x1, R11 ;  /* 0x000000011f0bd824 */ /* 0x000fe200078e020b */
[----:B------:R-:W-:Y:S01]  /*1c10*/  @!P0 LEA.HI.X R23, R32, c[0x0][0x164], R5, 0x1, P2 ;  /* 0x0000590020178a11 */ /* 0x000fe200010f0c05 */
[----:B------:R-:W-:Y:S02]  /*1c20*/  IMAD.IADD R5, R84, 0x1, -R3 ;  /* 0x0000000154057824 */ /* 0x000fe400078e0a03 */
[----:B------:R-:W-:Y:S01]  /*1c30*/  @!P4 IMAD.IADD R2, R27, 0x1, R2 ;  /* 0x000000011b02c824 */ /* 0x000fe200078e0202 */
[----:B------:R-:W-:Y:S01]  /*1c40*/  @!P5 LEA.HI.X R21, R30, c[0x0][0x164], R11, 0x1, P1 ;  /* 0x000059001e15da11 */ /* 0x000fe200008f0c0b */
[----:B------:R-:W-:Y:S01]  /*1c50*/  IMAD.WIDE.U32 R30, R6, c[0x0][0x198], R28 ;  /* 0x00006600061e7a25 */ /* 0x000fe200078e001c */
[----:B------:R-:W-:-:S02]  /*1c60*/  ISETP.GE.AND P1, PT, R16, R5, PT ;  /* 0x000000051000720c */ /* 0x000fc40003f26270 */
[C---:B------:R-:W-:Y:S01]  /*1c70*/  @!P4 LEA R28, P2, R26.reuse, c[0x0][0x160], 0x1 ;  /* 0x000058001a1cca11 */ /* 0x040fe200078408ff */
[----:B------:R-:W-:Y:S02]  /*1c80*/  IMAD.SHL.U32 R207, R207, 0x2, RZ ;  /* 0x00000002cfcf7824 */ /* 0x000fe400078e00ff */
[----:B------:R-:W-:Y:S01]  /*1c90*/  IMAD.MOV.U32 R134, RZ, RZ, R30 ;  /* 0x000000ffff867224 */ /* 0x000fe200078e001e */
[----:B------:R-:W-:Y:S01]  /*1ca0*/  @!P4 LEA.HI.X R29, R26, c[0x0][0x164], R2, 0x1, P2 ;  /* 0x000059001a1dca11 */ /* 0x000fe200010f0c02 */
[----:B------:R-:W-:Y:S01]  /*1cb0*/  IMAD.MOV.U32 R2, RZ, RZ, c[0x0][0x198] ;  /* 0x00006600ff027624 */ /* 0x000fe200078e00ff */
[----:B------:R-:W-:Y:S01]  /*1cc0*/  @!PT LDS RZ, [RZ] ;  /* 0x00000000fffff984 */ /* 0x000fe20000000800 */
[----:B------:R-:W-:Y:S01]  /*1cd0*/  @!PT LDS RZ, [RZ] ;  /* 0x00000000fffff984 */ /* 0x000fe20000000800 */
[----:B------:R-:W-:Y:S01]  /*1ce0*/  @!PT LDS RZ, [RZ] ;  /* 0x00000000fffff984 */ /* 0x000fe20000000800 */
[----:B------:R1:W-:Y:S01]  /*1cf0*/  @!P3 LDGSTS.E.BYPASS.LTC128B.128 [R207], [R24.64] ;  /* 0x0000000018cfbfae */ /* 0x0003e2000b901d44 */
[----:B------:R-:W-:Y:S02]  /*1d00*/  IMAD.IADD R135, R31, 0x1, R135 ;  /* 0x000000011f877824 */ /* 0x000fe400078e0287 */
[----:B------:R-:W-:Y:S01]  /*1d10*/  IMAD.MOV.U32 R7, RZ, RZ, c[0x0][0x19c] ;  /* 0x00006700ff077624 */ /* 0x000fe200078e00ff */
[----:B------:R1:W-:Y:S01]  /*1d20*/  @!P3 LDGSTS.E.BYPASS.LTC128B.128 [R207+0x2000], [R24.64+0x80] ;  /* 0x0200008018cfbfae */ /* 0x0003e2000b901d44 */
[----:B------:R-:W-:Y:S01]  /*1d30*/  @!P1 LEA R11, P2, R2, R134, 0x4 ;  /* 0x00000086020b9211 */ /* 0x000fe200078420ff */
[----:B------:R-:W-:-:S02]  /*1d40*/  IMAD.WIDE.U32 R18, R9, c[0x0][0x1b8], R18 ;  /* 0x00006e0009127a25 */ /* 0x000fc400078e0012 */
[----:B------:R1:W-:Y:S01]  /*1d50*/  @!P3 LDGSTS.E.BYPASS.LTC128B.128 [R207+0x4000], [R24.64+0x100] ;  /* 0x0400010018cfbfae */ /* 0x0003e2000b901d44 */
[----:B------:R-:W-:Y:S01]  /*1d60*/  @!P1 LEA.HI.X R26, R2, R135, R7, 0x4, P2 ;  /* 0x00000087021a9211 */ /* 0x000fe200010f2407 */
[----:B------:R-:W-:Y:S01]  /*1d70*/  IMAD R9, R10, c[0x0][0x1a0], RZ ;  /* 0x000068000a097a24 */ /* 0x000fe200078e02ff */
[----:B------:R-:W-:Y:S01]  /*1d80*/  @!P1 LEA R30, P2, R11, c[0x0][0x168], 0x1 ;  /* 0x00005a000b1e9a11 */ /* 0x000fe200078408ff */
[----:B------:R2:W-:Y:S01]  /*1d90*/  @!P0 LDGSTS.E.BYPASS.LTC128B.128 [R207+0x800], [R22.64] ;  /* 0x0080000016cf8fae */ /* 0x0005e2000b901d44 */
[----:B------:R-:W-:Y:S01]  /*1da0*/  ISETP.GE.AND P3, PT, R6, R5, PT ;  /* 0x000000050600720c */ /* 0x000fe20003f66270 */
[----:B------:R-:W-:Y:S01]  /*1db0*/  IMAD.IADD R19, R19, 0x1, R8 ;  /* 0x0000000113137824 */ /* 0x000fe200078e0208 */
[----:B------:R-:W-:Y:S01]  /*1dc0*/  @!P1 LEA.HI.X R31, R11, c[0x0][0x16c], R26, 0x1, P2 ;  /* 0x00005b000b1f9a11 */ /* 0x000fe200010f0c1a */
[----:B------:R2:W-:Y:S01]  /*1dd0*/  @!P0 LDGSTS.E.BYPASS.LTC128B.128 [R207+0x2800], [R22.64+0x80] ;  /* 0x0280008016cf8fae */ /* 0x0005e2000b901d44 */
[----:B------:R-:W-:-:S03]  /*1de0*/  IMAD.WIDE.U32 R26, R2, 0x20, RZ ;  /* 0x00000020021a7825 */ /* 0x000fc600078e00ff */
[----:B------:R2:W-:Y:S01]  /*1df0*/  @!P0 LDGSTS.E.BYPASS.LTC128B.128 [R207+0x4800], [R22.64+0x100] ;  /* 0x0480010016cf8fae */ /* 0x0005e2000b901d44 */
[----:B------:R-:W-:Y:S01]  /*1e00*/  ISETP.GE.AND P0, PT, R14, R5, PT ;  /* 0x000000050e00720c */ /* 0x000fe20003f06270 */
[C---:B------:R-:W-:Y:S02]  /*1e10*/  IMAD R9, R146.reuse, c[0x0][0x1a4], R9 ;  /* 0x0000690092097a24 */ /* 0x040fe400078e0209 */
[----:B------:R3:W-:Y:S01]  /*1e20*/  @!P5 LDGSTS.E.BYPASS.LTC128B.128 [R207+0x1000], [R20.64] ;  /* 0x0100000014cfdfae */ /* 0x0007e2000b901d44 */
[----:B------:R-:W-:-:S03]  /*1e30*/  IMAD.WIDE.U32 R146, R146, c[0x0][0x1a0], R18 ;  /* 0x0000680092927a25 */ /* 0x000fc600078e0012 */
[----:B------:R3:W-:Y:S01]  /*1e40*/  @!P5 LDGSTS.E.BYPASS.LTC128B.128 [R207+0x3000], [R20.64+0x80] ;  /* 0x0300008014cfdfae */ /* 0x0007e2000b901d44 */
[----:B------:R-:W-:Y:S02]  /*1e50*/  IMAD.IADD R144, R147, 0x1, R9 ;  /* 0x0000000193907824 */ /* 0x000fe400078e0209 */
[----:B------:R-:W-:Y:S01]  /*1e60*/  IMAD.SHL.U32 R8, R0, 0x40, RZ ;  /* 0x0000004000087824 */ /* 0x000fe200078e00ff */
[----:B------:R3:W-:Y:S02]  /*1e70*/  @!P5 LDGSTS.E.BYPASS.LTC128B.128 [R207+0x5000], [R20.64+0x100] ;  /* 0x0500010014cfdfae */ /* 0x0007e4000b901d44 */
[C---:B------:R-:W-:Y:S01]  /*1e80*/  @!P0 IADD3 R11, P2, R134.reuse, R26, RZ ;  /* 0x0000001a860b8210 */ /* 0x040fe20007f5e0ff */
[----:B-1----:R-:W-:Y:S01]  /*1e90*/  IMAD.SHL.U32 R24, R7, 0x20, RZ ;  /* 0x0000002007187824 */ /* 0x002fe200078e00ff */
[----:B------:R-:W-:Y:S01]  /*1ea0*/  @!P3 LEA R26, P5, R134, c[0x0][0x168], 0x1 ;  /* 0x00005a00861aba11 */ /* 0x000fe200078a08ff */
[----:B------:R1:W-:Y:S01]  /*1eb0*/  @!P4 LDGSTS.E.BYPASS.LTC128B.128 [R207+0x1800], [R28.64] ;  /* 0x018000001ccfcfae */ /* 0x0003e2000b901d44 */
[----:B------:R-:W-:-:S02]  /*1ec0*/  LOP3.LUT R8, R8, 0x1c0, RZ, 0xc0, !PT ;  /* 0x000001c008087812 */ /* 0x000fc400078ec0ff */
[----:B------:R-:W-:Y:S01]  /*1ed0*/  @!P0 IADD3.X R24, R135, R27, R24, P2, !PT ;  /* 0x0000001b87188210 */ /* 0x000fe200017fe418 */
[----:B------:R1:W-:Y:S01]  /*1ee0*/  @!P4 LDGSTS.E.BYPASS.LTC128B.128 [R207+0x3800], [R28.64+0x80] ;  /* 0x038000801ccfcfae */ /* 0x0003e2000b901d44 */
[----:B------:R-:W-:Y:S02]  /*1ef0*/  @!P3 LEA.HI.X R27, R134, c[0x0][0x16c], R135, 0x1, P5 ;  /* 0x00005b00861bba11 */ /* 0x000fe400028f0c87 */
[-C--:B------:R-:W-:Y:S01]  /*1f00*/  ISETP.GE.AND P5, PT, R16, R5.reuse, PT ;  /* 0x000000051000720c */ /* 0x080fe20003fa6270 */
[----:B------:R1:W-:Y:S01]  /*1f10*/  @!P4 LDGSTS.E.BYPASS.LTC128B.128 [R207+0x5800], [R28.64+0x100] ;  /* 0x058001001ccfcfae */ /* 0x0003e2000b901d44 */
[-C--:B------:R-:W-:Y:S02]  /*1f20*/  ISETP.GE.AND P4, PT, R14, R5.reuse, PT ;  /* 0x000000050e00720c */ /* 0x080fe40003f86270 */
[C---:B--2---:R-:W-:Y:S01]  /*1f30*/  @!P0 LEA R22, P2, R11.reuse, c[0x0][0x168], 0x1 ;  /* 0x00005a000b168a11 */ /* 0x044fe200078408ff */
[----:B------:R2:W-:Y:S03]  /*1f40*/  @!P3 LDGSTS.E.BYPASS.LTC128B.128 [R207+0x6000], [R26.64] ;  /* 0x060000001acfbfae */ /* 0x0005e6000b901d44 */
[----:B------:R-:W-:Y:S01]  /*1f50*/  @!P0 LEA.HI.X R23, R11, c[0x0][0x16c], R24, 0x1, P2 ;  /* 0x00005b000b178a11 */ /* 0x000fe200010f0c18 */
[----:B------:R2:W-:Y:S01]  /*1f60*/  @!P3 LDGSTS.E.BYPASS.LTC128B.128 [R207+0x8000], [R26.64+0x80] ;  /* 0x080000801acfbfae */ /* 0x0005e2000b901d44 */
[----:B------:R-:W-:-:S02]  /*1f70*/  ISETP.GE.AND P2, PT, R12, R5, PT ;  /* 0x000000050c00720c */ /* 0x000fc40003f46270 */
[----:B------:R-:W-:Y:S01]  /*1f80*/  SHF.R.S32.HI R11, RZ, 0x4, R13 ;  /* 0x00000004ff0b7819 */ /* 0x000fe2000001140d */
[----:B------:R2:W-:Y:S01]  /*1f90*/  @!P3 LDGSTS.E.BYPASS.LTC128B.128 [R207+0xa000], [R26.64+0x100] ;  /* 0x0a0001001acfbfae */ /* 0x0005e2000b901d44 */
[----:B------:R-:W-:-:S03]  /*1fa0*/  ISETP.GE.AND P3, PT, R12, R5, PT ;  /* 0x000000050c00720c */ /* 0x000fc60003f66270 */
[----:B------:R1:W-:Y:S04]  /*1fb0*/  @!P1 LDGSTS.E.BYPASS.LTC128B.128 [R207+0x6800], [R30.64] ;  /* 0x068000001ecf9fae */ /* 0x0003e8000b901d44 */
[----:B------:R1:W-:Y:S02]  /*1fc0*/  @!P1 LDGSTS.E.BYPASS.LTC128B.128 [R207+0x8800], [R30.64+0x80] ;  /* 0x088000801ecf9fae */ /* 0x0003e4000b901d44 */
[----:B------:R-:W-:Y:S02]  /*1fd0*/  @!P2 IMAD R7, R7, 0x30, RZ ;  /* 0x000000300707a824 */ /* 0x000fe400078e02ff */
[----:B------:R-:W-:Y:S01]  /*1fe0*/  @!P2 IMAD.WIDE.U32 R14, R2, 0x30, R134 ;  /* 0x00000030020ea825 */ /* 0x000fe200078e0086 */
[----:B------:R1:W-:Y:S01]  /*1ff0*/  @!P1 LDGSTS.E.BYPASS.LTC128B.128 [R207+0xa800], [R30.64+0x100] ;  /* 0x0a8001001ecf9fae */ /* 0x0003e2000b901d44 */
[----:B------:R-:W-:-:S02]  /*2000*/  ISETP.GE.AND P1, PT, R6, R5, PT ;  /* 0x000000050600720c */ /* 0x000fc40003f26270 */
[----:B------:R-:W-:Y:S01]  /*2010*/  @!P2 IMAD.IADD R7, R15, 0x1, R7 ;  /* 0x000000010f07a824 */ /* 0x000fe200078e0207 */
[----:B------:R3:W-:Y:S01]  /*2020*/  @!P0 LDGSTS.E.BYPASS.LTC128B.128 [R207+0x7000], [R22.64] ;  /* 0x0700000016cf8fae */ /* 0x0007e2000b901d44 */
[----:B------:R-:W-:Y:S01]  /*2030*/  LEA.HI R5, R11, R11, RZ, 0x1 ;  /* 0x0000000b0b057211 */ /* 0x000fe200078f08ff */
[----:B------:R-:W-:Y:S02]  /*2040*/  IMAD.SHL.U32 R15, R6, 0x8, RZ ;  /* 0x00000008060f7824 */ /* 0x000fe400078e00ff */
[----:B------:R3:W-:Y:S01]  /*2050*/  @!P0 LDGSTS.E.BYPASS.LTC128B.128 [R207+0x9000], [R22.64+0x80] ;  /* 0x0900008016cf8fae */ /* 0x0007e2000b901d44 */
[----:B------:R-:W-:Y:S01]  /*2060*/  LOP3.LUT R12, R5, 0xfffffffe, RZ, 0xc0, !PT ;  /* 0xfffffffe050c7812 */ /* 0x000fe200078ec0ff */
[----:B------:R-:W-:Y:S01]  /*2070*/  IMAD.MOV.U32 R5, RZ, RZ, 0x20 ;  /* 0x00000020ff057424 */ /* 0x000fe200078e00ff */
[----:B------:R-:W-:Y:S01]  /*2080*/  LOP3.LUT R9, R8, 0x8, R15, 0xf8, !PT ;  /* 0x0000000808097812 */ /* 0x000fe200078ef80f */
[----:B------:R3:W-:Y:S01]  /*2090*/  @!P0 LDGSTS.E.BYPASS.LTC128B.128 [R207+0xb000], [R22.64+0x100] ;  /* 0x0b00010016cf8fae */ /* 0x0007e2000b901d44 */
[C---:B------:R-:W-:Y:S01]  /*20a0*/  @!P2 LEA R16, P0, R14.reuse, c[0x0][0x168], 0x1 ;  /* 0x00005a000e10aa11 */ /* 0x040fe200078008ff */
[----:B------:R-:W-:Y:S01]  /*20b0*/  IMAD.IADD R11, R11, 0x1, -R12 ;  /* 0x000000010b0b7824 */ /* 0x000fe200078e0a0c */
[----:B------:R-:W-:Y:S01]  /*20c0*/  SHF.R.U32.HI R8, RZ, 0x3, R8 ;  /* 0x00000003ff087819 */ /* 0x000fe20000011608 */
[----:B------:R-:W-:Y:S01]  /*20d0*/  IMAD R10, R5, c[0x0][0x1a4], RZ ;  /* 0x00006900050a7a24 */ /* 0x000fe200078e02ff */
[----:B------:R-:W-:-:S02]  /*20e0*/  @!P2 LEA.HI.X R17, R14, c[0x0][0x16c], R7, 0x1, P0 ;  /* 0x00005b000e11aa11 */ /* 0x000fc400000f0c07 */
[----:B------:R-:W-:Y:S01]  /*20f0*/  LOP3.LUT R7, R13, 0xfffffff0, RZ, 0xc0, !PT ;  /* 0xfffffff00d077812 */ /* 0x000fe200078ec0ff */
[----:B------:R-:W-:Y:S01]  /*2100*/  IMAD.WIDE.U32 R12, R5, c[0x0][0x1a0], RZ ;  /* 0x00006800050c7a25 */ /* 0x000fe200078e00ff */
[----:B------:R-:W-:Y:S01]  /*2110*/  LEA R202, P0, R146, c[0x0][0x170], 0x1 ;  /* 0x00005c0092ca7a11 */ /* 0x000fe200078008ff */
[----:B------:R4:W-:Y:S01]  /*2120*/  @!P2 LDGSTS.E.BYPASS.LTC128B.128 [R207+0x7800], [R16.64] ;  /* 0x0780000010cfafae */ /* 0x0009e2000b901d44 */
[----:B------:R-:W-:Y:S01]  /*2130*/  LOP3.LUT R8, R9, R8, RZ, 0x3c, !PT ;  /* 0x0000000809087212 */ /* 0x000fe200078e3cff */
[----:B------:R-:W-:Y:S01]  /*2140*/  IMAD.IADD R7, R4, 0x1, -R7 ;  /* 0x0000000104077824 */ /* 0x000fe200078e0a07 */
[----:B------:R-:W-:Y:S01]  /*2150*/  LEA.HI.X R201, R146, c[0x0][0x174], R144, 0x1, P0 ;  /* 0x00005d0092c97a11 */ /* 0x000fe200000f0c90 */
[----:B------:R4:W-:Y:S01]  /*2160*/  @!P2 LDGSTS.E.BYPASS.LTC128B.128 [R207+0x9800], [R16.64+0x80] ;  /* 0x0980008010cfafae */ /* 0x0009e2000b901d44 */
[----:B------:R-:W-:Y:S01]  /*2170*/  @!P5 IADD3 R12, P0, R202, R12, RZ ;  /* 0x0000000cca0cd210 */ /* 0x000fe20007f1e0ff */
[----:B------:R-:W-:Y:S01]  /*2180*/  IMAD R197, R11, 0x200, R8 ;  /* 0x000002000bc57824 */ /* 0x000fe200078e0208 */
[----:B------:R-:W-:Y:S01]  /*2190*/  SHF.R.S32.HI R14, RZ, 0x1f, R7 ;  /* 0x0000001fff0e7819 */ /* 0x000fe20000011407 */
[----:B------:R4:W-:Y:S01]  /*21a0*/  @!P2 LDGSTS.E.BYPASS.LTC128B.128 [R207+0xb800], [R16.64+0x100] ;  /* 0x0b80010010cfafae */ /* 0x0009e2000b901d44 */
[----:B------:R-:W-:Y:S01]  /*21b0*/  @!P3 IMAD.MOV.U32 R203, RZ, RZ, R201 ;  /* 0x000000ffffcbb224 */ /* 0x000fe200078e00c9 */
[----:B------:R-:W-:Y:S01]  /*21c0*/  @!P5 IADD3.X R13, R201, R13, R10, P0, !PT ;  /* 0x0000000dc90dd210 */ /* 0x000fe200007fe40a */
[----:B------:R-:W-:Y:S01]  /*21d0*/  IMAD.SHL.U32 R11, R11, 0x8, RZ ;  /* 0x000000080b0b7824 */ /* 0x000fe200078e00ff */
[----:B------:R-:W0:Y:S01]  /*21e0*/  LDGDEPBAR ;  /* 0x00000000000079af */ /* 0x000e220000000000 */
[----:B------:R-:W-:Y:S01]  /*21f0*/  LEA.HI R85, R14, R7, RZ, 0x3 ;  /* 0x000000070e557211 */ /* 0x000fe200078f18ff */
[----:B------:R-:W-:-:S02]  /*2200*/  @!P3 IMAD.MOV.U32 R14, RZ, RZ, c[0x0][0x1a0] ;  /* 0x00006800ff0eb624 */ /* 0x000fc400078e00ff */
[----:B------:R-:W-:Y:S01]  /*2210*/  @!P4 IMAD.MOV.U32 R8, RZ, RZ, c[0x0][0x1a4] ;  /* 0x00006900ff08c624 */ /* 0x000fe200078e00ff */
[----:B------:R-:W-:Y:S01]  /*2220*/  LOP3.LUT R6, R85, 0xfffffff8, RZ, 0xc0, !PT ;  /* 0xfffffff855067812 */ /* 0x000fe200078ec0ff */
[----:B------:R-:W-:-:S04]  /*2230*/  @!P3 IMAD.WIDE.U32 R14, R14, 0x60, R202 ;  /* 0x000000600e0eb825 */ /* 0x000fc800078e00ca */
[----:B------:R-:W-:Y:S02]  /*2240*/  @!P1 IMAD.MOV.U32 R203, RZ, RZ, R201 ;  /* 0x000000ffffcb9224 */ /* 0x000fe400078e00c9 */
[----:B------:R-:W-:Y:S02]  /*2250*/  IMAD.IADD R6, R7, 0x1, -R6 ;  /* 0x0000000107067824 */ /* 0x000fe400078e0a06 */
[----:B------:R-:W-:Y:S02]  /*2260*/  @!P4 IMAD.MOV.U32 R7, RZ, RZ, c[0x0][0x1a0] ;  /* 0x00006800ff07c624 */ /* 0x000fe400078e00ff */
[----:B------:R-:W-:Y:S02]  /*2270*/  IMAD.SHL.U32 R85, R85, 0x40, RZ ;  /* 0x0000004055557824 */ /* 0x000fe400078e00ff */
[----:B------:R-:W-:Y:S02]  /*2280*/  @!P3 IMAD.MOV.U32 R9, RZ, RZ, c[0x0][0x1a4] ;  /* 0x00006900ff09b624 */ /* 0x000fe400078e00ff */
[----:B------:R-:W-:Y:S01]  /*2290*/  IMAD.SHL.U32 R197, R197, 0x2, RZ ;  /* 0x00000002c5c57824 */ /* 0x000fe200078e00ff */
[----:B------:R-:W-:Y:S01]  /*22a0*/  LOP3.LUT R85, R85, 0xfffffe00, RZ, 0xc0, !PT ;  /* 0xfffffe0055557812 */ /* 0x000fe200078ec0ff */
[----:B------:R-:W-:Y:S01]  /*22b0*/  @!P3 IMAD R9, R9, 0x60, RZ ;  /* 0x000000600909b824 */ /* 0x000fe200078e02ff */
[----:B------:R-:W-:-:S04]  /*22c0*/  DEPBAR.LE SB0, 0x0 ;  /* 0x000080000000791a */ /* 0x000fc80000000000 */
[----:B------:R-:W-:Y:S01]  /*22d0*/  BAR.SYNC.DEFER_BLOCKING 0x0 ;  /* 0x0000000000007b1d */ /* 0x000fe20000010000 */
[----:B------:R-:W-:Y:S01]  /*22e0*/  @!P3 IMAD.IADD R9, R15, 0x1, R9 ;  /* 0x000000010f09b824 */ /* 0x000fe200078e0209 */
[----:B------:R-:W-:-:S04]  /*22f0*/  IADD3 R195, R197, 0x6020, RZ ;  /* 0x00006020c5c37810 */ /* 0x000fc80007ffe0ff */
        /* <DEDUP_REMOVED lines=9> */
[C---:B------:R-:W-:Y:S01]  /*2390*/  R2P PR, R6.reuse, 0x6 ;  /* 0x0000000606007804 */ /* 0x040fe20000000000 */
[----:B------:R-:W-:Y:S01]  /*23a0*/  IMAD.SHL.U32 R6, R6, 0x40, RZ ;  /* 0x0000004006067824 */ /* 0x000fe200078e00ff */
[----:B------:R-:W-:Y:S01]  /*23b0*/  @!P4 LEA R10, P0, R7, R202, 0x6 ;  /* 0x000000ca070ac211 */ /* 0x000fe200078030ff */
[----:B------:R-:W-:Y:S02]  /*23c0*/  @P5 STS.128 [R207+0xc800], RZ ;  /* 0x00c800ffcf005388 */ /* 0x000fe40000000c00 */
[----:B------:R-:W-:-:S02]  /*23d0*/  SEL R5, R5, 0xffffffe0, !P2 ;  /* 0xffffffe005057807 */ /* 0x000fc40005000000 */
[----:B------:R-:W-:Y:S01]  /*23e0*/  LOP3.LUT R6, R6, 0x1c0, RZ, 0xc0, !PT ;  /* 0x000001c006067812 */ /* 0x000fe200078ec0ff */
[----:B------:R-:W-:Y:S03]  /*23f0*/  @P5 STS.128 [R207+0xe800], RZ ;  /* 0x00e800ffcf005388 */ /* 0x000fe60000000c00 */
[----:B------:R-:W-:Y:S01]  /*2400*/  LOP3.LUT R11, R6, 0x8, R11, 0xf8, !PT ;  /* 0x00000008060b7812 */ /* 0x000fe200078ef80b */
[----:B------:R-:W-:Y:S01]  /*2410*/  @P5 STS.128 [R207+0x10800], RZ ;  /* 0x010800ffcf005388 */ /* 0x000fe20000000c00 */
[----:B------:R-:W-:-:S03]  /*2420*/  SHF.R.U32.HI R6, RZ, 0x3, R6 ;  /* 0x00000003ff067819 */ /* 0x000fc60000011606 */
[----:B------:R-:W-:Y:S01]  /*2430*/  @!PT LDS RZ, [RZ] ;  /* 0x00000000fffff984 */ /* 0x000fe20000000800 */
[----:B------:R-:W-:Y:S01]  /*2440*/  @!PT LDS RZ, [RZ] ;  /* 0x00000000fffff984 */ /* 0x000fe20000000800 */
[----:B------:R-:W-:Y:S01]  /*2450*/  @!PT LDS RZ, [RZ] ;  /* 0x00000000fffff984 */ /* 0x000fe20000000800 */
[----:B------:R1:W-:Y:S01]  /*2460*/  @!P5 LDGSTS.E.BYPASS.LTC128B.128 [R207+0xc800], [R12.64] ;  /* 0x0c8000000ccfdfae */ /* 0x0003e2000b901d44 */
[----:B------:R-:W-:Y:S02]  /*2470*/  LOP3.LUT R6, R11, R6, RZ, 0x3c, !PT ;  /* 0x000000060b067212 */ /* 0x000fe400078e3cff */
[----:B------:R-:W-:Y:S01]  /*2480*/  @!P4 LEA.HI.X R11, R7, R201, R8, 0x6, P0 ;  /* 0x000000c9070bc211 */ /* 0x000fe200000f3408 */
[----:B------:R-:W-:Y:S01]  /*2490*/  IMAD R7, R86, 0x400, R85 ;  /* 0x0000040056077824 */ /* 0x000fe200078e0255 */
[----:B------:R1:W-:Y:S01]  /*24a0*/  @!P5 LDGSTS.E.BYPASS.LTC128B.128 [R207+0xe800], [R12.64+0x80] ;  /* 0x0e8000800ccfdfae */ /* 0x0003e2000b901d44 */
[----:B------:R-:W-:Y:S02]  /*24b0*/  @!P3 IMAD.MOV.U32 R8, RZ, RZ, R14 ;  /* 0x000000ffff08b224 */ /* 0x000fe400078e000e */
[----:B------:R-:W-:Y:S01]  /*24c0*/  IMAD.IADD R198, R6, 0x1, R7 ;  /* 0x0000000106c67824 */ /* 0x000fe200078e0207 */
[----:B------:R1:W-:Y:S01]  /*24d0*/  @!P5 LDGSTS.E.BYPASS.LTC128B.128 [R207+0x10800], [R12.64+0x100] ;  /* 0x108001000ccfdfae */ /* 0x0003e2000b901d44 */
[----:B------:R-:W-:-:S02]  /*24e0*/  IMAD.MOV.U32 R7, RZ, RZ, 0x10 ;  /* 0x00000010ff077424 */ /* 0x000fc400078e00ff */
[----:B------:R-:W-:Y:S01]  /*24f0*/  IMAD.SHL.U32 R198, R198, 0x2, RZ ;  /* 0x00000002c6c67824 */ /* 0x000fe200078e00ff */
[----:B------:R-:W-:Y:S01]  /*2500*/  @P4 STS.128 [R207+0xd000], RZ ;  /* 0x00d000ffcf004388 */ /* 0x000fe20000000c00 */
[----:B------:R-:W-:Y:S01]  /*2510*/  IMAD R86, R86, 0x10, R89 ;  /* 0x0000001056567824 */ /* 0x000fe200078e0259 */
[----:B------:R-:W-:Y:S01]  /*2520*/  SEL R7, R7, 0xfffffff0, !P1 ;  /* 0xfffffff007077807 */ /* 0x000fe20004800000 */
[--C-:B------:R-:W-:Y:S01]  /*2530*/  IMAD R194, R5, 0x2, R198.reuse ;  /* 0x0000000205c27824 */ /* 0x100fe200078e02c6 */
[----:B------:R-:W-:Y:S01]  /*2540*/  @P4 STS.128 [R207+0xf000], RZ ;  /* 0x00f000ffcf004388 */ /* 0x000fe20000000c00 */
[----:B------:R-:W-:Y:S02]  /*2550*/  R2P PR, R0, 0x6 ;  /* 0x0000000600007804 */ /* 0x000fe40000000000 */
[----:B------:R-:W-:Y:S01]  /*2560*/  IADD3 R0, R197, 0x6000, RZ ;  /* 0x00006000c5007810 */ /* 0x000fe20007ffe0ff */
[----:B------:R-:W-:Y:S01]  /*2570*/  @P4 STS.128 [R207+0x11000], RZ ;  /* 0x011000ffcf004388 */ /* 0x000fe20000000c00 */
[----:B------:R-:W-:-:S03]  /*2580*/  IMAD R196, R7, 0x2, R198 ;  /* 0x0000000207c47824 */ /* 0x000fc600078e02c6 */
[----:B------:R-:W-:Y:S01]  /*2590*/  @!PT LDS RZ, [RZ] ;  /* 0x00000000fffff984 */ /* 0x000fe20000000800 */
[----:B------:R-:W-:Y:S01]  /*25a0*/  @!PT LDS RZ, [RZ] ;  /* 0x00000000fffff984 */ /* 0x000fe20000000800 */
[----:B------:R-:W-:Y:S01]  /*25b0*/  @!PT LDS RZ, [RZ] ;  /* 0x00000000fffff984 */ /* 0x000fe20000000800 */
[----:B------:R1:W-:Y:S01]  /*25c0*/  @!P4 LDGSTS.E.BYPASS.LTC128B.128 [R207+0xd000], [R10.64] ;  /* 0x0d0000000acfcfae */ /* 0x0003e2000b901d44 */
[----:B------:R-:W-:-:S03]  /*25d0*/  IMAD R193, R5, 0x2, R196 ;  /* 0x0000000205c17824 */ /* 0x000fc600078e02c4 */
[----:B------:R1:W-:Y:S02]  /*25e0*/  @!P4 LDGSTS.E.BYPASS.LTC128B.128 [R207+0xf000], [R10.64+0x80] ;  /* 0x0f0000800acfcfae */ /* 0x0003e4000b901d44 */
[----:B------:R-:W-:Y:S01]  /*25f0*/  @P1 IADD3 R195, R0, -0x20, RZ ;  /* 0xffffffe000c31810 */ /* 0x000fe20007ffe0ff */
[----:B------:R-:W-:Y:S01]  /*2600*/  IMAD.MOV.U32 R0, RZ, RZ, 0x40 ;  /* 0x00000040ff007424 */ /* 0x000fe200078e00ff */
[----:B------:R1:W-:Y:S01]  /*2610*/  @!P4 LDGSTS.E.BYPASS.LTC128B.128 [R207+0x11000], [R10.64+0x100] ;  /* 0x110001000acfcfae */ /* 0x0003e2000b901d44 */
[----:B------:R-:W-:Y:S02]  /*2620*/  ISETP.GT.AND P1, PT, R205, R200, PT ;  /* 0x000000c8cd00720c */ /* 0x000fe40003f24270 */
[C---:B------:R-:W-:Y:S01]  /*2630*/  IADD3 R187, R195.reuse, 0x800, RZ ;  /* 0x00000800c3bb7810 */ /* 0x040fe20007ffe0ff */
[----:B------:R-:W-:Y:S01]  /*2640*/  @P3 STS.128 [R207+0xd800], RZ ;  /* 0x00d800ffcf003388 */ /* 0x000fe20000000c00 */
[----:B------:R-:W-:Y:S02]  /*2650*/  SEL R0, R0, 0xffffffc0, !P2 ;  /* 0xffffffc000007807 */ /* 0x000fe40005000000 */
[C---:B------:R-:W-:Y:S01]  /*2660*/  IADD3 R186, R195.reuse, 0x1000, RZ ;  /* 0x00001000c3ba7810 */ /* 0x040fe20007ffe0ff */
[----:B------:R-:W-:Y:S01]  /*2670*/  @P3 STS.128 [R207+0xf800], RZ ;  /* 0x00f800ffcf003388 */ /* 0x000fe20000000c00 */
[----:B------:R-:W-:Y:S01]  /*2680*/  IADD3 R185, R195, 0x1800, RZ ;  /* 0x00001800c3b97810 */ /* 0x000fe20007ffe0ff */
[----:B------:R-:W-:Y:S01]  /*2690*/  IMAD.IADD R191, R197, 0x1, R0 ;  /* 0x00000001c5bf7824 */ /* 0x000fe200078e0200 */
[C---:B------:R-:W-:Y:S01]  /*26a0*/  IADD3 R183, R195.reuse, 0x2000, RZ ;  /* 0x00002000c3b77810 */ /* 0x040fe20007ffe0ff */
[----:B------:R-:W-:Y:S01]  /*26b0*/  @P3 STS.128 [R207+0x11800], RZ ;  /* 0x011800ffcf003388 */ /* 0x000fe20000000c00 */
[----:B------:R-:W-:Y:S01]  /*26c0*/  IMAD.IADD R184, R0, 0x1, R195 ;  /* 0x0000000100b87824 */ /* 0x000fe200078e02c3 */
[----:B------:R-:W-:Y:S01]  /*26d0*/  @!P1 LEA R210, P0, R134, c[0x0][0x168], 0x1 ;  /* 0x00005a0086d29a11 */ /* 0x000fe200078008ff */
[----:B------:R-:W-:Y:S01]  /*26e0*/  IMAD.IADD R0, R4, 0x1, -R87 ;  /* 0x0000000104007824 */ /* 0x000fe200078e0a57 */
[----:B------:R-:W-:Y:S01]  /*26f0*/  @!PT LDS RZ, [RZ] ;  /* 0x00000000fffff984 */ /* 0x000fe20000000800 */
[----:B------:R-:W-:Y:S01]  /*2700*/  @!PT LDS RZ, [RZ] ;  /* 0x00000000fffff984 */ /* 0x000fe20000000800 */
[----:B------:R-:W-:Y:S01]  /*2710*/  @!PT LDS RZ, [RZ] ;  /* 0x00000000fffff984 */ /* 0x000fe20000000800 */
[----:B------:R1:W-:Y:S01]  /*2720*/  @!P3 LDGSTS.E.BYPASS.LTC128B.128 [R207+0xd800], [R8.64] ;  /* 0x0d80000008cfbfae */ /* 0x0003e2000b901d44 */
[----:B------:R-:W-:-:S02]  /*2730*/  IADD3 R182, R195, 0x2800, RZ ;  /* 0x00002800c3b67810 */ /* 0x000fc40007ffe0ff */
[----:B------:R-:W-:Y:S01]  /*2740*/  @!P1 LEA.HI.X R211, R134, c[0x0][0x16c], R135, 0x1, P0 ;  /* 0x00005b0086d39a11 */ /* 0x000fe200000f0c87 */
[----:B------:R1:W-:Y:S01]  /*2750*/  @!P3 LDGSTS.E.BYPASS.LTC128B.128 [R207+0xf800], [R8.64+0x80] ;  /* 0x0f80008008cfbfae */ /* 0x0003e2000b901d44 */
[C---:B------:R-:W-:Y:S02]  /*2760*/  IADD3 R181, R195.reuse, 0x3000, RZ ;  /* 0x00003000c3b57810 */ /* 0x040fe40007ffe0ff */
[C---:B------:R-:W-:Y:S01]  /*2770*/  IADD3 R180, R195.reuse, 0x3800, RZ ;  /* 0x00003800c3b47810 */ /* 0x040fe20007ffe0ff */
[----:B------:R3:W-:Y:S01]  /*2780*/  @!P3 LDGSTS.E.BYPASS.LTC128B.128 [R207+0x11800], [R8.64+0x100] ;  /* 0x1180010008cfbfae */ /* 0x0007e2000b901d44 */
[C---:B------:R-:W-:Y:S02]  /*2790*/  IADD3 R179, R195.reuse, 0x4000, RZ ;  /* 0x00004000c3b37810 */ /* 0x040fe40007ffe0ff */
[C---:B------:R-:W-:Y:S01]  /*27a0*/  IADD3 R178, R195.reuse, 0x4800, RZ ;  /* 0x00004800c3b27810 */ /* 0x040fe20007ffe0ff */
[----:B------:R-:W-:Y:S01]  /*27b0*/  LDSM.16.M88.4 R52, [R198] ;  /* 0x00000000c634783b */ /* 0x000fe20000000200 */
[----:B------:R-:W-:-:S02]  /*27c0*/  IADD3 R177, R195, 0x5000, RZ ;  /* 0x00005000c3b17810 */ /* 0x000fc40007ffe0ff */
[----:B------:R-:W-:Y:S01]  /*27d0*/  IADD3 R176, R195, 0x5800, RZ ;  /* 0x00005800c3b07810 */ /* 0x000fe20007ffe0ff */
[----:B--2---:R-:W2:Y:S04]  /*27e0*/  LDSM.16.M88.4 R24, [R197+0x6000] ;  /* 0x00600000c518783b */ /* 0x004ea80000000200 */
[----:B----4-:R-:W4:Y:S04]  /*27f0*/  LDSM.16.M88.4 R16, [R197+0x6800] ;  /* 0x00680000c510783b */ /* 0x010f280000000200 */
[----:B------:R-:W4:Y:S04]  /*2800*/  LDSM.16.M88.4 R60, [R197+0x7000] ;  /* 0x00700000c53c783b */ /* 0x000f280000000200 */
[----:B------:R-:W-:Y:S04]  /*2810*/  LDSM.16.M88.4 R40, [R196] ;  /* 0x00000000c428783b */ /* 0x000fe80000000200 */
[----:B-1----:R-:W1:Y:S04]  /*2820*/  LDSM.16.M88.4 R12, [R195] ;  /* 0x00000000c30c783b */ /* 0x002e680000000200 */
[----:B------:R-:W1:Y:S04]  /*2830*/  LDSM.16.M88.4 R36, [R197+0x7800] ;  /* 0x00780000c524783b */ /* 0x000e680000000200 */
[----:B------:R-:W1:Y:S04]  /*2840*/  LDSM.16.M88.4 R68, [R195+0x800] ;  /* 0x00080000c344783b */ /* 0x000e680000000200 */
[----:B------:R-:W1:Y:S04]  /*2850*/  LDSM.16.M88.4 R48, [R195+0x1000] ;  /* 0x00100000c330783b */ /* 0x000e680000000200 */
[----:B---3--:R-:W-:Y:S04]  /*2860*/  LDSM.16.M88.4 R8, [R194] ;  /* 0x00000000c208783b */ /* 0x008fe80000000200 */
[----:B------:R-:W3:Y:S01]  /*2870*/  LDSM.16.M88.4 R32, [R191+0x6000] ;  /* 0x00600000bf20783b */ /* 0x000ee20000000200 */
[C---:B--2---:R-:W-:Y:S03]  /*2880*/  HMMA.16816.F32 R28, R52.reuse, R24, RZ ;  /* 0x00000018341c723c */ /* 0x044fe600000018ff */
[----:B------:R-:W2:Y:S04]  /*2890*/  LDSM.16.M88.4 R44, [R195+0x1800] ;  /* 0x00180000c32c783b */ /* 0x000ea80000000200 */
        /* <DEDUP_REMOVED lines=8> */
[----:B------:R-:W-:Y:S08]  /*2920*/  HMMA.16816.F32 R60, R52, R62, RZ ;  /* 0x0000003e343c723c */ /* 0x000ff000000018ff */
[C---:B-1----:R-:W-:Y:S08]  /*2930*/  HMMA.16816.F32 R28, R40.reuse, R12, R28 ;  /* 0x0000000c281c723c */ /* 0x042ff0000000181c */
[----:B------:R-:W-:Y:S01]  /*2940*/  HMMA.16816.F32 R24, R40, R14, R24 ;  /* 0x0000000e2818723c */ /* 0x000fe20000001818 */
[----:B------:R-:W-:Y:S07]  /*2950*/  LDSM.16.M88.4 R12, [R191+0x7000] ;  /* 0x00700000bf0c783b */ /* 0x000fee0000000200 */
[C---:B------:R-:W-:Y:S08]  /*2960*/  HMMA.16816.F32 R56, R52.reuse, R36, RZ ;  /* 0x000000243438723c */ /* 0x040ff000000018ff */
[----:B------:R-:W-:Y:S01]  /*2970*/  HMMA.16816.F32 R52, R52, R38, RZ ;  /* 0x000000263434723c */ /* 0x000fe200000018ff */
[----:B------:R-:W1:Y:S07]  /*2980*/  LDSM.16.M88.4 R36, [R191+0x6800] ;  /* 0x00680000bf24783b */ /* 0x000e6e0000000200 */
[C---:B------:R-:W-:Y:S08]  /*2990*/  HMMA.16816.F32 R20, R40.reuse, R68, R20 ;  /* 0x000000442814723c */ /* 0x040ff00000001814 */
[C---:B------:R-:W-:Y:S01]  /*29a0*/  HMMA.16816.F32 R16, R40.reuse, R70, R16 ;  /* 0x000000462810723c */ /* 0x040fe20000001810 */
[----:B------:R-:W4:Y:S07]  /*29b0*/  LDSM.16.M88.4 R68, [R191+0x7800] ;  /* 0x00780000bf44783b */ /* 0x000f2e0000000200 */
[C---:B------:R-:W-:Y:S08]  /*29c0*/  HMMA.16816.F32 R64, R40.reuse, R48, R64 ;  /* 0x000000302840723c */ /* 0x040ff00000001840 */
[----:B------:R-:W-:Y:S01]  /*29d0*/  HMMA.16816.F32 R60, R40, R50, R60 ;  /* 0x00000032283c723c */ /* 0x000fe2000000183c */
[----:B------:R-:W-:Y:S07]  /*29e0*/  LDSM.16.M88.4 R48, [R184] ;  /* 0x00000000b830783b */ /* 0x000fee0000000200 */
[C---:B---3--:R-:W-:Y:S08]  /*29f0*/  HMMA.16816.F32 R28, R8.reuse, R32, R28 ;  /* 0x00000020081c723c */ /* 0x048ff0000000181c */
[----:B------:R-:W-:Y:S01]  /*2a00*/  HMMA.16816.F32 R24, R8, R34, R24 ;  /* 0x000000220818723c */ /* 0x000fe20000001818 */
[----:B------:R-:W3:Y:S07]  /*2a10*/  LDSM.16.M88.4 R32, [R193] ;  /* 0x00000000c120783b */ /* 0x000eee0000000200 */
[C---:B--2---:R-:W-:Y:S08]  /*2a20*/  HMMA.16816.F32 R56, R40.reuse, R44, R56 ;  /* 0x0000002c2838723c */ /* 0x044ff00000001838 */
[----:B------:R-:W-:Y:S01]  /*2a30*/  HMMA.16816.F32 R52, R40, R46, R52 ;  /* 0x0000002e2834723c */ /* 0x000fe20000001834 */
[----:B------:R-:W2:Y:S04]  /*2a40*/  LDSM.16.M88.4 R44, [R184+0x800] ;  /* 0x00080000b82c783b */ /* 0x000ea80000000200 */
[----:B------:R-:W2:Y:S03]  /*2a50*/  LDSM.16.M88.4 R40, [R184+0x1000] ;  /* 0x00100000b828783b */ /* 0x000ea60000000200 */
[C---:B-1----:R-:W-:Y:S08]  /*2a60*/  HMMA.16816.F32 R20, R8.reuse, R36, R20 ;  /* 0x000000240814723c */ /* 0x042ff00000001814 */
[C---:B------:R-:W-:Y:S01]  /*2a70*/  HMMA.16816.F32 R16, R8.reuse, R38, R16 ;  /* 0x000000260810723c */ /* 0x040fe20000001810 */
[----:B------:R-:W-:Y:S07]  /*2a80*/  LDSM.16.M88.4 R36, [R184+0x1800] ;  /* 0x00180000b824783b */ /* 0x000fee0000000200 */
[C---:B------:R-:W-:Y:S08]  /*2a90*/  HMMA.16816.F32 R64, R8.reuse, R12, R64 ;  /* 0x0000000c0840723c */ /* 0x040ff00000001840 */
[C---:B------:R-:W-:Y:S01]  /*2aa0*/  HMMA.16816.F32 R60, R8.reuse, R14, R60 ;  /* 0x0000000e083c723c */ /* 0x040fe2000000183c */
[----:B------:R-:W1:Y:S07]  /*2ab0*/  LDSM.16.M88.4 R12, [R197+0x8000] ;  /* 0x00800000c50c783b */ /* 0x000e6e0000000200 */
[C---:B----4-:R-:W-:Y:S08]  /*2ac0*/  HMMA.16816.F32 R56, R8.reuse, R68, R56 ;  /* 0x000000440838723c */ /* 0x050ff00000001838 */
[----:B------:R-:W-:Y:S01]  /*2ad0*/  HMMA.16816.F32 R52, R8, R70, R52 ;  /* 0x000000460834723c */ /* 0x000fe20000001834 */
[----:B------:R-:W4:Y:S04]  /*2ae0*/  LDSM.16.M88.4 R8, [R197+0x8800] ;  /* 0x00880000c508783b */ /* 0x000f280000000200 */
[----:B------:R-:W-:Y:S03]  /*2af0*/  LDSM.16.M88.4 R68, [R195+0x2000] ;  /* 0x00200000c344783b */ /* 0x000fe60000000200 */
[C---:B---3--:R-:W-:Y:S08]  /*2b00*/  HMMA.16816.F32 R28, R32.reuse, R48, R28 ;  /* 0x00000030201c723c */ /* 0x048ff0000000181c */
[C---:B------:R-:W-:Y:S01]  /*2b10*/  HMMA.16816.F32 R24, R32.reuse, R50, R24 ;  /* 0x000000322018723c */ /* 0x040fe20000001818 */
[----:B------:R-:W-:Y:S07]  /*2b20*/  LDSM.16.M88.4 R48, [R195+0x3800] ;  /* 0x00380000c330783b */ /* 0x000fee0000000200 */
[C---:B--2---:R-:W-:Y:S08]  /*2b30*/  HMMA.16816.F32 R20, R32.reuse, R44, R20 ;  /* 0x0000002c2014723c */ /* 0x044ff00000001814 */
[C---:B------:R-:W-:Y:S01]  /*2b40*/  HMMA.16816.F32 R16, R32.reuse, R46, R16 ;  /* 0x0000002e2010723c */ /* 0x040fe20000001810 */
[----:B------:R-:W2:Y:S07]  /*2b50*/  LDSM.16.M88.4 R44, [R196+0x2000] ;  /* 0x00200000c42c783b */ /* 0x000eae0000000200 */
        /* <DEDUP_REMOVED lines=8> */
[----:B------:R-:W1:Y:S04]  /*2be0*/  LDSM.16.M88.4 R36, [R195+0x3000] ;  /* 0x00300000c324783b */ /* 0x000e680000000200 */
[----:B------:R-:W1:Y:S03]  /*2bf0*/  LDSM.16.M88.4 R32, [R194+0x2000] ;  /* 0x00200000c220783b */ /* 0x000e660000000200 */
[C---:B----4-:R-:W-:Y:S08]  /*2c00*/  HMMA.16816.F32 R20, R72.reuse, R8, R20 ;  /* 0x000000084814723c */ /* 0x050ff00000001814 */
[C---:B------:R-:W-:Y:S01]  /*2c10*/  HMMA.16816.F32 R16, R72.reuse, R10, R16 ;  /* 0x0000000a4810723c */ /* 0x040fe20000001810 */
[----:B------:R-:W4:Y:S07]  /*2c20*/  LDSM.16.M88.4 R8, [R191+0x8800] ;  /* 0x00880000bf08783b */ /* 0x000f2e0000000200 */
[C---:B------:R-:W-:Y:S08]  /*2c30*/  HMMA.16816.F32 R64, R72.reuse, R80, R64 ;  /* 0x000000504840723c */ /* 0x040ff00000001840 */
[----:B------:R-:W-:Y:S08]  /*2c40*/  HMMA.16816.F32 R60, R72, R82, R60 ;  /* 0x00000052483c723c */ /* 0x000ff0000000183c */
[C---:B--2---:R-:W-:Y:S08]  /*2c50*/  HMMA.16816.F32 R28, R44.reuse, R68, R28 ;  /* 0x000000442c1c723c */ /* 0x044ff0000000181c */
[----:B------:R-:W-:Y:S01]  /*2c60*/  HMMA.16816.F32 R24, R44, R70, R24 ;  /* 0x000000462c18723c */ /* 0x000fe20000001818 */
[----:B------:R-:W-:Y:S07]  /*2c70*/  LDSM.16.M88.4 R68, [R184+0x3800] ;  /* 0x00380000b844783b */ /* 0x000fee0000000200 */
[C---:B------:R-:W-:Y:S08]  /*2c80*/  HMMA.16816.F32 R56, R72.reuse, R76, R56 ;  /* 0x0000004c4838723c */ /* 0x040ff00000001838 */
[----:B------:R-:W-:Y:S01]  /*2c90*/  HMMA.16816.F32 R52, R72, R78, R52 ;  /* 0x0000004e4834723c */ /* 0x000fe20000001834 */
[----:B------:R-:W-:Y:S04]  /*2ca0*/  LDSM.16.M88.4 R76, [R193+0x2000] ;  /* 0x00200000c14c783b */ /* 0x000fe80000000200 */
[----:B------:R-:W-:Y:S03]  /*2cb0*/  LDSM.16.M88.4 R72, [R184+0x3000] ;  /* 0x00300000b848783b */ /* 0x000fe60000000200 */
[C---:B---3--:R-:W-:Y:S08]  /*2cc0*/  HMMA.16816.F32 R20, R44.reuse, R40, R20 ;  /* 0x000000282c14723c */ /* 0x048ff00000001814 */
[C---:B------:R-:W-:Y:S01]  /*2cd0*/  HMMA.16816.F32 R16, R44.reuse, R42, R16 ;  /* 0x0000002a2c10723c */ /* 0x040fe20000001810 */
[----:B------:R-:W2:Y:S07]  /*2ce0*/  LDSM.16.M88.4 R40, [R191+0x9000] ;  /* 0x00900000bf28783b */ /* 0x000eae0000000200 */
[C---:B-1----:R-:W-:Y:S08]  /*2cf0*/  HMMA.16816.F32 R64, R44.reuse, R36, R64 ;  /* 0x000000242c40723c */ /* 0x042ff00000001840 */
[----:B------:R-:W-:Y:S01]  /*2d00*/  HMMA.16816.F32 R60, R44, R38, R60 ;  /* 0x000000262c3c723c */ /* 0x000fe2000000183c */
[----:B------:R-:W1:Y:S07]  /*2d10*/  LDSM.16.M88.4 R36, [R191+0x9800] ;  /* 0x00980000bf24783b */ /* 0x000e6e0000000200 */
[C---:B------:R-:W-:Y:S08]  /*2d20*/  HMMA.16816.F32 R28, R32.reuse, R12, R28 ;  /* 0x0000000c201c723c */ /* 0x040ff0000000181c */
[----:B------:R-:W-:Y:S01]  /*2d30*/  HMMA.16816.F32 R24, R32, R14, R24 ;  /* 0x0000000e2018723c */ /* 0x000fe20000001818 */
[----:B------:R-:W3:Y:S07]  /*2d40*/  LDSM.16.M88.4 R12, [R184+0x2000] ;  /* 0x00200000b80c783b */ /* 0x000eee0000000200 */
[C---:B------:R-:W-:Y:S08]  /*2d50*/  HMMA.16816.F32 R56, R44.reuse, R48, R56 ;  /* 0x000000302c38723c */ /* 0x040ff00000001838 */
[----:B------:R-:W-:Y:S01]  /*2d60*/  HMMA.16816.F32 R52, R44, R50, R52 ;  /* 0x000000322c34723c */ /* 0x000fe20000001834 */
[----:B------:R-:W-:Y:S04]  /*2d70*/  LDSM.16.M88.4 R48, [R198+0x4000] ;  /* 0x00400000c630783b */ /* 0x000fe80000000200 */
[----:B------:R-:W-:Y:S03]  /*2d80*/  LDSM.16.M88.4 R44, [R197+0xa000] ;  /* 0x00a00000c52c783b */ /* 0x000fe60000000200 */
[C---:B----4-:R-:W-:Y:S08]  /*2d90*/  HMMA.16816.F32 R20, R32.reuse, R8, R20 ;  /* 0x000000082014723c */ /* 0x050ff00000001814 */
[C---:B------:R-:W-:Y:S01]  /*2da0*/  HMMA.16816.F32 R16, R32.reuse, R10, R16 ;  /* 0x0000000a2010723c */ /* 0x040fe20000001810 */
[----:B------:R-:W4:Y:S07]  /*2db0*/  LDSM.16.M88.4 R8, [R184+0x2800] ;  /* 0x00280000b808783b */ /* 0x000f2e0000000200 */
[C---:B--2---:R-:W-:Y:S08]  /*2dc0*/  HMMA.16816.F32 R64, R32.reuse, R40, R64 ;  /* 0x000000282040723c */ /* 0x044ff00000001840 */
[C---:B------:R-:W-:Y:S01]  /*2dd0*/  HMMA.16816.F32 R60, R32.reuse, R42, R60 ;  /* 0x0000002a203c723c */ /* 0x040fe2000000183c */
[----:B------:R-:W2:Y:S07]  /*2de0*/  LDSM.16.M88.4 R40, [R197+0xa800] ;  /* 0x00a80000c528783b */ /* 0x000eae0000000200 */
[C---:B-1----:R-:W-:Y:S08]  /*2df0*/  HMMA.16816.F32 R56, R32.reuse, R36, R56 ;  /* 0x000000242038723c */ /* 0x042ff00000001838 */
[----:B------:R-:W-:Y:S01]  /*2e00*/  HMMA.16816.F32 R52, R32, R38, R52 ;  /* 0x000000262034723c */ /* 0x000fe20000001834 */
[----:B------:R-:W1:Y:S04]  /*2e10*/  LDSM.16.M88.4 R36, [R197+0xb000] ;  /* 0x00b00000c524783b */ /* 0x000e680000000200 */
[----:B------:R-:W1:Y:S03]  /*2e20*/  LDSM.16.M88.4 R32, [R197+0xb800] ;  /* 0x00b80000c520783b */ /* 0x000e660000000200 */
[C---:B---3--:R-:W-:Y:S08]  /*2e30*/  HMMA.16816.F32 R28, R76.reuse, R12, R28 ;  /* 0x0000000c4c1c723c */ /* 0x048ff0000000181c */
[C---:B------:R-:W-:Y:S01]  /*2e40*/  HMMA.16816.F32 R24, R76.reuse, R14, R24 ;  /* 0x0000000e4c18723c */ /* 0x040fe20000001818 */
[----:B------:R-:W-:Y:S07]  /*2e50*/  LDSM.16.M88.4 R12, [R196+0x4000] ;  /* 0x00400000c40c783b */ /* 0x000fee0000000200 */
[C---:B----4-:R-:W-:Y:S08]  /*2e60*/  HMMA.16816.F32 R20, R76.reuse, R8, R20 ;  /* 0x000000084c14723c */ /* 0x050ff00000001814 */
[C---:B------:R-:W-:Y:S01]  /*2e70*/  HMMA.16816.F32 R16, R76.reuse, R10, R16 ;  /* 0x0000000a4c10723c */ /* 0x040fe20000001810 */
[----:B------:R-:W3:Y:S07]  /*2e80*/  LDSM.16.M88.4 R8, [R195+0x4000] ;  /* 0x00400000c308783b */ /* 0x000eee0000000200 */
[C---:B------:R-:W-:Y:S08]  /*2e90*/  HMMA.16816.F32 R64, R76.reuse, R72, R64 ;  /* 0x000000484c40723c */ /* 0x040ff00000001840 */
[C---:B------:R-:W-:Y:S08]  /*2ea0*/  HMMA.16816.F32 R56, R76.reuse, R68, R56 ;  /* 0x000000444c38723c */ /* 0x040ff00000001838 */
[----:B------:R-:W-:Y:S01]  /*2eb0*/  HMMA.16816.F32 R52, R76, R70, R52 ;  /* 0x000000464c34723c */ /* 0x000fe20000001834 */
[----:B------:R-:W-:Y:S07]  /*2ec0*/  LDSM.16.M88.4 R68, [R195+0x5000] ;  /* 0x00500000c344783b */ /* 0x000fee0000000200 */
[C---:B------:R-:W-:Y:S08]  /*2ed0*/  HMMA.16816.F32 R28, R48.reuse, R44, R28 ;  /* 0x0000002c301c723c */ /* 0x040ff0000000181c */
[----:B------:R-:W-:Y:S01]  /*2ee0*/  HMMA.16816.F32 R24, R48, R46, R24 ;  /* 0x0000002e3018723c */ /* 0x000fe20000001818 */
[----:B------:R-:W4:Y:S07]  /*2ef0*/  LDSM.16.M88.4 R44, [R195+0x4800] ;  /* 0x00480000c32c783b */ /* 0x000f2e0000000200 */
[----:B------:R-:W-:Y:S01]  /*2f00*/  HMMA.16816.F32 R60, R76, R74, R60 ;  /* 0x0000004a4c3c723c */ /* 0x000fe2000000183c */
[----:B------:R-:W3:Y:S07]  /*2f10*/  LDSM.16.M88.4 R76, [R195+0x5800] ;  /* 0x00580000c34c783b */ /* 0x000eee0000000200 */
[C---:B--2---:R-:W-:Y:S08]  /*2f20*/  HMMA.16816.F32 R20, R48.reuse, R40, R20 ;  /* 0x000000283014723c */ /* 0x044ff00000001814 */
[C---:B------:R-:W-:Y:S01]  /*2f30*/  HMMA.16816.F32 R16, R48.reuse, R42, R16 ;  /* 0x0000002a3010723c */ /* 0x040fe20000001810 */
[----:B------:R-:W-:Y:S07]  /*2f40*/  LDSM.16.M88.4 R40, [R191+0xa000] ;  /* 0x00a00000bf28783b */ /* 0x000fee0000000200 */
[C---:B-1----:R-:W-:Y:S01]  /*2f50*/  HMMA.16816.F32 R72, R48.reuse, R36, R64 ;  /* 0x000000243048723c */ /* 0x042fe20000001840 */
[----:B------:R-:W1:Y:S07]  /*2f60*/  LDSM.16.M88.4 R64, [R194+0x4000] ;  /* 0x00400000c240783b */ /* 0x000e6e0000000200 */
[C---:B------:R-:W-:Y:S08]  /*2f70*/  HMMA.16816.F32 R56, R48.reuse, R32, R56 ;  /* 0x000000203038723c */ /* 0x040ff00000001838 */
[C---:B------:R-:W-:Y:S01]  /*2f80*/  HMMA.16816.F32 R52, R48.reuse, R34, R52 ;  /* 0x000000223034723c */ /* 0x040fe20000001834 */
[----:B------:R-:W2:Y:S07]  /*2f90*/  LDSM.16.M88.4 R32, [R191+0xa800] ;  /* 0x00a80000bf20783b */ /* 0x000eae0000000200 */
[----:B------:R-:W-:Y:S01]  /*2fa0*/  HMMA.16816.F32 R60, R48, R38, R60 ;  /* 0x00000026303c723c */ /* 0x000fe2000000183c */
[----:B------:R-:W-:Y:S04]  /*2fb0*/  LDSM.16.M88.4 R36, [R193+0x4000] ;  /* 0x00400000c124783b */ /* 0x000fe80000000200 */
[----:B------:R-:W-:Y:S03]  /*2fc0*/  LDSM.16.M88.4 R48, [R184+0x5000] ;  /* 0x00500000b830783b */ /* 0x000fe60000000200 */
[C---:B---3--:R-:W-:Y:S08]  /*2fd0*/  HMMA.16816.F32 R28, R12.reuse, R8, R28 ;  /* 0x000000080c1c723c */ /* 0x048ff0000000181c */
[C---:B------:R-:W-:Y:S01]  /*2fe0*/  HMMA.16816.F32 R24, R12.reuse, R10, R24 ;  /* 0x0000000a0c18723c */ /* 0x040fe20000001818 */
[----:B------:R-:W3:Y:S07]  /*2ff0*/  LDSM.16.M88.4 R8, [R191+0xb000] ;  /* 0x00b00000bf08783b */ /* 0x000eee0000000200 */
[C---:B----4-:R-:W-:Y:S08]  /*3000*/  HMMA.16816.F32 R20, R12.reuse, R44, R20 ;  /* 0x0000002c0c14723c */ /* 0x050ff00000001814 */
[C---:B------:R-:W-:Y:S01]  /*3010*/  HMMA.16816.F32 R16, R12.reuse, R46, R16 ;  /* 0x0000002e0c10723c */ /* 0x040fe20000001810 */
[----:B------:R-:W4:Y:S07]  /*3020*/  LDSM.16.M88.4 R44, [R191+0xb800] ;  /* 0x00b80000bf2c783b */ /* 0x000f2e0000000200 */
[C---:B------:R-:W-:Y:S08]  /*3030*/  HMMA.16816.F32 R72, R12.reuse, R68, R72 ;  /* 0x000000440c48723c */ /* 0x040ff00000001848 */
[C---:B------:R-:W-:Y:S08]  /*3040*/  HMMA.16816.F32 R60, R12.reuse, R70, R60 ;  /* 0x000000460c3c723c */ /* 0x040ff0000000183c */
[C---:B------:R-:W-:Y:S08]  /*3050*/  HMMA.16816.F32 R56, R12.reuse, R76, R56 ;  /* 0x0000004c0c38723c */ /* 0x040ff00000001838 */
[----:B------:R-:W-:Y:S01]  /*3060*/  HMMA.16816.F32 R52, R12, R78, R52 ;  /* 0x0000004e0c34723c */ /* 0x000fe20000001834 */
[----:B------:R-:W4:Y:S07]  /*3070*/  LDSM.16.M88.4 R12, [R184+0x4000] ;  /* 0x00400000b80c783b */ /* 0x000f2e0000000200 */
[C---:B-1----:R-:W-:Y:S08]  /*3080*/  HMMA.16816.F32 R28, R64.reuse, R40, R28 ;  /* 0x00000028401c723c */ /* 0x042ff0000000181c */
[C---:B------:R-:W-:Y:S01]  /*3090*/  HMMA.16816.F32 R24, R64.reuse, R42, R24 ;  /* 0x0000002a4018723c */ /* 0x040fe20000001818 */
[----:B------:R-:W1:Y:S07]  /*30a0*/  LDSM.16.M88.4 R40, [R184+0x4800] ;  /* 0x00480000b828783b */ /* 0x000e6e0000000200 */
[C---:B--2---:R-:W-:Y:S08]  /*30b0*/  HMMA.16816.F32 R20, R64.reuse, R32, R20 ;  /* 0x000000204014723c */ /* 0x044ff00000001814 */
[----:B------:R-:W-:Y:S01]  /*30c0*/  HMMA.16816.F32 R16, R64, R34, R16 ;  /* 0x000000224010723c */ /* 0x000fe20000001810 */
[----:B------:R-:W2:Y:S01]  /*30d0*/  LDSM.16.M88.4 R32, [R184+0x5800] ;  /* 0x00580000b820783b */ /* 0x000ea20000000200 */
[----:B------:R-:W-:-:S06]  /*30e0*/  DEPBAR.LE SB0, 0x0 ;  /* 0x000080000000791a */ /* 0x000fcc0000000000 */
[C---:B---3--:R-:W-:Y:S07]  /*30f0*/  HMMA.16816.F32 R72, R64.reuse, R8, R72 ;  /* 0x000000084048723c */ /* 0x048fee0000001848 */
[----:B------:R-:W-:Y:S01]  /*3100*/  SHF.R.S32.HI R9, RZ, 0x1f, R0 ;  /* 0x0000001fff097819 */ /* 0x000fe20000011400 */
[----:B------:R-:W-:Y:S03]  /*3110*/  HMMA.16816.F32 R60, R64, R10, R60 ;  /* 0x0000000a403c723c */ /* 0x000fe6000000183c */
[----:B------:R-:W-:-:S04]  /*3120*/  LEA.HI R0, R9, R0, RZ, 0x2 ;  /* 0x0000000009007211 */ /* 0x000fc800078f10ff */
[----:B------:R-:W-:Y:S01]  /*3130*/  SHF.R.S32.HI R9, RZ, 0x2, R0 ;  /* 0x00000002ff097819 */ /* 0x000fe20000011400 */
[----:B----4-:R-:W-:Y:S01]  /*3140*/  HMMA.16816.F32 R56, R64, R44, R56 ;  /* 0x0000002c4038723c */ /* 0x010fe20000001838 */
[----:B------:R-:W-:Y:S02]  /*3150*/  LOP3.LUT R0, R6, R85, RZ, 0xfc, !PT ;  /* 0x0000005506007212 */ /* 0x000fe400078efcff */
[----:B------:R-:W-:-:S04]  /*3160*/  IADD3 R9, R86, 0x1, R9 ;  /* 0x0000000156097810 */ /* 0x000fc80007ffe009 */
[----:B------:R-:W-:Y:S01]  /*3170*/  IADD3 R9, R84, R9, -R88 ;  /* 0x0000000954097210 */ /* 0x000fe20007ffe858 */
[----:B------:R-:W-:Y:S03]  /*3180*/  HMMA.16816.F32 R52, R64, R46, R52 ;  /* 0x0000002e4034723c */ /* 0x000fe60000001834 */
[----:B------:R-:W-:-:S04]  /*3190*/  IADD3 R9, R9, c[0x0][0x2e8], RZ ;  /* 0x0000ba0009097a10 */ /* 0x000fc80007ffe0ff */
[C---:B------:R-:W-:Y:S01]  /*31a0*/  IADD3 R203, R9.reuse, 0x8, RZ ;  /* 0x0000000809cb7810 */ /* 0x040fe20007ffe0ff */
[----:B------:R-:W-:Y:S01]  /*31b0*/  HMMA.16816.F32 R28, R36, R12, R28 ;  /* 0x0000000c241c723c */ /* 0x000fe2000000181c */
[-C--:B------:R-:W-:Y:S02]  /*31c0*/  IMNMX R206, R9, R84.reuse, PT ;  /* 0x0000005409ce7217 */ /* 0x080fe40003800200 */
[----:B------:R-:W-:-:S05]  /*31d0*/  IMNMX R203, R203, R84, PT ;  /* 0x00000054cbcb7217 */ /* 0x000fca0003800200 */
[C---:B------:R-:W-:Y:S08]  /*31e0*/  HMMA.16816.F32 R24, R36.reuse, R14, R24 ;  /* 0x0000000e2418723c */ /* 0x040ff00000001818 */
[C---:B-1----:R-:W-:Y:S08]  /*31f0*/  HMMA.16816.F32 R20, R36.reuse, R40, R20 ;  /* 0x000000282414723c */ /* 0x042ff00000001814 */
[C---:B------:R-:W-:Y:S08]  /*3200*/  HMMA.16816.F32 R16, R36.reuse, R42, R16 ;  /* 0x0000002a2410723c */ /* 0x040ff00000001810 */
[C---:B------:R-:W-:Y:S08]  /*3210*/  HMMA.16816.F32 R72, R36.reuse, R48, R72 ;  /* 0x000000302448723c */ /* 0x040ff00000001848 */
[C---:B------:R-:W-:Y:S08]  /*3220*/  HMMA.16816.F32 R60, R36.reuse, R50, R60 ;  /* 0x00000032243c723c */ /* 0x040ff0000000183c */
[C---:B--2---:R-:W-:Y:S08]  /*3230*/  HMMA.16816.F32 R56, R36.reuse, R32, R56 ;  /* 0x000000202438723c */ /* 0x044ff00000001838 */
        /* <DEDUP_REMOVED lines=9> */
[----:B------:R-:W-:-:S04]  /*32d0*/  LOP3.LUT R12, R12, c[0x0][0x2d0], RZ, 0x3c, !PT ;  /* 0x0000b4000c0c7a12 */ /* 0x000fc800078e3cff */
        /* <DEDUP_REMOVED lines=52> */
.L_x_3057:
[----:B------:R-:W-:-:S04]  /*3620*/  LEA R8, -R2, RZ, 0x6 ;  /* 0x000000ff02087211 */ /* 0x000fc800078e31ff */
[----:B------:R-:W-:Y:S02]  /*3630*/  SHF.R.S32.HI R6, RZ, 0x1f, R8 ;  /* 0x0000001fff067819 */ /* 0x000fe40000011408 */
.L_x_3058:
        /* <DEDUP_REMOVED lines=29> */
.L_x_3056:
[----:B------:R-:W-:Y:S02]  /*3810*/  IMAD.SHL.U32 R212, R4, 0x2, RZ ;  /* 0x0000000204d47824 */ /* 0x000fe400078e00ff */
[----:B------:R-:W-:-:S03]  /*3820*/  IMAD.SHL.U32 R192, R0, 0x2, RZ ;  /* 0x0000000200c07824 */ /* 0x000fc600078e00ff */
[----:B------:R-:W-:Y:S01]  /*3830*/  LOP3.LUT R212, R212, 0x6, RZ, 0xc0, !PT ;  /* 0x00000006d4d47812 */ /* 0x000fe200078ec0ff */
[--C-:B------:R-:W-:Y:S01]  /*3840*/  IMAD R189, R5, 0x2, R192.reuse ;  /* 0x0000000205bd7824 */ /* 0x100fe200078e02c0 */
[----:B------:R-:W-:Y:S01]  /*3850*/  LDSM.16.MT88.4 R68, [R192+0xe000] ;  /* 0x00e00000c044783b */ /* 0x000fe20000004200 */
[----:B------:R-:W-:Y:S02]  /*3860*/  IMAD R190, R7, 0x2, R192 ;  /* 0x0000000207be7824 */ /* 0x000fe400078e02c0 */
[----:B------:R-:W-:Y:S01]  /*3870*/  IMAD.IADD R3, R3, 0x1, R212 ;  /* 0x0000000103037824 */ /* 0x000fe200078e02d4 */
[----:B------:R-:W-:Y:S01]  /*3880*/  LDSM.16.MT88.4 R84, [R189+0xe000] ;  /* 0x00e00000bd54783b */ /* 0x000fe20000004200 */
[----:B------:R-:W-:-:S03]  /*3890*/  IMAD R188, R5, 0x2, R190 ;  /* 0x0000000205bc7824 */ /* 0x000fc600078e02be */
[C---:B------:R-:W-:Y:S01]  /*38a0*/  IADD3 R6, R3.reuse, 0x1, RZ ;  /* 0x0000000103067810 */ /* 0x040fe20007ffe0ff */
[----:B------:R-:W-:Y:S01]  /*38b0*/  LDSM.16.MT88.4 R44, [R190+0xc000] ;  /* 0x00c00000be2c783b */ /* 0x000fe20000004200 */
[----:B------:R-:W-:Y:S02]  /*38c0*/  IADD3 R4, R3, 0x8, RZ ;  /* 0x0000000803047810 */ /* 0x000fe40007ffe0ff */
[CC--:B------:R-:W-:Y:S01]  /*38d0*/  ISETP.GE.AND P1, PT, R6.reuse, R206.reuse, PT ;  /* 0x000000ce0600720c */ /* 0x0c0fe20003f26270 */
[----:B------:R-:W-:Y:S01]  /*38e0*/  LDSM.16.MT88.4 R76, [R190+0xe000] ;  /* 0x00e00000be4c783b */ /* 0x000fe20000004200 */
[-C--:B------:R-:W-:Y:S02]  /*38f0*/  ISETP.GE.AND P4, PT, R6, R203.reuse, PT ;  /* 0x000000cb0600720c */ /* 0x080fe40003f86270 */
[C---:B------:R-:W-:Y:S01]  /*3900*/  ISETP.GE.AND P0, PT, R4.reuse, R206, PT ;  /* 0x000000ce0400720c */ /* 0x040fe20003f06270 */
[----:B------:R-:W-:Y:S01]  /*3910*/  LDSM.16.MT88.4 R92, [R188+0xe000] ;  /* 0x00e00000bc5c783b */ /* 0x000fe20000004200 */
[----:B------:R-:W-:-:S02]  /*3920*/  ISETP.GE.AND P2, PT, R4, R203, PT ;  /* 0x000000cb0400720c */ /* 0x000fc40003f46270 */
[C---:B------:R-:W-:Y:S01]  /*3930*/  IADD3 R6, R3.reuse, 0x9, RZ ;  /* 0x0000000903067810 */ /* 0x040fe20007ffe0ff */
[----:B------:R-:W-:Y:S01]  /*3940*/  LDSM.16.MT88.4 R100, [R192+0x10000] ;  /* 0x01000000c064783b */ /* 0x000fe20000004200 */
[----:B------:R-:W-:Y:S02]  /*3950*/  IADD3 R4, R3, 0x10, RZ ;  /* 0x0000001003047810 */ /* 0x000fe40007ffe0ff */
[----:B------:R-:W-:Y:S01]  /*3960*/  FSEL R35, R24, -INF , !P0 ;  /* 0xff80000018237808 */ /* 0x000fe20004000000 */
[----:B------:R-:W-:Y:S01]  /*3970*/  LDSM.16.MT88.4 R124, [R190+0x10000] ;  /* 0x01000000be7c783b */ /* 0x000fe20000004200 */
[----:B------:R-:W-:Y:S02]  /*3980*/  FSEL R33, R26, -INF , !P2 ;  /* 0xff8000001a217808 */ /* 0x000fe40005000000 */
[C---:B------:R-:W-:Y:S01]  /*3990*/  ISETP.GE.AND P5, PT, R6.reuse, R206, PT ;  /* 0x000000ce0600720c */ /* 0x040fe20003fa6270 */
[----:B------:R-:W-:Y:S01]  /*39a0*/  LDSM.16.MT88.4 R112, [R189+0x10000] ;  /* 0x01000000bd70783b */ /* 0x000fe20000004200 */
[----:B------:R-:W-:-:S02]  /*39b0*/  ISETP.GE.AND P3, PT, R6, R203, PT ;  /* 0x000000cb0600720c */ /* 0x000fc40003f66270 */
[C---:B------:R-:W-:Y:S01]  /*39c0*/  ISETP.GE.AND P0, PT, R4.reuse, R206, PT ;  /* 0x000000ce0400720c */ /* 0x040fe20003f06270 */
[----:B------:R-:W-:Y:S01]  /*39d0*/  LDSM.16.MT88.4 R136, [R190+0xc800] ;  /* 0x00c80000be88783b */ /* 0x000fe20000004200 */
[----:B------:R-:W-:Y:S02]  /*39e0*/  ISETP.GE.AND P2, PT, R4, R203, PT ;  /* 0x000000cb0400720c */ /* 0x000fe40003f46270 */
[C---:B------:R-:W-:Y:S02]  /*39f0*/  IADD3 R6, R3.reuse, 0x11, RZ ;  /* 0x0000001103067810 */ /* 0x040fe40007ffe0ff */
[----:B------:R-:W-:Y:S02]  /*3a00*/  IADD3 R4, R3, 0x18, RZ ;  /* 0x0000001803047810 */ /* 0x000fe40007ffe0ff */
[----:B------:R-:W-:Y:S02]  /*3a10*/  FSEL R25, R25, -INF , !P5 ;  /* 0xff80000019197808 */ /* 0x000fe40006800000 */
[----:B------:R-:W-:-:S02]  /*3a20*/  FSEL R27, R27, -INF , !P3 ;  /* 0xff8000001b1b7808 */ /* 0x000fc40005800000 */
[----:B------:R-:W-:Y:S02]  /*3a30*/  FSEL R15, R20, -INF , !P0 ;  /* 0xff800000140f7808 */ /* 0x000fe40004000000 */
[----:B-1----:R-:W-:Y:S02]  /*3a40*/  FSEL R11, R22, -INF , !P2 ;  /* 0xff800000160b7808 */ /* 0x002fe40005000000 */
[CC--:B------:R-:W-:Y:S02]  /*3a50*/  ISETP.GE.AND P5, PT, R6.reuse, R206.reuse, PT ;  /* 0x000000ce0600720c */ /* 0x0c0fe40003fa6270 */
[-C--:B------:R-:W-:Y:S02]  /*3a60*/  ISETP.GE.AND P3, PT, R6, R203.reuse, PT ;  /* 0x000000cb0600720c */ /* 0x080fe40003f66270 */
[C---:B------:R-:W-:Y:S02]  /*3a70*/  ISETP.GE.AND P0, PT, R4.reuse, R206, PT ;  /* 0x000000ce0400720c */ /* 0x040fe40003f06270 */
[----:B------:R-:W-:-:S02]  /*3a80*/  ISETP.GE.AND P2, PT, R4, R203, PT ;  /* 0x000000cb0400720c */ /* 0x000fc40003f46270 */
[----:B------:R-:W-:Y:S02]  /*3a90*/  IADD3 R4, R3, 0x19, RZ ;  /* 0x0000001903047810 */ /* 0x000fe40007ffe0ff */
[----:B------:R-:W-:Y:S02]  /*3aa0*/  FSEL R21, R21, -INF , !P5 ;  /* 0xff80000015157808 */ /* 0x000fe40006800000 */
[----:B------:R-:W-:Y:S02]  /*3ab0*/  FSEL R23, R23, -INF , !P3 ;  /* 0xff80000017177808 */ /* 0x000fe40005800000 */
[C---:B------:R-:W-:Y:S02]  /*3ac0*/  ISETP.GE.AND P5, PT, R3.reuse, R206, PT ;  /* 0x000000ce0300720c */ /* 0x040fe40003fa6270 */
[----:B------:R-:W-:Y:S02]  /*3ad0*/  ISETP.GE.AND P3, PT, R4, R203, PT ;  /* 0x000000cb0400720c */ /* 0x000fe40003f66270 */
[----:B------:R-:W-:-:S02]  /*3ae0*/  IADD3 R6, R3, 0x20, RZ ;  /* 0x0000002003067810 */ /* 0x000fc40007ffe0ff */
[----:B------:R-:W-:Y:S02]  /*3af0*/  FSEL R29, R29, -INF , !P1 ;  /* 0xff8000001d1d7808 */ /* 0x000fe40004800000 */
        /* <DEDUP_REMOVED lines=11> */
[----:B------:R-:W-:Y:S02]  /*3bb0*/  FMNMX.FTZ R10, R30, R31, !PT ;  /* 0x0000001f1e0a7209 */ /* 0x000fe40007810000 */
[----:B------:R-:W-:Y:S02]  /*3bc0*/  FMNMX.FTZ R12, R25, R6, !PT ;  /* 0x00000006190c7209 */ /* 0x000fe40007810000 */
[----:B------:R-:W-:Y:S02]  /*3bd0*/  FMNMX.FTZ R10, R33, R10, !PT ;  /* 0x0000000a210a7209 */ /* 0x000fe40007810000 */
[----:B------:R-:W-:Y:S02]  /*3be0*/  FMNMX.FTZ R12, R15, R12, !PT ;  /* 0x0000000c0f0c7209 */ /* 0x000fe40007810000 */
        /* <DEDUP_REMOVED lines=19> */
[----:B------:R-:W-:-:S02]  /*3d20*/  FSEL R223, R74, -INF , !P2 ;  /* 0xff8000004adf7808 */ /* 0x000fc40005000000 */
        /* <DEDUP_REMOVED lines=21> */
[----:B------:R-:W-:Y:S01]  /*3e80*/  FMNMX.FTZ R10, R221, R10, !PT ;  /* 0x0000000add0a7209 */ /* 0x000fe20007810000 */
[----:B------:R-:W-:Y:S01]  /*3e90*/  LDSM.16.MT88.4 R60, [R188+0xc000] ;  /* 0x00c00000bc3c783b */ /* 0x000fe20000004200 */
        /* <DEDUP_REMOVED lines=20> */
[----:B------:R-:W1:Y:S01]  /*3fe0*/  SHFL.BFLY PT, R37, R8, 0x2, 0x1f ;  /* 0x0c401f0008257f89 */ /* 0x000e6200000e0000 */
[----:B------:R-:W-:-:S02]  /*3ff0*/  ISETP.GT.AND P3, PT, R205, R200, PT ;  /* 0x000000c8cd00720c */ /* 0x000fc40003f64270 */
[----:B------:R-:W-:Y:S01]  /*4000*/  FMNMX.FTZ R39, R169, R10, !PT ;  /* 0x0000000aa9277209 */ /* 0x000fe20007810000 */
[----:B------:R-:W-:Y:S04]  /*4010*/  LDSM.16.MT88.4 R52, [R189+0xc000] ;  /* 0x00c00000bd34783b */ /* 0x000fe80000004200 */
[----:B------:R-:W2:Y:S01]  /*4020*/  SHFL.BFLY PT, R4, R39, 0x2, 0x1f ;  /* 0x0c401f0027047f89 */ /* 0x000ea200000e0000 */
[----:B-1----:R-:W-:-:S05]  /*4030*/  FMNMX.FTZ R37, R8, R37, !PT ;  /* 0x0000002508257209 */ /* 0x002fca0007810000 */
[----:B------:R-:W1:Y:S01]  /*4040*/  SHFL.BFLY PT, R132, R37, 0x1, 0x1f ;  /* 0x0c201f0025847f89 */ /* 0x000e6200000e0000 */
[----:B--2---:R-:W-:-:S05]  /*4050*/  FMNMX.FTZ R4, R39, R4, !PT ;  /* 0x0000000427047209 */ /* 0x004fca0007810000 */
[----:B------:R-:W2:Y:S01]  /*4060*/  SHFL.BFLY PT, R3, R4, 0x1, 0x1f ;  /* 0x0c201f0004037f89 */ /* 0x000ea200000e0000 */
[----:B-1----:R-:W-:-:S03]  /*4070*/  FMNMX.FTZ R132, R37, R132, !PT ;  /* 0x0000008425847209 */ /* 0x002fc60007810000 */
[----:B------:R-:W1:Y:S01]  /*4080*/  LDSM.16.MT88.4 R36, [R192+0xc000] ;  /* 0x00c00000c024783b */ /* 0x000e620000004200 */
[C---:B------:R-:W-:Y:S01]  /*4090*/  FSETP.NEU.FTZ.AND P0, PT, R132.reuse, -INF , PT ;  /* 0xff8000008400780b */ /* 0x040fe20003f1d000 */
[----:B------:R-:W-:Y:S01]  /*40a0*/  FMUL.FTZ R140, R132, c[0x0][0x23c] ;  /* 0x00008f00848c7a20 */ /* 0x000fe20000410000 */
[----:B--2---:R-:W-:-:S04]  /*40b0*/  FMNMX.FTZ R3, R4, R3, !PT ;  /* 0x0000000304037209 */ /* 0x004fc80007810000 */
[----:B------:R-:W-:Y:S01]  /*40c0*/  FSEL R140, R140, RZ, P0 ;  /* 0x000000ff8c8c7208 */ /* 0x000fe20000000000 */
[----:B------:R-:W2:Y:S01]  /*40d0*/  LDSM.16.MT88.4 R4, [R188+0x10000] ;  /* 0x01000000bc04783b */ /* 0x000ea20000004200 */
        /* <DEDUP_REMOVED lines=8> */
[----:B------:R-:W-:-:S02]  /*4160*/  FFMA.FTZ R158, R30, c[0x0][0x23c], -R166 ;  /* 0x00008f001e9e7a23 */ /* 0x000fc400000108a6 */
[--C-:B------:R-:W-:Y:S02]  /*4170*/  FFMA.FTZ R163, R31, c[0x0][0x23c], -R166.reuse ;  /* 0x00008f001fa37a23 */ /* 0x100fe400000108a6 */
[--C-:B------:R-:W-:Y:S01]  /*4180*/  FFMA.FTZ R160, R33, c[0x0][0x23c], -R166.reuse ;  /* 0x00008f0021a07a23 */ /* 0x100fe200000108a6 */
[----:B------:R-:W-:Y:S01]  /*4190*/  LDSM.16.MT88.4 R28, [R188+0xc800] ;  /* 0x00c80000bc1c783b */ /* 0x000fe20000004200 */
[----:B------:R-:W-:Y:S01]  /*41a0*/  FFMA.FTZ R155, R27, c[0x0][0x23c], -R166 ;  /* 0x00008f001b9b7a23 */ /* 0x000fe200000108a6 */
[----:B------:R-:W3:Y:S01]  /*41b0*/  MUFU.EX2 R156, R156 ;  /* 0x0000009c009c7308 */ /* 0x000ee20000000800 */
[----:B------:R-:W-:Y:S01]  /*41c0*/  FFMA.FTZ R148, R17, c[0x0][0x23c], -R140 ;  /* 0x00008f0011947a23 */ /* 0x000fe2000001088c */
[----:B------:R-:W-:Y:S01]  /*41d0*/  LDSM.16.MT88.4 R32, [R189+0xc800] ;  /* 0x00c80000bd20783b */ /* 0x000fe20000004200 */
[--C-:B------:R-:W-:Y:S02]  /*41e0*/  FFMA.FTZ R154, R11, c[0x0][0x23c], -R166.reuse ;  /* 0x00008f000b9a7a23 */ /* 0x100fe400000108a6 */
[--C-:B------:R-:W-:Y:S01]  /*41f0*/  FFMA.FTZ R153, R9, c[0x0][0x23c], -R166.reuse ;  /* 0x00008f0009997a23 */ /* 0x100fe200000108a6 */
[----:B------:R-:W-:Y:S01]  /*4200*/  LDSM.16.MT88.4 R24, [R190+0xe800] ;  /* 0x00e80000be18783b */ /* 0x000fe20000004200 */
[----:B------:R-:W-:Y:S01]  /*4210*/  FFMA.FTZ R0, R19, c[0x0][0x23c], -R166 ;  /* 0x00008f0013007a23 */ /* 0x000fe200000108a6 */
[----:B------:R-:W-:Y:S01]  /*4220*/  MUFU.EX2 R159, R159 ;  /* 0x0000009f009f7308 */ /* 0x000fe20000000800 */
[--C-:B------:R-:W-:Y:S01]  /*4230*/  FFMA.FTZ R157, R15, c[0x0][0x23c], -R140.reuse ;  /* 0x00008f000f9d7a23 */ /* 0x100fe2000001088c */
[----:B------:R-:W4:Y:S01]  /*4240*/  LDSM.16.MT88.4 R8, [R192+0xe800] ;  /* 0x00e80000c008783b */ /* 0x000f220000004200 */
[----:B------:R-:W-:-:S02]  /*4250*/  FFMA.FTZ R150, R21, c[0x0][0x23c], -R140 ;  /* 0x00008f0015967a23 */ /* 0x000fc4000001088c */
[----:B------:R-:W-:Y:S01]  /*4260*/  FFMA.FTZ R151, R13, c[0x0][0x23c], -R140 ;  /* 0x00008f000d977a23 */ /* 0x000fe2000001088c */
[----:B------:R-:W5:Y:S01]  /*4270*/  LDSM.16.MT88.4 R16, [R189+0xe800] ;  /* 0x00e80000bd10783b */ /* 0x000f620000004200 */
[----:B------:R-:W-:Y:S01]  /*4280*/  FFMA.FTZ R149, R23, c[0x0][0x23c], -R166 ;  /* 0x00008f0017957a23 */ /* 0x000fe200000108a6 */
[----:B------:R-:W1:Y:S01]  /*4290*/  MUFU.EX2 R152, R152 ;  /* 0x0000009800987308 */ /* 0x000e620000000800 */
[----:B---3--:R-:W-:Y:S01]  /*42a0*/  F2FP.PACK_AB R116, R156, R161 ;  /* 0x000000a19c74723e */ /* 0x008fe200000000ff */
[----:B------:R-:W3:Y:S01]  /*42b0*/  LDSM.16.MT88.4 R20, [R192+0xc800] ;  /* 0x00c80000c014783b */ /* 0x000ee20000004200 */
[--C-:B------:R-:W-:Y:S02]  /*42c0*/  FFMA.FTZ R162, R165, c[0x0][0x23c], -R140.reuse ;  /* 0x00008f00a5a27a23 */ /* 0x100fe4000001088c */
[--C-:B------:R-:W-:Y:S01]  /*42d0*/  FFMA.FTZ R165, R227, c[0x0][0x23c], -R140.reuse ;  /* 0x00008f00e3a57a23 */ /* 0x100fe2000001088c */
[----:B------:R-:W2:Y:S01]  /*42e0*/  LDSM.16.MT88.4 R12, [R188+0xe800] ;  /* 0x00e80000bc0c783b */ /* 0x000ea20000004200 */
[--C-:B------:R-:W-:Y:S01]  /*42f0*/  FFMA.FTZ R164, R225, c[0x0][0x23c], -R140.reuse ;  /* 0x00008f00e1a47a23 */ /* 0x100fe2000001088c */
[----:B------:R-:W-:Y:S01]  /*4300*/  MUFU.EX2 R158, R158 ;  /* 0x0000009e009e7308 */ /* 0x000fe20000000800 */
[----:B------:R-:W-:-:S02]  /*4310*/  FFMA.FTZ R167, R167, c[0x0][0x23c], -R140 ;  /* 0x00008f00a7a77a23 */ /* 0x000fc4000001088c */
[--C-:B------:R-:W-:Y:S02]  /*4320*/  FFMA.FTZ R168, R223, c[0x0][0x23c], -R166.reuse ;  /* 0x00008f00dfa87a23 */ /* 0x100fe400000108a6 */
[--C-:B------:R-:W-:Y:S02]  /*4330*/  FFMA.FTZ R171, R171, c[0x0][0x23c], -R166.reuse ;  /* 0x00008f00abab7a23 */ /* 0x100fe400000108a6 */
[--C-:B------:R-:W-:Y:S01]  /*4340*/  FFMA.FTZ R170, R221, c[0x0][0x23c], -R166.reuse ;  /* 0x00008f00ddaa7a23 */ /* 0x100fe200000108a6 */
[----:B------:R-:W4:Y:S01]  /*4350*/  MUFU.EX2 R163, R163 ;  /* 0x000000a300a37308 */ /* 0x000f220000000800 */
[----:B-1----:R-:W-:Y:S01]  /*4360*/  F2FP.PACK_AB R118, R152, R159 ;  /* 0x0000009f9876723e */ /* 0x002fe200000000ff */
        /* <DEDUP_REMOVED lines=8> */
[----:B------:R-:W1:Y:S01]  /*43f0*/  MUFU.EX2 R155, R155 ;  /* 0x0000009b009b7308 */ /* 0x000e620000000800 */
        /* <DEDUP_REMOVED lines=9> */
[----:B-1----:R-:W-:Y:S01]  /*4490*/  F2FP.PACK_AB R119, R155, R160 ;  /* 0x000000a09b77723e */ /* 0x002fe200000000ff */
        /* <DEDUP_REMOVED lines=46> */
[----:B------:R-:W3:Y:S06]  /*4780*/  MUFU.EX2 R166, R166 ;  /* 0x000000a600a67308 */ /* 0x000eec0000000800 */
[C---:B--2---:R-:W-:Y:S07]  /*4790*/  HMMA.16816.F32 R120, R116.reuse, R4, RZ ;  /* 0x000000047478723c */ /* 0x044fee00000018ff */
[----:B-1----:R-:W-:Y:S01]  /*47a0*/  F2FP.PACK_AB R4, R150, R157 ;  /* 0x0000009d9604723e */ /* 0x002fe200000000ff */
[----:B------:R-:W-:Y:S01]  /*47b0*/  HMMA.16816.F32 R116, R116, R6, RZ ;  /* 0x000000067474723c */ /* 0x000fe200000018ff */
[----:B----4-:R-:W-:Y:S01]  /*47c0*/  F2FP.PACK_AB R5, R149, R154 ;  /* 0x0000009a9505723e */ /* 0x010fe200000000ff */
        /* <DEDUP_REMOVED lines=13> */
[C---:B-----5:R-:W-:Y:S08]  /*48a0*/  HMMA.16816.F32 R80, R4.reuse, R16, R80 ;  /* 0x000000100450723c */ /* 0x060ff00000001850 */
        /* <DEDUP_REMOVED lines=92> */
[----:B------:R-:W-:-:S05]  /*4e70*/  FADD.FTZ R219, R166, R213 ;  /* 0x000000d5a6db7221 */ /* 0x000fca0000010000 */
        /* <DEDUP_REMOVED lines=29> */
[----:B------:R-:W-:Y:S01]  /*5050*/  IADD3 R205, R145, -0x2, RZ ;  /* 0xfffffffe91cd7810 */ /* 0x000fe20007ffe0ff */
[----:B------:R-:W-:Y:S06]  /*5060*/  BAR.SYNC.DEFER_BLOCKING 0x0 ;  /* 0x0000000000007b1d */ /* 0x000fec0000010000 */
[----:B------:R-:W-:Y:S05]  /*5070*/  @!P6 BRA `(.L_x_3060) ;  /* 0x000003a00000e947 */ /* 0x000fea0003800000 */
[----:B------:R-:W1:Y:S01]  /*5080*/  I2F.RP R4, R133 ;  /* 0x0000008500047306 */ /* 0x000e620000209400 */
[----:B------:R-:W-:-:S05]  /*5090*/  IMAD.SHL.U32 R0, R205, 0x40, RZ ;  /* 0x00000040cd007824 */ /* 0x000fca00078e00ff */
[----:B------:R-:W-:Y:S02]  /*50a0*/  IADD3 R10, R0, 0x40, RZ ;  /* 0x00000040000a7810 */ /* 0x000fe40007ffe0ff */
        /* <DEDUP_REMOVED lines=55> */
.L_x_3060:
[----:B------:R-:W-:-:S05]  /*5420*/  IMAD.MOV.U32 R9, RZ, RZ, c[0x0][0x1a0] ;  /* 0x00006800ff097624 */ /* 0x000fca00078e00ff */
[----:B------:R-:W-:-:S04]  /*5430*/  LEA R9, -R9, RZ, 0x6 ;  /* 0x000000ff09097211 */ /* 0x000fc800078e31ff */
[----:B------:R-:W-:Y:S02]  /*5440*/  SHF.R.S32.HI R6, RZ, 0x1f, R9 ;  /* 0x0000001fff067819 */ /* 0x000fe40000011409 */
.L_x_3061:
        /* <DEDUP_REMOVED lines=9> */
[----:B------:R-:W-:Y:S01]  /*54e0*/  IMAD.MOV.U32 R12, RZ, RZ, R202 ;  /* 0x000000ffff0c7224 */ /* 0x000fe200078e00ca */
[----:B------:R-:W-:Y:S01]  /*54f0*/  IADD3 R9, P0, R9, R146, RZ ;  /* 0x0000009209097210 */ /* 0x000fe20007f1e0ff */
[----:B------:R-:W-:Y:S01]  /*5500*/  IMAD.MOV.U32 R13, RZ, RZ, R201 ;  /* 0x000000ffff0d7224 */ /* 0x000fe200078e00c9 */
[C---:B------:R-:W-:Y:S01]  /*5510*/  LEA.HI.X R7, R0.reuse, R6, R7, 0x4, P1 ;  /* 0x0000000600077211 */ /* 0x040fe200008f2407 */
[----:B------:R-:W-:Y:S01]  /*5520*/  IMAD R212, R205, 0x40, R212 ;  /* 0x00000040cdd47824 */ /* 0x000fe200078e02d4 */
[----:B------:R-:W-:Y:S01]  /*5530*/  LEA.HI.X R11, R5, c[0x0][0x174], R4, 0x1, P2 ;  /* 0x00005d00050b7a11 */ /* 0x000fe200010f0c04 */
[C---:B------:R-:W-:Y:S01]  /*5540*/  IMAD.SHL.U32 R5, R0.reuse, 0x20, RZ ;  /* 0x0000002000057824 */ /* 0x040fe200078e00ff */
[----:B------:R-:W-:Y:S01]  /*5550*/  SHF.L.U64.HI R0, R0, R213, c[0x0][0x1a4] ;  /* 0x0000690000007619 */ /* 0x000fe200000102d5 */
[----:B------:R-:W-:Y:S01]  /*5560*/  IMAD.X R144, R7, 0x1, R144, P0 ;  /* 0x0000000107907824 */ /* 0x000fe200000e0690 */
[----:B------:R-:W-:Y:S01]  /*5570*/  LEA R6, P0, R9, c[0x0][0x170], 0x1 ;  /* 0x00005c0009067a11 */ /* 0x000fe200078008ff */
[----:B------:R-:W-:Y:S01]  /*5580*/  @!PT LDS RZ, [RZ] ;  /* 0x00000000fffff984 */ /* 0x000fe20000000800 */
[----:B------:R-:W-:Y:S01]  /*5590*/  @!PT LDS RZ, [RZ] ;  /* 0x00000000fffff984 */ /* 0x000fe20000000800 */
[----:B------:R-:W-:Y:S01]  /*55a0*/  @!PT LDS RZ, [RZ] ;  /* 0x00000000fffff984 */ /* 0x000fe20000000800 */
[----:B------:R1:W-:Y:S01]  /*55b0*/  LDGSTS.E.BYPASS.LTC128B.128 [R207+0xc000], [R12.64] ;  /* 0x0c0000000ccf7fae */ /* 0x0003e2000b901d44 */
[----:B------:R-:W-:-:S02]  /*55c0*/  IADD3 R8, P1, R5, R202, RZ ;  /* 0x000000ca05087210 */ /* 0x000fc40007f3e0ff */
[----:B------:R-:W-:Y:S01]  /*55d0*/  LEA.HI.X R7, R9, c[0x0][0x174], R144, 0x1, P0 ;  /* 0x00005d0009077a11 */ /* 0x000fe200000f0c90 */
[----:B------:R2:W-:Y:S01]  /*55e0*/  LDGSTS.E.BYPASS.LTC128B.128 [R207+0xe000], [R10.64+0x80] ;  /* 0x0e0000800acf7fae */ /* 0x0005e2000b901d44 */
[-C--:B------:R-:W-:Y:S01]  /*55f0*/  IADD3 R16, P0, R8, R5.reuse, RZ ;  /* 0x0000000508107210 */ /* 0x080fe20007f1e0ff */
[----:B------:R-:W-:Y:S01]  /*5600*/  IMAD.X R9, R0, 0x1, R201, P1 ;  /* 0x0000000100097824 */ /* 0x000fe200008e06c9 */
[-C--:B------:R-:W-:Y:S01]  /*5610*/  IADD3 R18, P2, R6, R5.reuse, RZ ;  /* 0x0000000506127210 */ /* 0x080fe20007f5e0ff */
[----:B------:R2:W-:Y:S01]  /*5620*/  LDGSTS.E.BYPASS.LTC128B.128 [R207+0x10000], [R10.64+0x100] ;  /* 0x100001000acf7fae */ /* 0x0005e2000b901d44 */
[-C--:B------:R-:W-:Y:S01]  /*5630*/  IADD3 R4, P1, R16, R5.reuse, RZ ;  /* 0x0000000510047210 */ /* 0x080fe20007f3e0ff */
[--C-:B------:R-:W-:Y:S01]  /*5640*/  IMAD.X R17, R9, 0x1, R0.reuse, P0 ;  /* 0x0000000109117824 */ /* 0x100fe200000e0600 */
[----:B------:R-:W-:Y:S01]  /*5650*/  IADD3 R28, P0, R18, R5, RZ ;  /* 0x00000005121c7210 */ /* 0x000fe20007f1e0ff */
[--C-:B------:R-:W-:Y:S01]  /*5660*/  IMAD.X R19, R7, 0x1, R0.reuse, P2 ;  /* 0x0000000107137824 */ /* 0x100fe200010e0600 */
[----:B------:R2:W-:Y:S01]  /*5670*/  LDGSTS.E.BYPASS.LTC128B.128 [R207+0xc800], [R8.64] ;  /* 0x0c80000008cf7fae */ /* 0x0005e2000b901d44 */
[----:B------:R-:W-:-:S02]  /*5680*/  IMAD.X R5, R17, 0x1, R0, P1 ;  /* 0x0000000111057824 */ /* 0x000fc400008e0600 */
[----:B------:R-:W-:Y:S01]  /*5690*/  IMAD.X R29, R19, 0x1, R0, P0 ;  /* 0x00000001131d7824 */ /* 0x000fe200000e0600 */
[----:B------:R3:W-:Y:S01]  /*56a0*/  LDGSTS.E.BYPASS.LTC128B.128 [R207+0xe800], [R6.64+0x80] ;  /* 0x0e80008006cf7fae */ /* 0x0007e2000b901d44 */
[C---:B------:R-:W-:Y:S02]  /*56b0*/  IADD3 R0, R212.reuse, 0x1, RZ ;  /* 0x00000001d4007810 */ /* 0x040fe40007ffe0ff */
[-C--:B------:R-:W-:Y:S01]  /*56c0*/  ISETP.GE.AND P0, PT, R212, R206.reuse, PT ;  /* 0x000000ced400720c */ /* 0x080fe20003f06270 */
[----:B------:R3:W-:Y:S01]  /*56d0*/  LDGSTS.E.BYPASS.LTC128B.128 [R207+0x10800], [R6.64+0x100] ;  /* 0x1080010006cf7fae */ /* 0x0007e2000b901d44 */
[C---:B------:R-:W-:Y:S02]  /*56e0*/  ISETP.GE.AND P5, PT, R0.reuse, R206, PT ;  /* 0x000000ce0000720c */ /* 0x040fe40003fa6270 */
[----:B------:R-:W-:Y:S01]  /*56f0*/  ISETP.GE.AND P2, PT, R0, R203, PT ;  /* 0x000000cb0000720c */ /* 0x000fe20003f46270 */
[----:B------:R4:W-:Y:S01]  /*5700*/  LDGSTS.E.BYPASS.LTC128B.128 [R207+0xd000], [R16.64] ;  /* 0x0d00000010cf7fae */ /* 0x0009e2000b901d44 */
[----:B------:R-:W-:-:S03]  /*5710*/  IADD3 R0, R212, 0x8, RZ ;  /* 0x00000008d4007810 */ /* 0x000fc60007ffe0ff */
[----:B------:R4:W-:Y:S01]  /*5720*/  LDGSTS.E.BYPASS.LTC128B.128 [R207+0xf000], [R18.64+0x80] ;  /* 0x0f00008012cf7fae */ /* 0x0009e2000b901d44 */
[C---:B------:R-:W-:Y:S02]  /*5730*/  ISETP.GE.AND P3, PT, R0.reuse, R206, PT ;  /* 0x000000ce0000720c */ /* 0x040fe40003f66270 */
[----:B------:R-:W-:Y:S01]  /*5740*/  ISETP.GE.AND P1, PT, R0, R203, PT ;  /* 0x000000cb0000720c */ /* 0x000fe20003f26270 */
[----:B------:R4:W-:Y:S04]  /*5750*/  LDGSTS.E.BYPASS.LTC128B.128 [R207+0x11000], [R18.64+0x100] ;  /* 0x1100010012cf7fae */ /* 0x0009e8000b901d44 */
[----:B------:R3:W-:Y:S04]  /*5760*/  LDGSTS.E.BYPASS.LTC128B.128 [R207+0xd800], [R4.64] ;  /* 0x0d80000004cf7fae */ /* 0x0007e8000b901d44 */
[----:B------:R5:W-:Y:S04]  /*5770*/  LDGSTS.E.BYPASS.LTC128B.128 [R207+0xf800], [R28.64+0x80] ;  /* 0x0f8000801ccf7fae */ /* 0x000be8000b901d44 */
[----:B------:R5:W-:Y:S04]  /*5780*/  LDGSTS.E.BYPASS.LTC128B.128 [R207+0x11800], [R28.64+0x100] ;  /* 0x118001001ccf7fae */ /* 0x000be8000b901d44 */
[----:B------:R-:W-:Y:S04]  /*5790*/  LDSM.16.M88.4 R148, [R198] ;  /* 0x00000000c694783b */ /* 0x000fe80000000200 */
[----:B------:R-:W4:Y:S04]  /*57a0*/  LDSM.16.M88.4 R20, [R197+0x6000] ;  /* 0x00600000c514783b */ /* 0x000f280000000200 */
[----:B-1----:R-:W1:Y:S04]  /*57b0*/  LDSM.16.M88.4 R12, [R197+0x6800] ;  /* 0x00680000c50c783b */ /* 0x002e680000000200 */
[----:B------:R-:W1:Y:S04]  /*57c0*/  LDSM.16.M88.4 R156, [R197+0x7000] ;  /* 0x00700000c59c783b */ /* 0x000e680000000200 */
[----:B------:R-:W1:Y:S04]  /*57d0*/  LDSM.16.M88.4 R164, [R197+0x7800] ;  /* 0x00780000c5a4783b */ /* 0x000e680000000200 */
[----:B--2---:R-:W-:Y:S04]  /*57e0*/  LDSM.16.M88.4 R8, [R196] ;  /* 0x00000000c408783b */ /* 0x004fe80000000200 */
[----:B------:R-:W2:Y:S04]  /*57f0*/  LDSM.16.M88.4 R144, [R195] ;  /* 0x00000000c390783b */ /* 0x000ea80000000200 */
[----:B------:R-:W2:Y:S04]  /*5800*/  LDSM.16.M88.4 R136, [R187] ;  /* 0x00000000bb88783b */ /* 0x000ea80000000200 */
[----:B---3--:R-:W3:Y:S04]  /*5810*/  LDSM.16.M88.4 R4, [R186] ;  /* 0x00000000ba04783b */ /* 0x008ee80000000200 */
[----:B------:R-:W2:Y:S04]  /*5820*/  LDSM.16.M88.4 R140, [R185] ;  /* 0x00000000b98c783b */ /* 0x000ea80000000200 */
[----:B------:R-:W-:Y:S01]  /*5830*/  LDSM.16.M88.4 R32, [R194] ;  /* 0x00000000c220783b */ /* 0x000fe20000000200 */
[C---:B----4-:R-:W-:Y:S03]  /*5840*/  HMMA.16816.F32 R24, R148.reuse, R20, RZ ;  /* 0x000000149418723c */ /* 0x050fe600000018ff */
[----:B-----5:R-:W4:Y:S04]  /*5850*/  LDSM.16.M88.4 R28, [R191+0x6000] ;  /* 0x00600000bf1c783b */ /* 0x020f280000000200 */
[----:B------:R-:W5:Y:S01]  /*5860*/  LDSM.16.M88.4 R168, [R191+0x6800] ;  /* 0x00680000bfa8783b */ /* 0x000f620000000200 */
[C---:B------:R-:W-:Y:S03]  /*5870*/  HMMA.16816.F32 R20, R148.reuse, R22, RZ ;  /* 0x000000169414723c */ /* 0x040fe600000018ff */
[----:B------:R-:W-:Y:S04]  /*5880*/  LDSM.16.M88.4 R172, [R194+0x2000] ;  /* 0x00200000c2ac783b */ /* 0x000fe80000000200 */
[----:B------:R-:W0:Y:S01]  /*5890*/  LDGDEPBAR ;  /* 0x00000000000079af */ /* 0x000e220000000000 */
[C---:B-1----:R-:W-:Y:S08]  /*58a0*/  HMMA.16816.F32 R16, R148.reuse, R12, RZ ;  /* 0x0000000c9410723c */ /* 0x042ff000000018ff */
[C---:B------:R-:W-:Y:S08]  /*58b0*/  HMMA.16816.F32 R160, R148.reuse, R156, RZ ;  /* 0x0000009c94a0723c */ /* 0x040ff000000018ff */
[C---:B------:R-:W-:Y:S08]  /*58c0*/  HMMA.16816.F32 R12, R148.reuse, R14, RZ ;  /* 0x0000000e940c723c */ /* 0x040ff000000018ff */
[C---:B------:R-:W-:Y:S08]  /*58d0*/  HMMA.16816.F32 R156, R148.reuse, R158, RZ ;  /* 0x0000009e949c723c */ /* 0x040ff000000018ff */
[C---:B------:R-:W-:Y:S08]  /*58e0*/  HMMA.16816.F32 R152, R148.reuse, R164, RZ ;  /* 0x000000a49498723c */ /* 0x040ff000000018ff */
[----:B------:R-:W-:Y:S01]  /*58f0*/  HMMA.16816.F32 R148, R148, R166, RZ ;  /* 0x000000a69494723c */ /* 0x000fe200000018ff */
[----:B------:R-:W1:Y:S07]  /*5900*/  LDSM.16.M88.4 R164, [R191+0x7000] ;  /* 0x00700000bfa4783b */ /* 0x000e6e0000000200 */
[C---:B--2---:R-:W-:Y:S08]  /*5910*/  HMMA.16816.F32 R24, R8.reuse, R144, R24 ;  /* 0x000000900818723c */ /* 0x044ff00000001818 */
[C---:B------:R-:W-:Y:S01]  /*5920*/  HMMA.16816.F32 R20, R8.reuse, R146, R20 ;  /* 0x000000920814723c */ /* 0x040fe20000001814 */
[----:B------:R-:W2:Y:S07]  /*5930*/  LDSM.16.M88.4 R144, [R191+0x7800] ;  /* 0x00780000bf90783b */ /* 0x000eae0000000200 */
[C---:B------:R-:W-:Y:S08]  /*5940*/  HMMA.16816.F32 R16, R8.reuse, R136, R16 ;  /* 0x000000880810723c */ /* 0x040ff00000001810 */
[C---:B------:R-:W-:Y:S01]  /*5950*/  HMMA.16816.F32 R12, R8.reuse, R138, R12 ;  /* 0x0000008a080c723c */ /* 0x040fe2000000180c */
[----:B------:R-:W-:Y:S07]  /*5960*/  LDSM.16.M88.4 R136, [R193] ;  /* 0x00000000c188783b */ /* 0x000fee0000000200 */
[C---:B---3--:R-:W-:Y:S08]  /*5970*/  HMMA.16816.F32 R160, R8.reuse, R4, R160 ;  /* 0x0000000408a0723c */ /* 0x048ff000000018a0 */
[C---:B------:R-:W-:Y:S01]  /*5980*/  HMMA.16816.F32 R156, R8.reuse, R6, R156 ;  /* 0x00000006089c723c */ /* 0x040fe2000000189c */
[----:B------:R-:W3:Y:S07]  /*5990*/  LDSM.16.M88.4 R4, [R184] ;  /* 0x00000000b804783b */ /* 0x000eee0000000200 */
[C---:B------:R-:W-:Y:S08]  /*59a0*/  HMMA.16816.F32 R152, R8.reuse, R140, R152 ;  /* 0x0000008c0898723c */ /* 0x040ff00000001898 */
[----:B------:R-:W-:Y:S01]  /*59b0*/  HMMA.16816.F32 R148, R8, R142, R148 ;  /* 0x0000008e0894723c */ /* 0x000fe20000001894 */
[----:B------:R-:W2:Y:S04]  /*59c0*/  LDSM.16.M88.4 R8, [R184+0x800] ;  /* 0x00080000b808783b */ /* 0x000ea80000000200 */
[----:B------:R-:W-:Y:S03]  /*59d0*/  LDSM.16.M88.4 R140, [R184+0x1800] ;  /* 0x00180000b88c783b */ /* 0x000fe60000000200 */
[C---:B----4-:R-:W-:Y:S08]  /*59e0*/  HMMA.16816.F32 R24, R32.reuse, R28, R24 ;  /* 0x0000001c2018723c */ /* 0x050ff00000001818 */
[C---:B------:R-:W-:Y:S01]  /*59f0*/  HMMA.16816.F32 R20, R32.reuse, R30, R20 ;  /* 0x0000001e2014723c */ /* 0x040fe20000001814 */
[----:B------:R-:W4:Y:S07]  /*5a00*/  LDSM.16.M88.4 R28, [R184+0x1000] ;  /* 0x00100000b81c783b */ /* 0x000f2e0000000200 */
[C---:B-----5:R-:W-:Y:S08]  /*5a10*/  HMMA.16816.F32 R16, R32.reuse, R168, R16 ;  /* 0x000000a82010723c */ /* 0x060ff00000001810 */
[C---:B------:R-:W-:Y:S01]  /*5a20*/  HMMA.16816.F32 R12, R32.reuse, R170, R12 ;  /* 0x000000aa200c723c */ /* 0x040fe2000000180c */
[----:B------:R-:W-:Y:S07]  /*5a30*/  LDSM.16.M88.4 R168, [R197+0x8000] ;  /* 0x00800000c5a8783b */ /* 0x000fee0000000200 */
[C---:B-1----:R-:W-:Y:S08]  /*5a40*/  HMMA.16816.F32 R160, R32.reuse, R164, R160 ;  /* 0x000000a420a0723c */ /* 0x042ff000000018a0 */
[C---:B------:R-:W-:Y:S01]  /*5a50*/  HMMA.16816.F32 R156, R32.reuse, R166, R156 ;  /* 0x000000a6209c723c */ /* 0x040fe2000000189c */
[----:B------:R-:W-:Y:S07]  /*5a60*/  LDSM.16.M88.4 R164, [R197+0x8800] ;  /* 0x00880000c5a4783b */ /* 0x000fee0000000200 */
[C---:B--2---:R-:W-:Y:S08]  /*5a70*/  HMMA.16816.F32 R152, R32.reuse, R144, R152 ;  /* 0x000000902098723c */ /* 0x044ff00000001898 */
[----:B------:R-:W-:Y:S01]  /*5a80*/  HMMA.16816.F32 R148, R32, R146, R148 ;  /* 0x000000922094723c */ /* 0x000fe20000001894 */
[----:B------:R-:W-:Y:S04]  /*5a90*/  LDSM.16.M88.4 R32, [R197+0x9000] ;  /* 0x00900000c520783b */ /* 0x000fe80000000200 */
[----:B------:R-:W-:Y:S03]  /*5aa0*/  LDSM.16.M88.4 R144, [R183] ;  /* 0x00000000b790783b */ /* 0x000fe60000000200 */
[C---:B---3--:R-:W-:Y:S08]  /*5ab0*/  HMMA.16816.F32 R24, R136.reuse, R4, R24 ;  /* 0x000000048818723c */ /* 0x048ff00000001818 */
[C---:B------:R-:W-:Y:S01]  /*5ac0*/  HMMA.16816.F32 R20, R136.reuse, R6, R20 ;  /* 0x000000068814723c */ /* 0x040fe20000001814 */
[----:B------:R-:W1:Y:S07]  /*5ad0*/  LDSM.16.M88.4 R4, [R198+0x2000] ;  /* 0x00200000c604783b */ /* 0x000e6e0000000200 */
[C---:B------:R-:W-:Y:S08]  /*5ae0*/  HMMA.16816.F32 R16, R136.reuse, R8, R16 ;  /* 0x000000088810723c */ /* 0x040ff00000001810 */
[C---:B------:R-:W-:Y:S01]  /*5af0*/  HMMA.16816.F32 R12, R136.reuse, R10, R12 ;  /* 0x0000000a880c723c */ /* 0x040fe2000000180c */
[----:B------:R-:W2:Y:S07]  /*5b00*/  LDSM.16.M88.4 R8, [R197+0x9800] ;  /* 0x00980000c508783b */ /* 0x000eae0000000200 */
[C---:B----4-:R-:W-:Y:S08]  /*5b10*/  HMMA.16816.F32 R160, R136.reuse, R28, R160 ;  /* 0x0000001c88a0723c */ /* 0x050ff000000018a0 */
        /* <DEDUP_REMOVED lines=14> */
[----:B------:R-:W1:Y:S07]  /*5c00*/  LDSM.16.M88.4 R32, [R180] ;  /* 0x00000000b420783b */ /* 0x000e6e0000000200 */
[C---:B--2---:R-:W-:Y:S08]  /*5c10*/  HMMA.16816.F32 R152, R4.reuse, R8, R152 ;  /* 0x000000080498723c */ /* 0x044ff00000001898 */
[----:B------:R-:W-:Y:S01]  /*5c20*/  HMMA.16816.F32 R148, R4, R10, R148 ;  /* 0x0000000a0494723c */ /* 0x000fe20000001894 */
[----:B------:R-:W2:Y:S04]  /*5c30*/  LDSM.16.M88.4 R8, [R191+0x8000] ;  /* 0x00800000bf08783b */ /* 0x000ea80000000200 */
[----:B------:R-:W1:Y:S03]  /*5c40*/  LDSM.16.M88.4 R4, [R191+0x8800] ;  /* 0x00880000bf04783b */ /* 0x000e660000000200 */
[C---:B---3--:R-:W-:Y:S08]  /*5c50*/  HMMA.16816.F32 R24, R28.reuse, R144, R24 ;  /* 0x000000901c18723c */ /* 0x048ff00000001818 */
[C---:B------:R-:W-:Y:S01]  /*5c60*/  HMMA.16816.F32 R20, R28.reuse, R146, R20 ;  /* 0x000000921c14723c */ /* 0x040fe20000001814 */
[----:B------:R-:W-:Y:S07]  /*5c70*/  LDSM.16.M88.4 R144, [R193+0x2000] ;  /* 0x00200000c190783b */ /* 0x000fee0000000200 */
[C---:B----4-:R-:W-:Y:S08]  /*5c80*/  HMMA.16816.F32 R16, R28.reuse, R140, R16 ;  /* 0x0000008c1c10723c */ /* 0x050ff00000001810 */
[C---:B------:R-:W-:Y:S01]  /*5c90*/  HMMA.16816.F32 R12, R28.reuse, R142, R12 ;  /* 0x0000008e1c0c723c */ /* 0x040fe2000000180c */
[----:B------:R-:W3:Y:S07]  /*5ca0*/  LDSM.16.M88.4 R140, [R184+0x2000] ;  /* 0x00200000b88c783b */ /* 0x000eee0000000200 */
[C---:B-----5:R-:W-:Y:S08]  /*5cb0*/  HMMA.16816.F32 R160, R28.reuse, R136, R160 ;  /* 0x000000881ca0723c */ /* 0x060ff000000018a0 */
[C---:B------:R-:W-:Y:S01]  /*5cc0*/  HMMA.16816.F32 R156, R28.reuse, R138, R156 ;  /* 0x0000008a1c9c723c */ /* 0x040fe2000000189c */
[----:B------:R-:W-:Y:S07]  /*5cd0*/  LDSM.16.M88.4 R136, [R184+0x2800] ;  /* 0x00280000b888783b */ /* 0x000fee0000000200 */
[C---:B-1----:R-:W-:Y:S08]  /*5ce0*/  HMMA.16816.F32 R152, R28.reuse, R32, R152 ;  /* 0x000000201c98723c */ /* 0x042ff00000001898 */
[----:B------:R-:W-:Y:S01]  /*5cf0*/  HMMA.16816.F32 R148, R28, R34, R148 ;  /* 0x000000221c94723c */ /* 0x000fe20000001894 */
[----:B------:R-:W1:Y:S04]  /*5d00*/  LDSM.16.M88.4 R32, [R184+0x3000] ;  /* 0x00300000b820783b */ /* 0x000e680000000200 */
[----:B------:R-:W-:Y:S03]  /*5d10*/  LDSM.16.M88.4 R28, [R184+0x3800] ;  /* 0x00380000b81c783b */ /* 0x000fe60000000200 */
[C---:B--2---:R-:W-:Y:S08]  /*5d20*/  HMMA.16816.F32 R24, R172.reuse, R8, R24 ;  /* 0x00000008ac18723c */ /* 0x044ff00000001818 */
[C---:B------:R-:W-:Y:S01]  /*5d30*/  HMMA.16816.F32 R20, R172.reuse, R10, R20 ;  /* 0x0000000aac14723c */ /* 0x040fe20000001814 */
[----:B------:R-:W-:Y:S07]  /*5d40*/  LDSM.16.M88.4 R8, [R198+0x4000] ;  /* 0x00400000c608783b */ /* 0x000fee0000000200 */
[C---:B------:R-:W-:Y:S08]  /*5d50*/  HMMA.16816.F32 R16, R172.reuse, R4, R16 ;  /* 0x00000004ac10723c */ /* 0x040ff00000001810 */
[C---:B------:R-:W-:Y:S01]  /*5d60*/  HMMA.16816.F32 R12, R172.reuse, R6, R12 ;  /* 0x00000006ac0c723c */ /* 0x040fe2000000180c */
[----:B------:R-:W2:Y:S07]  /*5d70*/  LDSM.16.M88.4 R4, [R197+0xa000] ;  /* 0x00a00000c504783b */ /* 0x000eae0000000200 */
[C---:B------:R-:W-:Y:S08]  /*5d80*/  HMMA.16816.F32 R160, R172.reuse, R168, R160 ;  /* 0x000000a8aca0723c */ /* 0x040ff000000018a0 */
[----:B------:R-:W-:Y:S01]  /*5d90*/  HMMA.16816.F32 R156, R172, R170, R156 ;  /* 0x000000aaac9c723c */ /* 0x000fe2000000189c */
[----:B------:R-:W4:Y:S07]  /*5da0*/  LDSM.16.M88.4 R168, [R197+0xb000] ;  /* 0x00b00000c5a8783b */ /* 0x000f2e0000000200 */
        /* <DEDUP_REMOVED lines=9> */
[C---:B--2---:R-:W-:Y:S08]  /*5e40*/  HMMA.16816.F32 R24, R8.reuse, R4, R24 ;  /* 0x000000040818723c */ /* 0x044ff00000001818 */
[----:B------:R-:W-:Y:S01]  /*5e50*/  HMMA.16816.F32 R20, R8, R6, R20 ;  /* 0x000000060814723c */ /* 0x000fe20000001814 */
[----:B------:R-:W1:Y:S07]  /*5e60*/  LDSM.16.M88.4 R4, [R177] ;  /* 0x00000000b104783b */ /* 0x000e6e0000000200 */
[C---:B------:R-:W-:Y:S08]  /*5e70*/  HMMA.16816.F32 R16, R144.reuse, R136, R16 ;  /* 0x000000889010723c */ /* 0x040ff00000001810 */
[C---:B------:R-:W-:Y:S01]  /*5e80*/  HMMA.16816.F32 R12, R144.reuse, R138, R12 ;  /* 0x0000008a900c723c */ /* 0x040fe2000000180c */
[----:B------:R-:W-:Y:S07]  /*5e90*/  LDSM.16.M88.4 R136, [R178] ;  /* 0x00000000b288783b */ /* 0x000fee0000000200 */
[C---:B------:R-:W-:Y:S08]  /*5ea0*/  HMMA.16816.F32 R152, R144.reuse, R28, R152 ;  /* 0x0000001c9098723c */ /* 0x040ff00000001898 */
[----:B------:R-:W-:Y:S01]  /*5eb0*/  HMMA.16816.F32 R164, R144, R30, R164 ;  /* 0x0000001e90a4723c */ /* 0x000fe200000018a4 */
[----:B------:R-:W2:Y:S04]  /*5ec0*/  LDSM.16.M88.4 R28, [R179] ;  /* 0x00000000b31c783b */ /* 0x000ea80000000200 */
[----:B------:R-:W5:Y:S03]  /*5ed0*/  LDSM.16.M88.4 R144, [R176] ;  /* 0x00000000b090783b */ /* 0x000f660000000200 */
[C---:B----4-:R-:W-:Y:S08]  /*5ee0*/  HMMA.16816.F32 R160, R8.reuse, R168, R160 ;  /* 0x000000a808a0723c */ /* 0x050ff000000018a0 */
[C---:B------:R-:W-:Y:S08]  /*5ef0*/  HMMA.16816.F32 R156, R8.reuse, R170, R156 ;  /* 0x000000aa089c723c */ /* 0x040ff0000000189c */
[C---:B---3--:R-:W-:Y:S08]  /*5f00*/  HMMA.16816.F32 R16, R8.reuse, R148, R16 ;  /* 0x000000940810723c */ /* 0x048ff00000001810 */
[C---:B------:R-:W-:Y:S01]  /*5f10*/  HMMA.16816.F32 R12, R8.reuse, R150, R12 ;  /* 0x00000096080c723c */ /* 0x040fe2000000180c */
[----:B------:R-:W-:Y:S07]  /*5f20*/  LDSM.16.M88.4 R148, [R191+0xa000] ;  /* 0x00a00000bf94783b */ /* 0x000fee0000000200 */
[C---:B------:R-:W-:Y:S01]  /*5f30*/  HMMA.16816.F32 R168, R8.reuse, R140, R152 ;  /* 0x0000008c08a8723c */ /* 0x040fe20000001898 */
[----:B------:R-:W3:Y:S07]  /*5f40*/  LDSM.16.M88.4 R152, [R194+0x4000] ;  /* 0x00400000c298783b */ /* 0x000eee0000000200 */
[----:B------:R-:W-:Y:S01]  /*5f50*/  HMMA.16816.F32 R164, R8, R142, R164 ;  /* 0x0000008e08a4723c */ /* 0x000fe200000018a4 */
[----:B------:R-:W-:Y:S04]  /*5f60*/  LDSM.16.M88.4 R8, [R191+0xa800] ;  /* 0x00a80000bf08783b */ /* 0x000fe80000000200 */
[----:B------:R-:W-:Y:S03]  /*5f70*/  LDSM.16.M88.4 R140, [R184+0x4800] ;  /* 0x00480000b88c783b */ /* 0x000fe60000000200 */
[C---:B-1----:R-:W-:Y:S08]  /*5f80*/  HMMA.16816.F32 R160, R32.reuse, R4, R160 ;  /* 0x0000000420a0723c */ /* 0x042ff000000018a0 */
[C---:B------:R-:W-:Y:S01]  /*5f90*/  HMMA.16816.F32 R156, R32.reuse, R6, R156 ;  /* 0x00000006209c723c */ /* 0x040fe2000000189c */
[----:B------:R-:W1:Y:S07]  /*5fa0*/  LDSM.16.M88.4 R4, [R191+0xb000] ;  /* 0x00b00000bf04783b */ /* 0x000e6e0000000200 */
[C---:B--2---:R-:W-:Y:S08]  /*5fb0*/  HMMA.16816.F32 R24, R32.reuse, R28, R24 ;  /* 0x0000001c2018723c */ /* 0x044ff00000001818 */
[C---:B------:R-:W-:Y:S08]  /*5fc0*/  HMMA.16816.F32 R16, R32.reuse, R136, R16 ;  /* 0x000000882010723c */ /* 0x040ff00000001810 */
[C---:B------:R-:W-:Y:S01]  /*5fd0*/  HMMA.16816.F32 R12, R32.reuse, R138, R12 ;  /* 0x0000008a200c723c */ /* 0x040fe2000000180c */
[----:B------:R-:W2:Y:S07]  /*5fe0*/  LDSM.16.M88.4 R136, [R191+0xb800] ;  /* 0x00b80000bf88783b */ /* 0x000eae0000000200 */
[C---:B------:R-:W-:Y:S01]  /*5ff0*/  HMMA.16816.F32 R20, R32.reuse, R30, R20 ;  /* 0x0000001e2014723c */ /* 0x040fe20000001814 */
[----:B------:R-:W-:Y:S07]  /*6000*/  LDSM.16.M88.4 R28, [R184+0x4000] ;  /* 0x00400000b81c783b */ /* 0x000fee0000000200 */
[C---:B-----5:R-:W-:Y:S08]  /*6010*/  HMMA.16816.F32 R168, R32.reuse, R144, R168 ;  /* 0x0000009020a8723c */ /* 0x060ff000000018a8 */
[----:B------:R-:W-:Y:S01]  /*6020*/  HMMA.16816.F32 R164, R32, R146, R164 ;  /* 0x0000009220a4723c */ /* 0x000fe200000018a4 */
[----:B------:R-:W4:Y:S04]  /*6030*/  LDSM.16.M88.4 R32, [R193+0x4000] ;  /* 0x00400000c120783b */ /* 0x000f280000000200 */
[----:B------:R-:W5:Y:S03]  /*6040*/  LDSM.16.M88.4 R144, [R184+0x5000] ;  /* 0x00500000b890783b */ /* 0x000f660000000200 */
[C---:B---3--:R-:W-:Y:S08]  /*6050*/  HMMA.16816.F32 R24, R152.reuse, R148, R24 ;  /* 0x000000949818723c */ /* 0x048ff00000001818 */
[C---:B-1----:R-:W-:Y:S08]  /*6060*/  HMMA.16816.F32 R160, R152.reuse, R4, R160 ;  /* 0x0000000498a0723c */ /* 0x042ff000000018a0 */
[----:B------:R-:W-:Y:S01]  /*6070*/  HMMA.16816.F32 R156, R152, R6, R156 ;  /* 0x00000006989c723c */ /* 0x000fe2000000189c */
[----:B------:R-:W1:Y:S01]  /*6080*/  LDSM.16.M88.4 R4, [R184+0x5800] ;  /* 0x00580000b804783b */ /* 0x000e620000000200 */
[----:B------:R-:W-:-:S06]  /*6090*/  DEPBAR.LE SB0, 0x0 ;  /* 0x000080000000791a */ /* 0x000fcc0000000000 */
[C---:B------:R-:W-:Y:S08]  /*60a0*/  HMMA.16816.F32 R20, R152.reuse, R150, R20 ;  /* 0x000000969814723c */ /* 0x040ff00000001814 */
[C---:B------:R-:W-:Y:S07]  /*60b0*/  HMMA.16816.F32 R16, R152.reuse, R8, R16 ;  /* 0x000000089810723c */ /* 0x040fee0000001810 */
[C---:B------:R-:W-:Y:S01]  /*60c0*/  IADD3 R8, R212.reuse, 0x9, RZ ;  /* 0x00000009d4087810 */ /* 0x040fe20007ffe0ff */
[----:B------:R-:W-:Y:S01]  /*60d0*/  HMMA.16816.F32 R12, R152, R10, R12 ;  /* 0x0000000a980c723c */ /* 0x000fe2000000180c */
[----:B------:R-:W-:-:S02]  /*60e0*/  IADD3 R9, R212, 0x10, RZ ;  /* 0x00000010d4097810 */ /* 0x000fc40007ffe0ff */
[----:B------:R-:W-:-:S04]  /*60f0*/  ISETP.GE.AND P4, PT, R8, R206, PT ;  /* 0x000000ce0800720c */ /* 0x000fc80003f86270 */
[C---:B------:R-:W-:Y:S01]  /*6100*/  IADD3 R11, R212.reuse, 0x11, RZ ;  /* 0x00000011d40b7810 */ /* 0x040fe20007ffe0ff */
[----:B--2---:R-:W-:Y:S07]  /*6110*/  HMMA.16816.F32 R168, R152, R136, R168 ;  /* 0x0000008898a8723c */ /* 0x004fee00000018a8 */
[C---:B------:R-:W-:Y:S01]  /*6120*/  IADD3 R136, R212.reuse, 0x19, RZ ;  /* 0x00000019d4887810 */ /* 0x040fe20007ffe0ff */
[----:B----4-:R-:W-:Y:S01]  /*6130*/  HMMA.16816.F32 R24, R32, R28, R24 ;  /* 0x0000001c2018723c */ /* 0x010fe20000001818 */
[----:B------:R-:W-:-:S06]  /*6140*/  IADD3 R137, R212, 0x30, RZ ;  /* 0x00000030d4897810 */ /* 0x000fcc0007ffe0ff */
[C---:B------:R-:W-:Y:S01]  /*6150*/  IADD3 R29, R212.reuse, 0x38, RZ ;  /* 0x00000038d41d7810 */ /* 0x040fe20007ffe0ff */
[C---:B------:R-:W-:Y:S07]  /*6160*/  HMMA.16816.F32 R20, R32.reuse, R30, R20 ;  /* 0x0000001e2014723c */ /* 0x040fee0000001814 */
[----:B------:R-:W-:Y:S01]  /*6170*/  IADD3 R31, R212, 0x31, RZ ;  /* 0x00000031d41f7810 */ /* 0x000fe20007ffe0ff */
[C---:B------:R-:W-:Y:S08]  /*6180*/  HMMA.16816.F32 R16, R32.reuse, R140, R16 ;  /* 0x0000008c2010723c */ /* 0x040ff00000001810 */
[----:B------:R-:W-:Y:S01]  /*6190*/  HMMA.16816.F32 R12, R32, R142, R12 ;  /* 0x0000008e200c723c */ /* 0x000fe2000000180c */
[----:B------:R-:W-:-:S02]  /*61a0*/  FSEL R28, R25, -INF , !P5 ;  /* 0xff800000191c7808 */ /* 0x000fc40006800000 */
[-C--:B------:R-:W-:Y:S02]  /*61b0*/  ISETP.GE.AND P5, PT, R212, R203.reuse, PT ;  /* 0x000000cbd400720c */ /* 0x080fe40003fa6270 */
[----:B------:R-:W-:Y:S02]  /*61c0*/  FSEL R0, R24, -INF , !P0 ;  /* 0xff80000018007808 */ /* 0x000fe40004000000 */
[----:B------:R-:W-:Y:S01]  /*61d0*/  ISETP.GE.AND P0, PT, R8, R203, PT ;  /* 0x000000cb0800720c */ /* 0x000fe20003f06270 */
[----:B-----5:R-:W-:Y:S01]  /*61e0*/  HMMA.16816.F32 R160, R32, R144, R160 ;  /* 0x0000009020a0723c */ /* 0x020fe200000018a0 */
[----:B------:R-:W-:Y:S02]  /*61f0*/  FSEL R10, R20, -INF , !P3 ;  /* 0xff800000140a7808 */ /* 0x000fe40005800000 */
[----:B------:R-:W-:Y:S01]  /*6200*/  FSEL R8, R26, -INF , !P5 ;  /* 0xff8000001a087808 */ /* 0x000fe20006800000 */
[----:B------:R-:W-:Y:S01]  /*6210*/  BAR.SYNC.DEFER_BLOCKING 0x0 ;  /* 0x0000000000007b1d */ /* 0x000fe20000010000 */
[----:B------:R-:W-:-:S02]  /*6220*/  ISETP.GE.AND P3, PT, R9, R206, PT ;  /* 0x000000ce0900720c */ /* 0x000fc40003f66270 */
[-C--:B------:R-:W-:Y:S01]  /*6230*/  ISETP.GE.AND P5, PT, R9, R203.reuse, PT ;  /* 0x000000cb0900720c */ /* 0x080fe20003fa6270 */
[C---:B------:R-:W-:Y:S01]  /*6240*/  HMMA.16816.F32 R156, R32.reuse, R146, R156 ;  /* 0x00000092209c723c */ /* 0x040fe2000000189c */
[----:B------:R-:W-:Y:S02]  /*6250*/  FSEL R9, R27, -INF , !P2 ;  /* 0xff8000001b097808 */ /* 0x000fe40005000000 */
[----:B------:R-:W-:Y:S02]  /*6260*/  FSEL R30, R21, -INF , !P4 ;  /* 0xff800000151e7808 */ /* 0x000fe40006000000 */
[C---:B------:R-:W-:Y:S02]  /*6270*/  ISETP.GE.AND P4, PT, R11.reuse, R206, PT ;  /* 0x000000ce0b00720c */ /* 0x040fe40003f86270 */
[----:B------:R-:W-:Y:S01]  /*6280*/  ISETP.GE.AND P2, PT, R11, R203, PT ;  /* 0x000000cb0b00720c */ /* 0x000fe20003f46270 */
[----:B-1----:R-:W-:Y:S01]  /*6290*/  HMMA.16816.F32 R168, R32, R4, R168 ;  /* 0x0000000420a8723c */ /* 0x002fe200000018a8 */
[----:B------:R-:W-:-:S02]  /*62a0*/  FSEL R11, R22, -INF , !P1 ;  /* 0xff800000160b7808 */ /* 0x000fc40004800000 */
[----:B------:R-:W-:Y:S02]  /*62b0*/  IADD3 R27, R212, 0x20, RZ ;  /* 0x00000020d41b7810 */ /* 0x000fe40007ffe0ff */
[----:B------:R-:W-:Y:S02]  /*62c0*/  FSEL R26, R16, -INF , !P3 ;  /* 0xff800000101a7808 */ /* 0x000fe40005800000 */
[----:B------:R-:W-:Y:S01]  /*62d0*/  FSEL R5, R23, -INF , !P0 ;  /* 0xff80000017057808 */ /* 0x000fe20004000000 */
[----:B------:R-:W-:Y:S01]  /*62e0*/  HMMA.16816.F32 R164, R152, R138, R164 ;  /* 0x0000008a98a4723c */ /* 0x000fe200000018a4 */
[-C--:B------:R-:W-:Y:S02]  /*62f0*/  ISETP.GE.AND P0, PT, R136, R206.reuse, PT ;  /* 0x000000ce8800720c */ /* 0x080fe40003f06270 */
[----:B------:R-:W-:Y:S02]  /*6300*/  ISETP.GE.AND P3, PT, R27, R206, PT ;  /* 0x000000ce1b00720c */ /* 0x000fe40003f66270 */
[----:B------:R-:W-:-:S02]  /*6310*/  FSEL R20, R13, -INF , !P0 ;  /* 0xff8000000d147808 */ /* 0x000fc40004000000 */
[C---:B------:R-:W-:Y:S02]  /*6320*/  IADD3 R138, R212.reuse, 0x18, RZ ;  /* 0x00000018d48a7810 */ /* 0x040fe40007ffe0ff */
[----:B------:R-:W-:Y:S02]  /*6330*/  IADD3 R139, R212, 0x29, RZ ;  /* 0x00000029d48b7810 */ /* 0x000fe40007ffe0ff */
[-C--:B------:R-:W-:Y:S02]  /*6340*/  ISETP.GE.AND P1, PT, R138, R206.reuse, PT ;  /* 0x000000ce8a00720c */ /* 0x080fe40003f26270 */
[----:B------:R-:W-:Y:S02]  /*6350*/  IADD3 R25, R212, 0x21, RZ ;  /* 0x00000021d4197810 */ /* 0x000fe40007ffe0ff */
[----:B------:R-:W-:Y:S02]  /*6360*/  FSEL R22, R12, -INF , !P1 ;  /* 0xff8000000c167808 */ /* 0x000fe40004800000 */
[----:B------:R-:W-:-:S02]  /*6370*/  ISETP.GE.AND P1, PT, R139, R206, PT ;  /* 0x000000ce8b00720c */ /* 0x000fc40003f26270 */
[C---:B------:R-:W-:Y:S02]  /*6380*/  IADD3 R21, R212.reuse, 0x28, RZ ;  /* 0x00000028d4157810 */ /* 0x040fe40007ffe0ff */
[----:B------:R-:W-:Y:S02]  /*6390*/  IADD3 R4, R212, 0x39, RZ ;  /* 0x00000039d4047810 */ /* 0x000fe40007ffe0ff */
[-C--:B------:R-:W-:Y:S01]  /*63a0*/  ISETP.GE.AND P0, PT, R137, R206.reuse, PT ;  /* 0x000000ce8900720c */ /* 0x080fe20003f06270 */
[----:B------:R-:W-:Y:S01]  /*63b0*/  HMMA.16816.F32 R164, R32, R6, R164 ;  /* 0x0000000620a4723c */ /* 0x000fe200000018a4 */
[----:B------:R-:W-:Y:S02]  /*63c0*/  FSEL R212, R160, -INF , !P3 ;  /* 0xff800000a0d47808 */ /* 0x000fe40005800000 */
[----:B------:R-:W-:Y:S02]  /*63d0*/  ISETP.GE.AND P3, PT, R31, R206, PT ;  /* 0x000000ce1f00720c */ /* 0x000fe40003f66270 */
[----:B------:R-:W-:-:S02]  /*63e0*/  FSEL R172, R157, -INF , !P1 ;  /* 0xff8000009dac7808 */ /* 0x000fc40004800000 */
[-C--:B------:R-:W-:Y:S02]  /*63f0*/  ISETP.GE.AND P1, PT, R138, R203.reuse, PT ;  /* 0x000000cb8a00720c */ /* 0x080fe40003f26270 */
[----:B------:R-:W-:Y:S02]  /*6400*/  FSEL R138, R168, -INF , !P0 ;  /* 0xff800000a88a7808 */ /* 0x000fe40004000000 */
[-C--:B------:R-:W-:Y:S02]  /*6410*/  ISETP.GE.AND P0, PT, R136, R203.reuse, PT ;  /* 0x000000cb8800720c */ /* 0x080fe40003f06270 */
[----:B------:R-:W-:Y:S02]  /*6420*/  FSEL R136, R169, -INF , !P3 ;  /* 0xff800000a9887808 */ /* 0x000fe40005800000 */
[----:B------:R-:W-:Y:S02]  /*6430*/  ISETP.GE.AND P3, PT, R27, R203, PT ;  /* 0x000000cb1b00720c */ /* 0x000fe40003f66270 */
[----:B------:R-:W-:-:S02]  /*6440*/  FSEL R23, R18, -INF , !P5 ;  /* 0xff80000012177808 */ /* 0x000fc40006800000 */
[----:B------:R-:W-:Y:S02]  /*6450*/  FSEL R215, R162, -INF , !P3 ;  /* 0xff800000a2d77808 */ /* 0x000fe40005800000 */
[----:B------:R-:W-:Y:S02]  /*6460*/  ISETP.GE.AND P3, PT, R137, R203, PT ;  /* 0x000000cb8900720c */ /* 0x000fe40003f66270 */
[----:B------:R-:W-:Y:S02]  /*6470*/  FSEL R27, R19, -INF , !P2 ;  /* 0xff800000131b7808 */ /* 0x000fe40005000000 */
[----:B------:R-:W-:Y:S02]  /*6480*/  FSEL R153, R170, -INF , !P3 ;  /* 0xff800000aa997808 */ /* 0x000fe40005800000 */
[----:B------:R-:W-:Y:S02]  /*6490*/  ISETP.GT.AND P3, PT, R205, R200, PT ;  /* 0x000000c8cd00720c */ /* 0x000fe40003f64270 */
[----:B------:R-:W-:-:S02]  /*64a0*/  ISETP.GE.AND P5, PT, R25, R206, PT ;  /* 0x000000ce1900720c */ /* 0x000fc40003fa6270 */
[-C--:B------:R-:W-:Y:S02]  /*64b0*/  ISETP.GE.AND P2, PT, R25, R203.reuse, PT ;  /* 0x000000cb1900720c */ /* 0x080fe40003f46270 */
[----:B------:R-:W-:Y:S02]  /*64c0*/  FSEL R24, R17, -INF , !P4 ;  /* 0xff80000011187808 */ /* 0x000fe40006000000 */
[----:B------:R-:W-:Y:S02]  /*64d0*/  FSEL R25, R14, -INF , !P1 ;  /* 0xff8000000e197808 */ /* 0x000fe40004800000 */
[C---:B------:R-:W-:Y:S02]  /*64e0*/  ISETP.GE.AND P4, PT, R21.reuse, R206, PT ;  /* 0x000000ce1500720c */ /* 0x040fe40003f86270 */
[----:B------:R-:W-:Y:S02]  /*64f0*/  ISETP.GE.AND P1, PT, R21, R203, PT ;  /* 0x000000cb1500720c */ /* 0x000fe40003f26270 */
[----:B------:R-:W-:-:S02]  /*6500*/  FSEL R21, R15, -INF , !P0 ;  /* 0xff8000000f157808 */ /* 0x000fc40004000000 */
[----:B------:R-:W-:Y:S02]  /*6510*/  ISETP.GE.AND P0, PT, R139, R203, PT ;  /* 0x000000cb8b00720c */ /* 0x000fe40003f06270 */
[----:B------:R-:W-:Y:S02]  /*6520*/  FSEL R214, R161, -INF , !P5 ;  /* 0xff800000a1d67808 */ /* 0x000fe40006800000 */
[----:B------:R-:W-:Y:S02]  /*6530*/  FSEL R174, R156, -INF , !P4 ;  /* 0xff8000009cae7808 */ /* 0x000fe40006000000 */
[----:B------:R-:W-:Y:S02]  /*6540*/  FSEL R175, R163, -INF , !P2 ;  /* 0xff800000a3af7808 */ /* 0x000fe40005000000 */
[----:B------:R-:W-:Y:S02]  /*6550*/  FSEL R173, R158, -INF , !P1 ;  /* 0xff8000009ead7808 */ /* 0x000fe40004800000 */
[----:B------:R-:W-:-:S02]  /*6560*/  FSEL R169, R159, -INF , !P0 ;  /* 0xff8000009fa97808 */ /* 0x000fc40004000000 */
[-C--:B------:R-:W-:Y:S02]  /*6570*/  ISETP.GE.AND P5, PT, R29, R206.reuse, PT ;  /* 0x000000ce1d00720c */ /* 0x080fe40003fa6270 */
[C---:B------:R-:W-:Y:S02]  /*6580*/  ISETP.GE.AND P4, PT, R4.reuse, R206, PT ;  /* 0x000000ce0400720c */ /* 0x040fe40003f86270 */
[-C--:B------:R-:W-:Y:S02]  /*6590*/  ISETP.GE.AND P2, PT, R31, R203.reuse, PT ;  /* 0x000000cb1f00720c */ /* 0x080fe40003f46270 */
[-C--:B------:R-:W-:Y:S02]  /*65a0*/  ISETP.GE.AND P1, PT, R29, R203.reuse, PT ;  /* 0x000000cb1d00720c */ /* 0x080fe40003f26270 */
[----:B------:R-:W-:Y:S02]  /*65b0*/  ISETP.GE.AND P0, PT, R4, R203, PT ;  /* 0x000000cb0400720c */ /* 0x000fe40003f06270 */
[----:B------:R-:W-:-:S02]  /*65c0*/  FSEL R139, R171, -INF , !P2 ;  /* 0xff800000ab8b7808 */ /* 0x000fc40005000000 */
        /* <DEDUP_REMOVED lines=35> */
[----:B------:R-:W-:Y:S02]  /*6800*/  ISETP.GE.AND P0, PT, R15, RZ, PT ;  /* 0x000000ff0f00720c */ /* 0x000fe40003f06270 */
[----:B------:R-:W-:-:S02]  /*6810*/  @!P1 IADD3 R14, R14, 0x1, RZ ;  /* 0x000000010e0e9810 */ /* 0x000fc40007ffe0ff */
[----:B------:R-:W-:-:S05]  /*6820*/  ISETP.NE.AND P1, PT, RZ, c[0x0][0x2d0], PT ;  /* 0x0000b400ff007a0c */ /* 0x000fca0003f25270 */
        /* <DEDUP_REMOVED lines=25> */
.L_x_3063:
[----:B------:R-:W-:-:S04]  /*69c0*/  LEA R12, -R2, RZ, 0x6 ;  /* 0x000000ff020c7211 */ /* 0x000fc800078e31ff */
[----:B------:R-:W-:Y:S02]  /*69d0*/  SHF.R.S32.HI R4, RZ, 0x1f, R12 ;  /* 0x0000001fff047819 */ /* 0x000fe4000001140c */
.L_x_3064:
        /* <DEDUP_REMOVED lines=28> */
.L_x_3062:
        /* <DEDUP_REMOVED lines=57> */
[----:B------:R-:W-:Y:S01]  /*6f30*/  FFMA.FTZ R142, R30, c[0x0][0x23c], -R157 ;  /* 0x00008f001e8e7a23 */ /* 0x000fe2000001089d */
[----:B------:R-:W-:Y:S01]  /*6f40*/  MUFU.EX2 R145, R145 ;  /* 0x0000009100917308 */ /* 0x000fe20000000800 */
[--C-:B------:R-:W-:Y:S01]  /*6f50*/  FFMA.FTZ R141, R8, c[0x0][0x23c], -R152.reuse ;  /* 0x00008f00088d7a23 */ /* 0x100fe20000010898 */
[----:B------:R-:W-:Y:S01]  /*6f60*/  LDSM.16.MT88.4 R28, [R188+0xc800] ;  /* 0x00c80000bc1c783b */ /* 0x000fe20000004200 */
[--C-:B------:R-:W-:Y:S02]  /*6f70*/  FFMA.FTZ R140, R9, c[0x0][0x23c], -R152.reuse ;  /* 0x00008f00098c7a23 */ /* 0x100fe40000010898 */
[----:B------:R-:W-:-:S02]  /*6f80*/  FFMA.FTZ R0, R11, c[0x0][0x23c], -R152 ;  /* 0x00008f000b007a23 */ /* 0x000fc40000010898 */
[----:B------:R-:W-:Y:S01]  /*6f90*/  FFMA.FTZ R149, R5, c[0x0][0x23c], -R152 ;  /* 0x00008f0005957a23 */ /* 0x000fe20000010898 */
[----:B------:R-:W1:Y:S01]  /*6fa0*/  MUFU.EX2 R144, R144 ;  /* 0x0000009000907308 */ /* 0x000e620000000800 */
[----:B------:R-:W-:Y:S01]  /*6fb0*/  FMUL.FTZ R150, R4, c[0x0][0x23c] ;  /* 0x00008f0004967a20 */ /* 0x000fe20000410000 */
[----:B------:R-:W2:Y:S01]  /*6fc0*/  LDSM.16.MT88.4 R8, [R189+0xc000] ;  /* 0x00c00000bd08783b */ /* 0x000ea20000004200 */
        /* <DEDUP_REMOVED lines=9> */
[----:B-1----:R-:W-:Y:S01]  /*7060*/  F2FP.PACK_AB R4, R144, R145 ;  /* 0x000000919004723e */ /* 0x002fe200000000ff */
[--C-:B------:R-:W-:Y:S02]  /*7070*/  FFMA.FTZ R161, R25, c[0x0][0x23c], -R152.reuse ;  /* 0x00008f0019a17a23 */ /* 0x100fe40000010898 */
[----:B------:R-:W-:Y:S01]  /*7080*/  FFMA.FTZ R162, R21, c[0x0][0x23c], -R152 ;  /* 0x00008f0015a27a23 */ /* 0x000fe20000010898 */
[----:B------:R-:W-:Y:S01]  /*7090*/  LDSM.16.MT88.4 R24, [R192+0xe800] ;  /* 0x00e80000c018783b */ /* 0x000fe20000004200 */
[----:B------:R-:W-:-:S02]  /*70a0*/  FFMA.FTZ R164, R212, c[0x0][0x23c], -R157 ;  /* 0x00008f00d4a47a23 */ /* 0x000fc4000001089d */
[----:B------:R-:W-:Y:S01]  /*70b0*/  MUFU.EX2 R141, R141 ;  /* 0x0000008d008d7308 */ /* 0x000fe20000000800 */
[----:B------:R-:W-:Y:S01]  /*70c0*/  LDSM.16.MT88.4 R20, [R190+0xe800] ;  /* 0x00e80000be14783b */ /* 0x000fe20000004200 */
[--C-:B------:R-:W-:Y:S02]  /*70d0*/  FFMA.FTZ R167, R214, c[0x0][0x23c], -R157.reuse ;  /* 0x00008f00d6a77a23 */ /* 0x100fe4000001089d */
[--C-:B------:R-:W-:Y:S02]  /*70e0*/  FFMA.FTZ R165, R174, c[0x0][0x23c], -R157.reuse ;  /* 0x00008f00aea57a23 */ /* 0x100fe4000001089d */
[----:B------:R-:W-:Y:S02]  /*70f0*/  FFMA.FTZ R166, R172, c[0x0][0x23c], -R157 ;  /* 0x00008f00aca67a23 */ /* 0x000fe4000001089d */
[----:B------:R-:W1:Y:S01]  /*7100*/  MUFU.EX2 R140, R140 ;  /* 0x0000008c008c7308 */ /* 0x000e620000000800 */
[----:B---3--:R-:W-:Y:S01]  /*7110*/  F2FP.PACK_AB R6, R142, R143 ;  /* 0x0000008f8e06723e */ /* 0x008fe200000000ff */
[----:B------:R-:W-:-:S02]  /*7120*/  FFMA.FTZ R168, R215, c[0x0][0x23c], -R152 ;  /* 0x00008f00d7a87a23 */ /* 0x000fc40000010898 */
[--C-:B------:R-:W-:Y:S02]  /*7130*/  FFMA.FTZ R171, R175, c[0x0][0x23c], -R152.reuse ;  /* 0x00008f00afab7a23 */ /* 0x100fe40000010898 */
[--C-:B------:R-:W-:Y:S02]  /*7140*/  FFMA.FTZ R170, R173, c[0x0][0x23c], -R152.reuse ;  /* 0x00008f00adaa7a23 */ /* 0x100fe40000010898 */
[----:B------:R-:W-:Y:S01]  /*7150*/  MUFU.EX2 R0, R0 ;  /* 0x0000000000007308 */ /* 0x000fe20000000800 */
[----:B------:R-:W-:Y:S02]  /*7160*/  FFMA.FTZ R169, R169, c[0x0][0x23c], -R152 ;  /* 0x00008f00a9a97a23 */ /* 0x000fe40000010898 */
[--C-:B------:R-:W-:Y:S02]  /*7170*/  FFMA.FTZ R172, R138, c[0x0][0x23c], -R157.reuse ;  /* 0x00008f008aac7a23 */ /* 0x100fe4000001089d */
[--C-:B------:R-:W-:Y:S02]  /*7180*/  FFMA.FTZ R173, R136, c[0x0][0x23c], -R157.reuse ;  /* 0x00008f0088ad7a23 */ /* 0x100fe4000001089d */
[--C-:B------:R-:W-:Y:S01]  /*7190*/  FFMA.FTZ R155, R155, c[0x0][0x23c], -R157.reuse ;  /* 0x00008f009b9b7a23 */ /* 0x100fe2000001089d */
[----:B------:R-:W3:Y:S01]  /*71a0*/  MUFU.EX2 R149, R149 ;  /* 0x0000009500957308 */ /* 0x000ee20000000800 */
[----:B-1----:R-:W-:Y:S01]  /*71b0*/  F2FP.PACK_AB R5, R140, R141 ;  /* 0x0000008d8c05723e */ /* 0x002fe200000000ff */
[----:B------:R-:W-:-:S02]  /*71c0*/  FFMA.FTZ R154, R154, c[0x0][0x23c], -R157 ;  /* 0x00008f009a9a7a23 */ /* 0x000fc4000001089d */
[--C-:B------:R-:W-:Y:S02]  /*71d0*/  FFMA.FTZ R153, R153, c[0x0][0x23c], -R152.reuse ;  /* 0x00008f0099997a23 */ /* 0x100fe40000010898 */
[--C-:B------:R-:W-:Y:S02]  /*71e0*/  FFMA.FTZ R174, R139, c[0x0][0x23c], -R152.reuse ;  /* 0x00008f008bae7a23 */ /* 0x100fe40000010898 */
[----:B------:R-:W1:Y:S01]  /*71f0*/  MUFU.EX2 R150, R150 ;  /* 0x0000009600967308 */ /* 0x000e620000000800 */
[--C-:B------:R-:W-:Y:S02]  /*7200*/  FFMA.FTZ R157, R137, c[0x0][0x23c], -R152.reuse ;  /* 0x00008f00899d7a23 */ /* 0x100fe40000010898 */
[----:B------:R-:W-:Y:S01]  /*7210*/  FFMA.FTZ R152, R151, c[0x0][0x23c], -R152 ;  /* 0x00008f0097987a23 */ /* 0x000fe20000010898 */
[----:B------:R-:W-:Y:S04]  /*7220*/  LDSM.16.MT88.4 R136, [R190+0xd800] ;  /* 0x00d80000be88783b */ /* 0x000fe80000004200 */
[----:B------:R-:W4:Y:S01]  /*7230*/  MUFU.EX2 R148, R148 ;  /* 0x0000009400947308 */ /* 0x000f220000000800 */
[----:B---3--:R-:W-:Y:S01]  /*7240*/  F2FP.PACK_AB R7, R149, R0 ;  /* 0x000000009507723e */ /* 0x008fe200000000ff */
        /* <DEDUP_REMOVED lines=18> */
[----:B------:R-:W3:Y:S01]  /*7370*/  LDSM.16.MT88.4 R12, [R192+0xe000] ;  /* 0x00e00000c00c783b */ /* 0x000ee20000004200 */
        /* <DEDUP_REMOVED lines=28> */
[----:B------:R-:W1:Y:S01]  /*7540*/  MUFU.EX2 R162, R162 ;  /* 0x000000a200a27308 */ /* 0x000e620000000800 */
[----:B------:R-:W-:Y:S02]  /*7550*/  FMUL.FTZ R71, R71, R148 ;  /* 0x0000009447477220 */ /* 0x000fe40000410000 */
[C---:B---3--:R-:W-:Y:S01]  /*7560*/  HMMA.16816.F32 R64, R4.reuse, R12, R64 ;  /* 0x0000000c0440723c */ /* 0x048fe20000001840 */
[-C--:B------:R-:W-:Y:S02]  /*7570*/  FMUL.FTZ R56, R56, R150.reuse ;  /* 0x0000009638387220 */ /* 0x080fe40000410000 */
[----:B------:R-:W-:Y:S02]  /*7580*/  FMUL.FTZ R57, R57, R150 ;  /* 0x0000009639397220 */ /* 0x000fe40000410000 */
[-C--:B------:R-:W-:Y:S01]  /*7590*/  FMUL.FTZ R58, R58, R148.reuse ;  /* 0x000000943a3a7220 */ /* 0x080fe20000410000 */
[----:B------:R-:W-:Y:S01]  /*75a0*/  MUFU.EX2 R164, R164 ;  /* 0x000000a400a47308 */ /* 0x000fe20000000800 */
[----:B------:R-:W-:Y:S01]  /*75b0*/  FMUL.FTZ R59, R59, R148 ;  /* 0x000000943b3b7220 */ /* 0x000fe20000410000 */
[----:B------:R-:W-:Y:S01]  /*75c0*/  HMMA.16816.F32 R68, R4, R14, R68 ;  /* 0x0000000e0444723c */ /* 0x000fe20000001844 */
[----:B------:R-:W3:Y:S01]  /*75d0*/  LDSM.16.MT88.4 R12, [R188+0xe000] ;  /* 0x00e00000bc0c783b */ /* 0x000ee20000004200 */
        /* <DEDUP_REMOVED lines=103> */
[C---:B-1----:R-:W-:Y:S01]  /*7c50*/  F2FP.PACK_AB R4, R156.reuse, R3 ;  /* 0x000000039c04723e */ /* 0x042fe200000000ff */
[----:B------:R-:W-:Y:S01]  /*7c60*/  FADD.FTZ R3, R3, R142 ;  /* 0x0000008e03037221 */ /* 0x000fe20000010000 */
[----:B-----5:R-:W-:Y:S02]  /*7c70*/  F2FP.PACK_AB R5, R163, R160 ;  /* 0x000000a0a305723e */ /* 0x020fe400000000ff */
[----:B------:R-:W-:Y:S01]  /*7c80*/  F2FP.PACK_AB R6, R159, R158 ;  /* 0x0000009e9f06723e */ /* 0x000fe200000000ff */
[----:B------:R-:W-:Y:S01]  /*7c90*/  FADD.FTZ R3, R156, R3 ;  /* 0x000000039c037221 */ /* 0x000fe20000010000 */
[----:B------:R-:W-:-:S03]  /*7ca0*/  F2FP.PACK_AB R7, R162, R161 ;  /* 0x000000a1a207723e */ /* 0x000fc600000000ff */
[----:B------:R-:W-:-:S04]  /*7cb0*/  FADD.FTZ R158, R158, R3 ;  /* 0x000000039e9e7221 */ /* 0x000fc80000010000 */
[----:B---3--:R-:W-:Y:S01]  /*7cc0*/  HMMA.16816.F32 R128, R4, R12, R128 ;  /* 0x0000000c0480723c */ /* 0x008fe20000001880 */
        /* <DEDUP_REMOVED lines=36> */
[----:B------:R-:W-:-:S02]  /*7f10*/  F2FP.PACK_AB R4, R167, R164 ;  /* 0x000000a4a704723e */ /* 0x000fc400000000ff */
[----:B------:R-:W-:Y:S02]  /*7f20*/  F2FP.PACK_AB R5, R171, R168 ;  /* 0x000000a8ab05723e */ /* 0x000fe400000000ff */
        /* <DEDUP_REMOVED lines=54> */
[C---:B------:R-:W-:Y:S01]  /*8290*/  HMMA.16816.F32 R68, R4.reuse, R26, R68 ;  /* 0x0000001a0444723c */ /* 0x040fe20000001844 */
[----:B------:R-:W3:Y:S01]  /*82a0*/  LDSM.16.MT88.4 R24, [R189+0x11800] ;  /* 0x01180000bd18783b */ /* 0x000ee20000004200 */
[----:B------:R-:W-:Y:S02]  /*82b0*/  FADD.FTZ R0, R164, R159 ;  /* 0x0000009fa4007221 */ /* 0x000fe40000010000 */
[----:B------:R-:W-:Y:S02]  /*82c0*/  FADD.FTZ R3, R162, R3 ;  /* 0x00000003a2037221 */ /* 0x000fe40000010000 */
[----:B------:R-:W-:Y:S02]  /*82d0*/  FADD.FTZ R0, R167, R0 ;  /* 0x00000000a7007221 */ /* 0x000fe40000010000 */
[----:B-1----:R-:W-:Y:S01]  /*82e0*/  HMMA.16816.F32 R96, R4, R12, R96 ;  /* 0x0000000c0460723c */ /* 0x002fe20000001860 */
[----:B------:R-:W-:-:S02]  /*82f0*/  FADD.FTZ R168, R168, R3 ;  /* 0x00000003a8a87221 */ /* 0x000fc40000010000 */
[----:B------:R-:W-:Y:S02]  /*8300*/  FADD.FTZ R3, R165, R0 ;  /* 0x00000000a5037221 */ /* 0x000fe40000010000 */
[----:B------:R-:W-:Y:S02]  /*8310*/  FADD.FTZ R171, R171, R168 ;  /* 0x000000a8abab7221 */ /* 0x000fe40000010000 */
[----:B------:R-:W-:Y:S01]  /*8320*/  FADD.FTZ R3, R166, R3 ;  /* 0x00000003a6037221 */ /* 0x000fe20000010000 */
[----:B------:R-:W-:Y:S01]  /*8330*/  HMMA.16816.F32 R100, R4, R14, R100 ;  /* 0x0000000e0464723c */ /* 0x000fe20000001864 */
[----:B------:R-:W1:Y:S01]  /*8340*/  LDSM.16.MT88.4 R12, [R188+0x11800] ;  /* 0x01180000bc0c783b */ /* 0x000e620000004200 */
[----:B------:R-:W-:Y:S02]  /*8350*/  FADD.FTZ R0, R170, R171 ;  /* 0x000000abaa007221 */ /* 0x000fe40000010000 */
[----:B------:R-:W-:Y:S01]  /*8360*/  FADD.FTZ R172, R172, R3 ;  /* 0x00000003acac7221 */ /* 0x000fe20000010000 */
[----:B------:R-:W-:Y:S01]  /*8370*/  MOV R3, R146 ;  /* 0x0000009200037202 */ /* 0x000fe20000000f00 */
[----:B------:R-:W-:-:S02]  /*8380*/  FADD.FTZ R0, R169, R0 ;  /* 0x00000000a9007221 */ /* 0x000fc40000010000 */
[C---:B------:R-:W-:Y:S01]  /*8390*/  HMMA.16816.F32 R40, R4.reuse, R136, R40 ;  /* 0x000000880428723c */ /* 0x040fe20000001828 */
[----:B------:R-:W-:Y:S02]  /*83a0*/  FADD.FTZ R172, R173, R172 ;  /* 0x000000acadac7221 */ /* 0x000fe40000010000 */
[----:B------:R-:W-:Y:S02]  /*83b0*/  FADD.FTZ R153, R153, R0 ;  /* 0x0000000099997221 */ /* 0x000fe40000010000 */
[----:B------:R-:W-:Y:S02]  /*83c0*/  FADD.FTZ R155, R155, R172 ;  /* 0x000000ac9b9b7221 */ /* 0x000fe40000010000 */
[----:B------:R-:W-:Y:S01]  /*83d0*/  FADD.FTZ R174, R174, R153 ;  /* 0x00000099aeae7221 */ /* 0x000fe20000010000 */
[----:B------:R-:W-:Y:S01]  /*83e0*/  HMMA.16816.F32 R44, R4, R138, R44 ;  /* 0x0000008a042c723c */ /* 0x000fe2000000182c */
[----:B------:R-:W-:Y:S02]  /*83f0*/  FADD.FTZ R221, R154, R155 ;  /* 0x0000009b9add7221 */ /* 0x000fe40000010000 */
[----:B------:R-:W-:-:S04]  /*8400*/  FADD.FTZ R157, R157, R174 ;  /* 0x000000ae9d9d7221 */ /* 0x000fc80000010000 */
[----:B------:R-:W-:Y:S01]  /*8410*/  FADD.FTZ R219, R152, R157 ;  /* 0x0000009d98db7221 */ /* 0x000fe20000010000 */
        /* <DEDUP_REMOVED lines=17> */
.L_x_3059:
        /* <DEDUP_REMOVED lines=10> */
[----:B------:R-:W-:-:S02]  /*85d0*/  SHF.L.U32 R215, R215, 0x5, RZ ;  /* 0x00000005d7d77819 */ /* 0x000fc400000006ff */
[----:B------:R-:W-:Y:S02]  /*85e0*/  SHF.R.S32.HI R214, RZ, 0x1f, R216 ;  /* 0x0000001fffd67819 */ /* 0x000fe400000114d8 */
[----:B------:R-:W-:Y:S02]  /*85f0*/  SHF.R.S32.HI R217, RZ, 0x1f, R218 ;  /* 0x0000001fffd97819 */ /* 0x000fe400000114da */
.L_x_3069:
        /* <DEDUP_REMOVED lines=65> */
.L_x_3066:
[C---:B------:R-:W-:Y:S04]  /*8a10*/  LEA R202, P0, R6.reuse, R202, 0x1 ;  /* 0x000000ca06ca7211 */ /* 0x040fe800078008ff */
[----:B------:R-:W-:Y:S02]  /*8a20*/  LEA.HI.X R201, R6, R201, R3, 0x1, P0 ;  /* 0x000000c906c97211 */ /* 0x000fe400000f0c03 */
[C---:B------:R-:W-:Y:S03]  /*8a30*/  IADD3 R222, P0, R215.reuse, R202, RZ ;  /* 0x000000cad7de7210 */ /* 0x040fe60007f1e0ff */
[--C-:B------:R-:W-:Y:S02]  /*8a40*/  IMAD.MOV.U32 R203, RZ, RZ, R201.reuse ;  /* 0x000000ffffcb7224 */ /* 0x100fe400078e00c9 */
[C---:B------:R-:W-:Y:S01]  /*8a50*/  IMAD.X R223, R212.reuse, 0x1, R201, P0 ;  /* 0x00000001d4df7824 */ /* 0x040fe200000e06c9 */
[C---:B------:R-:W-:Y:S02]  /*8a60*/  IADD3 R134, P0, R215.reuse, R222, RZ ;  /* 0x000000ded7867210 */ /* 0x040fe40007f1e0ff */
[----:B------:R-:W-:Y:S01]  /*8a70*/  @!PT LDS RZ, [RZ] ;  /* 0x00000000fffff984 */ /* 0x000fe20000000800 */
[----:B------:R-:W-:Y:S01]  /*8a80*/  @!PT LDS RZ, [RZ] ;  /* 0x00000000fffff984 */ /* 0x000fe20000000800 */
[----:B------:R-:W-:Y:S01]  /*8a90*/  @!PT LDS RZ, [RZ] ;  /* 0x00000000fffff984 */ /* 0x000fe20000000800 */
[----:B------:R1:W-:Y:S03]  /*8aa0*/  LDGSTS.E.BYPASS.LTC128B.128 [R207+0xc000], [R202.64] ;  /* 0x0c000000cacf7fae */ /* 0x0003e6000b901d44 */
[C---:B------:R-:W-:Y:S01]  /*8ab0*/  IMAD.X R135, R212.reuse, 0x1, R223, P0 ;  /* 0x00000001d4877824 */ /* 0x040fe200000e06df */
[----:B------:R1:W-:Y:S01]  /*8ac0*/  LDGSTS.E.BYPASS.LTC128B.128 [R207+0xe000], [R202.64+0x80] ;  /* 0x0e000080cacf7fae */ /* 0x0003e2000b901d44 */
[----:B------:R-:W-:Y:S03]  /*8ad0*/  IADD3 R2, P0, R215, R134, RZ ;  /* 0x00000086d7027210 */ /* 0x000fe60007f1e0ff */
[----:B------:R1:W-:Y:S02]  /*8ae0*/  LDGSTS.E.BYPASS.LTC128B.128 [R207+0x10000], [R202.64+0x100] ;  /* 0x10000100cacf7fae */ /* 0x0003e4000b901d44 */
[----:B------:R-:W-:Y:S01]  /*8af0*/  IMAD.X R3, R212, 0x1, R135, P0 ;  /* 0x00000001d4037824 */ /* 0x000fe200000e0687 */
[----:B------:R-:W-:Y:S01]  /*8b00*/  ISETP.GT.AND P0, PT, R205, R200, PT ;  /* 0x000000c8cd00720c */ /* 0x000fe20003f04270 */
        /* <DEDUP_REMOVED lines=173> */
[----:B------:R-:W-:Y:S04]  /*95e0*/  IABS R2, c[0x0][0x2d0] ;  /* 0x0000b40000027a13 */ /* 0x000fe80000000000 */
[----:B------:R-:W1:Y:S10]  /*95f0*/  I2F.RP R135, R2 ;  /* 0x0000000200877306 */ /* 0x000e740000209400 */
[----:B-1----:R-:W1:Y:S02]  /*9600*/  MUFU.RCP R3, R135 ;  /* 0x0000008700037308 */ /* 0x002e640000001000 */
[----:B-1----:R-:W-:Y:S01]  /*9610*/  IADD3 R136, R3, 0xffffffe, RZ ;  /* 0x0ffffffe03887810 */ /* 0x002fe20007ffe0ff */
[----:B------:R-:W-:Y:S07]  /*9620*/  IMAD.SHL.U32 R3, R205, 0x40, RZ ;  /* 0x00000040cd037824 */ /* 0x000fee00078e00ff */
[----:B------:R-:W1:Y:S01]  /*9630*/  F2I.FTZ.U32.TRUNC.NTZ R137, R136 ;  /* 0x0000008800897305 */ /* 0x000e62000021f000 */
[C---:B------:R-:W-:Y:S02]  /*9640*/  IADD3 R138, R3.reuse, -0x40, RZ ;  /* 0xffffffc0038a7810 */ /* 0x040fe40007ffe0ff */
        /* <DEDUP_REMOVED lines=33> */
[----:B------:R-:W-:Y:S01]  /*9860*/  LEA R140, P1, R3, R208, 0x2 ;  /* 0x000000d0038c7211 */ /* 0x000fe200078210ff */
[C---:B------:R-:W-:Y:S01]  /*9870*/  IMAD.IADD R2, R139.reuse, 0x1, -R3 ;  /* 0x000000018b027824 */ /* 0x040fe200078e0a03 */
[-C--:B------:R-:W-:Y:S02]  /*9880*/  LEA.HI.X.SX32 R135, R139, R209.reuse, 0x2, P0 ;  /* 0x000000d18b877211 */ /* 0x080fe400000f16ff */
[----:B------:R-:W-:Y:S01]  /*9890*/  LEA.HI.X.SX32 R141, R3, R209, 0x2, P1 ;  /* 0x000000d1038d7211 */ /* 0x000fe200008f16ff */
[----:B------:R-:W-:Y:S03]  /*98a0*/  IMAD.MOV.U32 R3, RZ, RZ, 0x40 ;  /* 0x00000040ff037424 */ /* 0x000fe600078e00ff */
[----:B------:R-:W2:Y:S01]  /*98b0*/  LDG.E R135, [R134.64] ;  /* 0x0000000486877981 */ /* 0x000ea2000c1e1900 */
[----:B------:R-:W-:Y:S03]  /*98c0*/  IMAD R3, R2, c[0x0][0x2d0], -R3 ;  /* 0x0000b40002037a24 */ /* 0x000fe600078e0a03 */
[----:B------:R-:W2:Y:S01]  /*98d0*/  LDG.E R132, [R140.64] ;  /* 0x000000048c847981 */ /* 0x000ea2000c1e1900 */
        /* <DEDUP_REMOVED lines=11> */
.L_x_3068:
        /* <DEDUP_REMOVED lines=24> */
.L_x_3067:
        /* <DEDUP_REMOVED lines=408> */
.L_x_3065:
[----:B------:R-:W1:Y:S01]  /*b490*/  SHFL.BFLY PT, R0, R219, 0x2, 0x1f ;  /* 0x0c401f00db007f89 */ /* 0x000e6200000e0000 */
[----:B------:R-:W-:Y:S01]  /*b4a0*/  MOV R7, 0x3f800000 ;  /* 0x3f80000000077802 */ /* 0x000fe20000000f00 */
[----:B------:R-:W-:Y:S01]  /*b4b0*/  BSSY B0, `(.L_x_3070) ;  /* 0x0000112000007945 */ /* 0x000fe20003800000 */
[----:B------:R-:W-:Y:S01]  /*b4c0*/  MOV R6, 0x3f800000 ;  /* 0x3f80000000067802 */ /* 0x000fe20000000f00 */
[----:B------:R-:W2:Y:S04]  /*b4d0*/  SHFL.BFLY PT, R2, R221, 0x2, 0x1f ;  /* 0x0c401f00dd027f89 */ /* 0x000ea800000e0000 */
        /* <DEDUP_REMOVED lines=17> */
[----:B------:R-:W-:Y:S02]  /*b5f0*/  LOP3.LUT R17, R8, 0x1ffffffc, RZ, 0xc0, !PT ;  /* 0x1ffffffc08117812 */ /* 0x000fe400078ec0ff */
[----:B------:R-:W-:Y:S02]  /*b600*/  IADD3 R5, R10, -R5, RZ ;  /* 0x800000050a057210 */ /* 0x000fe40007ffe0ff */
[----:B------:R-:W1:Y:S01]  /*b610*/  S2R R10, SR_TID.X ;  /* 0x00000000000a7919 */ /* 0x000e620000002100 */
[----:B------:R-:W-:Y:S01]  /*b620*/  IADD3 R14, -R17, R0, RZ ;  /* 0x00000000110e7210 */ /* 0x000fe20007ffe1ff */
[----:B------:R-:W2:Y:S01]  /*b630*/  @P3 MUFU.RCP R6, R2 ;  /* 0x0000000200063308 */ /* 0x000ea20000001000 */
[----:B------:R-:W-:-:S02]  /*b640*/  LOP3.LUT R16, R5, 0x1, RZ, 0xc0, !PT ;  /* 0x0000000105107812 */ /* 0x000fc400078ec0ff */
[----:B------:R-:W-:Y:S02]  /*b650*/  SHF.L.U32 R19, R5, 0x6, RZ ;  /* 0x0000000605137819 */ /* 0x000fe400000006ff */
[----:B------:R-:W-:Y:S02]  /*b660*/  ISETP.NE.U32.AND P0, PT, R16, 0x1, PT ;  /* 0x000000011000780c */ /* 0x000fe40003f05070 */
[----:B------:R-:W-:Y:S01]  /*b670*/  LOP3.LUT R19, R19, 0x1c0, RZ, 0xc0, !PT ;  /* 0x000001c013137812 */ /* 0x000fe200078ec0ff */
[----:B------:R-:W3:Y:S01]  /*b680*/  @P4 MUFU.RCP R7, R4 ;  /* 0x0000000400074308 */ /* 0x000ee20000001000 */
[----:B------:R-:W-:Y:S02]  /*b690*/  R2P PR, R5, 0x6 ;  /* 0x0000000605007804 */ /* 0x000fe40000000000 */
[----:B------:R-:W-:Y:S01]  /*b6a0*/  LEA.HI R19, R19, R19, RZ, 0x1d ;  /* 0x0000001313137211 */ /* 0x000fe200078fe8ff */
[----:B--2---:R-:W-:-:S04]  /*b6b0*/  FMUL.FTZ R131, R6, R131 ;  /* 0x0000008306837220 */ /* 0x004fc80000410000 */
[----:B------:R-:W2:Y:S01]  /*b6c0*/  @P4 MUFU.LG2 R4, R4 ;  /* 0x0000000400044308 */ /* 0x000ea20000000c00 */
[C---:B------:R-:W-:Y:S02]  /*b6d0*/  FMUL.FTZ R130, R6.reuse, R130 ;  /* 0x0000008206827220 */ /* 0x040fe40000410000 */
[C---:B------:R-:W-:Y:S01]  /*b6e0*/  FMUL.FTZ R39, R6.reuse, R39 ;  /* 0x0000002706277220 */ /* 0x040fe20000410000 */
[----:B-1----:R-:W-:Y:S01]  /*b6f0*/  SHF.R.S32.HI R11, RZ, 0x1f, R10 ;  /* 0x0000001fff0b7819 */ /* 0x002fe2000001140a */
[----:B------:R-:W-:Y:S02]  /*b700*/  FMUL.FTZ R38, R6, R38 ;  /* 0x0000002606267220 */ /* 0x000fe40000410000 */
[----:B---3--:R-:W-:Y:S01]  /*b710*/  FMUL.FTZ R128, R7, R128 ;  /* 0x0000008007807220 */ /* 0x008fe20000410000 */
[-C--:B------:R-:W-:Y:S01]  /*b720*/  LEA.HI R13, R11, R10.reuse, RZ, 0x4 ;  /* 0x0000000a0b0d7211 */ /* 0x080fe200078f20ff */
[----:B------:R-:W-:Y:S01]  /*b730*/  FMUL.FTZ R129, R7, R129 ;  /* 0x0000008107817220 */ /* 0x000fe20000410000 */
[----:B------:R-:W-:Y:S01]  /*b740*/  LEA.HI R11, R11, R10, RZ, 0x5 ;  /* 0x0000000a0b0b7211 */ /* 0x000fe200078f28ff */
[----:B------:R-:W-:Y:S01]  /*b750*/  FMUL.FTZ R36, R7, R36 ;  /* 0x0000002407247220 */ /* 0x000fe20000410000 */
[----:B------:R-:W-:Y:S01]  /*b760*/  LOP3.LUT R15, R13, 0xfffffff0, RZ, 0xc0, !PT ;  /* 0xfffffff00d0f7812 */ /* 0x000fe200078ec0ff */
[C---:B------:R-:W-:Y:S01]  /*b770*/  FMUL.FTZ R37, R7.reuse, R37 ;  /* 0x0000002507257220 */ /* 0x040fe20000410000 */
[----:B------:R-:W-:Y:S01]  /*b780*/  SHF.R.S32.HI R12, RZ, 0x4, R13 ;  /* 0x00000004ff0c7819 */ /* 0x000fe2000001140d */
[----:B------:R-:W-:Y:S01]  /*b790*/  FMUL.FTZ R40, R7, R40 ;  /* 0x0000002807287220 */ /* 0x000fe20000410000 */
[----:B------:R-:W-:Y:S01]  /*b7a0*/  IADD3 R8, -R15, R10, RZ ;  /* 0x0000000a0f087210 */ /* 0x000fe20007ffe1ff */
[----:B------:R-:W-:Y:S01]  /*b7b0*/  FMUL.FTZ R41, R7, R41 ;  /* 0x0000002907297220 */ /* 0x000fe20000410000 */
[----:B------:R-:W-:Y:S01]  /*b7c0*/  SHF.L.U32 R15, R12, 0x6, RZ ;  /* 0x000000060c0f7819 */ /* 0x000fe200000006ff */
[----:B------:R-:W-:Y:S01]  /*b7d0*/  FMUL.FTZ R43, R6, R43 ;  /* 0x0000002b062b7220 */ /* 0x000fe20000410000 */
[----:B------:R-:W-:Y:S01]  /*b7e0*/  LEA.HI R17, R8, R8, RZ, 0x1 ;  /* 0x0000000808117211 */ /* 0x000fe200078f08ff */
[C---:B------:R-:W-:Y:S01]  /*b7f0*/  FMUL.FTZ R42, R6.reuse, R42 ;  /* 0x0000002a062a7220 */ /* 0x040fe20000410000 */
[----:B------:R-:W-:Y:S01]  /*b800*/  LOP3.LUT R15, R15, 0x1c0, RZ, 0xc0, !PT ;  /* 0x000001c00f0f7812 */ /* 0x000fe200078ec0ff */
[----:B------:R-:W-:Y:S01]  /*b810*/  FMUL.FTZ R44, R7, R44 ;  /* 0x0000002c072c7220 */ /* 0x000fe20000410000 */
[----:B------:R-:W-:Y:S01]  /*b820*/  SHF.L.U32 R16, R17, 0x2, RZ ;  /* 0x0000000211107819 */ /* 0x000fe200000006ff */
[----:B------:R-:W-:Y:S01]  /*b830*/  FMUL.FTZ R45, R7, R45 ;  /* 0x0000002d072d7220 */ /* 0x000fe20000410000 */
[----:B------:R-:W-:Y:S01]  /*b840*/  SHF.R.S32.HI R13, RZ, 0x5, R9 ;  /* 0x00000005ff0d7819 */ /* 0x000fe20000011409 */
[C---:B------:R-:W-:Y:S01]  /*b850*/  FMUL.FTZ R47, R6.reuse, R47 ;  /* 0x0000002f062f7220 */ /* 0x040fe20000410000 */
[----:B------:R-:W-:Y:S01]  /*b860*/  LOP3.LUT R16, R15, 0x38, R16, 0xf8, !PT ;  /* 0x000000380f107812 */ /* 0x000fe200078ef810 */
[C---:B------:R-:W-:Y:S01]  /*b870*/  FMUL.FTZ R46, R6.reuse, R46 ;  /* 0x0000002e062e7220 */ /* 0x040fe20000410000 */
[----:B------:R-:W-:Y:S01]  /*b880*/  LEA R14, R13, R14, 0x9 ;  /* 0x0000000e0d0e7211 */ /* 0x000fe200078e48ff */
[C---:B------:R-:W-:Y:S01]  /*b890*/  FMUL.FTZ R48, R7.reuse, R48 ;  /* 0x0000003007307220 */ /* 0x040fe20000410000 */
[----:B------:R-:W-:Y:S01]  /*b8a0*/  SHF.R.U32.HI R15, RZ, 0x3, R15 ;  /* 0x00000003ff0f7819 */ /* 0x000fe2000001160f */
[----:B------:R-:W-:Y:S01]  /*b8b0*/  FMUL.FTZ R49, R7, R49 ;  /* 0x0000003107317220 */ /* 0x000fe20000410000 */
[----:B------:R-:W-:Y:S01]  /*b8c0*/  LOP3.LUT R17, R17, 0xffffffe, RZ, 0xc0, !PT ;  /* 0x0ffffffe11117812 */ /* 0x000fe200078ec0ff */
[----:B------:R-:W-:Y:S01]  /*b8d0*/  FMUL.FTZ R51, R6, R51 ;  /* 0x0000003306337220 */ /* 0x000fe20000410000 */
[----:B------:R-:W-:Y:S01]  /*b8e0*/  LEA R14, R14, R19, 0x1 ;  /* 0x000000130e0e7211 */ /* 0x000fe200078e08ff */
[----:B------:R-:W-:Y:S01]  /*b8f0*/  FMUL.FTZ R50, R6, R50 ;  /* 0x0000003206327220 */ /* 0x000fe20000410000 */
[----:B------:R-:W-:Y:S01]  /*b900*/  LOP3.LUT R15, R16, R15, RZ, 0x3c, !PT ;  /* 0x0000000f100f7212 */ /* 0x000fe200078e3cff */
[C---:B------:R-:W-:Y:S01]  /*b910*/  FMUL.FTZ R52, R7.reuse, R52 ;  /* 0x0000003407347220 */ /* 0x040fe20000410000 */
[----:B------:R-:W-:Y:S01]  /*b920*/  IADD3 R16, R8, -R17, RZ ;  /* 0x8000001108107210 */ /* 0x000fe20007ffe0ff */
[C---:B------:R-:W-:Y:S01]  /*b930*/  FMUL.FTZ R53, R7.reuse, R53 ;  /* 0x0000003507357220 */ /* 0x040fe20000410000 */
[----:B------:R-:W-:Y:S01]  /*b940*/  STS.64 [R14.X4], R128 ;  /* 0x000000800e007388 */ /* 0x000fe20000004a00 */
[----:B------:R-:W-:Y:S01]  /*b950*/  FMUL.FTZ R55, R6, R55 ;  /* 0x0000003706377220 */ /* 0x000fe20000410000 */
[----:B------:R-:W-:Y:S01]  /*b960*/  LEA R5, R16, R15, 0x2 ;  /* 0x0000000f10057211 */ /* 0x000fe200078e10ff */
[C---:B------:R-:W-:Y:S01]  /*b970*/  FMUL.FTZ R54, R6.reuse, R54 ;  /* 0x0000003606367220 */ /* 0x040fe20000410000 */
[----:B------:R-:W-:Y:S01]  /*b980*/  MOV R15, 0x80 ;  /* 0x00000080000f7802 */ /* 0x000fe20000000f00 */
[C---:B------:R-:W-:Y:S01]  /*b990*/  FMUL.FTZ R56, R7.reuse, R56 ;  /* 0x0000003807387220 */ /* 0x040fe20000410000 */
[----:B------:R-:W-:Y:S01]  /*b9a0*/  STS.64 [R14.X4+0x800], R130 ;  /* 0x000800820e007388 */ /* 0x000fe20000004a00 */
[----:B------:R-:W-:Y:S01]  /*b9b0*/  FMUL.FTZ R57, R7, R57 ;  /* 0x0000003907397220 */ /* 0x000fe20000410000 */
[----:B------:R-:W-:Y:S01]  /*b9c0*/  SEL R15, R15, 0xffffff80, !P2 ;  /* 0xffffff800f0f7807 */ /* 0x000fe20005000000 */
[C---:B------:R-:W-:Y:S01]  /*b9d0*/  FMUL.FTZ R59, R6.reuse, R59 ;  /* 0x0000003b063b7220 */ /* 0x040fe20000410000 */
[----:B------:R-:W-:Y:S01]  /*b9e0*/  LOP3.LUT R9, R9, 0xffffffe0, RZ, 0xc0, !PT ;  /* 0xffffffe009097812 */ /* 0x000fe200078ec0ff */
[----:B------:R-:W-:Y:S01]  /*b9f0*/  FMUL.FTZ R58, R6, R58 ;  /* 0x0000003a063a7220 */ /* 0x000fe20000410000 */
[----:B------:R-:W-:Y:S01]  /*ba00*/  LOP3.LUT R11, R11, 0xffffffe0, RZ, 0xc0, !PT ;  /* 0xffffffe00b0b7812 */ /* 0x000fe200078ec0ff */
[C---:B------:R-:W-:Y:S01]  /*ba10*/  FMUL.FTZ R60, R7.reuse, R60 ;  /* 0x0000003c073c7220 */ /* 0x040fe20000410000 */
[----:B------:R-:W1:Y:S01]  /*ba20*/  @P3 MUFU.LG2 R2, R2 ;  /* 0x0000000200023308 */ /* 0x000e620000000c00 */
[----:B------:R-:W-:Y:S01]  /*ba30*/  FMUL.FTZ R61, R7, R61 ;  /* 0x0000003d073d7220 */ /* 0x000fe20000410000 */
[----:B------:R-:W-:Y:S01]  /*ba40*/  IADD3 R9, R0, -R9, RZ ;  /* 0x8000000900097210 */ /* 0x000fe20007ffe0ff */
[----:B------:R-:W-:Y:S01]  /*ba50*/  FMUL.FTZ R63, R6, R63 ;  /* 0x0000003f063f7220 */ /* 0x000fe20000410000 */
[----:B------:R-:W-:Y:S01]  /*ba60*/  IADD3 R11, R10, -R11, RZ ;  /* 0x8000000b0a0b7210 */ /* 0x000fe20007ffe0ff */
[----:B------:R-:W-:-:S02]  /*ba70*/  FMUL.FTZ R62, R6, R62 ;  /* 0x0000003e063e7220 */ /* 0x000fc40000410000 */
[C---:B------:R-:W-:Y:S01]  /*ba80*/  FMUL.FTZ R64, R7.reuse, R64 ;  /* 0x0000004007407220 */ /* 0x040fe20000410000 */
[----:B------:R-:W-:Y:S01]  /*ba90*/  SHF.R.S32.HI R0, RZ, 0x1f, R11 ;  /* 0x0000001fff007819 */ /* 0x000fe2000001140b */
[C---:B------:R-:W-:Y:S02]  /*baa0*/  FMUL.FTZ R65, R7.reuse, R65 ;  /* 0x0000004107417220 */ /* 0x040fe40000410000 */
[----:B------:R-:W-:Y:S01]  /*bab0*/  FMUL.FTZ R67, R6, R67 ;  /* 0x0000004306437220 */ /* 0x000fe20000410000 */
[----:B------:R-:W-:Y:S01]  /*bac0*/  LEA.HI R0, R0, R11, RZ, 0x2 ;  /* 0x0000000b00007211 */ /* 0x000fe200078f10ff */
[----:B------:R-:W-:Y:S02]  /*bad0*/  FMUL.FTZ R66, R6, R66 ;  /* 0x0000004206427220 */ /* 0x000fe40000410000 */
[C---:B------:R-:W-:Y:S02]  /*bae0*/  FMUL.FTZ R68, R7.reuse, R68 ;  /* 0x0000004407447220 */ /* 0x040fe40000410000 */
[----:B------:R-:W-:-:S02]  /*baf0*/  FMUL.FTZ R69, R7, R69 ;  /* 0x0000004507457220 */ /* 0x000fc40000410000 */
[C---:B------:R-:W-:Y:S02]  /*bb00*/  FMUL.FTZ R71, R6.reuse, R71 ;  /* 0x0000004706477220 */ /* 0x040fe40000410000 */
[C---:B------:R-:W-:Y:S02]  /*bb10*/  FMUL.FTZ R70, R6.reuse, R70 ;  /* 0x0000004606467220 */ /* 0x040fe40000410000 */
[C---:B------:R-:W-:Y:S02]  /*bb20*/  FMUL.FTZ R72, R7.reuse, R72 ;  /* 0x0000004807487220 */ /* 0x040fe40000410000 */
        /* <DEDUP_REMOVED lines=52> */
[----:B------:R-:W-:Y:S01]  /*be70*/  FMUL.FTZ R117, R7, R117 ;  /* 0x0000007507757220 */ /* 0x000fe20000410000 */
[----:B------:R-:W-:Y:S01]  /*be80*/  MOV R7, 0x40 ;  /* 0x0000004000077802 */ /* 0x000fe20000000f00 */
[C---:B------:R-:W-:Y:S02]  /*be90*/  FMUL.FTZ R119, R6.reuse, R119 ;  /* 0x0000007706777220 */ /* 0x040fe40000410000 */
[----:B------:R-:W-:Y:S01]  /*bea0*/  FMUL.FTZ R118, R6, R118 ;  /* 0x0000007606767220 */ /* 0x000fe20000410000 */
[----:B------:R-:W-:Y:S01]  /*beb0*/  SHF.L.U32 R6, R14, 0x2, RZ ;  /* 0x000000020e067819 */ /* 0x000fe200000006ff */
[----:B--2---:R-:W-:Y:S01]  /*bec0*/  @P4 FMUL.FTZ R11, R4, 0.69314718246459960938 ;  /* 0x3f317218040b4820 */ /* 0x004fe20000410000 */
[----:B------:R-:W-:Y:S01]  /*bed0*/  SEL R7, R7, 0xffffffc0, !P1 ;  /* 0xffffffc007077807 */ /* 0x000fe20004800000 */
[----:B-1----:R-:W-:Y:S01]  /*bee0*/  @P3 FMUL.FTZ R2, R2, 0.69314718246459960938 ;  /* 0x3f31721802023820 */ /* 0x002fe20000410000 */
[----:B------:R-:W-:-:S02]  /*bef0*/  IADD3 R17, R6, -0x20, RZ ;  /* 0xffffffe006117810 */ /* 0x000fc40007ffe0ff */
[C---:B------:R-:W-:Y:S02]  /*bf00*/  @P0 IADD3 R17, R6.reuse, 0x20, RZ ;  /* 0x0000002006110810 */ /* 0x040fe40007ffe0ff */
[C---:B------:R-:W-:Y:S02]  /*bf10*/  IADD3 R16, R6.reuse, R7, RZ ;  /* 0x0000000706107210 */ /* 0x040fe40007ffe0ff */
[----:B------:R-:W-:Y:S01]  /*bf20*/  IADD3 R18, R7, R17, RZ ;  /* 0x0000001107127210 */ /* 0x000fe20007ffe0ff */
[----:B------:R-:W-:Y:S01]  /*bf30*/  STS.64 [R17], R36 ;  /* 0x0000002411007388 */ /* 0x000fe20000000a00 */
[----:B------:R-:W-:Y:S02]  /*bf40*/  IADD3 R19, R6, R15, RZ ;  /* 0x0000000f06137210 */ /* 0x000fe40007ffe0ff */
[----:B------:R-:W-:Y:S01]  /*bf50*/  IADD3 R20, R15, R17, RZ ;  /* 0x000000110f147210 */ /* 0x000fe20007ffe0ff */
[----:B------:R-:W-:Y:S01]  /*bf60*/  STS.64 [R17+0x800], R38 ;  /* 0x0008002611007388 */ /* 0x000fe20000000a00 */
[----:B------:R-:W-:-:S02]  /*bf70*/  IADD3 R21, R16, R15, RZ ;  /* 0x0000000f10157210 */ /* 0x000fc40007ffe0ff */
        /* <DEDUP_REMOVED lines=34> */
[----:B------:R-:W2:Y:S04]  /*c1a0*/  S2R R6, SR_CTAID.Z ;  /* 0x0000000000067919 */ /* 0x000ea80000002700 */
[----:B------:R-:W3:Y:S04]  /*c1b0*/  S2R R7, SR_CTAID.Y ;  /* 0x0000000000077919 */ /* 0x000ee80000002600 */
[----:B------:R-:W-:Y:S04]  /*c1c0*/  STS.64 [R17+0x8000], R100 ;  /* 0x0080006411007388 */ /* 0x000fe80000000a00 */
[----:B------:R-:W-:Y:S04]  /*c1d0*/  STS.64 [R17+0x8800], R102 ;  /* 0x0088006611007388 */ /* 0x000fe80000000a00 */
[----:B------:R-:W-:Y:S04]  /*c1e0*/  STS.64 [R16+0x8000], R104 ;  /* 0x0080006810007388 */ /* 0x000fe80000000a00 */
[----:B------:R-:W-:Y:S04]  /*c1f0*/  STS.64 [R16+0x8800], R106 ;  /* 0x0088006a10007388 */ /* 0x000fe80000000a00 */
[----:B------:R-:W-:Y:S04]  /*c200*/  STS.64 [R18+0x8000], R124 ;  /* 0x0080007c12007388 */ /* 0x000fe80000000a00 */
[----:B------:R-:W-:Y:S01]  /*c210*/  STS.64 [R18+0x8800], R126 ;  /* 0x0088007e12007388 */ /* 0x000fe20000000a00 */
[----:B---3--:R-:W-:-:S03]  /*c220*/  IMAD R7, R7, c[0x0][0x210], R204 ;  /* 0x0000840007077a24 */ /* 0x008fc600078e02cc */
[----:B------:R-:W-:Y:S04]  /*c230*/  STS.64 [R19+0x8000], R108 ;  /* 0x0080006c13007388 */ /* 0x000fe80000000a00 */
[----:B------:R-:W-:Y:S04]  /*c240*/  STS.64 [R19+0x8800], R110 ;  /* 0x0088006e13007388 */ /* 0x000fe80000000a00 */
[----:B------:R3:W-:Y:S04]  /*c250*/  STS.64 [R20+0x8000], R112 ;  /* 0x0080007014007388 */ /* 0x0007e80000000a00 */
[----:B------:R-:W-:Y:S04]  /*c260*/  STS.64 [R20+0x8800], R114 ;  /* 0x0088007214007388 */ /* 0x000fe80000000a00 */
[----:B-1----:R-:W1:Y:S04]  /*c270*/  S2R R14, SR_CTAID.X ;  /* 0x00000000000e7919 */ /* 0x002e680000002500 */
[----:B------:R-:W-:Y:S04]  /*c280*/  STS.64 [R21+0x8000], R120 ;  /* 0x0080007815007388 */ /* 0x000fe80000000a00 */
[----:B------:R-:W-:Y:S04]  /*c290*/  STS.64 [R21+0x8800], R122 ;  /* 0x0088007a15007388 */ /* 0x000fe80000000a00 */
[----:B------:R-:W-:Y:S04]  /*c2a0*/  STS.64 [R15+0x8000], R116 ;  /* 0x008000740f007388 */ /* 0x000fe80000000a00 */
[----:B------:R4:W-:Y:S01]  /*c2b0*/  STS.64 [R15+0x8800], R118 ;  /* 0x008800760f007388 */ /* 0x0009e20000000a00 */
[----:B---3--:R-:W-:-:S03]  /*c2c0*/  SHF.R.S32.HI R112, RZ, 0x1f, R13 ;  /* 0x0000001fff707819 */ /* 0x008fc6000001140d */
[----:B------:R-:W-:Y:S01]  /*c2d0*/  BAR.SYNC.DEFER_BLOCKING 0x0 ;  /* 0x0000000000007b1d */ /* 0x000fe20000010000 */
[----:B------:R-:W-:-:S04]  /*c2e0*/  LEA.HI R112, R112, R13, RZ, 0x2 ;  /* 0x0000000d70707211 */ /* 0x000fc800078f10ff */
[----:B------:R-:W-:-:S04]  /*c2f0*/  LOP3.LUT R112, R112, 0xffffffc, RZ, 0xc0, !PT ;  /* 0x0ffffffc70707812 */ /* 0x000fc800078ec0ff */
[----:B------:R-:W-:Y:S02]  /*c300*/  IADD3 R112, R13, -R112, RZ ;  /* 0x800000700d707210 */ /* 0x000fe40007ffe0ff */
[----:B------:R-:W-:-:S04]  /*c310*/  SHF.R.S32.HI R13, RZ, 0x2, R0 ;  /* 0x00000002ff0d7819 */ /* 0x000fc80000011400 */
[----:B------:R-:W-:Y:S02]  /*c320*/  LEA R13, R112, R13, 0x4 ;  /* 0x0000000d700d7211 */ /* 0x000fe400078e20ff */
[----:B----4-:R-:W-:Y:S01]  /*c330*/  IADD3 R15, -R204, RZ, RZ ;  /* 0x000000ffcc0f7210 */ /* 0x010fe20007ffe1ff */
[----:B------:R-:W3:Y:S04]  /*c340*/  LDS.128 R104, [R5.X4] ;  /* 0x0000000005687984 */ /* 0x000ee80000004c00 */
[----:B--2---:R-:W-:Y:S01]  /*c350*/  IMAD R6, R15, c[0x0][0x1c0], R6 ;  /* 0x000070000f067a24 */ /* 0x004fe200078e0206 */
[----:B------:R-:W2:Y:S03]  /*c360*/  LDS.128 R100, [R5.X4+0x800] ;  /* 0x0008000005647984 */ /* 0x000ea60000004c00 */
[----:B------:R-:W-:Y:S01]  /*c370*/  IMAD R6, R7, c[0x0][0x1c0], R6 ;  /* 0x0000700007067a24 */ /* 0x000fe200078e0206 */
[----:B-1----:R-:W-:Y:S01]  /*c380*/  SHF.L.U32 R7, R14, 0x6, RZ ;  /* 0x000000060e077819 */ /* 0x002fe200000006ff */
[----:B------:R-:W1:Y:S04]  /*c390*/  LDS.128 R96, [R5.X4+0x1000] ;  /* 0x0010000005607984 */ /* 0x000e680000004c00 */
[----:B------:R-:W4:Y:S01]  /*c3a0*/  LDS.128 R92, [R5.X4+0x1800] ;  /* 0x00180000055c7984 */ /* 0x000f220000004c00 */
[----:B------:R-:W-:-:S03]  /*c3b0*/  IMAD R6, R6, c[0x0][0x214], R7 ;  /* 0x0000850006067a24 */ /* 0x000fc600078e0207 */
        /* <DEDUP_REMOVED lines=33> */
.L_x_3071:
[----:B--234-:R-:W-:Y:S05]  /*c5d0*/  BSYNC B0 ;  /* 0x0000000000007941 */ /* 0x01cfea0003800000 */
.L_x_3070:
[----:B------:R-:W-:Y:S01]  /*c5e0*/  IMAD.SHL.U32 R4, R8, 0x4, RZ ;  /* 0x0000000408047824 */ /* 0x000fe200078e00ff */
[----:B------:R-:W-:Y:S01]  /*c5f0*/  IADD3 R0, R12, 0x10, RZ ;  /* 0x000000100c007810 */ /* 0x000fe20007ffe0ff */
[----:B------:R-:W-:Y:S01]  /*c600*/  IMAD R6, R6, c[0x0][0x22c], RZ ;  /* 0x00008b0006067a24 */ /* 0x000fe200078e02ff */
[----:B------:R-:W-:Y:S02]  /*c610*/  IADD3 R2, R12, 0x8, RZ ;  /* 0x000000080c027810 */ /* 0x000fe40007ffe0ff */
[----:B------:R-:W-:Y:S02]  /*c620*/  SHF.R.S32.HI R5, RZ, 0x1f, R4 ;  /* 0x0000001fff057819 */ /* 0x000fe40000011404 */
[----:B------:R-:W-:-:S02]  /*c630*/  ISETP.GE.AND P4, PT, R0, R199, PT ;  /* 0x000000c70000720c */ /* 0x000fc40003f86270 */
[C---:B------:R-:W-:Y:S01]  /*c640*/  IADD3 R0, R12.reuse, 0x30, RZ ;  /* 0x000000300c007810 */ /* 0x040fe20007ffe0ff */
[----:B------:R-:W-:Y:S01]  /*c650*/  IMAD.WIDE R4, R12, 0xc0, R4 ;  /* 0x000000c00c047825 */ /* 0x000fe200078e0204 */
[-C--:B------:R-:W-:Y:S02]  /*c660*/  ISETP.GE.AND P5, PT, R2, R199.reuse, PT ;  /* 0x000000c70200720c */ /* 0x080fe40003fa6270 */
[----:B------:R-:W-:Y:S02]  /*c670*/  ISETP.GE.AND P6, PT, R12, R199, PT ;  /* 0x000000c70c00720c */ /* 0x000fe40003fc6270 */
[----:B------:R-:W-:Y:S02]  /*c680*/  IADD3 R3, P0, R6, R4, RZ ;  /* 0x0000000406037210 */ /* 0x000fe40007f1e0ff */
[----:B------:R-:W-:Y:S02]  /*c690*/  IADD3 R4, R12, 0x20, RZ ;  /* 0x000000200c047810 */ /* 0x000fe40007ffe0ff */
[----:B------:R-:W-:-:S02]  /*c6a0*/  LEA.HI.X.SX32 R6, R6, R5, 0x1, P0 ;  /* 0x0000000506067211 */ /* 0x000fc400000f0eff */
[C---:B------:R-:W-:Y:S02]  /*c6b0*/  LEA R8, P0, R3.reuse, c[0x0][0x1d8], 0x2 ;  /* 0x0000760003087a11 */ /* 0x040fe400078010ff */
[----:B------:R-:W-:Y:S02]  /*c6c0*/  IADD3 R2, R12, 0x28, RZ ;  /* 0x000000280c027810 */ /* 0x000fe40007ffe0ff */
[----:B------:R-:W-:Y:S02]  /*c6d0*/  LEA.HI.X R9, R3, c[0x0][0x1dc], R6, 0x2, P0 ;  /* 0x0000770003097a11 */ /* 0x000fe400000f1406 */
[----:B------:R-:W-:Y:S02]  /*c6e0*/  ISETP.GE.AND P0, PT, R0, R199, PT ;  /* 0x000000c70000720c */ /* 0x000fe40003f06270 */
[C---:B------:R-:W-:Y:S01]  /*c6f0*/  IADD3 R6, R12.reuse, 0x18, RZ ;  /* 0x000000180c067810 */ /* 0x040fe20007ffe0ff */
[----:B-1----:R1:W-:Y:S01]  /*c700*/  @!P6 STG.E.128 [R8.64+0x100], R72 ;  /* 0x000100480800e986 */ /* 0x0023e2000c101d04 */
[----:B------:R-:W-:-:S02]  /*c710*/  IADD3 R12, R12, 0x38, RZ ;  /* 0x000000380c0c7810 */ /* 0x000fc40007ffe0ff */
[-C--:B------:R-:W-:Y:S01]  /*c720*/  ISETP.GE.AND P3, PT, R6, R199.reuse, PT ;  /* 0x000000c70600720c */ /* 0x080fe20003f66270 */
[----:B------:R1:W-:Y:S01]  /*c730*/  @!P6 STG.E.128 [R8.64+0x200], R40 ;  /* 0x000200280800e986 */ /* 0x0003e2000c101d04 */
[-C--:B------:R-:W-:Y:S02]  /*c740*/  ISETP.GE.AND P2, PT, R4, R199.reuse, PT ;  /* 0x000000c70400720c */ /* 0x080fe40003f46270 */
[-C--:B------:R-:W-:Y:S01]  /*c750*/  ISETP.GE.AND P1, PT, R2, R199.reuse, PT ;  /* 0x000000c70200720c */ /* 0x080fe20003f26270 */
[----:B------:R1:W-:Y:S04]  /*c760*/  @!P5 STG.E.128 [R8.64+0x1800], R100 ;  /* 0x001800640800d986 */ /* 0x0003e8000c101d04 */
[----:B------:R1:W-:Y:S04]  /*c770*/  @!P0 STG.E.128 [R8.64+0x9000], R80 ;  /* 0x0090005008008986 */ /* 0x0003e8000c101d04 */
[----:B------:R1:W-:Y:S04]  /*c780*/  @!P0 STG.E.128 [R8.64+0x9100], R48 ;  /* 0x0091003008008986 */ /* 0x0003e8000c101d04 */
[----:B------:R1:W-:Y:S01]  /*c790*/  @!P0 STG.E.128 [R8.64+0x9200], R16 ;  /* 0x0092001008008986 */ /* 0x0003e2000c101d04 */
[----:B------:R-:W-:-:S03]  /*c7a0*/  ISETP.GE.AND P0, PT, R12, R199, PT ;  /* 0x000000c70c00720c */ /* 0x000fc60003f06270 */
[----:B------:R1:W-:Y:S04]  /*c7b0*/  @!P5 STG.E.128 [R8.64+0x1900], R68 ;  /* 0x001900440800d986 */ /* 0x0003e8000c101d04 */
        /* <DEDUP_REMOVED lines=13> */
[----:B------:R1:W-:Y:S04]  /*c890*/  @!P6 STG.E.64 [R8.64], R104 ;  /* 0x000000680800e986 */ /* 0x0003e8000c101b04 */
[----:B------:R1:W-:Y:S01]  /*c8a0*/  @!P6 STG.E.64 [R8.64+0x8], R106 ;  /* 0x0000086a0800e986 */ /* 0x0003e2000c101b04 */
[----:B------:R-:W-:Y:S05]  /*c8b0*/  @P0 EXIT ;  /* 0x000000000000094d */ /* 0x000fea0003800000 */
[----:B------:R-:W-:Y:S04]  /*c8c0*/  STG.E.128 [R8.64+0xa800], R76 ;  /* 0x00a8004c08007986 */ /* 0x000fe8000c101d04 */
[----:B------:R-:W-:Y:S04]  /*c8d0*/  STG.E.128 [R8.64+0xa900], R44 ;  /* 0x00a9002c08007986 */ /* 0x000fe8000c101d04 */
[----:B------:R-:W-:Y:S01]  /*c8e0*/  STG.E.128 [R8.64+0xaa00], R108 ;  /* 0x00aa006c08007986 */ /* 0x000fe2000c101d04 */
[----:B------:R-:W-:Y:S05]  /*c8f0*/  EXIT ;  /* 0x000000000000794d */ /* 0x000fea0003800000 */
.L_x_3072:
        /* <DEDUP_REMOVED lines=16> */
.L_x_4114:


//--------------------- .text._ZN5flash24flash_fwd_splitkv_kernelI23Flash_fwd_kernel_traitsILi192ELi64ELi64ELi4ELb0ELb0EN7cutlass6half_tE19Flash_kernel_traitsILi192ELi64ELi64ELi4ES3_EELb1ELb0ELb0ELb0ELb1ELb1ELb1ELb0EEEvNS_16Flash_fwd_paramsE --------------------------
	.section	.text._ZN5flash24flash_fwd_splitkv_kernelI23Flash_fwd_kernel_traitsILi192ELi64ELi64ELi4ELb0ELb0EN7cutlass6half_tE19Flash_kernel_traitsILi192ELi64ELi64ELi4ES3_EELb1ELb0ELb0ELb0ELb1ELb1ELb1ELb0EEEvNS_16Flash_fwd_paramsE,"ax",@progbits
	.sectioninfo	@"SHI_REGISTERS=255"
	.align	128
        .global         _ZN5flash24flash_fwd_splitkv_kernelI23Flash_fwd_kernel_traitsILi192ELi64ELi64ELi4ELb0ELb0EN7cutlass6half_tE19Flash_kernel_traitsILi192ELi64ELi64ELi4ES3_EELb1ELb0ELb0ELb0ELb1ELb1ELb1ELb0EEEvNS_16Flash_fwd_paramsE
        .type           _ZN5flash24flash_fwd_splitkv_kernelI23Flash_fwd_kernel_traitsILi192ELi64ELi64ELi4ELb0ELb0EN7cutlass6half_tE19Flash_kernel_traitsILi192ELi64ELi64ELi4ES3_EELb1ELb0ELb0ELb0ELb1ELb1ELb1ELb0EEEvNS_16Flash_fwd_paramsE,@function
        .size           _ZN5flash24flash_fwd_splitkv_kernelI23Flash_fwd_kernel_traitsILi192ELi64ELi64ELi4ELb0ELb0EN7cutlass6half_tE19Flash_kernel_traitsILi192ELi64ELi64ELi4ES3_EELb1ELb0ELb0ELb0ELb1ELb1ELb1ELb0EEEvNS_16Flash_fwd_paramsE,(.L_x_4115 - _ZN5flash24flash_fwd_splitkv_kernelI23Flash_fwd_kernel_traitsILi192ELi64ELi64ELi4ELb0ELb0EN7cutlass6half_tE19Flash_kernel_traitsILi192ELi64ELi64ELi4ES3_EELb1ELb0ELb0ELb0ELb1ELb1ELb1ELb0EEEvNS_16Flash_fwd_paramsE)
        .other          _ZN5flash24flash_fwd_splitkv_kernelI23Flash_fwd_kernel_traitsILi192ELi64ELi64ELi4ELb0ELb0EN7cutlass6half_tE19Flash_kernel_traitsILi192ELi64ELi64ELi4ES3_EELb1ELb0ELb0ELb0ELb1ELb1ELb1ELb0EEEvNS_16Flash_fwd_paramsE,@"STO_CUDA_ENTRY STV_DEFAULT"
_ZN5flash24flash_fwd_splitkv_kernelI23Flash_fwd_kernel_traitsILi192ELi64ELi64ELi4ELb0ELb0EN7cutlass6half_tE19Flash_kernel_traitsILi192ELi64ELi64ELi4ES3_EELb1ELb0ELb0ELb0ELb1ELb1ELb1ELb0EEEvNS_16Flash_fwd_paramsE:
.text._ZN5flash24flash_fwd_splitkv_kernelI23Flash_fwd_kernel_traitsILi192ELi64ELi64ELi4ELb0ELb0EN7cutlass6half_tE19Flash_kernel_traitsILi192ELi64ELi64ELi4ES3_EELb1ELb0ELb0ELb0ELb1ELb1ELb1ELb0EEEvNS_16Flash_fwd_paramsE:
[----:B------:R-:W-:Y:S02]  /*0000*/  MOV R1, c[0x0][0x28] ;  /* 0x00000a0000017a02 */ /* 0x000fe40000000f00 */
[----:B------:R-:W1:Y:S01]  /*0010*/  I2F.U32.RP R4, c[0x0][0x1c0] ;  /* 0x0000700000047b06 */ /* 0x000e620000209000 */
[----:B------:R-:W2:Y:S01]  /*0020*/  S2R R11, SR_CTAID.Z ;  /* 0x00000000000b7919 */ /* 0x000ea20000002700 */
[----:B------:R-:W-:Y:S01]  /*0030*/  IMAD.MOV.U32 R2, RZ, RZ, RZ ;  /* 0x000000ffff027224 */ /* 0x000fe200078e00ff */
[----:B------:R-:W-:Y:S01]  /*0040*/  ISETP.NE.U32.AND P1, PT, RZ, c[0x0][0x1c0], PT ;  /* 0x00007000ff007a0c */ /* 0x000fe20003f25070 */
[----:B------:R-:W-:Y:S01]  /*0050*/  IMAD.MOV.U32 R12, RZ, RZ, -0x1 ;  /* 0xffffffffff0c7424 */ /* 0x000fe200078e00ff */
[----:B------:R-:W-:-:S03]  /*0060*/  ULDC.64 UR4, c[0x0][0x118] ;  /* 0x0000460000047ab9 */ /* 0x000fc60000000a00 */
[----:B-1----:R-:W1:Y:S02]  /*0070*/  MUFU.RCP R3, R4 ;  /* 0x0000000400037308 */ /* 0x002e640000001000 */
[----:B-1----:R-:W-:-:S06]  /*0080*/  IADD3 R3, R3, 0xffffffe, RZ ;  /* 0x0ffffffe03037810 */ /* 0x002fcc0007ffe0ff */
[----:B------:R-:W1:Y:S02]  /*0090*/  F2I.FTZ.U32.TRUNC.NTZ R3, R3 ;  /* 0x0000000300037305 */ /* 0x000e64000021f000 */
[----:B-1----:R-:W-:-:S04]  /*00a0*/  IMAD.MOV R0, RZ, RZ, -R3 ;  /* 0x000000ffff007224 */ /* 0x002fc800078e0a03 */
[----:B------:R-:W-:Y:S02]  /*00b0*/  IMAD R5, R0, c[0x0][0x1c0], RZ ;  /* 0x0000700000057a24 */ /* 0x000fe400078e02ff */
[----:B------:R-:W1:Y:S02]  /*00c0*/  LDC.U8 R0, c[0x0][0x312] ;  /* 0x0000c480ff007b82 */ /* 0x000e640000000000 */
[----:B------:R-:W-:-:S04]  /*00d0*/  IMAD.HI.U32 R2, R3, R5, R2 ;  /* 0x0000000503027227 */ /* 0x000fc800078e0002 */
[----:B------:R-:W-:Y:S02]  /*00e0*/  IMAD.MOV.U32 R3, RZ, RZ, 0x4 ;  /* 0x00000004ff037424 */ /* 0x000fe400078e00ff */
        /* <DEDUP_REMOVED lines=39> */
.L_x_3073:
[----:B-1-34-:R-:W-:Y:S02]  /*0360*/  MOV R0, c[0x0][0x218] ;  /* 0x0000860000007a02 */ /* 0x01afe40000000f00 */
.L_x_3074:
        /* <DEDUP_REMOVED lines=145> */
.L_x_3075:
        /* <DEDUP_REMOVED lines=78> */
[----:B------:R-:W-:Y:S02]  /*1160*/  IMAD.MOV.U32 R20, RZ, RZ, R6 ;  /* 0x000000ffff147224 */ /* 0x000fe400078e0006 */
[----:B------:R-:W-:Y:S02]  /*1170*/  IMAD R2, R18, c[0x0][0x184], R13 ;  /* 0x0000610012027a24 */ /* 0x000fe400078e020d */
[----:B------:R-:W-:-:S03]  /*1180*/  IMAD R3, R3, c[0x0][0x188], RZ ;  /* 0x0000620003037a24 */ /* 0x000fc600078e02ff */
[----:B------:R-:W-:Y:S01]  /*1190*/  IADD3 R21, R7, R2, RZ ;  /* 0x0000000207157210 */ /* 0x000fe20007ffe0ff */
[C---:B------:R-:W-:Y:S02]  /*11a0*/  IMAD R7, R11.reuse, c[0x0][0x19c], R0 ;  /* 0x000067000b077a24 */ /* 0x040fe400078e0200 */
[----:B------:R-:W-:Y:S02]  /*11b0*/  IMAD R0, R8, c[0x0][0x1b0], RZ ;  /* 0x00006c0008007a24 */ /* 0x000fe400078e02ff */
[----:B------:R-:W-:-:S04]  /*11c0*/  IMAD.WIDE.U32 R20, R11, c[0x0][0x198], R20 ;  /* 0x000066000b147a25 */ /* 0x000fc800078e0014 */
[C---:B------:R-:W-:Y:S01]  /*11d0*/  IMAD R10, R18.reuse, c[0x0][0x18c], R3 ;  /* 0x00006300120a7a24 */ /* 0x040fe200078e0203 */
[----:B------:R-:W-:Y:S01]  /*11e0*/  IADD3 R21, R21, R7, RZ ;  /* 0x0000000715157210 */ /* 0x000fe20007ffe0ff */
[----:B------:R-:W-:Y:S02]  /*11f0*/  IMAD R7, R9, c[0x0][0x1b4], R0 ;  /* 0x00006d0009077a24 */ /* 0x000fe400078e0200 */
[----:B------:R-:W-:-:S04]  /*1200*/  IMAD.WIDE.U32 R18, R18, c[0x0][0x188], RZ ;  /* 0x0000620012127a25 */ /* 0x000fc800078e00ff */
[----:B------:R-:W-:-:S04]  /*1210*/  IMAD.WIDE.U32 R20, R9, c[0x0][0x1b0], R20 ;  /* 0x00006c0009147a25 */ /* 0x000fc800078e0014 */
[----:B------:R-:W-:Y:S01]  /*1220*/  IMAD.IADD R10, R19, 0x1, R10 ;  /* 0x00000001130a7824 */ /* 0x000fe200078e020a */
[----:B------:R-:W-:Y:S01]  /*1230*/  IADD3 R7, R21, R7, RZ ;  /* 0x0000000715077210 */ /* 0x000fe20007ffe0ff */
[----:B------:R-:W-:Y:S05]  /*1240*/  BRA `(.L_x_3077) ;  /* 0x0000042000007947 */ /* 0x000fea0003800000 */
.L_x_3076:
        /* <DEDUP_REMOVED lines=15> */
.L_x_3078:
[----:B------:R-:W-:Y:S01]  /*1340*/  IABS R9, c[0x0][0x1c8] ;  /* 0x0000720000097a13 */ /* 0x000fe20000000000 */
[----:B------:R-:W-:Y:S01]  /*1350*/  IMAD.MOV.U32 R14, RZ, RZ, R8 ;  /* 0x000000ffff0e7224 */ /* 0x000fe200078e0008 */
[----:B------:R-:W-:Y:S02]  /*1360*/  MOV R10, RZ ;  /* 0x000000ff000a7202 */ /* 0x000fe40000000f00 */
[----:B------:R-:W1:Y:S01]  /*1370*/  I2F.RP R13, R9 ;  /* 0x00000009000d7306 */ /* 0x000e620000209400 */
[----:B------:R-:W-:-:S07]  /*1380*/  MOV R15, R3 ;  /* 0x00000003000f7202 */ /* 0x000fce0000000f00 */
[----:B-1----:R-:W1:Y:S02]  /*1390*/  MUFU.RCP R11, R13 ;  /* 0x0000000d000b7308 */ /* 0x002e640000001000 */
[----:B-1----:R-:W-:-:S06]  /*13a0*/  IADD3 R11, R11, 0xffffffe, RZ ;  /* 0x0ffffffe0b0b7810 */ /* 0x002fcc0007ffe0ff */
[----:B------:R-:W1:Y:S02]  /*13b0*/  F2I.FTZ.U32.TRUNC.NTZ R11, R11 ;  /* 0x0000000b000b7305 */ /* 0x000e64000021f000 */
[----:B-1----:R-:W-:-:S04]  /*13c0*/  IMAD.MOV R5, RZ, RZ, -R11 ;  /* 0x000000ffff057224 */ /* 0x002fc800078e0a0b */
[----:B------:R-:W-:Y:S01]  /*13d0*/  IMAD R6, R5, R9, RZ ;  /* 0x0000000905067224 */ /* 0x000fe200078e02ff */
[----:B------:R-:W-:-:S03]  /*13e0*/  IABS R5, R26 ;  /* 0x0000001a00057213 */ /* 0x000fc60000000000 */
[----:B------:R-:W-:Y:S01]  /*13f0*/  IMAD.HI.U32 R6, R11, R6, R10 ;  /* 0x000000060b067227 */ /* 0x000fe200078e000a */
[----:B------:R-:W-:-:S05]  /*1400*/  LEA R11, R145, 0xffffffc0, 0x6 ;  /* 0xffffffc0910b7811 */ /* 0x000fca00078e30ff */
[----:B------:R-:W-:-:S04]  /*1410*/  IMAD.HI.U32 R6, R6, R5, RZ ;  /* 0x0000000506067227 */ /* 0x000fc800078e00ff */
[----:B------:R-:W-:Y:S02]  /*1420*/  IMAD.MOV R10, RZ, RZ, -R6 ;  /* 0x000000ffff0a7224 */ /* 0x000fe400078e0a06 */
[----:B------:R-:W-:-:S04]  /*1430*/  IMAD.WIDE.U32 R14, R11, c[0x0][0x198], R14 ;  /* 0x000066000b0e7a25 */ /* 0x000fc800078e000e */
[----:B------:R-:W-:Y:S01]  /*1440*/  IMAD R10, R9, R10, R5 ;  /* 0x0000000a090a7224 */ /* 0x000fe200078e0205 */
[----:B------:R-:W-:-:S04]  /*1450*/  LOP3.LUT R5, R26, c[0x0][0x1c8], RZ, 0x3c, !PT ;  /* 0x000072001a057a12 */ /* 0x000fc800078e3cff */
[----:B------:R-:W-:Y:S02]  /*1460*/  ISETP.GT.U32.AND P1, PT, R9, R10, PT ;  /* 0x0000000a0900720c */ /* 0x000fe40003f24070 */
[----:B------:R-:W-:Y:S02]  /*1470*/  ISETP.GE.AND P2, PT, R5, RZ, PT ;  /* 0x000000ff0500720c */ /* 0x000fe40003f46270 */
[----:B------:R-:W-:-:S09]  /*1480*/  SHF.R.S32.HI R5, RZ, 0x1f, R11 ;  /* 0x0000001fff057819 */ /* 0x000fd2000001140b */
[-C--:B------:R-:W-:Y:S02]  /*1490*/  @!P1 IADD3 R10, R10, -R9.reuse, RZ ;  /* 0x800000090a0a9210 */ /* 0x080fe40007ffe0ff */
[----:B------:R-:W-:Y:S02]  /*14a0*/  @!P1 IADD3 R6, R6, 0x1, RZ ;  /* 0x0000000106069810 */ /* 0x000fe40007ffe0ff */
[----:B------:R-:W-:Y:S01]  /*14b0*/  ISETP.GE.U32.AND P3, PT, R10, R9, PT ;  /* 0x000000090a00720c */ /* 0x000fe20003f66070 */
[----:B------:R-:W-:Y:S01]  /*14c0*/  @P4 IMAD.IADD R10, R2, 0x1, R7 ;  /* 0x00000001020a4824 */ /* 0x000fe200078e0207 */
[----:B------:R-:W-:-:S03]  /*14d0*/  ISETP.NE.AND P1, PT, RZ, c[0x0][0x1c8], PT ;  /* 0x00007200ff007a0c */ /* 0x000fc60003f25270 */
[----:B------:R-:W-:-:S04]  /*14e0*/  @P4 IMAD.WIDE.U32 R18, R10, c[0x0][0x1a0], RZ ;  /* 0x000068000a124a25 */ /* 0x000fc800078e00ff */
[----:B------:R-:W-:-:S04]  /*14f0*/  @P4 IMAD R10, R10, c[0x0][0x1a4], R19 ;  /* 0x000069000a0a4a24 */ /* 0x000fc800078e0213 */
[----:B------:R-:W-:-:S05]  /*1500*/  @P3 IADD3 R6, R6, 0x1, RZ ;  /* 0x0000000106063810 */ /* 0x000fca0007ffe0ff */
[----:B------:R-:W-:Y:S02]  /*1510*/  IMAD.MOV.U32 R9, RZ, RZ, R6 ;  /* 0x000000ffff097224 */ /* 0x000fe400078e0006 */
[----:B------:R-:W-:-:S03]  /*1520*/  IMAD R6, R5, c[0x0][0x198], RZ ;  /* 0x0000660005067a24 */ /* 0x000fc600078e02ff */
[----:B------:R-:W-:Y:S01]  /*1530*/  @!P2 IADD3 R9, -R9, RZ, RZ ;  /* 0x000000ff0909a210 */ /* 0x000fe20007ffe1ff */
[----:B------:R-:W-:Y:S01]  /*1540*/  IMAD R3, R11, c[0x0][0x19c], R6 ;  /* 0x000067000b037a24 */ /* 0x000fe200078e0206 */
[----:B------:R-:W-:-:S04]  /*1550*/  @!P1 LOP3.LUT R9, RZ, c[0x0][0x1c8], RZ, 0x33, !PT ;  /* 0x00007200ff099a12 */ /* 0x000fc800078e33ff */
[----:B------:R-:W-:Y:S02]  /*1560*/  SHF.R.S32.HI R8, RZ, 0x1f, R9 ;  /* 0x0000001fff087819 */ /* 0x000fe40000011409 */
[----:B------:R-:W-:-:S03]  /*1570*/  IADD3 R15, R15, R3, RZ ;  /* 0x000000030f0f7210 */ /* 0x000fc60007ffe0ff */
        /* <DEDUP_REMOVED lines=15> */
.L_x_3077:
[----:B------:R-:W-:Y:S01]  /*1670*/  ISETP.NE.AND P1, PT, R12, -0x1, PT ;  /* 0xffffffff0c00780c */ /* 0x000fe20003f25270 */
[----:B------:R-:W-:Y:S01]  /*1680*/  IMAD.IADD R207, R96, 0x1, -R97 ;  /* 0x0000000160cf7824 */ /* 0x000fe200078e0a61 */
[----:B------:R-:W-:Y:S01]  /*1690*/  SHF.R.S32.HI R95, RZ, 0x1f, R4 ;  /* 0x0000001fff5f7819 */ /* 0x000fe20000011404 */
[----:B------:R-:W-:Y:S01]  /*16a0*/  IMAD R8, R8, c[0x0][0x1b8], RZ ;  /* 0x00006e0008087a24 */ /* 0x000fe200078e02ff */
[----:B------:R-:W-:Y:S02]  /*16b0*/  IADD3 R213, R145, -0x1, RZ ;  /* 0xffffffff91d57810 */ /* 0x000fe40007ffe0ff */
[----:B------:R-:W-:-:S07]  /*16c0*/  LEA.HI R16, R95, R4, RZ, 0x3 ;  /* 0x000000045f107211 */ /* 0x000fce00078f18ff */
[----:B------:R-:W-:Y:S01]  /*16d0*/  @P1 IMAD.WIDE.U32 R2, R12, c[0x0][0x190], RZ ;  /* 0x000064000c021a25 */ /* 0x000fe200078e00ff */
[----:B------:R-:W-:-:S03]  /*16e0*/  @!P1 SHF.R.S32.HI R13, RZ, 0x1f, R212 ;  /* 0x0000001fff0d9819 */ /* 0x000fc600000114d4 */
[----:B------:R-:W-:Y:S01]  /*16f0*/  @P1 IMAD R12, R12, c[0x0][0x194], R3 ;  /* 0x000065000c0c1a24 */ /* 0x000fe200078e0203 */
[----:B------:R-:W-:Y:S01]  /*1700*/  LOP3.LUT R3, R16, 0xfffffff8, RZ, 0xc0, !PT ;  /* 0xfffffff810037812 */ /* 0x000fe200078ec0ff */
[----:B------:R-:W-:Y:S01]  /*1710*/  @!P1 IMAD R13, R13, c[0x0][0x178], RZ ;  /* 0x00005e000d0d9a24 */ /* 0x000fe200078e02ff */
[----:B------:R-:W-:Y:S01]  /*1720*/  SHF.R.S32.HI R16, RZ, 0x3, R16 ;  /* 0x00000003ff107819 */ /* 0x000fe20000011410 */
[----:B------:R-:W-:-:S03]  /*1730*/  @!P1 IMAD.WIDE.U32 R22, R212, c[0x0][0x178], RZ ;  /* 0x00005e00d4169a25 */ /* 0x000fc600078e00ff */
[----:B------:R-:W-:Y:S01]  /*1740*/  SHF.R.S32.HI R17, RZ, 0x1f, R16 ;  /* 0x0000001fff117819 */ /* 0x000fe20000011410 */
[----:B-----5:R-:W-:Y:S01]  /*1750*/  IMAD.IADD R0, R4, 0x1, -R3 ;  /* 0x0000000104007824 */ /* 0x020fe200078e0a03 */
[C---:B------:R-:W-:Y:S01]  /*1760*/  IADD3 R15, R16.reuse, 0x10, RZ ;  /* 0x00000010100f7810 */ /* 0x040fe20007ffe0ff */
[----:B------:R-:W-:Y:S01]  /*1770*/  IMAD.SHL.U32 R14, R16, 0x40, RZ ;  /* 0x00000040100e7824 */ /* 0x000fe200078e00ff */
[----:B------:R-:W-:Y:S01]  /*1780*/  SHF.R.S32.HI R3, RZ, 0x1f, R26 ;  /* 0x0000001fff037819 */ /* 0x000fe2000001141a */
[----:B------:R-:W-:Y:S02]  /*1790*/  @P1 IMAD.MOV.U32 R6, RZ, RZ, R2 ;  /* 0x000000ffff061224 */ /* 0x000fe400078e0002 */
[----:B------:R-:W-:Y:S01]  /*17a0*/  @!P1 IMAD R2, R212, c[0x0][0x17c], R13 ;  /* 0x00005f00d4029a24 */ /* 0x000fe200078e020d */
[----:B------:R-:W-:Y:S01]  /*17b0*/  SHF.L.U32 R13, R0, 0x3, RZ ;  /* 0x00000003000d7819 */ /* 0x000fe200000006ff */
[----:B------:R-:W-:Y:S01]  /*17c0*/  @!P1 IMAD.MOV.U32 R6, RZ, RZ, R22 ;  /* 0x000000ffff069224 */ /* 0x000fe200078e0016 */
[----:B------:R-:W-:Y:S01]  /*17d0*/  LOP3.LUT R14, R14, 0x1c0, RZ, 0xc0, !PT ;  /* 0x000001c00e0e7812 */ /* 0x000fe200078ec0ff */
[----:B------:R-:W-:Y:S01]  /*17e0*/  @!P1 IMAD.IADD R12, R23, 0x1, R2 ;  /* 0x00000001170c9824 */ /* 0x000fe200078e0202 */
[----:B------:R-:W-:Y:S01]  /*17f0*/  IADD3 R18, P2, R13, R18, RZ ;  /* 0x000000120d127210 */ /* 0x000fe20007f5e0ff */
[----:B------:R-:W-:Y:S01]  /*1800*/  IMAD.WIDE R32, R33, 0x40, R16 ;  /* 0x0000004021207825 */ /* 0x000fe200078e0210 */
[----:B------:R-:W-:-:S02]  /*1810*/  LOP3.LUT R2, R14, 0x38, R13, 0xf8, !PT ;  /* 0x000000380e027812 */ /* 0x000fc400078ef80d */
[----:B------:R-:W-:Y:S01]  /*1820*/  IADD3 R20, P3, R13, R20, RZ ;  /* 0x000000140d147210 */ /* 0x000fe20007f7e0ff */
[----:B------:R-:W-:Y:S01]  /*1830*/  IMAD R3, R3, c[0x0][0x1a8], RZ ;  /* 0x00006a0003037a24 */ /* 0x000fe200078e02ff */
[----:B------:R-:W-:Y:S01]  /*1840*/  IADD3 R6, P1, R13, R6, RZ ;  /* 0x000000060d067210 */ /* 0x000fe20007f3e0ff */
[----:B------:R-:W-:Y:S01]  /*1850*/  IMAD R135, R17, c[0x0][0x198], RZ ;  /* 0x0000660011877a24 */ /* 0x000fe200078e02ff */
[----:B------:R-:W-:Y:S01]  /*1860*/  SHF.R.S32.HI R13, RZ, 0x1f, R13 ;  /* 0x0000001fff0d7819 */ /* 0x000fe2000001140d */
[----:B------:R-:W-:Y:S01]  /*1870*/  IMAD R28, R26, c[0x0][0x1ac], R3 ;  /* 0x00006b001a1c7a24 */ /* 0x000fe200078e0203 */
[----:B------:R-:W-:Y:S01]  /*1880*/  SHF.R.U32.HI R215, RZ, 0x3, R14 ;  /* 0x00000003ffd77819 */ /* 0x000fe2000001160e */
[----:B------:R-:W-:Y:S01]  /*1890*/  IMAD R135, R16, c[0x0][0x19c], R135 ;  /* 0x0000670010877a24 */ /* 0x000fe200078e0287 */
[----:B------:R-:W-:Y:S01]  /*18a0*/  LEA.HI R14, R95, R4, RZ, 0x4 ;  /* 0x000000045f0e7211 */ /* 0x000fe200078f20ff */
[C---:B------:R-:W-:Y:S01]  /*18b0*/  IMAD.X R21, R13.reuse, 0x1, R7, P3 ;  /* 0x000000010d157824 */ /* 0x040fe200018e0607 */
[----:B------:R-:W-:Y:S01]  /*18c0*/  LOP3.LUT R215, R2, R215, RZ, 0x3c, !PT ;  /* 0x000000d702d77212 */ /* 0x000fe200078e3cff */
[C---:B------:R-:W-:Y:S01]  /*18d0*/  IMAD.X R7, R13.reuse, 0x1, R12, P1 ;  /* 0x000000010d077824 */ /* 0x040fe200008e060c */
[C---:B------:R-:W-:Y:S01]  /*18e0*/  IADD3 R146, P1, R16.reuse, R11, RZ ;  /* 0x0000000b10927210 */ /* 0x040fe20007f3e0ff */
[----:B------:R-:W-:Y:S01]  /*18f0*/  IMAD.X R19, R13, 0x1, R10, P2 ;  /* 0x000000010d137824 */ /* 0x000fe200010e060a */
[C---:B------:R-:W-:Y:S01]  /*1900*/  IADD3 R13, R16.reuse, 0x20, RZ ;  /* 0x00000020100d7810 */ /* 0x040fe20007ffe0ff */
[----:B------:R-:W-:Y:S01]  /*1910*/  IMAD.WIDE.U32 R20, R16, c[0x0][0x198], R20 ;  /* 0x0000660010147a25 */ /* 0x000fe200078e0014 */
[----:B------:R-:W-:-:S02]  /*1920*/  IADD3.X R5, R17, R5, RZ, P1, !PT ;  /* 0x0000000511057210 */ /* 0x000fc40000ffe4ff */
[-C--:B------:R-:W-:Y:S01]  /*1930*/  ISETP.GE.AND P1, PT, R15, R207.reuse, PT ;  /* 0x000000cf0f00720c */ /* 0x080fe20003f26270 */
[----:B------:R-:W-:Y:S01]  /*1940*/  IMAD.MOV.U32 R134, RZ, RZ, R20 ;  /* 0x000000ffff867224 */ /* 0x000fe200078e0014 */
[-C--:B------:R-:W-:Y:S01]  /*1950*/  ISETP.GE.AND P5, PT, R13, R207.reuse, PT ;  /* 0x000000cf0d00720c */ /* 0x080fe20003fa6270 */
[----:B------:R-:W-:Y:S01]  /*1960*/  IMAD.WIDE.U32 R26, R26, c[0x0][0x1a8], R6 ;  /* 0x00006a001a1a7a25 */ /* 0x000fe200078e0006 */
[C---:B------:R-:W-:Y:S02]  /*1970*/  IADD3 R11, R16.reuse, 0x30, RZ ;  /* 0x00000030100b7810 */ /* 0x040fe40007ffe0ff */
[-C--:B------:R-:W-:Y:S01]  /*1980*/  ISETP.GE.AND P2, PT, R16, R207.reuse, PT ;  /* 0x000000cf1000720c */ /* 0x080fe20003f46270 */
[----:B------:R-:W-:Y:S01]  /*1990*/  IMAD.IADD R135, R21, 0x1, R135 ;  /* 0x0000000115877824 */ /* 0x000fe200078e0287 */
[----:B------:R-:W-:Y:S01]  /*19a0*/  ISETP.GE.AND P4, PT, R11, R207, PT ;  /* 0x000000cf0b00720c */ /* 0x000fe20003f86270 */
[----:B------:R-:W-:Y:S01]  /*19b0*/  IMAD.IADD R29, R27, 0x1, R28 ;  /* 0x000000011b1d7824 */ /* 0x000fe200078e021c */
[-C--:B------:R-:W-:Y:S01]  /*19c0*/  LEA.HI R2, R95, R4.reuse, RZ, 0x6 ;  /* 0x000000045f027211 */ /* 0x080fe200078f30ff */
[----:B------:R-:W-:Y:S01]  /*19d0*/  IMAD.WIDE.U32 R18, R9, c[0x0][0x1b8], R18 ;  /* 0x00006e0009127a25 */ /* 0x000fe200078e0012 */
[----:B------:R-:W-:-:S02]  /*19e0*/  LEA.HI R95, R95, R4, RZ, 0x5 ;  /* 0x000000045f5f7211 */ /* 0x000fc400078f28ff */
[----:B------:R-:W-:Y:S01]  /*19f0*/  @!P1 IADD3 R22, P3, R32, 0x10, RZ ;  /* 0x0000001020169810 */ /* 0x000fe20007f7e0ff */
[----:B------:R-:W-:Y:S01]  /*1a00*/  IMAD.SHL.U32 R2, R2, 0x8, RZ ;  /* 0x0000000802027824 */ /* 0x000fe200078e00ff */
[C---:B------:R-:W-:Y:S01]  /*1a10*/  @!P5 IADD3 R20, P6, R32.reuse, 0x20, RZ ;  /* 0x000000202014d810 */ /* 0x040fe20007fde0ff */
[----:B------:R-:W-:Y:S01]  /*1a20*/  @!P1 IMAD.MOV.U32 R31, RZ, RZ, R29 ;  /* 0x000000ffff1f9224 */ /* 0x000fe200078e001d */
[----:B------:R-:W-:Y:S01]  /*1a30*/  SHF.R.S32.HI R94, RZ, 0x5, R95 ;  /* 0x00000005ff5e7819 */ /* 0x000fe2000001145f */
[--C-:B------:R-:W-:Y:S01]  /*1a40*/  @!P1 IMAD.X R21, RZ, RZ, R33.reuse, P3 ;  /* 0x000000ffff159224 */ /* 0x100fe200018e0621 */
[----:B------:R-:W-:Y:S01]  /*1a50*/  @!P2 MOV R28, R26 ;  /* 0x0000001a001ca202 */ /* 0x000fe20000000f00 */
[----:B------:R-:W-:Y:S01]  /*1a60*/  @!P5 IMAD.X R17, RZ, RZ, R33, P6 ;  /* 0x000000ffff11d224 */ /* 0x000fe200030e0621 */
[----:B------:R-:W-:Y:S01]  /*1a70*/  @!P4 IADD3 R6, P3, R32, 0x30, RZ ;  /* 0x000000302006c810 */ /* 0x000fe20007f7e0ff */
[----:B------:R-:W-:Y:S01]  /*1a80*/  @!P2 IMAD R3, R33, c[0x0][0x190], RZ ;  /* 0x000064002103aa24 */ /* 0x000fe200078e02ff */
[----:B------:R-:W-:Y:S01]  /*1a90*/  LOP3.LUT R215, R215, 0xfffffe00, R2, 0xf8, !PT ;  /* 0xfffffe00d7d77812 */ /* 0x000fe200078ef802 */
[--C-:B------:R-:W-:Y:S01]  /*1aa0*/  @!P5 IMAD.MOV.U32 R25, RZ, RZ, R29.reuse ;  /* 0x000000ffff19d224 */ /* 0x100fe200078e001d */
[----:B------:R-:W-:Y:S01]  /*1ab0*/  @!P4 IADD3.X R7, RZ, R33, RZ, P3, !PT ;  /* 0x00000021ff07c210 */ /* 0x000fe20001ffe4ff */
[----:B------:R-:W-:Y:S01]  /*1ac0*/  @!P4 IMAD.MOV.U32 R27, RZ, RZ, R29 ;  /* 0x000000ffff1bc224 */ /* 0x000fe200078e001d */
[----:B------:R-:W-:Y:S01]  /*1ad0*/  SHF.L.U32 R215, R215, 0x1, RZ ;  /* 0x00000001d7d77819 */ /* 0x000fe200000006ff */
[----:B------:R-:W-:Y:S01]  /*1ae0*/  @!P1 IMAD R21, R21, c[0x0][0x190], RZ ;  /* 0x0000640015159a24 */ /* 0x000fe200078e02ff */
[----:B------:R-:W-:Y:S01]  /*1af0*/  LOP3.LUT R95, R95, 0xffffffe0, RZ, 0xc0, !PT ;  /* 0xffffffe05f5f7812 */ /* 0x000fe200078ec0ff */
[----:B------:R-:W-:-:S02]  /*1b00*/  @!P5 IMAD R17, R17, c[0x0][0x190], RZ ;  /* 0x000064001111da24 */ /* 0x000fc400078e02ff */
[----:B------:R-:W-:Y:S02]  /*1b10*/  @!P5 IMAD.MOV.U32 R24, RZ, RZ, R26 ;  /* 0x000000ffff18d224 */ /* 0x000fe400078e001a */
[C---:B------:R-:W-:Y:S02]  /*1b20*/  @!P2 IMAD R3, R32.reuse, c[0x0][0x194], R3 ;  /* 0x000065002003aa24 */ /* 0x040fe400078e0203 */
[----:B------:R-:W-:-:S04]  /*1b30*/  @!P2 IMAD.WIDE.U32 R28, R32, c[0x0][0x190], R28 ;  /* 0x00006400201caa25 */ /* 0x000fc800078e001c */
[----:B------:R-:W-:Y:S02]  /*1b40*/  @!P1 IMAD R2, R22, c[0x0][0x194], R21 ;  /* 0x0000650016029a24 */ /* 0x000fe400078e0215 */
[C---:B------:R-:W-:Y:S02]  /*1b50*/  @!P5 IMAD R10, R20.reuse, c[0x0][0x194], R17 ;  /* 0x00006500140ada24 */ /* 0x040fe400078e0211 */
[----:B------:R-:W-:Y:S01]  /*1b60*/  @!P5 IMAD.WIDE.U32 R20, R20, c[0x0][0x190], R24 ;  /* 0x000064001414da25 */ /* 0x000fe200078e0018 */
[----:B------:R-:W-:-:S03]  /*1b70*/  @!P2 LEA R24, P3, R28, c[0x0][0x160], 0x1 ;  /* 0x000058001c18aa11 */ /* 0x000fc600078608ff */
[----:B------:R-:W-:Y:S02]  /*1b80*/  @!P2 IMAD.IADD R3, R29, 0x1, R3 ;  /* 0x000000011d03a824 */ /* 0x000fe400078e0203 */
[----:B------:R-:W-:Y:S02]  /*1b90*/  @!P1 IMAD.MOV.U32 R30, RZ, RZ, R26 ;  /* 0x000000ffff1e9224 */ /* 0x000fe400078e001a */
[----:B------:R-:W-:Y:S01]  /*1ba0*/  @!P4 IMAD R7, R7, c[0x0][0x190], RZ ;  /* 0x000064000707ca24 */ /* 0x000fe200078e02ff */
[----:B------:R-:W-:Y:S01]  /*1bb0*/  @!P2 LEA.HI.X R25, R28, c[0x0][0x164], R3, 0x1, P3 ;  /* 0x000059001c19aa11 */ /* 0x000fe200018f0c03 */
[----:B------:R-:W-:Y:S01]  /*1bc0*/  IMAD.SHL.U32 R3, R213, 0x40, RZ ;  /* 0x00000040d5037824 */ /* 0x000fe200078e00ff */
[----:B------:R-:W-:Y:S01]  /*1bd0*/  @!P5 LEA R28, P3, R20, c[0x0][0x160], 0x1 ;  /* 0x00005800141cda11 */ /* 0x000fe200078608ff */
[----:B------:R-:W-:Y:S02]  /*1be0*/  @!P1 IMAD.WIDE.U32 R22, R22, c[0x0][0x190], R30 ;  /* 0x0000640016169a25 */ /* 0x000fe400078e001e */
[----:B------:R-:W-:Y:S01]  /*1bf0*/  @!PT LDS RZ, [RZ] ;  /* 0x00000000fffff984 */ /* 0x000fe20000000800 */
[----:B------:R-:W-:Y:S01]  /*1c00*/  @!PT LDS RZ, [RZ] ;  /* 0x00000000fffff984 */ /* 0x000fe20000000800 */
[----:B------:R-:W-:Y:S01]  /*1c10*/  @!PT LDS RZ, [RZ] ;  /* 0x00000000fffff984 */ /* 0x000fe20000000800 */
[----:B------:R1:W-:Y:S02]  /*1c20*/  @!P2 LDGSTS.E.BYPASS.LTC128B.128 [R215], [R24.64] ;  /* 0x0000000018d7afae */ /* 0x0003e4000b901d44 */
[----:B------:R-:W-:Y:S01]  /*1c30*/  @!P4 IMAD R7, R6, c[0x0][0x194], R7 ;  /* 0x000065000607ca24 */ /* 0x000fe200078e0207 */
[----:B------:R-:W-:Y:S01]  /*1c40*/  @!P1 LEA R30, P6, R22, c[0x0][0x160], 0x1 ;  /* 0x00005800161e9a11 */ /* 0x000fe200078c08ff */
[----:B------:R-:W-:Y:S01]  /*1c50*/  @!P4 IMAD.WIDE.U32 R26, R6, c[0x0][0x190], R26 ;  /* 0x00006400061aca25 */ /* 0x000fe200078e001a */
[----:B------:R1:W-:Y:S03]  /*1c60*/  @!P2 LDGSTS.E.BYPASS.LTC128B.128 [R215+0x2000], [R24.64+0x80] ;  /* 0x0200008018d7afae */ /* 0x0003e6000b901d44 */
[----:B------:R-:W-:Y:S01]  /*1c70*/  @!P5 IMAD.IADD R10, R21, 0x1, R10 ;  /* 0x00000001150ad824 */ /* 0x000fe200078e020a */
[----:B------:R1:W-:Y:S01]  /*1c80*/  @!P2 LDGSTS.E.BYPASS.LTC128B.128 [R215+0x4000], [R24.64+0x100] ;  /* 0x0400010018d7afae */ /* 0x0003e2000b901d44 */
[----:B------:R-:W-:-:S02]  /*1c90*/  IMAD.IADD R6, R92, 0x1, -R3 ;  /* 0x000000015c067824 */ /* 0x000fc400078e0a03 */
[----:B------:R-:W-:Y:S01]  /*1ca0*/  @!P1 IMAD.IADD R2, R23, 0x1, R2 ;  /* 0x0000000117029824 */ /* 0x000fe200078e0202 */
[----:B------:R-:W-:Y:S01]  /*1cb0*/  @!P5 LEA.HI.X R29, R20, c[0x0][0x164], R10, 0x1, P3 ;  /* 0x00005900141dda11 */ /* 0x000fe200018f0c0a */
[----:B------:R-:W-:Y:S01]  /*1cc0*/  @!P4 IMAD.IADD R7, R27, 0x1, R7 ;  /* 0x000000011b07c824 */ /* 0x000fe200078e0207 */
[----:B------:R-:W-:Y:S01]  /*1cd0*/  ISETP.GE.AND P3, PT, R15, R6, PT ;  /* 0x000000060f00720c */ /* 0x000fe20003f66270 */
[----:B------:R-:W-:Y:S01]  /*1ce0*/  IMAD.MOV.U32 R10, RZ, RZ, c[0x0][0x19c] ;  /* 0x00006700ff0a7624 */ /* 0x000fe200078e00ff */
[----:B------:R-:W-:Y:S01]  /*1cf0*/  @!P1 LEA.HI.X R31, R22, c[0x0][0x164], R2, 0x1, P6 ;  /* 0x00005900161f9a11 */ /* 0x000fe200030f0c02 */
[----:B------:R-:W-:Y:S01]  /*1d00*/  IMAD.MOV.U32 R2, RZ, RZ, c[0x0][0x198] ;  /* 0x00006600ff027624 */ /* 0x000fe200078e00ff */
[C---:B------:R-:W-:Y:S01]  /*1d10*/  @!P4 LEA R20, P6, R26.reuse, c[0x0][0x160], 0x1 ;  /* 0x000058001a14ca11 */ /* 0x040fe200078c08ff */
[----:B------:R-:W-:Y:S02]  /*1d20*/  IMAD R5, R5, c[0x0][0x1a0], RZ ;  /* 0x0000680005057a24 */ /* 0x000fe400078e02ff */
[----:B------:R2:W-:Y:S01]  /*1d30*/  @!P1 LDGSTS.E.BYPASS.LTC128B.128 [R215+0x800], [R30.64] ;  /* 0x008000001ed79fae */ /* 0x0005e2000b901d44 */
[----:B------:R-:W-:-:S02]  /*1d40*/  @!P4 LEA.HI.X R21, R26, c[0x0][0x164], R7, 0x1, P6 ;  /* 0x000059001a15ca11 */ /* 0x000fc400030f0c07 */
[----:B------:R-:W-:Y:S01]  /*1d50*/  ISETP.GE.AND P6, PT, R16, R6, PT ;  /* 0x000000061000720c */ /* 0x000fe20003fc6270 */
[----:B------:R2:W-:Y:S02]  /*1d60*/  @!P1 LDGSTS.E.BYPASS.LTC128B.128 [R215+0x2800], [R30.64+0x80] ;  /* 0x028000801ed79fae */ /* 0x0005e4000b901d44 */
[C---:B------:R-:W-:Y:S02]  /*1d70*/  @!P3 LEA R12, P2, R2.reuse, R134, 0x4 ;  /* 0x00000086020cb211 */ /* 0x040fe400078420ff */
[----:B------:R2:W-:Y:S01]  /*1d80*/  @!P1 LDGSTS.E.BYPASS.LTC128B.128 [R215+0x4800], [R30.64+0x100] ;  /* 0x048001001ed79fae */ /* 0x0005e2000b901d44 */
[----:B------:R-:W-:Y:S02]  /*1d90*/  ISETP.GE.AND P1, PT, R13, R6, PT ;  /* 0x000000060d00720c */ /* 0x000fe40003f26270 */
[----:B------:R-:W-:Y:S01]  /*1da0*/  @!P3 LEA.HI.X R7, R2, R135, R10, 0x4, P2 ;  /* 0x000000870207b211 */ /* 0x000fe200010f240a */
[----:B------:R2:W-:Y:S01]  /*1db0*/  @!P5 LDGSTS.E.BYPASS.LTC128B.128 [R215+0x1000], [R28.64] ;  /* 0x010000001cd7dfae */ /* 0x0005e2000b901d44 */
[----:B------:R-:W-:Y:S01]  /*1dc0*/  @!P3 LEA R22, P2, R12, c[0x0][0x168], 0x1 ;  /* 0x00005a000c16ba11 */ /* 0x000fe200078408ff */
[----:B-1----:R-:W-:-:S02]  /*1dd0*/  IMAD.WIDE.U32 R24, R2, 0x20, RZ ;  /* 0x0000002002187825 */ /* 0x002fc400078e00ff */
[----:B------:R2:W-:Y:S01]  /*1de0*/  @!P5 LDGSTS.E.BYPASS.LTC128B.128 [R215+0x3000], [R28.64+0x80] ;  /* 0x030000801cd7dfae */ /* 0x0005e2000b901d44 */
[----:B------:R-:W-:Y:S01]  /*1df0*/  @!P3 LEA.HI.X R23, R12, c[0x0][0x16c], R7, 0x1, P2 ;  /* 0x00005b000c17ba11 */ /* 0x000fe200010f0c07 */
[----:B------:R-:W-:Y:S02]  /*1e00*/  IMAD.SHL.U32 R12, R10, 0x20, RZ ;  /* 0x000000200a0c7824 */ /* 0x000fe400078e00ff */
[----:B------:R2:W-:Y:S01]  /*1e10*/  @!P5 LDGSTS.E.BYPASS.LTC128B.128 [R215+0x5000], [R28.64+0x100] ;  /* 0x050001001cd7dfae */ /* 0x0005e2000b901d44 */
[C---:B------:R-:W-:Y:S02]  /*1e20*/  @!P6 LEA R26, P5, R134.reuse, c[0x0][0x168], 0x1 ;  /* 0x00005a00861aea11 */ /* 0x040fe400078a08ff */
[C---:B------:R-:W-:Y:S01]  /*1e30*/  @!P1 IADD3 R7, P2, R134.reuse, R24, RZ ;  /* 0x0000001886079210 */ /* 0x040fe20007f5e0ff */
[----:B------:R1:W-:Y:S01]  /*1e40*/  @!P4 LDGSTS.E.BYPASS.LTC128B.128 [R215+0x1800], [R20.64] ;  /* 0x0180000014d7cfae */ /* 0x0003e2000b901d44 */
[----:B------:R-:W-:Y:S02]  /*1e50*/  @!P6 LEA.HI.X R27, R134, c[0x0][0x16c], R135, 0x1, P5 ;  /* 0x00005b00861bea11 */ /* 0x000fe400028f0c87 */
[----:B------:R-:W-:Y:S01]  /*1e60*/  @!P1 IADD3.X R12, R135, R25, R12, P2, !PT ;  /* 0x00000019870c9210 */ /* 0x000fe200017fe40c */
[----:B------:R1:W-:Y:S01]  /*1e70*/  @!P4 LDGSTS.E.BYPASS.LTC128B.128 [R215+0x3800], [R20.64+0x80] ;  /* 0x0380008014d7cfae */ /* 0x0003e2000b901d44 */
[----:B------:R-:W-:-:S02]  /*1e80*/  @!P1 LEA R24, P2, R7, c[0x0][0x168], 0x1 ;  /* 0x00005a0007189a11 */ /* 0x000fc400078408ff */
[-C--:B------:R-:W-:Y:S01]  /*1e90*/  ISETP.GE.AND P5, PT, R15, R6.reuse, PT ;  /* 0x000000060f00720c */ /* 0x080fe20003fa6270 */
[----:B------:R1:W-:Y:S01]  /*1ea0*/  @!P4 LDGSTS.E.BYPASS.LTC128B.128 [R215+0x5800], [R20.64+0x100] ;  /* 0x0580010014d7cfae */ /* 0x0003e2000b901d44 */
[----:B------:R-:W-:Y:S02]  /*1eb0*/  @!P1 LEA.HI.X R25, R7, c[0x0][0x16c], R12, 0x1, P2 ;  /* 0x00005b0007199a11 */ /* 0x000fe400010f0c0c */
[----:B------:R-:W-:Y:S01]  /*1ec0*/  SHF.R.S32.HI R7, RZ, 0x4, R14 ;  /* 0x00000004ff077819 */ /* 0x000fe2000001140e */
[----:B------:R3:W-:Y:S01]  /*1ed0*/  @!P6 LDGSTS.E.BYPASS.LTC128B.128 [R215+0x6000], [R26.64] ;  /* 0x060000001ad7efae */ /* 0x0007e2000b901d44 */
[-C--:B------:R-:W-:Y:S02]  /*1ee0*/  ISETP.GE.AND P2, PT, R11, R6.reuse, PT ;  /* 0x000000060b00720c */ /* 0x080fe40003f46270 */
[----:B------:R-:W-:Y:S01]  /*1ef0*/  LEA.HI R12, R7, R7, RZ, 0x1 ;  /* 0x00000007070c7211 */ /* 0x000fe200078f08ff */
[----:B------:R3:W-:Y:S01]  /*1f00*/  @!P6 LDGSTS.E.BYPASS.LTC128B.128 [R215+0x8000], [R26.64+0x80] ;  /* 0x080000801ad7efae */ /* 0x0007e2000b901d44 */
[----:B------:R-:W-:-:S02]  /*1f10*/  ISETP.GE.AND P4, PT, R13, R6, PT ;  /* 0x000000060d00720c */ /* 0x000fc40003f86270 */
[----:B------:R-:W-:Y:S01]  /*1f20*/  LOP3.LUT R12, R12, 0xfffffffe, RZ, 0xc0, !PT ;  /* 0xfffffffe0c0c7812 */ /* 0x000fe200078ec0ff */
[----:B------:R3:W-:Y:S01]  /*1f30*/  @!P6 LDGSTS.E.BYPASS.LTC128B.128 [R215+0xa000], [R26.64+0x100] ;  /* 0x0a0001001ad7efae */ /* 0x0007e2000b901d44 */
[----:B------:R-:W-:-:S03]  /*1f40*/  ISETP.GE.AND P6, PT, R16, R6, PT ;  /* 0x000000061000720c */ /* 0x000fc60003fc6270 */
[----:B------:R4:W-:Y:S02]  /*1f50*/  @!P3 LDGSTS.E.BYPASS.LTC128B.128 [R215+0x6800], [R22.64] ;  /* 0x0680000016d7bfae */ /* 0x0009e4000b901d44 */
[----:B------:R-:W-:Y:S02]  /*1f60*/  @!P2 IMAD R13, R10, 0x30, RZ ;  /* 0x000000300a0da824 */ /* 0x000fe400078e02ff */
[----:B------:R4:W-:Y:S04]  /*1f70*/  @!P3 LDGSTS.E.BYPASS.LTC128B.128 [R215+0x8800], [R22.64+0x80] ;  /* 0x0880008016d7bfae */ /* 0x0009e8000b901d44 */
[----:B------:R4:W-:Y:S01]  /*1f80*/  @!P3 LDGSTS.E.BYPASS.LTC128B.128 [R215+0xa800], [R22.64+0x100] ;  /* 0x0a80010016d7bfae */ /* 0x0009e2000b901d44 */
[----:B------:R-:W-:Y:S02]  /*1f90*/  ISETP.GE.AND P3, PT, R11, R6, PT ;  /* 0x000000060b00720c */ /* 0x000fe40003f66270 */
[----:B------:R-:W-:Y:S01]  /*1fa0*/  IADD3 R6, R7, -R12, RZ ;  /* 0x8000000c07067210 */ /* 0x000fe20007ffe0ff */
[----:B------:R-:W-:Y:S01]  /*1fb0*/  IMAD.SHL.U32 R12, R0, 0x40, RZ ;  /* 0x00000040000c7824 */ /* 0x000fe200078e00ff */
[----:B------:R3:W-:Y:S01]  /*1fc0*/  @!P1 LDGSTS.E.BYPASS.LTC128B.128 [R215+0x7000], [R24.64] ;  /* 0x0700000018d79fae */ /* 0x0007e2000b901d44 */
[----:B------:R-:W-:Y:S01]  /*1fd0*/  IMAD R7, R9, c[0x0][0x1bc], R8 ;  /* 0x00006f0009077a24 */ /* 0x000fe200078e0208 */
[----:B------:R-:W-:Y:S01]  /*1fe0*/  LOP3.LUT R11, R14, 0xfffffff0, RZ, 0xc0, !PT ;  /* 0xfffffff00e0b7812 */ /* 0x000fe200078ec0ff */
[----:B------:R-:W-:Y:S01]  /*1ff0*/  IMAD.SHL.U32 R9, R16, 0x8, RZ ;  /* 0x0000000810097824 */ /* 0x000fe200078e00ff */
[----:B------:R-:W-:Y:S01]  /*2000*/  LOP3.LUT R12, R12, 0x1c0, RZ, 0xc0, !PT ;  /* 0x000001c00c0c7812 */ /* 0x000fe200078ec0ff */
[----:B------:R-:W-:Y:S01]  /*2010*/  @!P2 IMAD.WIDE.U32 R16, R2, 0x30, R134 ;  /* 0x000000300210a825 */ /* 0x000fe200078e0086 */
[----:B------:R3:W-:Y:S02]  /*2020*/  @!P1 LDGSTS.E.BYPASS.LTC128B.128 [R215+0x9000], [R24.64+0x80] ;  /* 0x0900008018d79fae */ /* 0x0007e4000b901d44 */
[----:B------:R-:W-:Y:S01]  /*2030*/  LOP3.LUT R10, R12, 0x8, R9, 0xf8, !PT ;  /* 0x000000080c0a7812 */ /* 0x000fe200078ef809 */
[----:B------:R-:W-:Y:S01]  /*2040*/  IMAD.IADD R11, R4, 0x1, -R11 ;  /* 0x00000001040b7824 */ /* 0x000fe200078e0a0b */
[----:B------:R3:W-:Y:S01]  /*2050*/  @!P1 LDGSTS.E.BYPASS.LTC128B.128 [R215+0xb000], [R24.64+0x100] ;  /* 0x0b00010018d79fae */ /* 0x0007e2000b901d44 */
[----:B------:R-:W-:Y:S01]  /*2060*/  SHF.R.U32.HI R9, RZ, 0x3, R12 ;  /* 0x00000003ff097819 */ /* 0x000fe2000001160c */
[----:B------:R-:W-:Y:S01]  /*2070*/  IMAD.IADD R19, R19, 0x1, R7 ;  /* 0x0000000113137824 */ /* 0x000fe200078e0207 */
[----:B------:R-:W-:-:S02]  /*2080*/  @!P2 IADD3 R12, R17, R13, RZ ;  /* 0x0000000d110ca210 */ /* 0x000fc40007ffe0ff */
[C---:B-1----:R-:W-:Y:S02]  /*2090*/  @!P2 LEA R20, P1, R16.reuse, c[0x0][0x168], 0x1 ;  /* 0x00005a001014aa11 */ /* 0x042fe400078208ff */
[----:B------:R-:W-:Y:S02]  /*20a0*/  SHF.R.S32.HI R8, RZ, 0x1f, R11 ;  /* 0x0000001fff087819 */ /* 0x000fe4000001140b */
[----:B------:R-:W-:Y:S02]  /*20b0*/  @!P2 LEA.HI.X R21, R16, c[0x0][0x16c], R12, 0x1, P1 ;  /* 0x00005b001015aa11 */ /* 0x000fe400008f0c0c */
[----:B------:R-:W-:Y:S02]  /*20c0*/  LEA.HI R8, R8, R11, RZ, 0x3 ;  /* 0x0000000b08087211 */ /* 0x000fe400078f18ff */
[----:B------:R-:W-:Y:S01]  /*20d0*/  LOP3.LUT R9, R10, R9, RZ, 0x3c, !PT ;  /* 0x000000090a097212 */ /* 0x000fe200078e3cff */
[----:B------:R4:W-:Y:S01]  /*20e0*/  @!P2 LDGSTS.E.BYPASS.LTC128B.128 [R215+0x7800], [R20.64] ;  /* 0x0780000014d7afae */ /* 0x0009e2000b901d44 */
[C---:B------:R-:W-:Y:S01]  /*20f0*/  LOP3.LUT R14, R8.reuse, 0xfffffff8, RZ, 0xc0, !PT ;  /* 0xfffffff8080e7812 */ /* 0x040fe200078ec0ff */
[----:B------:R-:W-:-:S02]  /*2100*/  IMAD.SHL.U32 R93, R8, 0x40, RZ ;  /* 0x00000040085d7824 */ /* 0x000fc400078e00ff */
[----:B------:R4:W-:Y:S01]  /*2110*/  @!P2 LDGSTS.E.BYPASS.LTC128B.128 [R215+0x9800], [R20.64+0x80] ;  /* 0x0980008014d7afae */ /* 0x0009e2000b901d44 */
[----:B------:R-:W-:Y:S02]  /*2120*/  IMAD R205, R6, 0x200, R9 ;  /* 0x0000020006cd7824 */ /* 0x000fe400078e0209 */
[----:B------:R-:W-:Y:S01]  /*2130*/  IMAD.IADD R7, R11, 0x1, -R14 ;  /* 0x000000010b077824 */ /* 0x000fe200078e0a0e */
[----:B------:R4:W-:Y:S01]  /*2140*/  @!P2 LDGSTS.E.BYPASS.LTC128B.128 [R215+0xb800], [R20.64+0x100] ;  /* 0x0b80010014d7afae */ /* 0x0009e2000b901d44 */
[C---:B------:R-:W-:Y:S01]  /*2150*/  IMAD R11, R146.reuse, c[0x0][0x1a4], R5 ;  /* 0x00006900920b7a24 */ /* 0x040fe200078e0205 */
[----:B------:R-:W-:Y:S01]  /*2160*/  LOP3.LUT R93, R93, 0xfffffe00, RZ, 0xc0, !PT ;  /* 0xfffffe005d5d7812 */ /* 0x000fe200078ec0ff */
[----:B------:R-:W-:Y:S01]  /*2170*/  IMAD.WIDE.U32 R146, R146, c[0x0][0x1a0], R18 ;  /* 0x0000680092927a25 */ /* 0x000fe200078e0012 */
[----:B------:R-:W0:Y:S03]  /*2180*/  LDGDEPBAR ;  /* 0x00000000000079af */ /* 0x000e260000000000 */
[----:B------:R-:W-:Y:S01]  /*2190*/  IMAD.SHL.U32 R5, R7, 0x40, RZ ;  /* 0x0000004007057824 */ /* 0x000fe200078e00ff */
[----:B------:R-:W-:Y:S01]  /*21a0*/  LEA R210, P1, R146, c[0x0][0x170], 0x1 ;  /* 0x00005c0092d27a11 */ /* 0x000fe200078208ff */
[----:B------:R-:W-:Y:S01]  /*21b0*/  IMAD.IADD R144, R147, 0x1, R11 ;  /* 0x0000000193907824 */ /* 0x000fe200078e020b */
[----:B------:R-:W-:Y:S01]  /*21c0*/  @!P4 MOV R11, c[0x0][0x1a0] ;  /* 0x00006800000bca02 */ /* 0x000fe20000000f00 */
[----:B------:R-:W-:Y:S01]  /*21d0*/  IMAD.SHL.U32 R9, R6, 0x8, RZ ;  /* 0x0000000806097824 */ /* 0x000fe200078e00ff */
[----:B------:R-:W-:Y:S01]  /*21e0*/  LOP3.LUT R6, R5, 0x1c0, RZ, 0xc0, !PT ;  /* 0x000001c005067812 */ /* 0x000fe200078ec0ff */
[----:B------:R-:W-:Y:S01]  /*21f0*/  @!P3 IMAD.MOV.U32 R18, RZ, RZ, c[0x0][0x1a0] ;  /* 0x00006800ff12b624 */ /* 0x000fe200078e00ff */
[----:B------:R-:W-:Y:S01]  /*2200*/  MOV R5, 0x20 ;  /* 0x0000002000057802 */ /* 0x000fe20000000f00 */
[----:B------:R-:W-:Y:S01]  /*2210*/  @!P4 IMAD.MOV.U32 R10, RZ, RZ, c[0x0][0x1a4] ;  /* 0x00006900ff0ac624 */ /* 0x000fe200078e00ff */
[----:B------:R-:W-:Y:S01]  /*2220*/  LEA.HI.X R209, R146, c[0x0][0x174], R144, 0x1, P1 ;  /* 0x00005d0092d17a11 */ /* 0x000fe200008f0c90 */
[----:B------:R-:W-:Y:S01]  /*2230*/  IMAD.SHL.U32 R205, R205, 0x2, RZ ;  /* 0x00000002cdcd7824 */ /* 0x000fe200078e00ff */
[----:B------:R-:W-:Y:S01]  /*2240*/  LOP3.LUT R9, R6, 0x8, R9, 0xf8, !PT ;  /* 0x0000000806097812 */ /* 0x000fe200078ef809 */
[----:B------:R-:W-:Y:S01]  /*2250*/  IMAD.WIDE.U32 R14, R5, c[0x0][0x1a0], RZ ;  /* 0x00006800050e7a25 */ /* 0x000fe200078e00ff */
[----:B------:R-:W-:-:S02]  /*2260*/  SHF.R.U32.HI R6, RZ, 0x3, R6 ;  /* 0x00000003ff067819 */ /* 0x000fc40000011606 */
[----:B------:R-:W-:Y:S01]  /*2270*/  IADD3 R203, R205, 0x6020, RZ ;  /* 0x00006020cdcb7810 */ /* 0x000fe20007ffe0ff */
[----:B------:R-:W-:Y:S01]  /*2280*/  @!P3 IMAD.MOV.U32 R211, RZ, RZ, R209 ;  /* 0x000000ffffd3b224 */ /* 0x000fe200078e00d1 */
[----:B------:R-:W-:Y:S01]  /*2290*/  @!P5 IADD3 R16, P2, R210, R14, RZ ;  /* 0x0000000ed210d210 */ /* 0x000fe20007f5e0ff */
[----:B------:R-:W-:Y:S01]  /*22a0*/  IMAD R12, R5, c[0x0][0x1a4], RZ ;  /* 0x00006900050c7a24 */ /* 0x000fe200078e02ff */
[----:B------:R-:W-:Y:S01]  /*22b0*/  @!P4 LEA R14, P1, R11, R210, 0x6 ;  /* 0x000000d20b0ec211 */ /* 0x000fe200078230ff */
[----:B------:R-:W-:Y:S01]  /*22c0*/  @!P3 IMAD.WIDE.U32 R18, R18, 0x60, R210 ;  /* 0x000000601212b825 */ /* 0x000fe200078e00d2 */
[----:B------:R-:W-:-:S04]  /*22d0*/  DEPBAR.LE SB0, 0x0 ;  /* 0x000080000000791a */ /* 0x000fc80000000000 */
[----:B------:R-:W-:Y:S01]  /*22e0*/  BAR.SYNC.DEFER_BLOCKING 0x0 ;  /* 0x0000000000007b1d */ /* 0x000fe20000010000 */
[----:B------:R-:W-:Y:S01]  /*22f0*/  @!P6 MOV R211, R209 ;  /* 0x000000d100d3e202 */ /* 0x000fe20000000f00 */
[----:B------:R-:W-:Y:S01]  /*2300*/  @!P3 IMAD.MOV.U32 R8, RZ, RZ, R18 ;  /* 0x000000ffff08b224 */ /* 0x000fe200078e0012 */
[----:B------:R-:W-:Y:S01]  /*2310*/  LOP3.LUT R6, R9, R6, RZ, 0x3c, !PT ;  /* 0x0000000609067212 */ /* 0x000fe200078e3cff */
[----:B------:R-:W-:Y:S01]  /*2320*/  @!P3 IMAD.MOV.U32 R9, RZ, RZ, c[0x0][0x1a4] ;  /* 0x00006900ff09b624 */ /* 0x000fe200078e00ff */
[----:B------:R-:W-:Y:S02]  /*2330*/  @!P5 IADD3.X R17, R209, R15, R12, P2, !PT ;  /* 0x0000000fd111d210 */ /* 0x000fe400017fe40c */
[----:B------:R-:W-:Y:S01]  /*2340*/  @!P4 LEA.HI.X R15, R11, R209, R10, 0x6, P1 ;  /* 0x000000d10b0fc211 */ /* 0x000fe200008f340a */
[----:B------:R-:W-:Y:S01]  /*2350*/  IMAD R11, R94, 0x400, R93 ;  /* 0x000004005e0b7824 */ /* 0x000fe200078e025d */
[----:B------:R-:W-:Y:S01]  /*2360*/  R2P PR, R7, 0x6 ;  /* 0x0000000607007804 */ /* 0x000fe20000000000 */
[----:B------:R-:W-:Y:S01]  /*2370*/  @!P3 IMAD R9, R9, 0x60, RZ ;  /* 0x000000600909b824 */ /* 0x000fe200078e02ff */
[----:B------:R-:W-:Y:S01]  /*2380*/  MOV R7, 0x10 ;  /* 0x0000001000077802 */ /* 0x000fe20000000f00 */
[C---:B------:R-:W-:Y:S01]  /*2390*/  IMAD.IADD R206, R6.reuse, 0x1, R11 ;  /* 0x0000000106ce7824 */ /* 0x040fe200078e020b */
[----:B------:R-:W-:Y:S01]  /*23a0*/  LOP3.LUT R200, R6, R93, RZ, 0xfc, !PT ;  /* 0x0000005d06c87212 */ /* 0x000fe200078efcff */
[----:B------:R-:W-:Y:S01]  /*23b0*/  @!P3 IMAD.IADD R9, R19, 0x1, R9 ;  /* 0x000000011309b824 */ /* 0x000fe200078e0209 */
[----:B------:R-:W-:Y:S01]  /*23c0*/  SEL R5, R5, 0xffffffe0, !P2 ;  /* 0xffffffe005057807 */ /* 0x000fe20005000000 */
[----:B------:R-:W-:Y:S01]  /*23d0*/  IMAD.SHL.U32 R206, R206, 0x2, RZ ;  /* 0x00000002cece7824 */ /* 0x000fe200078e00ff */
[----:B------:R-:W-:Y:S01]  /*23e0*/  SEL R7, R7, 0xfffffff0, !P1 ;  /* 0xfffffff007077807 */ /* 0x000fe20004800000 */
[----:B------:R-:W-:Y:S01]  /*23f0*/  IMAD R94, R94, 0x10, R97 ;  /* 0x000000105e5e7824 */ /* 0x000fe200078e0261 */
[----:B------:R-:W-:Y:S01]  /*2400*/  R2P PR, R0, 0x6 ;  /* 0x0000000600007804 */ /* 0x000fe20000000000 */
[--C-:B------:R-:W-:Y:S01]  /*2410*/  IMAD R202, R5, 0x2, R206.reuse ;  /* 0x0000000205ca7824 */ /* 0x100fe200078e02ce */
[----:B------:R-:W-:Y:S01]  /*2420*/  IADD3 R0, R205, 0x6000, RZ ;  /* 0x00006000cd007810 */ /* 0x000fe20007ffe0ff */
[----:B------:R-:W-:Y:S01]  /*2430*/  IMAD R204, R7, 0x2, R206 ;  /* 0x0000000207cc7824 */ /* 0x000fe200078e02ce */
[----:B------:R-:W-:Y:S04]  /*2440*/  @P6 STS.128 [R215+0xc000], RZ ;  /* 0x00c000ffd7006388 */ /* 0x000fe80000000c00 */
[----:B------:R-:W-:Y:S01]  /*2450*/  LEA R201, R5, R204, 0x1 ;  /* 0x000000cc05c97211 */ /* 0x000fe200078e08ff */
[----:B------:R-:W-:Y:S04]  /*2460*/  @P6 STS.128 [R215+0xe000], RZ ;  /* 0x00e000ffd7006388 */ /* 0x000fe80000000c00 */
[----:B------:R-:W-:Y:S01]  /*2470*/  @P6 STS.128 [R215+0x10000], RZ ;  /* 0x010000ffd7006388 */ /* 0x000fe20000000c00 */
[----:B------:R-:W-:Y:S01]  /*2480*/  @P1 IADD3 R203, R0, -0x20, RZ ;  /* 0xffffffe000cb1810 */ /* 0x000fe20007ffe0ff */
[----:B------:R-:W-:-:S02]  /*2490*/  IMAD.MOV.U32 R0, RZ, RZ, 0x40 ;  /* 0x00000040ff007424 */ /* 0x000fc400078e00ff */
[----:B------:R-:W-:Y:S01]  /*24a0*/  @!PT LDS RZ, [RZ] ;  /* 0x00000000fffff984 */ /* 0x000fe20000000800 */
[----:B------:R-:W-:Y:S01]  /*24b0*/  @!PT LDS RZ, [RZ] ;  /* 0x00000000fffff984 */ /* 0x000fe20000000800 */
[----:B------:R-:W-:Y:S01]  /*24c0*/  @!PT LDS RZ, [RZ] ;  /* 0x00000000fffff984 */ /* 0x000fe20000000800 */
[----:B------:R1:W-:Y:S01]  /*24d0*/  @!P6 LDGSTS.E.BYPASS.LTC128B.128 [R215+0xc000], [R210.64] ;  /* 0x0c000000d2d7efae */ /* 0x0003e2000b901d44 */
[----:B------:R-:W-:Y:S02]  /*24e0*/  IADD3 R195, R203, 0x800, RZ ;  /* 0x00000800cbc37810 */ /* 0x000fe40007ffe0ff */
[----:B------:R-:W-:Y:S01]  /*24f0*/  SEL R0, R0, 0xffffffc0, !P2 ;  /* 0xffffffc000007807 */ /* 0x000fe20005000000 */
[----:B------:R1:W-:Y:S01]  /*2500*/  @!P6 LDGSTS.E.BYPASS.LTC128B.128 [R215+0xe000], [R210.64+0x80] ;  /* 0x0e000080d2d7efae */ /* 0x0003e2000b901d44 */
[----:B------:R-:W-:Y:S02]  /*2510*/  ISETP.GT.AND P2, PT, R213, R208, PT ;  /* 0x000000d0d500720c */ /* 0x000fe40003f44270 */
[----:B------:R-:W-:Y:S01]  /*2520*/  IADD3 R194, R203, 0x1000, RZ ;  /* 0x00001000cbc27810 */ /* 0x000fe20007ffe0ff */
[----:B------:R1:W-:Y:S01]  /*2530*/  @!P6 LDGSTS.E.BYPASS.LTC128B.128 [R215+0x10000], [R210.64+0x100] ;  /* 0x10000100d2d7efae */ /* 0x0003e2000b901d44 */
[----:B------:R-:W-:Y:S01]  /*2540*/  IMAD.IADD R199, R205, 0x1, R0 ;  /* 0x00000001cdc77824 */ /* 0x000fe200078e0200 */
[C---:B------:R-:W-:Y:S01]  /*2550*/  IADD3 R193, R203.reuse, 0x1800, RZ ;  /* 0x00001800cbc17810 */ /* 0x040fe20007ffe0ff */
[----:B------:R-:W-:Y:S01]  /*2560*/  IMAD.IADD R192, R0, 0x1, R203 ;  /* 0x0000000100c07824 */ /* 0x000fe200078e02cb */
[----:B------:R-:W-:Y:S01]  /*2570*/  @P5 STS.128 [R215+0xc800], RZ ;  /* 0x00c800ffd7005388 */ /* 0x000fe20000000c00 */
[----:B------:R-:W-:Y:S01]  /*2580*/  IMAD.IADD R0, R4, 0x1, -R95 ;  /* 0x0000000104007824 */ /* 0x000fe200078e0a5f */
[----:B------:R-:W-:-:S02]  /*2590*/  IADD3 R191, R203, 0x2000, RZ ;  /* 0x00002000cbbf7810 */ /* 0x000fc40007ffe0ff */
[----:B------:R-:W-:Y:S01]  /*25a0*/  @P5 STS.128 [R215+0xe800], RZ ;  /* 0x00e800ffd7005388 */ /* 0x000fe20000000c00 */
[C---:B------:R-:W-:Y:S02]  /*25b0*/  IADD3 R190, R203.reuse, 0x2800, RZ ;  /* 0x00002800cbbe7810 */ /* 0x040fe40007ffe0ff */
[C---:B------:R-:W-:Y:S01]  /*25c0*/  @!P2 LEA R218, P1, R134.reuse, c[0x0][0x168], 0x1 ;  /* 0x00005a0086daaa11 */ /* 0x040fe200078208ff */
[----:B------:R-:W-:Y:S01]  /*25d0*/  @P5 STS.128 [R215+0x10800], RZ ;  /* 0x010800ffd7005388 */ /* 0x000fe20000000c00 */
[C---:B------:R-:W-:Y:S02]  /*25e0*/  IADD3 R189, R203.reuse, 0x3000, RZ ;  /* 0x00003000cbbd7810 */ /* 0x040fe40007ffe0ff */
[----:B------:R-:W-:Y:S01]  /*25f0*/  @!P2 LEA.HI.X R219, R134, c[0x0][0x16c], R135, 0x1, P1 ;  /* 0x00005b0086dbaa11 */ /* 0x000fe200008f0c87 */
        /* <DEDUP_REMOVED lines=29> */
[----:B------:R-:W-:Y:S04]  /*27d0*/  LDSM.16.M88.4 R56, [R206] ;  /* 0x00000000ce38783b */ /* 0x000fe80000000200 */
[----:B-1----:R-:W4:Y:S04]  /*27e0*/  LDSM.16.M88.4 R16, [R205+0x6000] ;  /* 0x00600000cd10783b */ /* 0x002f280000000200 */
[----:B------:R-:W1:Y:S04]  /*27f0*/  LDSM.16.M88.4 R44, [R205+0x6800] ;  /* 0x00680000cd2c783b */ /* 0x000e680000000200 */
[----:B------:R-:W1:Y:S04]  /*2800*/  LDSM.16.M88.4 R64, [R205+0x7000] ;  /* 0x00700000cd40783b */ /* 0x000e680000000200 */
[----:B------:R-:W-:Y:S04]  /*2810*/  LDSM.16.M88.4 R36, [R204] ;  /* 0x00000000cc24783b */ /* 0x000fe80000000200 */
[----:B------:R-:W1:Y:S04]  /*2820*/  LDSM.16.M88.4 R52, [R203] ;  /* 0x00000000cb34783b */ /* 0x000e680000000200 */
[----:B------:R-:W1:Y:S04]  /*2830*/  LDSM.16.M88.4 R72, [R205+0x7800] ;  /* 0x00780000cd48783b */ /* 0x000e680000000200 */
[----:B------:R-:W1:Y:S04]  /*2840*/  LDSM.16.M88.4 R12, [R203+0x800] ;  /* 0x00080000cb0c783b */ /* 0x000e680000000200 */
[----:B------:R-:W1:Y:S04]  /*2850*/  LDSM.16.M88.4 R48, [R203+0x1000] ;  /* 0x00100000cb30783b */ /* 0x000e680000000200 */
[----:B--2---:R-:W-:Y:S04]  /*2860*/  LDSM.16.M88.4 R8, [R202] ;  /* 0x00000000ca08783b */ /* 0x004fe80000000200 */
[----:B---3--:R-:W2:Y:S01]  /*2870*/  LDSM.16.M88.4 R24, [R199+0x6000] ;  /* 0x00600000c718783b */ /* 0x008ea20000000200 */
[C---:B----4-:R-:W-:Y:S03]  /*2880*/  HMMA.16816.F32 R20, R56.reuse, R16, RZ ;  /* 0x000000103814723c */ /* 0x050fe600000018ff */
[----:B------:R-:W3:Y:S04]  /*2890*/  LDSM.16.M88.4 R40, [R203+0x1800] ;  /* 0x00180000cb28783b */ /* 0x000ee80000000200 */
[----:B------:R-:W4:Y:S01]  /*28a0*/  LDSM.16.M88.4 R28, [R199+0x6800] ;  /* 0x00680000c71c783b */ /* 0x000f220000000200 */
[C---:B------:R-:W-:Y:S03]  /*28b0*/  HMMA.16816.F32 R16, R56.reuse, R18, RZ ;  /* 0x000000123810723c */ /* 0x040fe600000018ff */
[----:B------:R-:W-:Y:S04]  /*28c0*/  LDSM.16.M88.4 R76, [R203+0x2000] ;  /* 0x00200000cb4c783b */ /* 0x000fe80000000200 */
[----:B------:R-:W-:Y:S01]  /*28d0*/  LDSM.16.M88.4 R80, [R201+0x2000] ;  /* 0x00200000c950783b */ /* 0x000fe20000000200 */
[C---:B-1----:R-:W-:Y:S03]  /*28e0*/  HMMA.16816.F32 R32, R56.reuse, R44, RZ ;  /* 0x0000002c3820723c */ /* 0x042fe600000018ff */
[----:B------:R-:W-:Y:S04]  /*28f0*/  LDSM.16.M88.4 R88, [R192+0x2800] ;  /* 0x00280000c058783b */ /* 0x000fe80000000200 */
[----:B------:R-:W-:Y:S01]  /*2900*/  LDSM.16.M88.4 R84, [R205+0xa800] ;  /* 0x00a80000cd54783b */ /* 0x000fe20000000200 */
[C---:B------:R-:W-:Y:S03]  /*2910*/  HMMA.16816.F32 R44, R56.reuse, R46, RZ ;  /* 0x0000002e382c723c */ /* 0x040fe600000018ff */
[----:B------:R-:W0:Y:S05]  /*2920*/  LDGDEPBAR ;  /* 0x00000000000079af */ /* 0x000e2a0000000000 */
[C---:B------:R-:W-:Y:S08]  /*2930*/  HMMA.16816.F32 R68, R56.reuse, R64, RZ ;  /* 0x000000403844723c */ /* 0x040ff000000018ff */
[----:B------:R-:W-:Y:S08]  /*2940*/  HMMA.16816.F32 R64, R56, R66, RZ ;  /* 0x000000423840723c */ /* 0x000ff000000018ff */
[C---:B------:R-:W-:Y:S08]  /*2950*/  HMMA.16816.F32 R20, R36.reuse, R52, R20 ;  /* 0x000000342414723c */ /* 0x040ff00000001814 */
[----:B------:R-:W-:Y:S01]  /*2960*/  HMMA.16816.F32 R16, R36, R54, R16 ;  /* 0x000000362410723c */ /* 0x000fe20000001810 */
[----:B------:R-:W-:Y:S07]  /*2970*/  LDSM.16.M88.4 R52, [R192+0x800] ;  /* 0x00080000c034783b */ /* 0x000fee0000000200 */
[C---:B------:R-:W-:Y:S08]  /*2980*/  HMMA.16816.F32 R60, R56.reuse, R72, RZ ;  /* 0x00000048383c723c */ /* 0x040ff000000018ff */
[----:B------:R-:W-:Y:S01]  /*2990*/  HMMA.16816.F32 R56, R56, R74, RZ ;  /* 0x0000004a3838723c */ /* 0x000fe200000018ff */
[----:B------:R-:W-:Y:S07]  /*29a0*/  LDSM.16.M88.4 R72, [R192] ;  /* 0x00000000c048783b */ /* 0x000fee0000000200 */
[C---:B------:R-:W-:Y:S08]  /*29b0*/  HMMA.16816.F32 R32, R36.reuse, R12, R32 ;  /* 0x0000000c2420723c */ /* 0x040ff00000001820 */
[C---:B------:R-:W-:Y:S01]  /*29c0*/  HMMA.16816.F32 R44, R36.reuse, R14, R44 ;  /* 0x0000000e242c723c */ /* 0x040fe2000000182c */
[----:B------:R-:W1:Y:S07]  /*29d0*/  LDSM.16.M88.4 R12, [R199+0x7000] ;  /* 0x00700000c70c783b */ /* 0x000e6e0000000200 */
[C---:B------:R-:W-:Y:S08]  /*29e0*/  HMMA.16816.F32 R68, R36.reuse, R48, R68 ;  /* 0x000000302444723c */ /* 0x040ff00000001844 */
[----:B------:R-:W-:Y:S01]  /*29f0*/  HMMA.16816.F32 R64, R36, R50, R64 ;  /* 0x000000322440723c */ /* 0x000fe20000001840 */
[----:B------:R-:W1:Y:S07]  /*2a00*/  LDSM.16.M88.4 R48, [R199+0x7800] ;  /* 0x00780000c730783b */ /* 0x000e6e0000000200 */
[C---:B--2---:R-:W-:Y:S08]  /*2a10*/  HMMA.16816.F32 R20, R8.reuse, R24, R20 ;  /* 0x000000180814723c */ /* 0x044ff00000001814 */
[----:B------:R-:W-:Y:S01]  /*2a20*/  HMMA.16816.F32 R16, R8, R26, R16 ;  /* 0x0000001a0810723c */ /* 0x000fe20000001810 */
[----:B------:R-:W2:Y:S07]  /*2a30*/  LDSM.16.M88.4 R24, [R201] ;  /* 0x00000000c918783b */ /* 0x000eae0000000200 */
[C---:B---3--:R-:W-:Y:S08]  /*2a40*/  HMMA.16816.F32 R60, R36.reuse, R40, R60 ;  /* 0x00000028243c723c */ /* 0x048ff0000000183c */
[----:B------:R-:W-:Y:S01]  /*2a50*/  HMMA.16816.F32 R56, R36, R42, R56 ;  /* 0x0000002a2438723c */ /* 0x000fe20000001838 */
[----:B------:R-:W3:Y:S04]  /*2a60*/  LDSM.16.M88.4 R40, [R192+0x1000] ;  /* 0x00100000c028783b */ /* 0x000ee80000000200 */
[----:B------:R-:W-:Y:S03]  /*2a70*/  LDSM.16.M88.4 R36, [R206+0x2000] ;  /* 0x00200000ce24783b */ /* 0x000fe60000000200 */
        /* <DEDUP_REMOVED lines=9> */
[----:B------:R-:W-:Y:S03]  /*2b10*/  LDSM.16.M88.4 R48, [R205+0x9000] ;  /* 0x00900000cd30783b */ /* 0x000fe60000000200 */
        /* <DEDUP_REMOVED lines=9> */
[C---:B-1----:R-:W-:Y:S08]  /*2bb0*/  HMMA.16816.F32 R20, R36.reuse, R12, R20 ;  /* 0x0000000c2414723c */ /* 0x042ff00000001814 */
[C---:B------:R-:W-:Y:S01]  /*2bc0*/  HMMA.16816.F32 R16, R36.reuse, R14, R16 ;  /* 0x0000000e2410723c */ /* 0x040fe20000001810 */
[----:B------:R-:W-:Y:S07]  /*2bd0*/  LDSM.16.M88.4 R12, [R199+0x8000] ;  /* 0x00800000c70c783b */ /* 0x000fee0000000200 */
[C---:B----4-:R-:W-:Y:S08]  /*2be0*/  HMMA.16816.F32 R32, R36.reuse, R8, R32 ;  /* 0x000000082420723c */ /* 0x050ff00000001820 */
[----:B------:R-:W-:Y:S01]  /*2bf0*/  HMMA.16816.F32 R44, R36, R10, R44 ;  /* 0x0000000a242c723c */ /* 0x000fe2000000182c */
[----:B------:R-:W1:Y:S07]  /*2c00*/  LDSM.16.M88.4 R8, [R202+0x2000] ;  /* 0x00200000ca08783b */ /* 0x000e6e0000000200 */
[C---:B------:R-:W-:Y:S08]  /*2c10*/  HMMA.16816.F32 R60, R24.reuse, R28, R60 ;  /* 0x0000001c183c723c */ /* 0x040ff0000000183c */
[----:B------:R-:W-:Y:S01]  /*2c20*/  HMMA.16816.F32 R56, R24, R30, R56 ;  /* 0x0000001e1838723c */ /* 0x000fe20000001838 */
[----:B------:R-:W3:Y:S04]  /*2c30*/  LDSM.16.M88.4 R28, [R203+0x2800] ;  /* 0x00280000cb1c783b */ /* 0x000ee80000000200 */
[----:B------:R-:W4:Y:S03]  /*2c40*/  LDSM.16.M88.4 R24, [R203+0x3000] ;  /* 0x00300000cb18783b */ /* 0x000f260000000200 */
[C---:B--2---:R-:W-:Y:S08]  /*2c50*/  HMMA.16816.F32 R20, R40.reuse, R76, R20 ;  /* 0x0000004c2814723c */ /* 0x044ff00000001814 */
[----:B------:R-:W-:Y:S01]  /*2c60*/  HMMA.16816.F32 R16, R40, R78, R16 ;  /* 0x0000004e2810723c */ /* 0x000fe20000001810 */
[----:B------:R-:W-:Y:S07]  /*2c70*/  LDSM.16.M88.4 R76, [R192+0x3000] ;  /* 0x00300000c04c783b */ /* 0x000fee0000000200 */
[C---:B------:R-:W-:Y:S08]  /*2c80*/  HMMA.16816.F32 R68, R36.reuse, R48, R68 ;  /* 0x000000302444723c */ /* 0x040ff00000001844 */
[----:B------:R-:W-:Y:S01]  /*2c90*/  HMMA.16816.F32 R64, R36, R50, R64 ;  /* 0x000000322440723c */ /* 0x000fe20000001840 */
[----:B------:R-:W2:Y:S07]  /*2ca0*/  LDSM.16.M88.4 R48, [R203+0x3800] ;  /* 0x00380000cb30783b */ /* 0x000eae0000000200 */
[C---:B-1----:R-:W-:Y:S08]  /*2cb0*/  HMMA.16816.F32 R20, R8.reuse, R12, R20 ;  /* 0x0000000c0814723c */ /* 0x042ff00000001814 */
[----:B------:R-:W-:Y:S01]  /*2cc0*/  HMMA.16816.F32 R16, R8, R14, R16 ;  /* 0x0000000e0810723c */ /* 0x000fe20000001810 */
[----:B------:R-:W-:Y:S07]  /*2cd0*/  LDSM.16.M88.4 R12, [R199+0x9800] ;  /* 0x00980000c70c783b */ /* 0x000fee0000000200 */
[C---:B------:R-:W-:Y:S08]  /*2ce0*/  HMMA.16816.F32 R60, R36.reuse, R52, R60 ;  /* 0x00000034243c723c */ /* 0x040ff0000000183c */
[----:B------:R-:W-:Y:S01]  /*2cf0*/  HMMA.16816.F32 R56, R36, R54, R56 ;  /* 0x000000362438723c */ /* 0x000fe20000001838 */
[----:B------:R-:W-:Y:S04]  /*2d00*/  LDSM.16.M88.4 R52, [R206+0x4000] ;  /* 0x00400000ce34783b */ /* 0x000fe80000000200 */
[----:B------:R-:W1:Y:S03]  /*2d10*/  LDSM.16.M88.4 R36, [R205+0xa000] ;  /* 0x00a00000cd24783b */ /* 0x000e660000000200 */
        /* <DEDUP_REMOVED lines=9> */
[C---:B--2---:R-:W-:Y:S08]  /*2db0*/  HMMA.16816.F32 R60, R40.reuse, R48, R60 ;  /* 0x00000030283c723c */ /* 0x044ff0000000183c */
[----:B------:R-:W-:Y:S01]  /*2dc0*/  HMMA.16816.F32 R56, R40, R50, R56 ;  /* 0x000000322838723c */ /* 0x000fe20000001838 */
[----:B------:R-:W-:Y:S04]  /*2dd0*/  LDSM.16.M88.4 R40, [R204+0x4000] ;  /* 0x00400000cc28783b */ /* 0x000fe80000000200 */
[----:B------:R-:W2:Y:S03]  /*2de0*/  LDSM.16.M88.4 R48, [R203+0x4000] ;  /* 0x00400000cb30783b */ /* 0x000ea60000000200 */
[C---:B-1----:R-:W-:Y:S08]  /*2df0*/  HMMA.16816.F32 R20, R52.reuse, R36, R20 ;  /* 0x000000243414723c */ /* 0x042ff00000001814 */
[----:B------:R-:W-:Y:S01]  /*2e00*/  HMMA.16816.F32 R16, R52, R38, R16 ;  /* 0x000000263410723c */ /* 0x000fe20000001810 */
[----:B------:R-:W-:Y:S07]  /*2e10*/  LDSM.16.M88.4 R36, [R203+0x4800] ;  /* 0x00480000cb24783b */ /* 0x000fee0000000200 */
[C---:B---3--:R-:W-:Y:S08]  /*2e20*/  HMMA.16816.F32 R32, R8.reuse, R28, R32 ;  /* 0x0000001c0820723c */ /* 0x048ff00000001820 */
[C---:B------:R-:W-:Y:S01]  /*2e30*/  HMMA.16816.F32 R44, R8.reuse, R30, R44 ;  /* 0x0000001e082c723c */ /* 0x040fe2000000182c */
[----:B------:R-:W-:Y:S07]  /*2e40*/  LDSM.16.M88.4 R28, [R202+0x4000] ;  /* 0x00400000ca1c783b */ /* 0x000fee0000000200 */
[C---:B----4-:R-:W-:Y:S08]  /*2e50*/  HMMA.16816.F32 R68, R8.reuse, R24, R68 ;  /* 0x000000180844723c */ /* 0x050ff00000001844 */
[----:B------:R-:W-:Y:S01]  /*2e60*/  HMMA.16816.F32 R64, R8, R26, R64 ;  /* 0x0000001a0840723c */ /* 0x000fe20000001840 */
[----:B------:R-:W1:Y:S07]  /*2e70*/  LDSM.16.M88.4 R24, [R199+0xa000] ;  /* 0x00a00000c718783b */ /* 0x000e6e0000000200 */
[C---:B--2---:R-:W-:Y:S08]  /*2e80*/  HMMA.16816.F32 R20, R40.reuse, R48, R20 ;  /* 0x000000302814723c */ /* 0x044ff00000001814 */
        /* <DEDUP_REMOVED lines=21> */
[----:B------:R-:W-:-:S02]  /*2fe0*/  FMUL.FTZ R48, R20, c[0x0][0x2ec] ;  /* 0x0000bb0014307a20 */ /* 0x000fc40000410000 */
[----:B------:R-:W-:-:S04]  /*2ff0*/  FMUL.FTZ R49, R21, c[0x0][0x2ec] ;  /* 0x0000bb0015317a20 */ /* 0x000fc80000410000 */
[----:B------:R-:W2:Y:S01]  /*3000*/  MUFU.TANH R48, R48 ;  /* 0x0000003000307308 */ /* 0x000ea20000002400 */
[----:B-1----:R-:W-:Y:S07]  /*3010*/  HMMA.16816.F32 R88, R40, R24, R88 ;  /* 0x000000182858723c */ /* 0x002fee0000001858 */
[----:B------:R-:W-:Y:S01]  /*3020*/  FMUL.FTZ R24, R22, c[0x0][0x2ec] ;  /* 0x0000bb0016187a20 */ /* 0x000fe20000410000 */
[----:B------:R-:W-:Y:S01]  /*3030*/  HMMA.16816.F32 R16, R12, R10, R16 ;  /* 0x0000000a0c10723c */ /* 0x000fe20000001810 */
[----:B------:R-:W-:Y:S01]  /*3040*/  FMUL.FTZ R25, R23, c[0x0][0x2ec] ;  /* 0x0000bb0017197a20 */ /* 0x000fe20000410000 */
[----:B------:R-:W-:Y:S01]  /*3050*/  LDSM.16.M88.4 R8, [R199+0xb000] ;  /* 0x00b00000c708783b */ /* 0x000fe20000000200 */
[----:B------:R-:W1:Y:S03]  /*3060*/  MUFU.TANH R49, R49 ;  /* 0x0000003100317308 */ /* 0x000e660000002400 */
[----:B------:R-:W3:Y:S02]  /*3070*/  LDSM.16.M88.4 R20, [R203+0x5800] ;  /* 0x00580000cb14783b */ /* 0x000ee40000000200 */
[C---:B------:R-:W-:Y:S03]  /*3080*/  HMMA.16816.F32 R32, R52.reuse, R84, R32 ;  /* 0x000000543420723c */ /* 0x040fe60000001820 */
[----:B------:R-:W1:Y:S05]  /*3090*/  MUFU.TANH R24, R24 ;  /* 0x0000001800187308 */ /* 0x000e6a0000002400 */
[C---:B------:R-:W-:Y:S03]  /*30a0*/  HMMA.16816.F32 R44, R52.reuse, R86, R44 ;  /* 0x00000056342c723c */ /* 0x040fe6000000182c */
[----:B------:R-:W1:Y:S05]  /*30b0*/  MUFU.TANH R25, R25 ;  /* 0x0000001900197308 */ /* 0x000e6a0000002400 */
[----:B----4-:R-:W-:Y:S01]  /*30c0*/  HMMA.16816.F32 R60, R52, R76, R60 ;  /* 0x0000004c343c723c */ /* 0x010fe2000000183c */
[----:B------:R-:W-:-:S02]  /*30d0*/  FMUL.FTZ R50, R16, c[0x0][0x2ec] ;  /* 0x0000bb0010327a20 */ /* 0x000fc40000410000 */
[----:B------:R-:W-:-:S04]  /*30e0*/  FMUL.FTZ R51, R17, c[0x0][0x2ec] ;  /* 0x0000bb0011337a20 */ /* 0x000fc80000410000 */
[----:B------:R-:W4:Y:S01]  /*30f0*/  MUFU.TANH R50, R50 ;  /* 0x0000003200327308 */ /* 0x000f220000002400 */
[----:B------:R-:W-:Y:S07]  /*3100*/  HMMA.16816.F32 R72, R52, R78, R72 ;  /* 0x0000004e3448723c */ /* 0x000fee0000001848 */
[----:B------:R-:W1:Y:S01]  /*3110*/  MUFU.TANH R51, R51 ;  /* 0x0000003300337308 */ /* 0x000e620000002400 */
[C---:B------:R-:W-:Y:S07]  /*3120*/  HMMA.16816.F32 R64, R40.reuse, R26, R64 ;  /* 0x0000001a2840723c */ /* 0x040fee0000001840 */
[----:B------:R-:W-:Y:S01]  /*3130*/  FMUL.FTZ R26, R18, c[0x0][0x2ec] ;  /* 0x0000bb00121a7a20 */ /* 0x000fe20000410000 */
[----:B------:R-:W-:Y:S01]  /*3140*/  HMMA.16816.F32 R32, R40, R36, R32 ;  /* 0x000000242820723c */ /* 0x000fe20000001820 */
[----:B------:R-:W-:-:S02]  /*3150*/  FMUL.FTZ R27, R19, c[0x0][0x2ec] ;  /* 0x0000bb00131b7a20 */ /* 0x000fc40000410000 */
[----:B------:R-:W1:Y:S02]  /*3160*/  LDSM.16.M88.4 R16, [R199+0xb800] ;  /* 0x00b80000c710783b */ /* 0x000e640000000200 */
[----:B------:R-:W1:Y:S03]  /*3170*/  MUFU.TANH R26, R26 ;  /* 0x0000001a001a7308 */ /* 0x000e660000002400 */
[C---:B------:R-:W-:Y:S01]  /*3180*/  HMMA.16816.F32 R44, R40.reuse, R38, R44 ;  /* 0x00000026282c723c */ /* 0x040fe2000000182c */
[----:B------:R-:W1:Y:S04]  /*3190*/  LDSM.16.M88.4 R36, [R192+0x5000] ;  /* 0x00500000c024783b */ /* 0x000e680000000200 */
[----:B------:R-:W1:Y:S03]  /*31a0*/  MUFU.TANH R27, R27 ;  /* 0x0000001b001b7308 */ /* 0x000e660000002400 */
[C---:B---3--:R-:W-:Y:S08]  /*31b0*/  HMMA.16816.F32 R60, R40.reuse, R20, R60 ;  /* 0x00000014283c723c */ /* 0x048ff0000000183c */
[----:B------:R-:W-:Y:S08]  /*31c0*/  HMMA.16816.F32 R72, R40, R22, R72 ;  /* 0x000000162848723c */ /* 0x000ff00000001848 */
[C---:B------:R-:W-:Y:S08]  /*31d0*/  HMMA.16816.F32 R88, R28.reuse, R8, R88 ;  /* 0x000000081c58723c */ /* 0x040ff00000001858 */
[----:B------:R-:W-:Y:S01]  /*31e0*/  HMMA.16816.F32 R64, R28, R10, R64 ;  /* 0x0000000a1c40723c */ /* 0x000fe20000001840 */
[----:B------:R-:W3:Y:S01]  /*31f0*/  LDSM.16.M88.4 R8, [R192+0x5800] ;  /* 0x00580000c008783b */ /* 0x000ee20000000200 */
[----:B------:R-:W-:-:S06]  /*3200*/  DEPBAR.LE SB0, 0x0 ;  /* 0x000080000000791a */ /* 0x000fcc0000000000 */
[C---:B------:R-:W-:Y:S08]  /*3210*/  HMMA.16816.F32 R32, R28.reuse, R68, R32 ;  /* 0x000000441c20723c */ /* 0x040ff00000001820 */
[C---:B------:R-:W-:Y:S08]  /*3220*/  HMMA.16816.F32 R44, R28.reuse, R70, R44 ;  /* 0x000000461c2c723c */ /* 0x040ff0000000182c */
[C---:B-1----:R-:W-:Y:S08]  /*3230*/  HMMA.16816.F32 R60, R28.reuse, R16, R60 ;  /* 0x000000101c3c723c */ /* 0x042ff0000000183c */
[----:B------:R-:W-:Y:S08]  /*3240*/  HMMA.16816.F32 R72, R28, R18, R72 ;  /* 0x000000121c48723c */ /* 0x000ff00000001848 */
[C---:B------:R-:W-:Y:S08]  /*3250*/  HMMA.16816.F32 R32, R12.reuse, R56, R32 ;  /* 0x000000380c20723c */ /* 0x040ff00000001820 */
[C---:B------:R-:W-:Y:S08]  /*3260*/  HMMA.16816.F32 R44, R12.reuse, R58, R44 ;  /* 0x0000003a0c2c723c */ /* 0x040ff0000000182c */
[C---:B------:R-:W-:Y:S08]  /*3270*/  HMMA.16816.F32 R88, R12.reuse, R36, R88 ;  /* 0x000000240c58723c */ /* 0x040ff00000001858 */
[----:B------:R-:W-:Y:S01]  /*3280*/  HMMA.16816.F32 R64, R12, R38, R64 ;  /* 0x000000260c40723c */ /* 0x000fe20000001840 */
[----:B------:R-:W-:-:S02]  /*3290*/  FMUL.FTZ R20, R34, c[0x0][0x2ec] ;  /* 0x0000bb0022147a20 */ /* 0x000fc40000410000 */
[----:B------:R-:W-:Y:S02]  /*32a0*/  FMUL.FTZ R34, R35, c[0x0][0x2ec] ;  /* 0x0000bb0023227a20 */ /* 0x000fe40000410000 */
[----:B------:R-:W-:Y:S02]  /*32b0*/  FMUL.FTZ R32, R32, c[0x0][0x2ec] ;  /* 0x0000bb0020207a20 */ /* 0x000fe40000410000 */
[----:B------:R-:W-:Y:S01]  /*32c0*/  FMUL.FTZ R33, R33, c[0x0][0x2ec] ;  /* 0x0000bb0021217a20 */ /* 0x000fe20000410000 */
[----:B---3--:R-:W-:Y:S01]  /*32d0*/  HMMA.16816.F32 R60, R12, R8, R60 ;  /* 0x000000080c3c723c */ /* 0x008fe2000000183c */
[----:B------:R-:W-:Y:S01]  /*32e0*/  FMUL.FTZ R36, R44, c[0x0][0x2ec] ;  /* 0x0000bb002c247a20 */ /* 0x000fe20000410000 */
[----:B------:R-:W1:Y:S01]  /*32f0*/  MUFU.TANH R20, R20 ;  /* 0x0000001400147308 */ /* 0x000e620000002400 */
[----:B------:R-:W-:Y:S02]  /*3300*/  FMUL.FTZ R35, R45, c[0x0][0x2ec] ;  /* 0x0000bb002d237a20 */ /* 0x000fe40000410000 */
[----:B------:R-:W-:-:S02]  /*3310*/  FMUL.FTZ R16, R46, c[0x0][0x2ec] ;  /* 0x0000bb002e107a20 */ /* 0x000fc40000410000 */
[----:B------:R-:W-:Y:S01]  /*3320*/  SHF.R.S32.HI R9, RZ, 0x1f, R0 ;  /* 0x0000001fff097819 */ /* 0x000fe20000011400 */
[----:B------:R-:W-:Y:S01]  /*3330*/  HMMA.16816.F32 R72, R12, R10, R72 ;  /* 0x0000000a0c48723c */ /* 0x000fe20000001848 */
[----:B------:R-:W-:Y:S01]  /*3340*/  FMUL.FTZ R37, R47, c[0x0][0x2ec] ;  /* 0x0000bb002f257a20 */ /* 0x000fe20000410000 */
[----:B------:R-:W3:Y:S01]  /*3350*/  MUFU.TANH R32, R32 ;  /* 0x0000002000207308 */ /* 0x000ee20000002400 */
[----:B------:R-:W-:Y:S01]  /*3360*/  LEA.HI R9, R9, R0, RZ, 0x2 ;  /* 0x0000000009097211 */ /* 0x000fe200078f10ff */
[----:B------:R-:W-:Y:S02]  /*3370*/  FMUL.FTZ R88, R88, c[0x0][0x2ec] ;  /* 0x0000bb0058587a20 */ /* 0x000fe40000410000 */
[----:B------:R-:W-:Y:S01]  /*3380*/  FMUL.FTZ R89, R89, c[0x0][0x2ec] ;  /* 0x0000bb0059597a20 */ /* 0x000fe20000410000 */
[----:B------:R-:W-:Y:S01]  /*3390*/  SHF.R.S32.HI R9, RZ, 0x2, R9 ;  /* 0x00000002ff097819 */ /* 0x000fe20000011409 */
        /* <DEDUP_REMOVED lines=13> */
[CC--:B------:R-:W-:Y:S01]  /*3470*/  IMNMX R211, R9.reuse, R92.reuse, PT ;  /* 0x0000005c09d37217 */ /* 0x0c0fe20003800200 */
[----:B------:R-:W-:Y:S01]  /*3480*/  FMUL.FTZ R62, R62, c[0x0][0x2ec] ;  /* 0x0000bb003e3e7a20 */ /* 0x000fe20000410000 */
[----:B------:R-:W-:Y:S01]  /*3490*/  IADD3 R9, R9, 0x8, RZ ;  /* 0x0000000809097810 */ /* 0x000fe20007ffe0ff */
[----:B------:R-:W-:Y:S02]  /*34a0*/  FMUL.FTZ R63, R63, c[0x0][0x2ec] ;  /* 0x0000bb003f3f7a20 */ /* 0x000fe40000410000 */
[----:B------:R-:W-:Y:S01]  /*34b0*/  FMUL.FTZ R72, R72, c[0x0][0x2ec] ;  /* 0x0000bb0048487a20 */ /* 0x000fe20000410000 */
[----:B------:R-:W1:Y:S01]  /*34c0*/  MUFU.TANH R36, R36 ;  /* 0x0000002400247308 */ /* 0x000e620000002400 */
[----:B------:R-:W-:Y:S01]  /*34d0*/  FMUL.FTZ R73, R73, c[0x0][0x2ec] ;  /* 0x0000bb0049497a20 */ /* 0x000fe20000410000 */
[----:B------:R-:W-:Y:S01]  /*34e0*/  IMNMX R0, R9, R92, PT ;  /* 0x0000005c09007217 */ /* 0x000fe20003800200 */
[----:B------:R-:W-:-:S02]  /*34f0*/  FMUL.FTZ R74, R74, c[0x0][0x2ec] ;  /* 0x0000bb004a4a7a20 */ /* 0x000fc40000410000 */
        /* <DEDUP_REMOVED lines=27> */
[----:B------:R-:W-:-:S04]  /*36b0*/  LOP3.LUT R12, R12, c[0x0][0x2d0], RZ, 0x3c, !PT ;  /* 0x0000b4000c0c7a12 */ /* 0x000fc800078e3cff */
[----:B------:R-:W-:Y:S01]  /*36c0*/  ISETP.GE.AND P1, PT, R12, RZ, PT ;  /* 0x000000ff0c00720c */ /* 0x000fe20003f26270 */
        /* <DEDUP_REMOVED lines=51> */
.L_x_3080:
[----:B------:R-:W-:-:S04]  /*3a00*/  LEA R8, -R2, RZ, 0x6 ;  /* 0x000000ff02087211 */ /* 0x000fc800078e31ff */
[----:B------:R-:W-:Y:S02]  /*3a10*/  SHF.R.S32.HI R6, RZ, 0x1f, R8 ;  /* 0x0000001fff067819 */ /* 0x000fe40000011408 */
.L_x_3081:
        /* <DEDUP_REMOVED lines=29> */
.L_x_3079:
[----:B--234-:R-:W-:Y:S02]  /*3bf0*/  IMAD.SHL.U32 R214, R4, 0x2, RZ ;  /* 0x0000000204d67824 */ /* 0x01cfe400078e00ff */
        /* <DEDUP_REMOVED lines=26> */
[C---:B------:R-:W-:Y:S01]  /*3da0*/  ISETP.GE.AND P5, PT, R6.reuse, R211, PT ;  /* 0x000000d30600720c */ /* 0x040fe20003fa6270 */
[----:B------:R-:W-:Y:S01]  /*3db0*/  LDSM.16.MT88.4 R80, [R198+0x10000] ;  /* 0x01000000c650783b */ /* 0x000fe20000004200 */
[----:B------:R-:W-:Y:S02]  /*3dc0*/  ISETP.GE.AND P2, PT, R6, R0, PT ;  /* 0x000000000600720c */ /* 0x000fe40003f46270 */
[C---:B------:R-:W-:Y:S01]  /*3dd0*/  IADD3 R4, R3.reuse, 0x11, RZ ;  /* 0x0000001103047810 */ /* 0x040fe20007ffe0ff */
[----:B------:R-:W-:Y:S01]  /*3de0*/  LDSM.16.MT88.4 R88, [R197+0x10000] ;  /* 0x01000000c558783b */ /* 0x000fe20000004200 */
[----:B------:R-:W-:Y:S02]  /*3df0*/  IADD3 R6, R3, 0x18, RZ ;  /* 0x0000001803067810 */ /* 0x000fe40007ffe0ff */
[----:B------:R-:W-:Y:S01]  /*3e00*/  FSEL R31, R50, -INF , !P6 ;  /* 0xff800000321f7808 */ /* 0x000fe20007000000 */
[----:B------:R-:W-:Y:S01]  /*3e10*/  LDSM.16.MT88.4 R136, [R198+0xc800] ;  /* 0x00c80000c688783b */ /* 0x000fe20000004200 */
[----:B------:R-:W-:-:S02]  /*3e20*/  FSEL R25, R26, -INF , !P1 ;  /* 0xff8000001a197808 */ /* 0x000fc40004800000 */
[----:B------:R-:W-:Y:S02]  /*3e30*/  FSEL R51, R51, -INF , !P4 ;  /* 0xff80000033337808 */ /* 0x000fe40006000000 */
[----:B------:R-:W-:Y:S02]  /*3e40*/  FSEL R27, R27, -INF , !P3 ;  /* 0xff8000001b1b7808 */ /* 0x000fe40005800000 */
[CC--:B------:R-:W-:Y:S02]  /*3e50*/  ISETP.GE.AND P6, PT, R4.reuse, R211.reuse, PT ;  /* 0x000000d30400720c */ /* 0x0c0fe40003fc6270 */
[-C--:B------:R-:W-:Y:S02]  /*3e60*/  ISETP.GE.AND P1, PT, R4, R0.reuse, PT ;  /* 0x000000000400720c */ /* 0x080fe40003f26270 */
[C---:B------:R-:W-:Y:S02]  /*3e70*/  ISETP.GE.AND P4, PT, R6.reuse, R211, PT ;  /* 0x000000d30600720c */ /* 0x040fe40003f86270 */
        /* <DEDUP_REMOVED lines=8> */
[----:B------:R-:W-:Y:S02]  /*3f00*/  ISETP.GE.AND P1, PT, R3, R0, PT ;  /* 0x000000000300720c */ /* 0x000fe40003f26270 */
[----:B------:R-:W-:Y:S02]  /*3f10*/  FMNMX.FTZ R8, R48, R49, !PT ;  /* 0x0000003130087209 */ /* 0x000fe40007810000 */
[----:B------:R-:W-:Y:S02]  /*3f20*/  FSEL R24, R24, -INF , !P1 ;  /* 0xff80000018187808 */ /* 0x000fe40004800000 */
[----:B------:R-:W-:Y:S02]  /*3f30*/  FMNMX.FTZ R8, R31, R8, !PT ;  /* 0x000000081f087209 */ /* 0x000fe40007810000 */
[----:B------:R-:W-:-:S02]  /*3f40*/  FMNMX.FTZ R10, R24, R29, !PT ;  /* 0x0000001d180a7209 */ /* 0x000fc40007810000 */
[----:B------:R-:W-:Y:S02]  /*3f50*/  FSEL R23, R32, -INF , !P5 ;  /* 0xff80000020177808 */ /* 0x000fe40006800000 */
[----:B------:R-:W-:Y:S02]  /*3f60*/  FMNMX.FTZ R12, R51, R8, !PT ;  /* 0x00000008330c7209 */ /* 0x000fe40007810000 */
[----:B------:R-:W-:Y:S02]  /*3f70*/  FMNMX.FTZ R10, R25, R10, !PT ;  /* 0x0000000a190a7209 */ /* 0x000fe40007810000 */
[----:B------:R-:W-:Y:S02]  /*3f80*/  IADD3 R4, R3, 0x19, RZ ;  /* 0x0000001903047810 */ /* 0x000fe40007ffe0ff */
[----:B------:R-:W-:Y:S02]  /*3f90*/  FMNMX.FTZ R12, R23, R12, !PT ;  /* 0x0000000c170c7209 */ /* 0x000fe40007810000 */
[----:B------:R-:W-:-:S02]  /*3fa0*/  FSEL R15, R20, -INF , !P2 ;  /* 0xff800000140f7808 */ /* 0x000fc40005000000 */
[----:B------:R-:W-:Y:S02]  /*3fb0*/  FMNMX.FTZ R10, R27, R10, !PT ;  /* 0x0000000a1b0a7209 */ /* 0x000fe40007810000 */
[----:B------:R-:W-:Y:S02]  /*3fc0*/  ISETP.GE.AND P5, PT, R4, R211, PT ;  /* 0x000000d30400720c */ /* 0x000fe40003fa6270 */
[----:B------:R-:W-:Y:S02]  /*3fd0*/  FSEL R19, R36, -INF , !P4 ;  /* 0xff80000024137808 */ /* 0x000fe40006000000 */
[----:B------:R-:W-:Y:S02]  /*3fe0*/  FMNMX.FTZ R12, R21, R12, !PT ;  /* 0x0000000c150c7209 */ /* 0x000fe40007810000 */
[----:B------:R-:W-:Y:S02]  /*3ff0*/  FMNMX.FTZ R10, R15, R10, !PT ;  /* 0x0000000a0f0a7209 */ /* 0x000fe40007810000 */
[----:B------:R-:W-:-:S02]  /*4000*/  ISETP.GE.AND P2, PT, R4, R0, PT ;  /* 0x000000000400720c */ /* 0x000fc40003f46270 */
[----:B------:R-:W-:Y:S02]  /*4010*/  IADD3 R4, R3, 0x21, RZ ;  /* 0x0000002103047810 */ /* 0x000fe40007ffe0ff */
[----:B------:R-:W-:Y:S02]  /*4020*/  FSEL R17, R35, -INF , !P5 ;  /* 0xff80000023117808 */ /* 0x000fe40006800000 */
[----:B------:R-:W-:Y:S02]  /*4030*/  FMNMX.FTZ R12, R19, R12, !PT ;  /* 0x0000000c130c7209 */ /* 0x000fe40007810000 */
[----:B------:R-:W-:Y:S02]  /*4040*/  FSEL R11, R16, -INF , !P3 ;  /* 0xff800000100b7808 */ /* 0x000fe40005800000 */
[----:B------:R-:W-:Y:S02]  /*4050*/  FMNMX.FTZ R10, R13, R10, !PT ;  /* 0x0000000a0d0a7209 */ /* 0x000fe40007810000 */
[----:B------:R-:W-:-:S02]  /*4060*/  ISETP.GE.AND P4, PT, R6, R0, PT ;  /* 0x000000000600720c */ /* 0x000fc40003f86270 */
[----:B------:R-:W-:Y:S02]  /*4070*/  IADD3 R6, R3, 0x28, RZ ;  /* 0x0000002803067810 */ /* 0x000fe40007ffe0ff */
[C---:B------:R-:W-:Y:S02]  /*4080*/  ISETP.GE.AND P6, PT, R4.reuse, R211, PT ;  /* 0x000000d30400720c */ /* 0x040fe40003fc6270 */
        /* <DEDUP_REMOVED lines=8> */
[----:B------:R-:W-:Y:S02]  /*4110*/  FSEL R223, R223, -INF , !P4 ;  /* 0xff800000dfdf7808 */ /* 0x000fe40006000000 */
[----:B------:R-:W-:-:S02]  /*4120*/  FMNMX.FTZ R10, R9, R10, !PT ;  /* 0x0000000a090a7209 */ /* 0x000fc40007810000 */
[----:B------:R-:W-:Y:S02]  /*4130*/  ISETP.GE.AND P4, PT, R4, R211, PT ;  /* 0x000000d30400720c */ /* 0x000fe40003f86270 */
[----:B------:R-:W-:Y:S02]  /*4140*/  IADD3 R8, R3, 0x30, RZ ;  /* 0x0000003003087810 */ /* 0x000fe40007ffe0ff */
[----:B------:R-:W-:Y:S02]  /*4150*/  FSEL R165, R165, -INF , !P5 ;  /* 0xff800000a5a57808 */ /* 0x000fe40006800000 */
[----:B------:R-:W-:Y:S02]  /*4160*/  FMNMX.FTZ R12, R167, R12, !PT ;  /* 0x0000000ca70c7209 */ /* 0x000fe40007810000 */
[----:B------:R-:W-:Y:S02]  /*4170*/  ISETP.GE.AND P2, PT, R6, R0, PT ;  /* 0x000000000600720c */ /* 0x000fe40003f46270 */
[----:B------:R-:W-:-:S02]  /*4180*/  FSEL R171, R171, -INF , !P3 ;  /* 0xff800000abab7808 */ /* 0x000fc40005800000 */
[----:B------:R-:W-:Y:S02]  /*4190*/  FMNMX.FTZ R10, R223, R10, !PT ;  /* 0x0000000adf0a7209 */ /* 0x000fe40007810000 */
[----:B------:R-:W-:Y:S02]  /*41a0*/  IADD3 R6, R3, 0x31, RZ ;  /* 0x0000003103067810 */ /* 0x000fe40007ffe0ff */
[----:B------:R-:W-:Y:S02]  /*41b0*/  ISETP.GE.AND P6, PT, R8, R211, PT ;  /* 0x000000d30800720c */ /* 0x000fe40003fc6270 */
[----:B------:R-:W-:Y:S02]  /*41c0*/  FSEL R225, R225, -INF , !P4 ;  /* 0xff800000e1e17808 */ /* 0x000fe40006000000 */
[----:B------:R-:W-:Y:S02]  /*41d0*/  FMNMX.FTZ R12, R165, R12, !PT ;  /* 0x0000000ca50c7209 */ /* 0x000fe40007810000 */
[----:B------:R-:W-:-:S02]  /*41e0*/  ISETP.GE.AND P1, PT, R4, R0, PT ;  /* 0x000000000400720c */ /* 0x000fc40003f26270 */
[----:B------:R-:W-:Y:S02]  /*41f0*/  FSEL R221, R221, -INF , !P2 ;  /* 0xff800000dddd7808 */ /* 0x000fe40005000000 */
[----:B------:R-:W-:Y:S02]  /*4200*/  FMNMX.FTZ R10, R171, R10, !PT ;  /* 0x0000000aab0a7209 */ /* 0x000fe40007810000 */
[----:B------:R-:W-:Y:S02]  /*4210*/  IADD3 R4, R3, 0x38, RZ ;  /* 0x0000003803047810 */ /* 0x000fe40007ffe0ff */
[----:B------:R-:W-:Y:S02]  /*4220*/  ISETP.GE.AND P5, PT, R6, R211, PT ;  /* 0x000000d30600720c */ /* 0x000fe40003fa6270 */
[----:B------:R-:W-:Y:S02]  /*4230*/  FSEL R183, R183, -INF , !P6 ;  /* 0xff800000b7b77808 */ /* 0x000fe40007000000 */
[----:B------:R-:W-:-:S02]  /*4240*/  FMNMX.FTZ R12, R225, R12, !PT ;  /* 0x0000000ce10c7209 */ /* 0x000fc40007810000 */
[----:B------:R-:W-:Y:S02]  /*4250*/  ISETP.GE.AND P2, PT, R8, R0, PT ;  /* 0x000000000800720c */ /* 0x000fe40003f46270 */
[----:B------:R-:W-:Y:S02]  /*4260*/  FSEL R175, R175, -INF , !P1 ;  /* 0xff800000afaf7808 */ /* 0x000fe40004800000 */
[----:B------:R-:W-:Y:S02]  /*4270*/  FMNMX.FTZ R10, R221, R10, !PT ;  /* 0x0000000add0a7209 */ /* 0x000fe40007810000 */
[----:B------:R-:W-:Y:S02]  /*4280*/  IADD3 R3, R3, 0x39, RZ ;  /* 0x0000003903037810 */ /* 0x000fe40007ffe0ff */
[----:B------:R-:W-:Y:S02]  /*4290*/  ISETP.GE.AND P4, PT, R4, R211, PT ;  /* 0x000000d30400720c */ /* 0x000fe40003f86270 */
[----:B------:R-:W-:-:S02]  /*42a0*/  FSEL R181, R181, -INF , !P5 ;  /* 0xff800000b5b57808 */ /* 0x000fc40006800000 */
[----:B------:R-:W-:Y:S02]  /*42b0*/  FMNMX.FTZ R12, R183, R12, !PT ;  /* 0x0000000cb70c7209 */ /* 0x000fe40007810000 */
[----:B------:R-:W-:Y:S02]  /*42c0*/  ISETP.GE.AND P1, PT, R6, R0, PT ;  /* 0x000000000600720c */ /* 0x000fe40003f26270 */
[----:B------:R-:W-:Y:S02]  /*42d0*/  FSEL R173, R173, -INF , !P2 ;  /* 0xff800000adad7808 */ /* 0x000fe40005000000 */
[----:B------:R-:W-:Y:S02]  /*42e0*/  FMNMX.FTZ R10, R175, R10, !PT ;  /* 0x0000000aaf0a7209 */ /* 0x000fe40007810000 */
[----:B------:R-:W-:Y:S02]  /*42f0*/  ISETP.GE.AND P6, PT, R3, R211, PT ;  /* 0x000000d30300720c */ /* 0x000fe40003fc6270 */
[----:B------:R-:W-:-:S02]  /*4300*/  FSEL R179, R179, -INF , !P4 ;  /* 0xff800000b3b37808 */ /* 0x000fc40006000000 */
        /* <DEDUP_REMOVED lines=36> */
[----:B------:R-:W1:Y:S01]  /*4550*/  LDSM.16.MT88.4 R48, [R198+0xe000] ;  /* 0x00e00000c630783b */ /* 0x000e620000004200 */
[----:B------:R-:W-:-:S02]  /*4560*/  FFMA.FTZ R162, R29, c[0x0][0x23c], -R168 ;  /* 0x00008f001da27a23 */ /* 0x000fc400000108a8 */
[--C-:B------:R-:W-:Y:S01]  /*4570*/  FFMA.FTZ R163, R25, c[0x0][0x23c], -R168.reuse ;  /* 0x00008f0019a37a23 */ /* 0x100fe200000108a8 */
[----:B------:R-:W-:Y:S01]  /*4580*/  LDSM.16.MT88.4 R28, [R196+0xc800] ;  /* 0x00c80000c41c783b */ /* 0x000fe20000004200 */
[----:B------:R-:W-:Y:S01]  /*4590*/  FFMA.FTZ R154, R27, c[0x0][0x23c], -R168 ;  /* 0x00008f001b9a7a23 */ /* 0x000fe200000108a8 */
[----:B------:R-:W2:Y:S01]  /*45a0*/  MUFU.EX2 R159, R159 ;  /* 0x0000009f009f7308 */ /* 0x000ea20000000800 */
[--C-:B------:R-:W-:Y:S01]  /*45b0*/  FFMA.FTZ R152, R19, c[0x0][0x23c], -R140.reuse ;  /* 0x00008f0013987a23 */ /* 0x100fe2000001088c */
[----:B------:R-:W-:Y:S01]  /*45c0*/  LDSM.16.MT88.4 R24, [R198+0xe800] ;  /* 0x00e80000c618783b */ /* 0x000fe20000004200 */
[----:B------:R-:W-:Y:S02]  /*45d0*/  FFMA.FTZ R149, R17, c[0x0][0x23c], -R140 ;  /* 0x00008f0011957a23 */ /* 0x000fe4000001088c */
[--C-:B------:R-:W-:Y:S01]  /*45e0*/  FFMA.FTZ R155, R11, c[0x0][0x23c], -R168.reuse ;  /* 0x00008f000b9b7a23 */ /* 0x100fe200000108a8 */
[----:B------:R-:W-:Y:S01]  /*45f0*/  LDSM.16.MT88.4 R16, [R197+0xe800] ;  /* 0x00e80000c510783b */ /* 0x000fe20000004200 */
[----:B------:R-:W-:Y:S01]  /*4600*/  FFMA.FTZ R148, R9, c[0x0][0x23c], -R168 ;  /* 0x00008f0009947a23 */ /* 0x000fe200000108a8 */
[----:B------:R-:W-:Y:S01]  /*4610*/  MUFU.EX2 R158, R158 ;  /* 0x0000009e009e7308 */ /* 0x000fe20000000800 */
[--C-:B------:R-:W-:Y:S01]  /*4620*/  FFMA.FTZ R156, R23, c[0x0][0x23c], -R140.reuse ;  /* 0x00008f00179c7a23 */ /* 0x100fe2000001088c */
[----:B------:R-:W3:Y:S01]  /*4630*/  LDSM.16.MT88.4 R8, [R200+0xe800] ;  /* 0x00e80000c808783b */ /* 0x000ee20000004200 */
        /* <DEDUP_REMOVED lines=96> */
[----:B---3--:R-:W-:Y:S01]  /*4c40*/  HMMA.16816.F32 R36, R4, R8, R36 ;  /* 0x000000080424723c */ /* 0x008fe20000001824 */
[----:B------:R-:W-:-:S07]  /*4c50*/  FADD.FTZ R155, R148, R155 ;  /* 0x0000009b949b7221 */ /* 0x000fce0000010000 */
        /* <DEDUP_REMOVED lines=186> */
.L_x_3083:
[----:B------:R-:W-:-:S05]  /*5800*/  IMAD.MOV.U32 R9, RZ, RZ, c[0x0][0x1a0] ;  /* 0x00006800ff097624 */ /* 0x000fca00078e00ff */
[----:B------:R-:W-:-:S04]  /*5810*/  LEA R9, -R9, RZ, 0x6 ;  /* 0x000000ff09097211 */ /* 0x000fc800078e31ff */
[----:B------:R-:W-:Y:S02]  /*5820*/  SHF.R.S32.HI R8, RZ, 0x1f, R9 ;  /* 0x0000001fff087819 */ /* 0x000fe40000011409 */
.L_x_3084:
        /* <DEDUP_REMOVED lines=12> */
[----:B------:R-:W-:Y:S01]  /*58f0*/  LEA.HI.X R7, R4, R8, R7, 0x4, P2 ;  /* 0x0000000804077211 */ /* 0x000fe200010f2407 */
        /* <DEDUP_REMOVED lines=22> */
[--C-:B------:R-:W-:Y:S01]  /*5a60*/  IMAD.X R21, R17, 0x1, R4.reuse, P2 ;  /* 0x0000000111157824 */ /* 0x100fe200010e0604 */
[----:B------:R-:W-:Y:S01]  /*5a70*/  ISETP.GE.AND P3, PT, R214, R211, PT ;  /* 0x000000d3d600720c */ /* 0x000fe20003f66270 */
        /* <DEDUP_REMOVED lines=10> */
[----:B-1----:R-:W4:Y:S04]  /*5b20*/  LDSM.16.M88.4 R12, [R205+0x6000] ;  /* 0x00600000cd0c783b */ /* 0x002f280000000200 */
        /* <DEDUP_REMOVED lines=131> */
[----:B------:R-:W-:Y:S08]  /*6360*/  HMMA.16816.F32 R152, R176, R170, R152 ;  /* 0x000000aab098723c */ /* 0x000ff00000001898 */
[----:B--2---:R-:W-:Y:S01]  /*6370*/  HMMA.16816.F32 R180, R136, R20, R180 ;  /* 0x0000001488b4723c */ /* 0x004fe200000018b4 */
[----:B------:R-:W-:-:S02]  /*6380*/  FMUL.FTZ R12, R12, c[0x0][0x2ec] ;  /* 0x0000bb000c0c7a20 */ /* 0x000fc40000410000 */
[----:B------:R-:W-:Y:S02]  /*6390*/  FMUL.FTZ R13, R13, c[0x0][0x2ec] ;  /* 0x0000bb000d0d7a20 */ /* 0x000fe40000410000 */
[----:B------:R-:W-:Y:S01]  /*63a0*/  FMUL.FTZ R14, R14, c[0x0][0x2ec] ;  /* 0x0000bb000e0e7a20 */ /* 0x000fe20000410000 */
[----:B------:R-:W-:Y:S01]  /*63b0*/  MUFU.TANH R147, R12 ;  /* 0x0000000c00937308 */ /* 0x000fe20000002400 */
[----:B------:R-:W-:Y:S01]  /*63c0*/  FMUL.FTZ R165, R15, c[0x0][0x2ec] ;  /* 0x0000bb000fa57a20 */ /* 0x000fe20000410000 */
[----:B------:R-:W-:Y:S01]  /*63d0*/  HMMA.16816.F32 R160, R136, R22, R160 ;  /* 0x0000001688a0723c */ /* 0x000fe200000018a0 */
[----:B------:R-:W2:Y:S05]  /*63e0*/  LDSM.16.M88.4 R20, [R184] ;  /* 0x00000000b814783b */ /* 0x000eaa0000000200 */
[----:B------:R-:W-:Y:S02]  /*63f0*/  MUFU.TANH R164, R14 ;  /* 0x0000000e00a47308 */ /* 0x000fe40000002400 */
[----:B------:R-:W-:Y:S01]  /*6400*/  HMMA.16816.F32 R16, R8, R4, R16 ;  /* 0x000000040810723c */ /* 0x000fe20000001810 */
[----:B------:R-:W3:Y:S05]  /*6410*/  LDSM.16.M88.4 R4, [R199+0xb000] ;  /* 0x00b00000c704783b */ /* 0x000eea0000000200 */
[----:B------:R-:W-:Y:S02]  /*6420*/  MUFU.TANH R165, R165 ;  /* 0x000000a500a57308 */ /* 0x000fe40000002400 */
[----:B-1----:R-:W-:Y:S07]  /*6430*/  HMMA.16816.F32 R172, R148, R32, R172 ;  /* 0x0000002094ac723c */ /* 0x002fee00000018ac */
[----:B------:R-:W-:Y:S01]  /*6440*/  IADD3 R33, R214, 0x21, RZ ;  /* 0x00000021d6217810 */ /* 0x000fe20007ffe0ff */
[----:B----4-:R-:W-:Y:S01]  /*6450*/  HMMA.16816.F32 R28, R8, R156, R28 ;  /* 0x0000009c081c723c */ /* 0x010fe2000000181c */
[----:B------:R1:W-:Y:S07]  /*6460*/  MUFU.TANH R156, R13 ;  /* 0x0000000d009c7308 */ /* 0x0003ee0000002400 */
[----:B------:R-:W-:Y:S01]  /*6470*/  HMMA.16816.F32 R152, R148, R34, R152 ;  /* 0x000000229498723c */ /* 0x000fe20000001898 */
[----:B------:R-:W-:-:S02]  /*6480*/  FMUL.FTZ R16, R16, c[0x0][0x2ec] ;  /* 0x0000bb0010107a20 */ /* 0x000fc40000410000 */
[----:B------:R-:W-:Y:S02]  /*6490*/  FMUL.FTZ R17, R17, c[0x0][0x2ec] ;  /* 0x0000bb0011117a20 */ /* 0x000fe40000410000 */
[----:B------:R-:W4:Y:S01]  /*64a0*/  MUFU.TANH R144, R16 ;  /* 0x0000001000907308 */ /* 0x000f220000002400 */
[----:B------:R-:W-:Y:S01]  /*64b0*/  FMUL.FTZ R146, R18, c[0x0][0x2ec] ;  /* 0x0000bb0012927a20 */ /* 0x000fe20000410000 */
[C---:B------:R-:W-:Y:S01]  /*64c0*/  IADD3 R35, R214.reuse, 0x19, RZ ;  /* 0x00000019d6237810 */ /* 0x040fe20007ffe0ff */
[----:B------:R-:W-:Y:S01]  /*64d0*/  FMUL.FTZ R157, R19, c[0x0][0x2ec] ;  /* 0x0000bb00139d7a20 */ /* 0x000fe20000410000 */
[----:B-1----:R-:W1:Y:S01]  /*64e0*/  LDSM.16.M88.4 R12, [R199+0xb800] ;  /* 0x00b80000c70c783b */ /* 0x002e620000000200 */
[----:B--2---:R-:W-:Y:S01]  /*64f0*/  HMMA.16816.F32 R172, R136, R20, R172 ;  /* 0x0000001488ac723c */ /* 0x004fe200000018ac */
[----:B------:R-:W-:Y:S02]  /*6500*/  IADD3 R34, R214, 0x20, RZ ;  /* 0x00000020d6227810 */ /* 0x000fe40007ffe0ff */
[----:B------:R2:W-:Y:S03]  /*6510*/  MUFU.TANH R145, R17 ;  /* 0x0000001100917308 */ /* 0x0005e60000002400 */
[----:B------:R-:W-:-:S02]  /*6520*/  FMUL.FTZ R32, R29, c[0x0][0x2ec] ;  /* 0x0000bb001d207a20 */ /* 0x000fc40000410000 */
[----:B---3--:R-:W-:Y:S01]  /*6530*/  HMMA.16816.F32 R180, R24, R4, R180 ;  /* 0x0000000418b4723c */ /* 0x008fe200000018b4 */
[----:B------:R-:W-:Y:S01]  /*6540*/  FMUL.FTZ R28, R28, c[0x0][0x2ec] ;  /* 0x0000bb001c1c7a20 */ /* 0x000fe20000410000 */
[----:B----4-:R-:W-:Y:S01]  /*6550*/  FSEL R144, R144, -INF , !P3 ;  /* 0xff80000090907808 */ /* 0x010fe20005800000 */
[----:B------:R-:W-:Y:S01]  /*6560*/  MUFU.TANH R146, R146 ;  /* 0x0000009200927308 */ /* 0x000fe20000002400 */
[----:B------:R-:W-:Y:S02]  /*6570*/  FMUL.FTZ R30, R30, c[0x0][0x2ec] ;  /* 0x0000bb001e1e7a20 */ /* 0x000fe40000410000 */
[----:B------:R-:W-:Y:S02]  /*6580*/  FMUL.FTZ R29, R31, c[0x0][0x2ec] ;  /* 0x0000bb001f1d7a20 */ /* 0x000fe40000410000 */
[----:B------:R-:W-:Y:S01]  /*6590*/  HMMA.16816.F32 R152, R136, R22, R152 ;  /* 0x000000168898723c */ /* 0x000fe20000001898 */
[C---:B------:R-:W-:Y:S01]  /*65a0*/  IADD3 R31, R214.reuse, 0x30, RZ ;  /* 0x00000030d61f7810 */ /* 0x040fe20007ffe0ff */
[----:B--2---:R-:W2:Y:S01]  /*65b0*/  LDSM.16.M88.4 R16, [R192+0x5000] ;  /* 0x00500000c010783b */ /* 0x004ea20000000200 */
[----:B------:R-:W-:Y:S04]  /*65c0*/  MUFU.TANH R32, R32 ;  /* 0x0000002000207308 */ /* 0x000fe80000002400 */
[C---:B------:R-:W-:Y:S01]  /*65d0*/  IADD3 R136, R214.reuse, 0x18, RZ ;  /* 0x00000018d6887810 */ /* 0x040fe20007ffe0ff */
[----:B------:R-:W-:Y:S01]  /*65e0*/  HMMA.16816.F32 R160, R24, R6, R160 ;  /* 0x0000000618a0723c */ /* 0x000fe200000018a0 */
[----:B------:R-:W3:Y:S01]  /*65f0*/  LDSM.16.M88.4 R4, [R192+0x5800] ;  /* 0x00580000c004783b */ /* 0x000ee20000000200 */
[----:B------:R-:W-:Y:S01]  /*6600*/  IADD3 R23, R214, 0x29, RZ ;  /* 0x00000029d6177810 */ /* 0x000fe20007ffe0ff */
[----:B------:R-:W-:-:S04]  /*6610*/  DEPBAR.LE SB0, 0x0 ;  /* 0x000080000000791a */ /* 0x000fc80000000000 */
[----:B------:R-:W4:Y:S01]  /*6620*/  MUFU.TANH R157, R157 ;  /* 0x0000009d009d7308 */ /* 0x000f220000002400 */
[C---:B------:R-:W-:Y:S07]  /*6630*/  HMMA.16816.F32 R140, R24.reuse, R166, R140 ;  /* 0x000000a6188c723c */ /* 0x040fee000000188c */
[----:B------:R-:W-:Y:S01]  /*6640*/  MUFU.TANH R28, R28 ;  /* 0x0000001c001c7308 */ /* 0x000fe20000002400 */
[C---:B-1----:R-:W-:Y:S07]  /*6650*/  HMMA.16816.F32 R172, R24.reuse, R12, R172 ;  /* 0x0000000c18ac723c */ /* 0x042fee00000018ac */
[----:B------:R-:W-:Y:S01]  /*6660*/  IADD3 R13, R214, 0x1, RZ ;  /* 0x00000001d60d7810 */ /* 0x000fe20007ffe0ff */
[----:B------:R-:W-:Y:S01]  /*6670*/  HMMA.16816.F32 R152, R24, R14, R152 ;  /* 0x0000000e1898723c */ /* 0x000fe20000001898 */
[----:B------:R-:W-:Y:S02]  /*6680*/  MUFU.TANH R30, R30 ;  /* 0x0000001e001e7308 */ /* 0x000fe40000002400 */
[----:B------:R-:W-:-:S02]  /*6690*/  ISETP.GE.AND P4, PT, R13, R211, PT ;  /* 0x000000d30d00720c */ /* 0x000fc40003f86270 */
[----:B------:R-:W-:Y:S02]  /*66a0*/  ISETP.GE.AND P6, PT, R13, R0, PT ;  /* 0x000000000d00720c */ /* 0x000fe40003fc6270 */
[C---:B------:R-:W-:Y:S01]  /*66b0*/  IADD3 R27, R214.reuse, 0x28, RZ ;  /* 0x00000028d61b7810 */ /* 0x040fe20007ffe0ff */
[----:B------:R-:W-:Y:S01]  /*66c0*/  HMMA.16816.F32 R140, R8, R158, R140 ;  /* 0x0000009e088c723c */ /* 0x000fe2000000188c */
[----:B------:R-:W-:Y:S01]  /*66d0*/  IADD3 R15, R214, 0x38, RZ ;  /* 0x00000038d60f7810 */ /* 0x000fe20007ffe0ff */
[----:B------:R-:W-:Y:S01]  /*66e0*/  MUFU.TANH R29, R29 ;  /* 0x0000001d001d7308 */ /* 0x000fe20000002400 */
[----:B----4-:R-:W-:-:S05]  /*66f0*/  FSEL R157, R157, -INF , !P6 ;  /* 0xff8000009d9d7808 */ /* 0x010fca0007000000 */
[C---:B--2---:R-:W-:Y:S07]  /*6700*/  HMMA.16816.F32 R160, R8.reuse, R18, R160 ;  /* 0x0000001208a0723c */ /* 0x044fee00000018a0 */
[----:B------:R-:W-:Y:S01]  /*6710*/  FSEL R18, R145, -INF , !P4 ;  /* 0xff80000091127808 */ /* 0x000fe20006000000 */
[----:B---3--:R-:W-:Y:S01]  /*6720*/  HMMA.16816.F32 R172, R8, R4, R172 ;  /* 0x0000000408ac723c */ /* 0x008fe200000018ac */
[C---:B------:R-:W-:Y:S02]  /*6730*/  ISETP.GE.AND P4, PT, R214.reuse, R0, PT ;  /* 0x00000000d600720c */ /* 0x040fe40003f86270 */
[----:B------:R-:W-:-:S04]  /*6740*/  IADD3 R19, R214, 0x31, RZ ;  /* 0x00000031d6137810 */ /* 0x000fc80007ffe0ff */
[C---:B------:R-:W-:Y:S01]  /*6750*/  IADD3 R5, R214.reuse, 0x8, RZ ;  /* 0x00000008d6057810 */ /* 0x040fe20007ffe0ff */
[C---:B------:R-:W-:Y:S01]  /*6760*/  HMMA.16816.F32 R180, R8.reuse, R16, R180 ;  /* 0x0000001008b4723c */ /* 0x040fe200000018b4 */
[----:B------:R-:W-:Y:S01]  /*6770*/  IADD3 R4, R214, 0x9, RZ ;  /* 0x00000009d6047810 */ /* 0x000fe20007ffe0ff */
[----:B------:R-:W-:Y:S01]  /*6780*/  FMUL.FTZ R20, R141, c[0x0][0x2ec] ;  /* 0x0000bb008d147a20 */ /* 0x000fe20000410000 */
[-C--:B------:R-:W-:Y:S01]  /*6790*/  ISETP.GE.AND P2, PT, R5, R211.reuse, PT ;  /* 0x000000d30500720c */ /* 0x080fe20003f46270 */
[----:B------:R-:W-:Y:S01]  /*67a0*/  FMUL.FTZ R21, R143, c[0x0][0x2ec] ;  /* 0x0000bb008f157a20 */ /* 0x000fe20000410000 */
[-C--:B------:R-:W-:Y:S02]  /*67b0*/  ISETP.GE.AND P5, PT, R5, R0.reuse, PT ;  /* 0x000000000500720c */ /* 0x080fe40003fa6270 */
[----:B------:R-:W-:Y:S01]  /*67c0*/  ISETP.GE.AND P1, PT, R4, R211, PT ;  /* 0x000000d30400720c */ /* 0x000fe20003f26270 */
[----:B------:R-:W-:Y:S01]  /*67d0*/  FMUL.FTZ R17, R140, c[0x0][0x2ec] ;  /* 0x0000bb008c117a20 */ /* 0x000fe20000410000 */
[----:B------:R-:W-:Y:S01]  /*67e0*/  ISETP.GE.AND P3, PT, R4, R0, PT ;  /* 0x000000000400720c */ /* 0x000fe20003f66270 */
[----:B------:R-:W-:Y:S01]  /*67f0*/  FMUL.FTZ R160, R160, c[0x0][0x2ec] ;  /* 0x0000bb00a0a07a20 */ /* 0x000fe20000410000 */
[----:B------:R-:W-:Y:S01]  /*6800*/  HMMA.16816.F32 R4, R8, R6, R152 ;  /* 0x000000060804723c */ /* 0x000fe20000001898 */
[----:B------:R-:W-:Y:S01]  /*6810*/  FMUL.FTZ R161, R161, c[0x0][0x2ec] ;  /* 0x0000bb00a1a17a20 */ /* 0x000fe20000410000 */
[----:B------:R-:W-:Y:S01]  /*6820*/  FSEL R14, R147, -INF , !P2 ;  /* 0xff800000930e7808 */ /* 0x000fe20005000000 */
[----:B------:R-:W1:Y:S01]  /*6830*/  MUFU.TANH R17, R17 ;  /* 0x0000001100117308 */ /* 0x000e620000002400 */
[----:B------:R-:W-:-:S02]  /*6840*/  FMUL.FTZ R13, R162, c[0x0][0x2ec] ;  /* 0x0000bb00a20d7a20 */ /* 0x000fc40000410000 */
[----:B------:R-:W-:Y:S01]  /*6850*/  FMUL.FTZ R16, R142, c[0x0][0x2ec] ;  /* 0x0000bb008e107a20 */ /* 0x000fe20000410000 */
[C---:B------:R-:W-:Y:S01]  /*6860*/  IADD3 R8, R214.reuse, 0x10, RZ ;  /* 0x00000010d6087810 */ /* 0x040fe20007ffe0ff */
[----:B------:R-:W-:Y:S01]  /*6870*/  FMUL.FTZ R154, R173, c[0x0][0x2ec] ;  /* 0x0000bb00ad9a7a20 */ /* 0x000fe20000410000 */
[----:B------:R-:W-:Y:S01]  /*6880*/  IADD3 R9, R214, 0x11, RZ ;  /* 0x00000011d6097810 */ /* 0x000fe20007ffe0ff */
[----:B------:R-:W-:Y:S01]  /*6890*/  FMUL.FTZ R163, R163, c[0x0][0x2ec] ;  /* 0x0000bb00a3a37a20 */ /* 0x000fe20000410000 */
[----:B------:R-:W2:Y:S01]  /*68a0*/  MUFU.TANH R168, R160 ;  /* 0x000000a000a87308 */ /* 0x000ea20000002400 */
[----:B------:R-:W-:Y:S01]  /*68b0*/  FSEL R10, R156, -INF , !P1 ;  /* 0xff8000009c0a7808 */ /* 0x000fe20004800000 */
[----:B------:R-:W-:Y:S01]  /*68c0*/  FMUL.FTZ R170, R180, c[0x0][0x2ec] ;  /* 0x0000bb00b4aa7a20 */ /* 0x000fe20000410000 */
[CC--:B------:R-:W-:Y:S01]  /*68d0*/  ISETP.GE.AND P2, PT, R8.reuse, R211.reuse, PT ;  /* 0x000000d30800720c */ /* 0x0c0fe20003f46270 */
[----:B------:R-:W-:Y:S01]  /*68e0*/  FMUL.FTZ R12, R181, c[0x0][0x2ec] ;  /* 0x0000bb00b50c7a20 */ /* 0x000fe20000410000 */
[----:B------:R-:W-:Y:S01]  /*68f0*/  ISETP.GE.AND P1, PT, R8, R0, PT ;  /* 0x000000000800720c */ /* 0x000fe20003f26270 */
[----:B------:R-:W-:Y:S01]  /*6900*/  FMUL.FTZ R156, R172, c[0x0][0x2ec] ;  /* 0x0000bb00ac9c7a20 */ /* 0x000fe20000410000 */
[----:B------:R-:W-:Y:S01]  /*6910*/  FSEL R8, R146, -INF , !P4 ;  /* 0xff80000092087808 */ /* 0x000fe20006000000 */
[----:B------:R-:W3:Y:S01]  /*6920*/  MUFU.TANH R166, R161 ;  /* 0x000000a100a67308 */ /* 0x000ee20000002400 */
[-C--:B------:R-:W-:Y:S01]  /*6930*/  ISETP.GE.AND P4, PT, R9, R211.reuse, PT ;  /* 0x000000d30900720c */ /* 0x080fe20003f86270 */
[----:B------:R-:W-:Y:S01]  /*6940*/  FMUL.FTZ R169, R182, c[0x0][0x2ec] ;  /* 0x0000bb00b6a97a20 */ /* 0x000fe20000410000 */
[----:B------:R-:W-:Y:S01]  /*6950*/  FSEL R11, R164, -INF , !P5 ;  /* 0xff800000a40b7808 */ /* 0x000fe20006800000 */
[----:B------:R-:W-:Y:S01]  /*6960*/  FMUL.FTZ R167, R183, c[0x0][0x2ec] ;  /* 0x0000bb00b7a77a20 */ /* 0x000fe20000410000 */
[-C--:B------:R-:W-:Y:S01]  /*6970*/  ISETP.GE.AND P5, PT, R136, R211.reuse, PT ;  /* 0x000000d38800720c */ /* 0x080fe20003fa6270 */
[----:B------:R-:W-:Y:S01]  /*6980*/  FMUL.FTZ R138, R4, c[0x0][0x2ec] ;  /* 0x0000bb00048a7a20 */ /* 0x000fe20000410000 */
[----:B------:R-:W-:Y:S01]  /*6990*/  FSEL R24, R32, -INF , !P4 ;  /* 0xff80000020187808 */ /* 0x000fe20006000000 */
[----:B------:R-:W-:Y:S01]  /*69a0*/  FMUL.FTZ R4, R5, c[0x0][0x2ec] ;  /* 0x0000bb0005047a20 */ /* 0x000fe20000410000 */
[----:B------:R-:W-:Y:S01]  /*69b0*/  MUFU.TANH R13, R13 ;  /* 0x0000000d000d7308 */ /* 0x000fe20000002400 */
[-C--:B------:R-:W-:Y:S01]  /*69c0*/  ISETP.GE.AND P4, PT, R27, R211.reuse, PT ;  /* 0x000000d31b00720c */ /* 0x080fe20003f86270 */
[----:B------:R-:W-:Y:S01]  /*69d0*/  FMUL.FTZ R153, R174, c[0x0][0x2ec] ;  /* 0x0000bb00ae997a20 */ /* 0x000fe20000410000 */
[----:B------:R-:W-:Y:S01]  /*69e0*/  IADD3 R214, R214, 0x39, RZ ;  /* 0x00000039d6d67810 */ /* 0x000fe20007ffe0ff */
[----:B------:R-:W-:Y:S01]  /*69f0*/  FMUL.FTZ R139, R175, c[0x0][0x2ec] ;  /* 0x0000bb00af8b7a20 */ /* 0x000fe20000410000 */
[----:B-1----:R-:W-:Y:S01]  /*6a00*/  FSEL R22, R17, -INF , !P5 ;  /* 0xff80000011167808 */ /* 0x002fe20006800000 */
[----:B------:R-:W-:Y:S01]  /*6a10*/  FMUL.FTZ R6, R6, c[0x0][0x2ec] ;  /* 0x0000bb0006067a20 */ /* 0x000fe20000410000 */
[-C--:B------:R-:W-:Y:S01]  /*6a20*/  ISETP.GE.AND P5, PT, R23, R211.reuse, PT ;  /* 0x000000d31700720c */ /* 0x080fe20003fa6270 */
[----:B------:R-:W1:Y:S01]  /*6a30*/  MUFU.TANH R4, R4 ;  /* 0x0000000400047308 */ /* 0x000e620000002400 */
[----:B--2---:R-:W-:Y:S01]  /*6a40*/  FSEL R168, R168, -INF , !P4 ;  /* 0xff800000a8a87808 */ /* 0x004fe20006000000 */
[----:B------:R-:W-:Y:S01]  /*6a50*/  FMUL.FTZ R7, R7, c[0x0][0x2ec] ;  /* 0x0000bb0007077a20 */ /* 0x000fe20000410000 */
[----:B------:R-:W-:-:S02]  /*6a60*/  ISETP.GE.AND P4, PT, R214, R211, PT ;  /* 0x000000d3d600720c */ /* 0x000fc40003f86270 */
[----:B---3--:R-:W-:Y:S02]  /*6a70*/  FSEL R166, R166, -INF , !P5 ;  /* 0xff800000a6a67808 */ /* 0x008fe40006800000 */
[-C--:B------:R-:W-:Y:S01]  /*6a80*/  ISETP.GE.AND P5, PT, R136, R0.reuse, PT ;  /* 0x000000008800720c */ /* 0x080fe20003fa6270 */
[----:B------:R-:W2:Y:S01]  /*6a90*/  MUFU.TANH R20, R20 ;  /* 0x0000001400147308 */ /* 0x000ea20000002400 */
[----:B------:R-:W-:Y:S02]  /*6aa0*/  ISETP.GE.AND P6, PT, R9, R0, PT ;  /* 0x000000000900720c */ /* 0x000fe40003fc6270 */
[----:B------:R-:W-:Y:S02]  /*6ab0*/  FSEL R9, R165, -INF , !P3 ;  /* 0xff800000a5097808 */ /* 0x000fe40005800000 */
[----:B------:R-:W-:Y:S02]  /*6ac0*/  FSEL R26, R28, -INF , !P2 ;  /* 0xff8000001c1a7808 */ /* 0x000fe40005000000 */
[----:B------:R-:W-:Y:S01]  /*6ad0*/  FSEL R25, R30, -INF , !P1 ;  /* 0xff8000001e197808 */ /* 0x000fe20004800000 */
[----:B------:R-:W3:Y:S01]  /*6ae0*/  MUFU.TANH R170, R170 ;  /* 0x000000aa00aa7308 */ /* 0x000ee20000002400 */
[----:B-1----:R-:W-:-:S02]  /*6af0*/  FSEL R136, R4, -INF , !P4 ;  /* 0xff80000004887808 */ /* 0x002fc40006000000 */
[----:B------:R-:W-:Y:S02]  /*6b00*/  ISETP.GE.AND P4, PT, R27, R0, PT ;  /* 0x000000001b00720c */ /* 0x000fe40003f86270 */
[-C--:B------:R-:W-:Y:S02]  /*6b10*/  ISETP.GE.AND P3, PT, R35, R211.reuse, PT ;  /* 0x000000d32300720c */ /* 0x080fe40003f66270 */
[-C--:B------:R-:W-:Y:S01]  /*6b20*/  ISETP.GE.AND P2, PT, R34, R211.reuse, PT ;  /* 0x000000d32200720c */ /* 0x080fe20003f46270 */
[----:B------:R-:W1:Y:S01]  /*6b30*/  MUFU.TANH R12, R12 ;  /* 0x0000000c000c7308 */ /* 0x000e620000002400 */
[----:B------:R-:W-:Y:S02]  /*6b40*/  ISETP.GE.AND P1, PT, R33, R211, PT ;  /* 0x000000d32100720c */ /* 0x000fe40003f26270 */
[----:B------:R-:W-:Y:S02]  /*6b50*/  FSEL R165, R13, -INF , !P4 ;  /* 0xff8000000da57808 */ /* 0x000fe40006000000 */
[----:B--2---:R-:W-:-:S02]  /*6b60*/  FSEL R20, R20, -INF , !P3 ;  /* 0xff80000014147808 */ /* 0x004fc40005800000 */
[----:B------:R-:W-:Y:S01]  /*6b70*/  ISETP.GT.AND P4, PT, R213, R208, PT ;  /* 0x000000d0d500720c */ /* 0x000fe20003f84270 */
[----:B------:R-:W2:Y:S01]  /*6b80*/  MUFU.TANH R156, R156 ;  /* 0x0000009c009c7308 */ /* 0x000ea20000002400 */
[----:B---3--:R-:W-:Y:S02]  /*6b90*/  FSEL R170, R170, -INF , !P2 ;  /* 0xff800000aaaa7808 */ /* 0x008fe40005000000 */
[-C--:B------:R-:W-:Y:S02]  /*6ba0*/  ISETP.GE.AND P3, PT, R31, R211.reuse, PT ;  /* 0x000000d31f00720c */ /* 0x080fe40003f66270 */
[----:B------:R-:W-:Y:S02]  /*6bb0*/  ISETP.GE.AND P2, PT, R19, R211, PT ;  /* 0x000000d31300720c */ /* 0x000fe40003f46270 */
[----:B------:R-:W-:Y:S01]  /*6bc0*/  FSEL R27, R29, -INF , !P6 ;  /* 0xff8000001d1b7808 */ /* 0x000fe20007000000 */
[----:B------:R-:W3:Y:S01]  /*6bd0*/  MUFU.TANH R154, R154 ;  /* 0x0000009a009a7308 */ /* 0x000ee20000002400 */
[----:B-1----:R-:W-:-:S02]  /*6be0*/  FSEL R172, R12, -INF , !P1 ;  /* 0xff8000000cac7808 */ /* 0x002fc40004800000 */
[----:B------:R-:W-:Y:S02]  /*6bf0*/  ISETP.GE.AND P1, PT, R15, R211, PT ;  /* 0x000000d30f00720c */ /* 0x000fe40003f26270 */
[----:B------:R-:W-:-:S03]  /*6c00*/  ISETP.GE.AND P6, PT, R23, R0, PT ;  /* 0x000000001700720c */ /* 0x000fc60003fc6270 */
[----:B------:R-:W1:Y:S01]  /*6c10*/  MUFU.TANH R138, R138 ;  /* 0x0000008a008a7308 */ /* 0x000e620000002400 */
[----:B--2---:R-:W-:Y:S02]  /*6c20*/  FSEL R156, R156, -INF , !P3 ;  /* 0xff8000009c9c7808 */ /* 0x004fe40005800000 */
[----:B------:R-:W-:-:S05]  /*6c30*/  ISETP.GE.AND P3, PT, R35, R0, PT ;  /* 0x000000002300720c */ /* 0x000fca0003f66270 */
[----:B------:R-:W2:Y:S01]  /*6c40*/  MUFU.TANH R16, R16 ;  /* 0x0000001000107308 */ /* 0x000ea20000002400 */
[----:B---3--:R-:W-:Y:S02]  /*6c50*/  FSEL R154, R154, -INF , !P2 ;  /* 0xff8000009a9a7808 */ /* 0x008fe40005000000 */
[----:B------:R-:W-:-:S05]  /*6c60*/  ISETP.GE.AND P2, PT, R34, R0, PT ;  /* 0x000000002200720c */ /* 0x000fca0003f46270 */
[----:B------:R-:W3:Y:S01]  /*6c70*/  MUFU.TANH R21, R21 ;  /* 0x0000001500157308 */ /* 0x000ee20000002400 */
[----:B-1----:R-:W-:Y:S02]  /*6c80*/  FSEL R138, R138, -INF , !P1 ;  /* 0xff8000008a8a7808 */ /* 0x002fe40004800000 */
[----:B------:R-:W-:-:S05]  /*6c90*/  ISETP.GE.AND P1, PT, R33, R0, PT ;  /* 0x000000002100720c */ /* 0x000fca0003f26270 */
[----:B------:R-:W1:Y:S01]  /*6ca0*/  MUFU.TANH R169, R169 ;  /* 0x000000a900a97308 */ /* 0x000e620000002400 */
[----:B--2---:R-:W-:Y:S02]  /*6cb0*/  FSEL R23, R16, -INF , !P5 ;  /* 0xff80000010177808 */ /* 0x004fe40006800000 */
[----:B------:R-:W-:-:S05]  /*6cc0*/  ISETP.GE.AND P5, PT, R31, R0, PT ;  /* 0x000000001f00720c */ /* 0x000fca0003fa6270 */
[----:B------:R-:W2:Y:S01]  /*6cd0*/  MUFU.TANH R167, R167 ;  /* 0x000000a700a77308 */ /* 0x000ea20000002400 */
[----:B---3--:R-:W-:Y:S02]  /*6ce0*/  FSEL R21, R21, -INF , !P3 ;  /* 0xff80000015157808 */ /* 0x008fe40005800000 */
[----:B------:R-:W-:-:S05]  /*6cf0*/  ISETP.GE.AND P3, PT, R19, R0, PT ;  /* 0x000000001300720c */ /* 0x000fca0003f66270 */
[----:B------:R-:W3:Y:S01]  /*6d00*/  MUFU.TANH R163, R163 ;  /* 0x000000a300a37308 */ /* 0x000ee20000002400 */
[----:B-1----:R-:W-:Y:S01]  /*6d10*/  FSEL R169, R169, -INF , !P2 ;  /* 0xff800000a9a97808 */ /* 0x002fe20005000000 */
[----:B------:R-:W-:Y:S01]  /*6d20*/  BAR.SYNC.DEFER_BLOCKING 0x0 ;  /* 0x0000000000007b1d */ /* 0x000fe20000010000 */
[----:B------:R-:W-:-:S05]  /*6d30*/  ISETP.GE.AND P2, PT, R15, R0, PT ;  /* 0x000000000f00720c */ /* 0x000fca0003f46270 */
[----:B------:R-:W1:Y:S01]  /*6d40*/  MUFU.TANH R153, R153 ;  /* 0x0000009900997308 */ /* 0x000e620000002400 */
[----:B--2---:R-:W-:Y:S02]  /*6d50*/  FSEL R167, R167, -INF , !P1 ;  /* 0xff800000a7a77808 */ /* 0x004fe40004800000 */
[----:B------:R-:W-:-:S05]  /*6d60*/  ISETP.GE.AND P1, PT, R214, R0, PT ;  /* 0x00000000d600720c */ /* 0x000fca0003f26270 */
[----:B------:R-:W2:Y:S01]  /*6d70*/  MUFU.TANH R139, R139 ;  /* 0x0000008b008b7308 */ /* 0x000ea20000002400 */
[----:B---3--:R-:W-:-:S07]  /*6d80*/  FSEL R163, R163, -INF , !P6 ;  /* 0xff800000a3a37808 */ /* 0x008fce0007000000 */
[----:B------:R-:W3:Y:S01]  /*6d90*/  MUFU.TANH R137, R6 ;  /* 0x0000000600897308 */ /* 0x000ee20000002400 */
[----:B-1----:R-:W-:-:S07]  /*6da0*/  FSEL R153, R153, -INF , !P5 ;  /* 0xff80000099997808 */ /* 0x002fce0006800000 */
[----:B------:R-:W1:Y:S01]  /*6db0*/  MUFU.TANH R151, R7 ;  /* 0x0000000700977308 */ /* 0x000e620000002400 */
[----:B--2---:R-:W-:Y:S02]  /*6dc0*/  FSEL R139, R139, -INF , !P3 ;  /* 0xff8000008b8b7808 */ /* 0x004fe40005800000 */
[----:B---3--:R-:W-:Y:S02]  /*6dd0*/  FSEL R137, R137, -INF , !P2 ;  /* 0xff80000089897808 */ /* 0x008fe40005000000 */
[----:B-1----:R-:W-:Y:S01]  /*6de0*/  FSEL R151, R151, -INF , !P1 ;  /* 0xff80000097977808 */ /* 0x002fe20004800000 */
        /* <DEDUP_REMOVED lines=59> */
.L_x_3086:
[----:B------:R-:W-:-:S04]  /*71a0*/  LEA R6, -R2, RZ, 0x6 ;  /* 0x000000ff02067211 */ /* 0x000fc800078e31ff */
[----:B------:R-:W-:Y:S02]  /*71b0*/  SHF.R.S32.HI R0, RZ, 0x1f, R6 ;  /* 0x0000001fff007819 */ /* 0x000fe40000011406 */
.L_x_3087:
        /* <DEDUP_REMOVED lines=28> */
.L_x_3085:
        /* <DEDUP_REMOVED lines=58> */
[----:B------:R-:W-:Y:S02]  /*7720*/  FFMA.FTZ R142, R10, c[0x0][0x23c], -R155 ;  /* 0x00008f000a8e7a23 */ /* 0x000fe4000001089b */
[--C-:B------:R-:W-:Y:S01]  /*7730*/  FFMA.FTZ R141, R8, c[0x0][0x23c], -R152.reuse ;  /* 0x00008f00088d7a23 */ /* 0x100fe20000010898 */
[----:B------:R-:W2:Y:S01]  /*7740*/  LDSM.16.MT88.4 R16, [R200+0xc000] ;  /* 0x00c00000c810783b */ /* 0x000ea20000004200 */
[--C-:B------:R-:W-:Y:S01]  /*7750*/  FFMA.FTZ R140, R157, c[0x0][0x23c], -R152.reuse ;  /* 0x00008f009d8c7a23 */ /* 0x100fe20000010898 */
[----:B------:R-:W-:Y:S01]  /*7760*/  MUFU.EX2 R145, R145 ;  /* 0x0000009100917308 */ /* 0x000fe20000000800 */
[----:B------:R-:W-:-:S02]  /*7770*/  FFMA.FTZ R0, R11, c[0x0][0x23c], -R152 ;  /* 0x00008f000b007a23 */ /* 0x000fc40000010898 */
[----:B------:R-:W-:Y:S02]  /*7780*/  FFMA.FTZ R149, R9, c[0x0][0x23c], -R152 ;  /* 0x00008f0009957a23 */ /* 0x000fe40000010898 */
[----:B------:R-:W-:Y:S01]  /*7790*/  FMUL.FTZ R150, R4, c[0x0][0x23c] ;  /* 0x00008f0004967a20 */ /* 0x000fe20000410000 */
[----:B------:R-:W3:Y:S01]  /*77a0*/  LDSM.16.MT88.4 R8, [R197+0xc000] ;  /* 0x00c00000c508783b */ /* 0x000ee20000004200 */
[----:B------:R-:W-:Y:S01]  /*77b0*/  FMUL.FTZ R148, R6, c[0x0][0x23c] ;  /* 0x00008f0006947a20 */ /* 0x000fe20000410000 */
[----:B------:R-:W4:Y:S01]  /*77c0*/  MUFU.EX2 R144, R144 ;  /* 0x0000009000907308 */ /* 0x000f220000000800 */
[--C-:B------:R-:W-:Y:S02]  /*77d0*/  FFMA.FTZ R3, R26, c[0x0][0x23c], -R155.reuse ;  /* 0x00008f001a037a23 */ /* 0x100fe4000001089b */
[--C-:B------:R-:W-:Y:S02]  /*77e0*/  FFMA.FTZ R158, R24, c[0x0][0x23c], -R155.reuse ;  /* 0x00008f00189e7a23 */ /* 0x100fe4000001089b */
[----:B------:R-:W-:-:S02]  /*77f0*/  FFMA.FTZ R157, R22, c[0x0][0x23c], -R155 ;  /* 0x00008f00169d7a23 */ /* 0x000fc4000001089b */
[--C-:B------:R-:W-:Y:S01]  /*7800*/  FFMA.FTZ R160, R20, c[0x0][0x23c], -R155.reuse ;  /* 0x00008f0014a07a23 */ /* 0x100fe2000001089b */
[----:B------:R-:W5:Y:S01]  /*7810*/  MUFU.EX2 R142, R142 ;  /* 0x0000008e008e7308 */ /* 0x000f620000000800 */
[--C-:B------:R-:W-:Y:S02]  /*7820*/  FFMA.FTZ R159, R25, c[0x0][0x23c], -R152.reuse ;  /* 0x00008f00199f7a23 */ /* 0x100fe40000010898 */
[--C-:B------:R-:W-:Y:S02]  /*7830*/  FFMA.FTZ R162, R27, c[0x0][0x23c], -R152.reuse ;  /* 0x00008f001ba27a23 */ /* 0x100fe40000010898 */
[--C-:B------:R-:W-:Y:S01]  /*7840*/  FFMA.FTZ R161, R23, c[0x0][0x23c], -R152.reuse ;  /* 0x00008f0017a17a23 */ /* 0x100fe20000010898 */
[----:B------:R-:W-:Y:S01]  /*7850*/  LDSM.16.MT88.4 R24, [R200+0xe800] ;  /* 0x00e80000c818783b */ /* 0x000fe20000004200 */
[----:B------:R-:W-:Y:S01]  /*7860*/  FFMA.FTZ R164, R21, c[0x0][0x23c], -R152 ;  /* 0x00008f0015a47a23 */ /* 0x000fe20000010898 */
[----:B------:R-:W-:Y:S01]  /*7870*/  MUFU.EX2 R141, R141 ;  /* 0x0000008d008d7308 */ /* 0x000fe20000000800 */
[----:B----4-:R-:W-:Y:S01]  /*7880*/  F2FP.PACK_AB R4, R144, R145 ;  /* 0x000000919004723e */ /* 0x010fe200000000ff */
[----:B------:R-:W-:Y:S01]  /*7890*/  LDSM.16.MT88.4 R20, [R198+0xe800] ;  /* 0x00e80000c614783b */ /* 0x000fe20000004200 */
[----:B------:R-:W-:-:S02]  /*78a0*/  FFMA.FTZ R171, R172, c[0x0][0x23c], -R155 ;  /* 0x00008f00acab7a23 */ /* 0x000fc4000001089b */
[--C-:B------:R-:W-:Y:S02]  /*78b0*/  FFMA.FTZ R173, R166, c[0x0][0x23c], -R155.reuse ;  /* 0x00008f00a6ad7a23 */ /* 0x100fe4000001089b */
[--C-:B------:R-:W-:Y:S01]  /*78c0*/  FFMA.FTZ R170, R170, c[0x0][0x23c], -R155.reuse ;  /* 0x00008f00aaaa7a23 */ /* 0x100fe2000001089b */
[----:B------:R-:W4:Y:S01]  /*78d0*/  MUFU.EX2 R140, R140 ;  /* 0x0000008c008c7308 */ /* 0x000f220000000800 */
[----:B-----5:R-:W-:Y:S01]  /*78e0*/  F2FP.PACK_AB R6, R142, R143 ;  /* 0x0000008f8e06723e */ /* 0x020fe200000000ff */
        /* <DEDUP_REMOVED lines=8> */
[----:B------:R-:W5:Y:S01]  /*7970*/  MUFU.EX2 R149, R149 ;  /* 0x0000009500957308 */ /* 0x000f620000000800 */
[----:B----4-:R-:W-:Y:S01]  /*7980*/  F2FP.PACK_AB R5, R140, R141 ;  /* 0x0000008d8c05723e */ /* 0x010fe200000000ff */
[----:B------:R-:W-:Y:S02]  /*7990*/  FFMA.FTZ R154, R138, c[0x0][0x23c], -R155 ;  /* 0x00008f008a9a7a23 */ /* 0x000fe4000001089b */
[--C-:B------:R-:W-:Y:S02]  /*79a0*/  FFMA.FTZ R153, R153, c[0x0][0x23c], -R152.reuse ;  /* 0x00008f0099997a23 */ /* 0x100fe40000010898 */
[----:B------:R-:W-:-:S02]  /*79b0*/  FFMA.FTZ R174, R139, c[0x0][0x23c], -R152 ;  /* 0x00008f008bae7a23 */ /* 0x000fc40000010898 */
[----:B------:R-:W4:Y:S01]  /*79c0*/  MUFU.EX2 R150, R150 ;  /* 0x0000009600967308 */ /* 0x000f220000000800 */
[--C-:B------:R-:W-:Y:S02]  /*79d0*/  FFMA.FTZ R169, R137, c[0x0][0x23c], -R152.reuse ;  /* 0x00008f0089a97a23 */ /* 0x100fe40000010898 */
[----:B------:R-:W-:Y:S02]  /*79e0*/  FFMA.FTZ R155, R136, c[0x0][0x23c], -R155 ;  /* 0x00008f00889b7a23 */ /* 0x000fe4000001089b */
[----:B------:R-:W-:Y:S01]  /*79f0*/  FFMA.FTZ R152, R151, c[0x0][0x23c], -R152 ;  /* 0x00008f0097987a23 */ /* 0x000fe20000010898 */
[----:B------:R-:W-:Y:S02]  /*7a00*/  LDSM.16.MT88.4 R136, [R198+0xd800] ;  /* 0x00d80000c688783b */ /* 0x000fe40000004200 */
[----:B------:R-:W1:Y:S01]  /*7a10*/  MUFU.EX2 R148, R148 ;  /* 0x0000009400947308 */ /* 0x000e620000000800 */
[----:B-----5:R-:W-:Y:S01]  /*7a20*/  F2FP.PACK_AB R7, R149, R0 ;  /* 0x000000009507723e */ /* 0x020fe200000000ff */
[----:B----4-:R-:W-:-:S06]  /*7a30*/  FMUL.FTZ R120, R120, R150 ;  /* 0x0000009678787220 */ /* 0x010fcc0000410000 */
        /* <DEDUP_REMOVED lines=17> */
[----:B------:R-:W4:Y:S01]  /*7b50*/  LDSM.16.MT88.4 R12, [R200+0xe000] ;  /* 0x00e00000c80c783b */ /* 0x000f220000004200 */
[----:B------:R-:W-:Y:S01]  /*7b60*/  FMUL.FTZ R125, R125, R150 ;  /* 0x000000967d7d7220 */ /* 0x000fe20000410000 */
[----:B------:R-:W-:Y:S01]  /*7b70*/  MUFU.EX2 R160, R160 ;  /* 0x000000a000a07308 */ /* 0x000fe20000000800 */
[----:B------:R-:W-:-:S02]  /*7b80*/  FMUL.FTZ R126, R126, R148 ;  /* 0x000000947e7e7220 */ /* 0x000fc40000410000 */
[----:B------:R-:W-:Y:S02]  /*7b90*/  FMUL.FTZ R127, R127, R148 ;  /* 0x000000947f7f7220 */ /* 0x000fe40000410000 */
[-C--:B------:R-:W-:Y:S01]  /*7ba0*/  FMUL.FTZ R112, R112, R150.reuse ;  /* 0x0000009670707220 */ /* 0x080fe20000410000 */
[C---:B--2---:R-:W-:Y:S01]  /*7bb0*/  HMMA.16816.F32 R128, R4.reuse, R16, R128 ;  /* 0x000000100480723c */ /* 0x044fe20000001880 */
[----:B------:R-:W-:Y:S01]  /*7bc0*/  FMUL.FTZ R113, R113, R150 ;  /* 0x0000009671717220 */ /* 0x000fe20000410000 */
[----:B------:R-:W-:Y:S01]  /*7bd0*/  MUFU.EX2 R159, R159 ;  /* 0x0000009f009f7308 */ /* 0x000fe20000000800 */
[-C--:B------:R-:W-:Y:S02]  /*7be0*/  FMUL.FTZ R114, R114, R148.reuse ;  /* 0x0000009472727220 */ /* 0x080fe40000410000 */
[----:B------:R-:W-:Y:S02]  /*7bf0*/  FMUL.FTZ R115, R115, R148 ;  /* 0x0000009473737220 */ /* 0x000fe40000410000 */
        /* <DEDUP_REMOVED lines=19> */
[----:B------:R-:W-:Y:S02]  /*7d30*/  FMUL.FTZ R43, R43, R148 ;  /* 0x000000942b2b7220 */ /* 0x000fe40000410000 */
[C---:B----4-:R-:W-:Y:S01]  /*7d40*/  HMMA.16816.F32 R36, R4.reuse, R12, R36 ;  /* 0x0000000c0424723c */ /* 0x050fe20000001824 */
[-C--:B------:R-:W-:Y:S02]  /*7d50*/  FMUL.FTZ R104, R104, R150.reuse ;  /* 0x0000009668687220 */ /* 0x080fe40000410000 */
[----:B------:R-:W-:Y:S02]  /*7d60*/  FMUL.FTZ R105, R105, R150 ;  /* 0x0000009669697220 */ /* 0x000fe40000410000 */
[-C--:B------:R-:W-:Y:S01]  /*7d70*/  FMUL.FTZ R106, R106, R148.reuse ;  /* 0x000000946a6a7220 */ /* 0x080fe20000410000 */
[----:B------:R-:W-:Y:S01]  /*7d80*/  MUFU.EX2 R170, R170 ;  /* 0x000000aa00aa7308 */ /* 0x000fe20000000800 */
[----:B------:R-:W-:Y:S01]  /*7d90*/  FMUL.FTZ R107, R107, R148 ;  /* 0x000000946b6b7220 */ /* 0x000fe20000410000 */
[----:B------:R-:W-:Y:S01]  /*7da0*/  HMMA.16816.F32 R40, R4, R14, R40 ;  /* 0x0000000e0428723c */ /* 0x000fe20000001828 */
[----:B------:R-:W4:Y:S01]  /*7db0*/  LDSM.16.MT88.4 R12, [R196+0xe000] ;  /* 0x00e00000c40c783b */ /* 0x000f220000004200 */
[----:B------:R-:W-:-:S02]  /*7dc0*/  FMUL.FTZ R100, R100, R150 ;  /* 0x0000009664647220 */ /* 0x000fc40000410000 */
[----:B------:R-:W-:Y:S02]  /*7dd0*/  FMUL.FTZ R101, R101, R150 ;  /* 0x0000009665657220 */ /* 0x000fe40000410000 */
[-C--:B------:R-:W-:Y:S01]  /*7de0*/  FMUL.FTZ R102, R102, R148.reuse ;  /* 0x0000009466667220 */ /* 0x080fe20000410000 */
[----:B------:R-:W1:Y:S01]  /*7df0*/  MUFU.EX2 R171, R171 ;  /* 0x000000ab00ab7308 */ /* 0x000e620000000800 */
[----:B------:R-:W-:Y:S02]  /*7e00*/  FMUL.FTZ R103, R103, R148 ;  /* 0x0000009467677220 */ /* 0x000fe40000410000 */
        /* <DEDUP_REMOVED lines=8> */
[----:B------:R-:W-:Y:S01]  /*7e90*/  FMUL.FTZ R49, R49, R150 ;  /* 0x0000009631317220 */ /* 0x000fe20000410000 */
        /* <DEDUP_REMOVED lines=15> */
[----:B------:R-:W1:Y:S01]  /*7f90*/  MUFU.EX2 R167, R167 ;  /* 0x000000a700a77308 */ /* 0x000e620000000800 */
[----:B------:R-:W-:-:S02]  /*7fa0*/  FMUL.FTZ R67, R67, R148 ;  /* 0x0000009443437220 */ /* 0x000fc40000410000 */
        /* <DEDUP_REMOVED lines=72> */
[----:B-1----:R-:W-:Y:S01]  /*8430*/  F2FP.PACK_AB R4, R158, R3 ;  /* 0x000000039e04723e */ /* 0x002fe200000000ff */
[----:B------:R-:W-:Y:S01]  /*8440*/  FADD.FTZ R3, R3, R142 ;  /* 0x0000008e03037221 */ /* 0x000fe20000010000 */
[----:B-----5:R-:W-:Y:S02]  /*8450*/  F2FP.PACK_AB R5, R162, R159 ;  /* 0x0000009fa205723e */ /* 0x020fe400000000ff */
[----:B------:R-:W-:Y:S01]  /*8460*/  F2FP.PACK_AB R6, R160, R157 ;  /* 0x0000009da006723e */ /* 0x000fe200000000ff */
[----:B------:R-:W-:Y:S01]  /*8470*/  FADD.FTZ R158, R158, R3 ;  /* 0x000000039e9e7221 */ /* 0x000fe20000010000 */
[----:B------:R-:W-:-:S03]  /*8480*/  F2FP.PACK_AB R7, R164, R161 ;  /* 0x000000a1a407723e */ /* 0x000fc600000000ff */
[----:B------:R-:W-:-:S04]  /*8490*/  FADD.FTZ R3, R157, R158 ;  /* 0x0000009e9d037221 */ /* 0x000fc80000010000 */
        /* <DEDUP_REMOVED lines=42> */
[----:B------:R-:W-:Y:S02]  /*8740*/  F2FP.PACK_AB R7, R172, R165 ;  /* 0x000000a5ac07723e */ /* 0x000fe400000000ff */
[----:B------:R-:W-:Y:S01]  /*8750*/  MOV R3, R146 ;  /* 0x0000009200037202 */ /* 0x000fe20000000f00 */
[----:B------:R-:W-:-:S04]  /*8760*/  FADD.FTZ R168, R168, R171 ;  /* 0x000000aba8a87221 */ /* 0x000fc80000010000 */
[----:B-1----:R-:W-:Y:S01]  /*8770*/  HMMA.16816.F32 R128, R4, R12, R128 ;  /* 0x0000000c0480723c */ /* 0x002fe20000001880 */
[----:B------:R-:W-:-:S07]  /*8780*/  FADD.FTZ R173, R173, R168 ;  /* 0x000000a8adad7221 */ /* 0x000fce0000010000 */
[C---:B------:R-:W-:Y:S01]  /*8790*/  HMMA.16816.F32 R124, R4.reuse, R14, R124 ;  /* 0x0000000e047c723c */ /* 0x040fe2000000187c */
[----:B------:R-:W1:Y:S07]  /*87a0*/  LDSM.16.MT88.4 R12, [R196+0xf000] ;  /* 0x00f00000c40c783b */ /* 0x000e6e0000004200 */
[C---:B-----5:R-:W-:Y:S08]  /*87b0*/  HMMA.16816.F32 R120, R4.reuse, R8, R120 ;  /* 0x000000080478723c */ /* 0x060ff00000001878 */
[C---:B------:R-:W-:Y:S01]  /*87c0*/  HMMA.16816.F32 R116, R4.reuse, R10, R116 ;  /* 0x0000000a0474723c */ /* 0x040fe20000001874 */
[----:B------:R-:W3:Y:S07]  /*87d0*/  LDSM.16.MT88.4 R8, [R200+0x11000] ;  /* 0x01100000c808783b */ /* 0x000eee0000004200 */
[C---:B--2---:R-:W-:Y:S08]  /*87e0*/  HMMA.16816.F32 R52, R4.reuse, R16, R52 ;  /* 0x000000100434723c */ /* 0x044ff00000001834 */
[C---:B------:R-:W-:Y:S01]  /*87f0*/  HMMA.16816.F32 R56, R4.reuse, R18, R56 ;  /* 0x000000120438723c */ /* 0x040fe20000001838 */
[----:B------:R-:W2:Y:S07]  /*8800*/  LDSM.16.MT88.4 R16, [R197+0x11000] ;  /* 0x01100000c510783b */ /* 0x000eae0000004200 */
[C---:B------:R-:W-:Y:S08]  /*8810*/  HMMA.16816.F32 R36, R4.reuse, R24, R36 ;  /* 0x000000180424723c */ /* 0x040ff00000001824 */
        /* <DEDUP_REMOVED lines=24> */
[----:B------:R-:W-:Y:S01]  /*89a0*/  HMMA.16816.F32 R48, R4, R22, R48 ;  /* 0x000000160430723c */ /* 0x000fe20000001830 */
[----:B------:R-:W-:Y:S06]  /*89b0*/  LDSM.16.MT88.4 R20, [R197+0xf800] ;  /* 0x00f80000c514783b */ /* 0x000fec0000004200 */
[----:B------:R-:W-:Y:S01]  /*89c0*/  F2FP.PACK_AB R4, R163, R156 ;  /* 0x0000009ca304723e */ /* 0x000fe200000000ff */
[----:B------:R-:W-:Y:S01]  /*89d0*/  FADD.FTZ R156, R156, R173 ;  /* 0x000000ad9c9c7221 */ /* 0x000fe20000010000 */
[----:B------:R-:W-:-:S02]  /*89e0*/  F2FP.PACK_AB R5, R174, R153 ;  /* 0x00000099ae05723e */ /* 0x000fc400000000ff */
        /* <DEDUP_REMOVED lines=8> */
[C---:B--2---:R-:W-:Y:S07]  /*8a70*/  HMMA.16816.F32 R60, R4.reuse, R16, R60 ;  /* 0x00000010043c723c */ /* 0x044fee000000183c */
[----:B------:R-:W-:Y:S01]  /*8a80*/  FFMA.FTZ R17, R227, R148, R141 ;  /* 0x00000094e3117223 */ /* 0x000fe2000001008d */
[----:B----4-:R-:W-:Y:S03]  /*8a90*/  HMMA.16816.F32 R36, R4, R24, R36 ;  /* 0x000000180424723c */ /* 0x010fe60000001824 */
[----:B------:R-:W-:-:S04]  /*8aa0*/  FADD.FTZ R17, R140, R17 ;  /* 0x000000118c117221 */ /* 0x000fc80000010000 */
[----:B------:R-:W-:Y:S01]  /*8ab0*/  FADD.FTZ R0, R0, R17 ;  /* 0x0000001100007221 */ /* 0x000fe20000010000 */
[----:B------:R-:W-:Y:S01]  /*8ac0*/  HMMA.16816.F32 R40, R4, R26, R40 ;  /* 0x0000001a0428723c */ /* 0x000fe20000001828 */
[----:B------:R-:W2:Y:S02]  /*8ad0*/  LDSM.16.MT88.4 R24, [R197+0x11800] ;  /* 0x01180000c518783b */ /* 0x000ea40000004200 */
[----:B------:R-:W-:-:S04]  /*8ae0*/  FADD.FTZ R0, R149, R0 ;  /* 0x0000000095007221 */ /* 0x000fc80000010000 */
[----:B------:R-:W-:Y:S01]  /*8af0*/  FADD.FTZ R159, R159, R0 ;  /* 0x000000009f9f7221 */ /* 0x000fe20000010000 */
[----:B-1----:R-:W-:Y:S03]  /*8b00*/  HMMA.16816.F32 R68, R4, R12, R68 ;  /* 0x0000000c0444723c */ /* 0x002fe60000001844 */
[----:B------:R-:W-:-:S05]  /*8b10*/  FADD.FTZ R162, R162, R159 ;  /* 0x0000009fa2a27221 */ /* 0x000fca0000010000 */
[C---:B------:R-:W-:Y:S01]  /*8b20*/  HMMA.16816.F32 R72, R4.reuse, R14, R72 ;  /* 0x0000000e0448723c */ /* 0x040fe20000001848 */
[----:B------:R-:W1:Y:S07]  /*8b30*/  LDSM.16.MT88.4 R12, [R196+0x11800] ;  /* 0x01180000c40c783b */ /* 0x000e6e0000004200 */
        /* <DEDUP_REMOVED lines=29> */
.L_x_3082:
        /* <DEDUP_REMOVED lines=13> */
.L_x_3092:
        /* <DEDUP_REMOVED lines=65> */
.L_x_3089:
[C---:B------:R-:W-:Y:S04]  /*91f0*/  LEA R210, P1, R6.reuse, R210, 0x1 ;  /* 0x000000d206d27211 */ /* 0x040fe800078208ff */
[----:B------:R-:W-:Y:S02]  /*9200*/  LEA.HI.X R209, R6, R209, R3, 0x1, P1 ;  /* 0x000000d106d17211 */ /* 0x000fe400008f0c03 */
[C---:B------:R-:W-:Y:S02]  /*9210*/  IADD3 R230, P1, R223.reuse, R210, RZ ;  /* 0x000000d2dfe67210 */ /* 0x040fe40007f3e0ff */
[-C--:B------:R-:W-:Y:S02]  /*9220*/  MOV R211, R209.reuse ;  /* 0x000000d100d37202 */ /* 0x080fe40000000f00 */
[C---:B------:R-:W-:Y:S02]  /*9230*/  IADD3.X R231, R220.reuse, R209, RZ, P1, !PT ;  /* 0x000000d1dce77210 */ /* 0x040fe40000ffe4ff */
[C---:B------:R-:W-:Y:S01]  /*9240*/  IADD3 R132, P1, R223.reuse, R230, RZ ;  /* 0x000000e6df847210 */ /* 0x040fe20007f3e0ff */
[----:B------:R-:W-:Y:S01]  /*9250*/  @!PT LDS RZ, [RZ] ;  /* 0x00000000fffff984 */ /* 0x000fe20000000800 */
[----:B------:R-:W-:Y:S01]  /*9260*/  @!PT LDS RZ, [RZ] ;  /* 0x00000000fffff984 */ /* 0x000fe20000000800 */
[----:B------:R-:W-:Y:S01]  /*9270*/  @!PT LDS RZ, [RZ] ;  /* 0x00000000fffff984 */ /* 0x000fe20000000800 */
[----:B------:R1:W-:Y:S03]  /*9280*/  LDGSTS.E.BYPASS.LTC128B.128 [R215+0xc000], [R210.64] ;  /* 0x0c000000d2d77fae */ /* 0x0003e6000b901d44 */
[C---:B------:R-:W-:Y:S02]  /*9290*/  IADD3.X R133, R220.reuse, R231, RZ, P1, !PT ;  /* 0x000000e7dc857210 */ /* 0x040fe40000ffe4ff */
[----:B------:R-:W-:Y:S01]  /*92a0*/  IADD3 R2, P1, R223, R132, RZ ;  /* 0x00000084df027210 */ /* 0x000fe20007f3e0ff */
[----:B------:R1:W-:Y:S03]  /*92b0*/  LDGSTS.E.BYPASS.LTC128B.128 [R215+0xe000], [R210.64+0x80] ;  /* 0x0e000080d2d77fae */ /* 0x0003e6000b901d44 */
[----:B------:R-:W-:Y:S02]  /*92c0*/  IADD3.X R3, R220, R133, RZ, P1, !PT ;  /* 0x00000085dc037210 */ /* 0x000fe40000ffe4ff */
[----:B------:R-:W-:Y:S01]  /*92d0*/  ISETP.GT.AND P1, PT, R213, R208, PT ;  /* 0x000000d0d500720c */ /* 0x000fe20003f24270 */
        /* <DEDUP_REMOVED lines=206> */
[----:B--2---:R-:W-:Y:S02]  /*9fc0*/  FMUL.FTZ R3, R10, c[0x0][0x2ec] ;  /* 0x0000bb000a037a20 */ /* 0x004fe40000410000 */
[----:B----4-:R-:W-:Y:S02]  /*9fd0*/  FMUL.FTZ R2, R11, c[0x0][0x2ec] ;  /* 0x0000bb000b027a20 */ /* 0x010fe40000410000 */
[----:B------:R-:W-:Y:S03]  /*9fe0*/  FMUL.FTZ R35, R35, c[0x0][0x2ec] ;  /* 0x0000bb0023237a20 */ /* 0x000fe60000410000 */
[----:B------:R2:W4:Y:S10]  /*9ff0*/  MUFU.TANH R174, R132 ;  /* 0x0000008400ae7308 */ /* 0x0005340000002400 */
        /* <DEDUP_REMOVED lines=27> */
[----:B------:R-:W-:Y:S04]  /*a1b0*/  IABS R2, c[0x0][0x2d0] ;  /* 0x0000b40000027a13 */ /* 0x000fe80000000000 */
[----:B------:R-:W2:Y:S10]  /*a1c0*/  I2F.RP R7, R2 ;  /* 0x0000000200077306 */ /* 0x000eb40000209400 */
[----:B--2---:R-:W2:Y:S02]  /*a1d0*/  MUFU.RCP R3, R7 ;  /* 0x0000000700037308 */ /* 0x004ea40000001000 */
[----:B--2---:R-:W-:Y:S01]  /*a1e0*/  IADD3 R10, R3, 0xffffffe, RZ ;  /* 0x0ffffffe030a7810 */ /* 0x004fe20007ffe0ff */
[----:B------:R-:W-:Y:S07]  /*a1f0*/  IMAD.SHL.U32 R3, R213, 0x40, RZ ;  /* 0x00000040d5037824 */ /* 0x000fee00078e00ff */
[----:B------:R-:W2:Y:S01]  /*a200*/  F2I.FTZ.U32.TRUNC.NTZ R11, R10 ;  /* 0x0000000a000b7305 */ /* 0x000ea2000021f000 */
[----:B------:R-:W-:Y:S02]  /*a210*/  IADD3 R9, R3, -0x40, RZ ;  /* 0xffffffc003097810 */ /* 0x000fe40007ffe0ff */
[----:B------:R-:W-:Y:S02]  /*a220*/  IABS R6, R3 ;  /* 0x0000000300067213 */ /* 0x000fe40000000000 */
[----:B------:R-:W-:Y:S02]  /*a230*/  IABS R4, R9 ;  /* 0x0000000900047213 */ /* 0x000fe40000000000 */
[----:B------:R-:W-:Y:S02]  /*a240*/  LOP3.LUT R9, R9, c[0x0][0x2d0], RZ, 0x3c, !PT ;  /* 0x0000b40009097a12 */ /* 0x000fe400078e3cff */
[----:B------:R-:W-:Y:S02]  /*a250*/  LOP3.LUT R3, R3, c[0x0][0x2d0], RZ, 0x3c, !PT ;  /* 0x0000b40003037a12 */ /* 0x000fe400078e3cff */
[----:B------:R-:W-:Y:S02]  /*a260*/  ISETP.GE.AND P1, PT, R9, RZ, PT ;  /* 0x000000ff0900720c */ /* 0x000fe40003f26270 */
[----:B------:R-:W-:Y:S02]  /*a270*/  ISETP.GE.AND P3, PT, R3, RZ, PT ;  /* 0x000000ff0300720c */ /* 0x000fe40003f66270 */
[----:B------:R-:W-:Y:S01]  /*a280*/  LOP3.LUT R3, RZ, c[0x0][0x2d0], RZ, 0x33, !PT ;  /* 0x0000b400ff037a12 */ /* 0x000fe200078e33ff */
        /* <DEDUP_REMOVED lines=45> */
.L_x_3091:
        /* <DEDUP_REMOVED lines=24> */
.L_x_3090:
[----:B--234-:R-:W-:Y:S01]  /*a6e0*/  FMNMX.FTZ R3, R170, R135, !PT ;  /* 0x00000087aa037209 */ /* 0x01cfe20007810000 */
[----:B------:R-:W-:Y:S01]  /*a6f0*/  LDSM.16.MT88.4 R12, [R200+0xc000] ;  /* 0x00c00000c80c783b */ /* 0x000fe20000004200 */
[----:B------:R-:W-:Y:S02]  /*a700*/  FMNMX.FTZ R4, R169, R0, !PT ;  /* 0x00000000a9047209 */ /* 0x000fe40007810000 */
        /* <DEDUP_REMOVED lines=30> */
[----:B------:R-:W-:Y:S04]  /*a8f0*/  FMNMX.FTZ R3, R232, R3, !PT ;  /* 0x00000003e8037209 */ /* 0x000fe80007810000 */
[----:B------:R-:W-:Y:S01]  /*a900*/  FMNMX.FTZ R2, R228, R3, !PT ;  /* 0x00000003e4027209 */ /* 0x000fe20007810000 */
[----:B------:R-:W-:Y:S01]  /*a910*/  LDSM.16.MT88.4 R156, [R196+0xf800] ;  /* 0x00f80000c49c783b */ /* 0x000fe20000004200 */
[----:B------:R-:W-:Y:S02]  /*a920*/  FMNMX.FTZ R3, R231, R4, !PT ;  /* 0x00000004e7037209 */ /* 0x000fe40007810000 */
[----:B------:R-:W-:Y:S02]  /*a930*/  FMNMX.FTZ R5, R211, R2, !PT ;  /* 0x00000002d3057209 */ /* 0x000fe40007810000 */
[----:B------:R-:W-:Y:S03]  /*a940*/  FMNMX.FTZ R2, R134, R3, !PT ;  /* 0x0000000386027209 */ /* 0x000fe60007810000 */
[----:B------:R-:W1:Y:S01]  /*a950*/  SHFL.BFLY PT, R6, R5, 0x2, 0x1f ;  /* 0x0c401f0005067f89 */ /* 0x000e6200000e0000 */
[----:B------:R-:W-:Y:S07]  /*a960*/  FMNMX.FTZ R7, R133, R2, !PT ;  /* 0x0000000285077209 */ /* 0x000fee0007810000 */
        /* <DEDUP_REMOVED lines=354> */
[----:B------:R-:W-:Y:S01]  /*bf90*/  MOV R0, R3 ;  /* 0x0000000300007202 */ /* 0x000fe20000000f00 */
        /* <DEDUP_REMOVED lines=12> */
.L_x_3088:
        /* <DEDUP_REMOVED lines=220> */
[----:B------:R-:W-:Y:S04]  /*ce20*/  STS.64 [R20+0x8000], R88 ;  /* 0x0080005814007388 */ /* 0x000fe80000000a00 */
[----:B------:R-:W-:Y:S04]  /*ce30*/  STS.64 [R20+0x8800], R90 ;  /* 0x0088005a14007388 */ /* 0x000fe80000000a00 */
[----:B-1----:R-:W1:Y:S04]  /*ce40*/  S2R R14, SR_CTAID.X ;  /* 0x00000000000e7919 */ /* 0x002e680000002500 */
[----:B------:R-:W-:Y:S04]  /*ce50*/  STS.64 [R21+0x8000], R92 ;  /* 0x0080005c15007388 */ /* 0x000fe80000000a00 */
[----:B------:R-:W-:Y:S04]  /*ce60*/  STS.64 [R21+0x8800], R94 ;  /* 0x0088005e15007388 */ /* 0x000fe80000000a00 */
[----:B------:R3:W-:Y:S04]  /*ce70*/  STS.64 [R15+0x8000], R96 ;  /* 0x008000600f007388 */ /* 0x0007e80000000a00 */
[----:B------:R4:W-:Y:S04]  /*ce80*/  STS.64 [R15+0x8800], R98 ;  /* 0x008800620f007388 */ /* 0x0009e80000000a00 */
[----:B------:R-:W-:Y:S01]  /*ce90*/  BAR.SYNC.DEFER_BLOCKING 0x0 ;  /* 0x0000000000007b1d */ /* 0x000fe20000010000 */
[----:B---3--:R-:W-:-:S02]  /*cea0*/  SHF.R.S32.HI R96, RZ, 0x1f, R13 ;  /* 0x0000001fff607819 */ /* 0x008fc4000001140d */
[----:B----4-:R-:W-:-:S03]  /*ceb0*/  IADD3 R15, -R212, RZ, RZ ;  /* 0x000000ffd40f7210 */ /* 0x010fc60007ffe1ff */
[----:B------:R-:W3:Y:S01]  /*cec0*/  LDS.128 R112, [R5.X4] ;  /* 0x0000000005707984 */ /* 0x000ee20000004c00 */
[----:B------:R-:W-:Y:S01]  /*ced0*/  LEA.HI R96, R96, R13, RZ, 0x2 ;  /* 0x0000000d60607211 */ /* 0x000fe200078f10ff */
[----:B--2---:R-:W-:-:S03]  /*cee0*/  IMAD R6, R15, c[0x0][0x1c0], R6 ;  /* 0x000070000f067a24 */ /* 0x004fc600078e0206 */
[----:B------:R-:W-:Y:S01]  /*cef0*/  LOP3.LUT R96, R96, 0xffffffc, RZ, 0xc0, !PT ;  /* 0x0ffffffc60607812 */ /* 0x000fe200078ec0ff */
[----:B------:R-:W2:Y:S01]  /*cf00*/  LDS.128 R108, [R5.X4+0x800] ;  /* 0x00080000056c7984 */ /* 0x000ea20000004c00 */
[----:B------:R-:W-:Y:S02]  /*cf10*/  IMAD R6, R7, c[0x0][0x1c0], R6 ;  /* 0x0000700007067a24 */ /* 0x000fe400078e0206 */
[----:B------:R-:W-:Y:S01]  /*cf20*/  IADD3 R96, R13, -R96, RZ ;  /* 0x800000600d607210 */ /* 0x000fe20007ffe0ff */
[----:B------:R-:W4:Y:S01]  /*cf30*/  LDS.128 R104, [R5.X4+0x1000] ;  /* 0x0010000005687984 */ /* 0x000f220000004c00 */
[----:B-1----:R-:W-:Y:S02]  /*cf40*/  SHF.L.U32 R7, R14, 0x6, RZ ;  /* 0x000000060e077819 */ /* 0x002fe400000006ff */
[----:B------:R-:W-:Y:S01]  /*cf50*/  SHF.R.S32.HI R13, RZ, 0x2, R0 ;  /* 0x00000002ff0d7819 */ /* 0x000fe20000011400 */
[----:B------:R-:W1:Y:S02]  /*cf60*/  LDS.128 R100, [R5.X4+0x1800] ;  /* 0x0018000005647984 */ /* 0x000e640000004c00 */
[----:B------:R-:W-:Y:S01]  /*cf70*/  IMAD R6, R6, c[0x0][0x214], R7 ;  /* 0x0000850006067a24 */ /* 0x000fe200078e0207 */
        /* <DEDUP_REMOVED lines=34> */
.L_x_3094:
[----:B--234-:R-:W-:Y:S05]  /*d1a0*/  BSYNC B0 ;  /* 0x0000000000007941 */ /* 0x01cfea0003800000 */
.L_x_3093:
        /* <DEDUP_REMOVED lines=50> */
.L_x_3095:
        /* <DEDUP_REMOVED lines=11> */
.L_x_4115:


//--------------------- .text._ZN5flash24flash_fwd_splitkv_kernelI23Flash_fwd_kernel_traitsILi192ELi64ELi64ELi4ELb0ELb0EN7cutlass6half_tE19Flash_kernel_traitsILi192ELi64ELi64ELi4ES3_EELb1ELb0ELb1ELb0ELb0ELb0ELb1ELb0EEEvNS_16Flash_fwd_paramsE --------------------------
	.section	.text._ZN5flash24flash_fwd_splitkv_kernelI23Flash_fwd_kernel_traitsILi192ELi64ELi64ELi4ELb0ELb0EN7cutlass6half_tE19Flash_kernel_traitsILi192ELi64ELi64ELi4ES3_EELb1ELb0ELb1ELb0ELb0ELb0ELb1ELb0EEEvNS_16Flash_fwd_paramsE,"ax",@progbits
	.sectioninfo	@"SHI_REGISTERS=238"
	.align	128
        .global         _ZN5flash24flash_fwd_splitkv_kernelI23Flash_fwd_kernel_traitsILi192ELi64ELi64ELi4ELb0ELb0EN7cutlass6half_tE19Flash_kernel_traitsILi192ELi64ELi64ELi4ES3_EELb1ELb0ELb1ELb0ELb0ELb0ELb1ELb0EEEvNS_16Flash_fwd_paramsE
        .type           _ZN5flash24flash_fwd_splitkv_kernelI23Flash_fwd_kernel_traitsILi192ELi64ELi64ELi4ELb0ELb0EN7cutlass6half_tE19Flash_kernel_traitsILi192ELi64ELi64ELi4ES3_EELb1ELb0ELb1ELb0ELb0ELb0ELb1ELb0EEEvNS_16Flash_fwd_paramsE,@function
        .size           _ZN5flash24flash_fwd_splitkv_kernelI23Flash_fwd_kernel_traitsILi192ELi64ELi64ELi4ELb0ELb0EN7cutlass6half_tE19Flash_kernel_traitsILi192ELi64ELi64ELi4ES3_EELb1ELb0ELb1ELb0ELb0ELb0ELb1ELb0EEEvNS_16Flash_fwd_paramsE,(.L_x_4116 - _ZN5flash24flash_fwd_splitkv_kernelI23Flash_fwd_kernel_traitsILi192ELi64ELi64ELi4ELb0ELb0EN7cutlass6half_tE19Flash_kernel_traitsILi192ELi64ELi64ELi4ES3_EELb1ELb0ELb1ELb0ELb0ELb0ELb1ELb0EEEvNS_16Flash_fwd_paramsE)
        .other          _ZN5flash24flash_fwd_splitkv_kernelI23Flash_fwd_kernel_traitsILi192ELi64ELi64ELi4ELb0ELb0EN7cutlass6half_tE19Flash_kernel_traitsILi192ELi64ELi64ELi4ES3_EELb1ELb0ELb1ELb0ELb0ELb0ELb1ELb0EEEvNS_16Flash_fwd_paramsE,@"STO_CUDA_ENTRY STV_DEFAULT"
_ZN5flash24flash_fwd_splitkv_kernelI23Flash_fwd_kernel_traitsILi192ELi64ELi64ELi4ELb0ELb0EN7cutlass6half_tE19Flash_kernel_traitsILi192ELi64ELi64ELi4ES3_EELb1ELb0ELb1ELb0ELb0ELb0ELb1ELb0EEEvNS_16Flash_fwd_paramsE:
.text._ZN5flash24flash_fwd_splitkv_kernelI23Flash_fwd_kernel_traitsILi192ELi64ELi64ELi4ELb0ELb0EN7cutlass6half_tE19Flash_kernel_traitsILi192ELi64ELi64ELi4ES3_EELb1ELb0ELb1ELb0ELb0ELb0ELb1ELb0EEEvNS_16Flash_fwd_paramsE:
        /* <DEDUP_REMOVED lines=53> */
.L_x_3096:
[----:B-1-34-:R-:W-:Y:S02]  /*0350*/  MOV R4, c[0x0][0x218] ;  /* 0x0000860000047a02 */ /* 0x01afe40000000f00 */
.L_x_3097:
        /* <DEDUP_REMOVED lines=25> */
[----:B------:R-:W-:Y:S02]  /*04f0*/  IADD3 R6, -R17, 0x7f, R16 ;  /* 0x0000007f11067810 */ /* 0x000fe40007ffe110 */
[----:B--2---:R-:W-:Y:S02]  /*0500*/  IADD3 R8, R8, 0xffffffe, RZ ;  /* 0x0ffffffe08087810 */ /* 0x004fe40007ffe0ff */
[----:B------:R-:W-:Y:S02]  /*0510*/  IADD3 R6, R6, c[0x0][0x2e8], R95 ;  /* 0x0000ba0006067a10 */ /* 0x000fe40007ffe05f */
[----:B------:R-:W2:Y:S02]  /*0520*/  F2I.FTZ.U32.TRUNC.NTZ R9, R8 ;  /* 0x0000000800097305 */ /* 0x000ea4000021f000 */
[----:B------:R-:W-:-:S04]  /*0530*/  SHF.R.S32.HI R145, RZ, 0x1f, R6 ;  /* 0x0000001fff917819 */ /* 0x000fc80000011406 */
[----:B------:R-:W-:-:S04]  /*0540*/  LEA.HI R145, R145, R6, RZ, 0x6 ;  /* 0x0000000691917211 */ /* 0x000fc800078f30ff */
[----:B------:R-:W-:Y:S01]  /*0550*/  SHF.R.S32.HI R145, RZ, 0x6, R145 ;  /* 0x00000006ff917819 */ /* 0x000fe20000011491 */
        /* <DEDUP_REMOVED lines=12> */
[----:B------:R-:W-:-:S04]  /*0620*/  IADD3 R5, R95, 0x3f, RZ ;  /* 0x0000003f5f057810 */ /* 0x000fc80007ffe0ff */
[----:B------:R-:W-:-:S04]  /*0630*/  SHF.R.S32.HI R4, RZ, 0x1f, R5 ;  /* 0x0000001fff047819 */ /* 0x000fc80000011405 */
[----:B------:R-:W-:-:S03]  /*0640*/  LEA.HI R4, R4, R5, RZ, 0x6 ;  /* 0x0000000504047211 */ /* 0x000fc600078f30ff */
[----:B------:R-:W-:Y:S02]  /*0650*/  @P2 IADD3 R7, R7, 0x1, RZ ;  /* 0x0000000107072810 */ /* 0x000fe40007ffe0ff */
[----:B------:R-:W-:-:S03]  /*0660*/  SHF.R.S32.HI R4, RZ, 0x6, R4 ;  /* 0x00000006ff047819 */ /* 0x000fc60000011404 */
[----:B------:R-:W-:-:S04]  /*0670*/  IMAD.MOV.U32 R3, RZ, RZ, R7 ;  /* 0x000000ffff037224 */ /* 0x000fc800078e0007 */
        /* <DEDUP_REMOVED lines=36> */
.L_x_3100:
[----:B------:R-:W-:Y:S05]  /*08c0*/  BSYNC B0 ;  /* 0x0000000000007941 */ /* 0x000fea0003800000 */
.L_x_3099:
        /* <DEDUP_REMOVED lines=10> */
.L_x_3102:
[----:B------:R-:W-:Y:S05]  /*0970*/  BSYNC B0 ;  /* 0x0000000000007941 */ /* 0x000fea0003800000 */
.L_x_3101:
        /* <DEDUP_REMOVED lines=10> */
.L_x_3104:
[----:B------:R-:W-:Y:S05]  /*0a20*/  BSYNC B0 ;  /* 0x0000000000007941 */ /* 0x000fea0003800000 */
.L_x_3103:
        /* <DEDUP_REMOVED lines=10> */
.L_x_3106:
[----:B------:R-:W-:Y:S05]  /*0ad0*/  BSYNC B0 ;  /* 0x0000000000007941 */ /* 0x000fea0003800000 */
.L_x_3105:
        /* <DEDUP_REMOVED lines=10> */
.L_x_3108:
[----:B------:R-:W-:Y:S05]  /*0b80*/  BSYNC B0 ;  /* 0x0000000000007941 */ /* 0x000fea0003800000 */
.L_x_3107:
        /* <DEDUP_REMOVED lines=10> */
.L_x_3110:
[----:B------:R-:W-:Y:S05]  /*0c30*/  BSYNC B0 ;  /* 0x0000000000007941 */ /* 0x000fea0003800000 */
.L_x_3109:
        /* <DEDUP_REMOVED lines=10> */
.L_x_3112:
[----:B------:R-:W-:Y:S05]  /*0ce0*/  BSYNC B0 ;  /* 0x0000000000007941 */ /* 0x000fea0003800000 */
.L_x_3111:
        /* <DEDUP_REMOVED lines=10> */
.L_x_3114:
[----:B------:R-:W-:Y:S05]  /*0d90*/  BSYNC B0 ;  /* 0x0000000000007941 */ /* 0x000fea0003800000 */
.L_x_3113:
        /* <DEDUP_REMOVED lines=12> */
[----:B-1234-:R-:W-:Y:S01]  /*0e60*/  @!P5 IMAD.MOV.U32 R19, RZ, RZ, -0x800000 ;  /* 0xff800000ff13d424 */ /* 0x01efe200078e00ff */
        /* <DEDUP_REMOVED lines=19> */
.L_x_3098:
        /* <DEDUP_REMOVED lines=64> */
[----:B------:R-:W-:Y:S01]  /*13a0*/  ISETP.GE.U32.AND P2, PT, R5, R2, PT ;  /* 0x000000020500720c */ /* 0x000fe20003f46070 */
[----:B------:R-:W-:Y:S01]  /*13b0*/  IMAD.MOV R2, RZ, RZ, -R3 ;  /* 0x000000ffff027224 */ /* 0x000fe200078e0a03 */
[----:B------:R-:W-:-:S03]  /*13c0*/  LOP3.LUT R5, R22, c[0x0][0x1c8], RZ, 0x3c, !PT ;  /* 0x0000720016057a12 */ /* 0x000fc600078e3cff */
[----:B------:R-:W-:Y:S01]  /*13d0*/  IMAD R7, R2, c[0x0][0x2d0], R7 ;  /* 0x0000b40002077a24 */ /* 0x000fe200078e0207 */
[----:B------:R-:W-:-:S04]  /*13e0*/  ISETP.GE.AND P1, PT, R5, RZ, PT ;  /* 0x000000ff0500720c */ /* 0x000fc80003f26270 */
[----:B------:R-:W-:-:S03]  /*13f0*/  SHF.R.S32.HI R3, RZ, 0x1f, R7 ;  /* 0x0000001fff037819 */ /* 0x000fc60000011407 */
[----:B------:R-:W-:Y:S02]  /*1400*/  @P2 IADD3 R4, R4, 0x1, RZ ;  /* 0x0000000104042810 */ /* 0x000fe40007ffe0ff */
[----:B------:R-:W-:Y:S01]  /*1410*/  ISETP.NE.AND P2, PT, RZ, c[0x0][0x1c8], PT ;  /* 0x00007200ff007a0c */ /* 0x000fe20003f45270 */
[----:B------:R-:W-:-:S03]  /*1420*/  IMAD R2, R3, c[0x0][0x198], RZ ;  /* 0x0000660003027a24 */ /* 0x000fc600078e02ff */
[----:B------:R-:W-:Y:S01]  /*1430*/  @!P1 IADD3 R4, -R4, RZ, RZ ;  /* 0x000000ff04049210 */ /* 0x000fe20007ffe1ff */
[----:B------:R-:W-:-:S08]  /*1440*/  IMAD R2, R7, c[0x0][0x19c], R2 ;  /* 0x0000670007027a24 */ /* 0x000fd000078e0202 */
[----:B------:R-:W-:-:S04]  /*1450*/  @!P2 LOP3.LUT R4, RZ, c[0x0][0x1c8], RZ, 0x33, !PT ;  /* 0x00007200ff04aa12 */ /* 0x000fc800078e33ff */
[----:B------:R-:W-:Y:S02]  /*1460*/  SHF.R.S32.HI R6, RZ, 0x1f, R4 ;  /* 0x0000001fff067819 */ /* 0x000fe40000011404 */
[----:B--2---:R-:W-:Y:S01]  /*1470*/  SHF.R.S32.HI R9, RZ, 0x1f, R0 ;  /* 0x0000001fff097819 */ /* 0x004fe20000011400 */
[----:B------:R-:W-:-:S04]  /*1480*/  IMAD.WIDE.U32 R14, R0, c[0x0][0x180], RZ ;  /* 0x00006000000e7a25 */ /* 0x000fc800078e00ff */
[C---:B------:R-:W-:Y:S02]  /*1490*/  IMAD R5, R9.reuse, c[0x0][0x180], RZ ;  /* 0x0000600009057a24 */ /* 0x040fe400078e02ff */
[----:B------:R-:W-:Y:S02]  /*14a0*/  IMAD R9, R9, c[0x0][0x188], RZ ;  /* 0x0000620009097a24 */ /* 0x000fe400078e02ff */
[C---:B------:R-:W-:Y:S02]  /*14b0*/  IMAD R5, R0.reuse, c[0x0][0x184], R5 ;  /* 0x0000610000057a24 */ /* 0x040fe400078e0205 */
[----:B------:R-:W-:Y:S02]  /*14c0*/  IMAD R10, R0, c[0x0][0x18c], R9 ;  /* 0x00006300000a7a24 */ /* 0x000fe400078e0209 */
[----:B------:R-:W-:Y:S02]  /*14d0*/  IMAD.IADD R15, R15, 0x1, R5 ;  /* 0x000000010f0f7824 */ /* 0x000fe400078e0205 */
[----:B------:R-:W-:-:S02]  /*14e0*/  IMAD R5, R6, c[0x0][0x1b0], RZ ;  /* 0x00006c0006057a24 */ /* 0x000fc400078e02ff */
[----:B------:R-:W-:-:S04]  /*14f0*/  IMAD.WIDE.U32 R14, R7, c[0x0][0x198], R14 ;  /* 0x00006600070e7a25 */ /* 0x000fc800078e000e */
[----:B------:R-:W-:Y:S01]  /*1500*/  IMAD R5, R4, c[0x0][0x1b4], R5 ;  /* 0x00006d0004057a24 */ /* 0x000fe200078e0205 */
[----:B------:R-:W-:Y:S01]  /*1510*/  IADD3 R15, R15, R2, RZ ;  /* 0x000000020f0f7210 */ /* 0x000fe20007ffe0ff */
[----:B------:R-:W-:-:S04]  /*1520*/  IMAD.WIDE.U32 R24, R0, c[0x0][0x188], RZ ;  /* 0x0000620000187a25 */ /* 0x000fc800078e00ff */
[----:B------:R-:W-:-:S04]  /*1530*/  IMAD.WIDE.U32 R28, R4, c[0x0][0x1b0], R14 ;  /* 0x00006c00041c7a25 */ /* 0x000fc800078e000e */
[----:B------:R-:W-:Y:S01]  /*1540*/  IMAD.IADD R10, R25, 0x1, R10 ;  /* 0x00000001190a7824 */ /* 0x000fe200078e020a */
[----:B------:R-:W-:Y:S01]  /*1550*/  IADD3 R9, R29, R5, RZ ;  /* 0x000000051d097210 */ /* 0x000fe20007ffe0ff */
[----:B------:R-:W-:Y:S05]  /*1560*/  BRA `(.L_x_3116) ;  /* 0x0000042000007947 */ /* 0x000fea0003800000 */
.L_x_3115:
        /* <DEDUP_REMOVED lines=15> */
.L_x_3117:
[----:B------:R-:W-:Y:S02]  /*1660*/  IABS R6, c[0x0][0x1c8] ;  /* 0x0000720000067a13 */ /* 0x000fe40000000000 */
[----:B------:R-:W-:Y:S02]  /*1670*/  @P4 IADD3 R10, R2, R13, RZ ;  /* 0x0000000d020a4210 */ /* 0x000fe40007ffe0ff */
[----:B------:R-:W1:Y:S03]  /*1680*/  I2F.RP R9, R6 ;  /* 0x0000000600097306 */ /* 0x000e660000209400 */
[----:B------:R-:W-:-:S04]  /*1690*/  @P4 IMAD.WIDE.U32 R24, R10, c[0x0][0x1a0], RZ ;  /* 0x000068000a184a25 */ /* 0x000fc800078e00ff */
[----:B------:R-:W-:Y:S01]  /*16a0*/  @P4 IMAD R10, R10, c[0x0][0x1a4], R25 ;  /* 0x000069000a0a4a24 */ /* 0x000fe200078e0219 */
[----:B-1----:R-:W1:Y:S02]  /*16b0*/  MUFU.RCP R14, R9 ;  /* 0x00000009000e7308 */ /* 0x002e640000001000 */
[----:B-1----:R-:W-:Y:S01]  /*16c0*/  IADD3 R14, R14, 0xffffffe, RZ ;  /* 0x0ffffffe0e0e7810 */ /* 0x002fe20007ffe0ff */
[----:B------:R-:W-:-:S05]  /*16d0*/  IMAD.MOV.U32 R9, RZ, RZ, R5 ;  /* 0x000000ffff097224 */ /* 0x000fca00078e0005 */
        /* <DEDUP_REMOVED lines=9> */
[----:B------:R-:W-:Y:S01]  /*1770*/  IMAD R3, R6, R3, R7 ;  /* 0x0000000306037224 */ /* 0x000fe200078e0207 */
[----:B------:R-:W-:-:S04]  /*1780*/  LEA R7, R145, 0xffffffc0, 0x6 ;  /* 0xffffffc091077811 */ /* 0x000fc800078e30ff */
[----:B------:R-:W-:Y:S01]  /*1790*/  ISETP.GT.U32.AND P1, PT, R6, R3, PT ;  /* 0x000000030600720c */ /* 0x000fe20003f24070 */
[----:B------:R-:W-:-:S05]  /*17a0*/  IMAD.WIDE.U32 R8, R7, c[0x0][0x198], R8 ;  /* 0x0000660007087a25 */ /* 0x000fca00078e0008 */
[----:B------:R-:W-:-:S07]  /*17b0*/  MOV R28, R8 ;  /* 0x00000008001c7202 */ /* 0x000fce0000000f00 */
[----:B------:R-:W-:Y:S01]  /*17c0*/  @!P1 IMAD.IADD R3, R3, 0x1, -R6 ;  /* 0x0000000103039824 */ /* 0x000fe200078e0a06 */
[----:B------:R-:W-:Y:S02]  /*17d0*/  @!P1 IADD3 R4, R4, 0x1, RZ ;  /* 0x0000000104049810 */ /* 0x000fe40007ffe0ff */
[----:B------:R-:W-:Y:S02]  /*17e0*/  ISETP.NE.AND P1, PT, RZ, c[0x0][0x1c8], PT ;  /* 0x00007200ff007a0c */ /* 0x000fe40003f25270 */
[----:B------:R-:W-:Y:S02]  /*17f0*/  ISETP.GE.U32.AND P3, PT, R3, R6, PT ;  /* 0x000000060300720c */ /* 0x000fe40003f66070 */
[----:B------:R-:W-:-:S04]  /*1800*/  LOP3.LUT R3, R22, c[0x0][0x1c8], RZ, 0x3c, !PT ;  /* 0x0000720016037a12 */ /* 0x000fc800078e3cff */
[----:B------:R-:W-:Y:S02]  /*1810*/  ISETP.GE.AND P2, PT, R3, RZ, PT ;  /* 0x000000ff0300720c */ /* 0x000fe40003f46270 */
[----:B------:R-:W-:-:S05]  /*1820*/  SHF.R.S32.HI R3, RZ, 0x1f, R7 ;  /* 0x0000001fff037819 */ /* 0x000fca0000011407 */
[----:B------:R-:W-:Y:S01]  /*1830*/  @P3 IADD3 R4, R4, 0x1, RZ ;  /* 0x0000000104043810 */ /* 0x000fe20007ffe0ff */
[----:B------:R-:W-:-:S04]  /*1840*/  IMAD R6, R3, c[0x0][0x198], RZ ;  /* 0x0000660003067a24 */ /* 0x000fc800078e02ff */
[----:B------:R-:W-:Y:S01]  /*1850*/  IMAD R5, R7, c[0x0][0x19c], R6 ;  /* 0x0000670007057a24 */ /* 0x000fe200078e0206 */
[----:B------:R-:W-:Y:S02]  /*1860*/  @!P2 IADD3 R4, -R4, RZ, RZ ;  /* 0x000000ff0404a210 */ /* 0x000fe40007ffe1ff */
[----:B------:R-:W-:Y:S01]  /*1870*/  @!P1 LOP3.LUT R4, RZ, c[0x0][0x1c8], RZ, 0x33, !PT ;  /* 0x00007200ff049a12 */ /* 0x000fe200078e33ff */
[----:B------:R-:W-:-:S03]  /*1880*/  IMAD.IADD R29, R9, 0x1, R5 ;  /* 0x00000001091d7824 */ /* 0x000fc600078e0205 */
        /* <DEDUP_REMOVED lines=16> */
.L_x_3116:
[----:B------:R-:W-:Y:S01]  /*1990*/  ISETP.NE.AND P1, PT, R12, -0x1, PT ;  /* 0xffffffff0c00780c */ /* 0x000fe20003f25270 */
[----:B------:R-:W-:Y:S01]  /*19a0*/  BSSY B0, `(.L_x_3118) ;  /* 0x0000074000007945 */ /* 0x000fe20003800000 */
[----:B-----5:R-:W-:Y:S02]  /*19b0*/  SHF.R.S32.HI R0, RZ, 0x1f, R11 ;  /* 0x0000001fff007819 */ /* 0x020fe4000001140b */
[----:B------:R-:W-:Y:S02]  /*19c0*/  IADD3 R199, -R16, R17, RZ ;  /* 0x0000001110c77210 */ /* 0x000fe40007ffe1ff */
[CC--:B------:R-:W-:Y:S02]  /*19d0*/  LEA.HI R2, R0.reuse, R11.reuse, RZ, 0x4 ;  /* 0x0000000b00027211 */ /* 0x0c0fe400078f20ff */
[----:B------:R-:W-:Y:S02]  /*19e0*/  LEA.HI R8, R0, R11, RZ, 0x3 ;  /* 0x0000000b00087211 */ /* 0x000fe400078f18ff */
[----:B------:R-:W-:-:S02]  /*19f0*/  SHF.R.S32.HI R197, RZ, 0x4, R2 ;  /* 0x00000004ffc57819 */ /* 0x000fc40000011402 */
[----:B------:R-:W-:Y:S01]  /*1a00*/  SHF.R.S32.HI R20, RZ, 0x3, R8 ;  /* 0x00000003ff147819 */ /* 0x000fe20000011408 */
[----:B------:R-:W-:Y:S01]  /*1a10*/  @P1 IMAD.WIDE.U32 R18, R12, c[0x0][0x190], RZ ;  /* 0x000064000c121a25 */ /* 0x000fe200078e00ff */
[----:B------:R-:W-:Y:S02]  /*1a20*/  @!P1 SHF.R.S32.HI R14, RZ, 0x1f, R207 ;  /* 0x0000001fff0e9819 */ /* 0x000fe400000114cf */
[----:B------:R-:W-:Y:S01]  /*1a30*/  LOP3.LUT R8, R8, 0xfffffff8, RZ, 0xc0, !PT ;  /* 0xfffffff808087812 */ /* 0x000fe200078ec0ff */
[C---:B------:R-:W-:Y:S01]  /*1a40*/  @!P1 IMAD.WIDE.U32 R30, R207.reuse, c[0x0][0x178], RZ ;  /* 0x00005e00cf1e9a25 */ /* 0x040fe200078e00ff */
[C---:B------:R-:W-:Y:S02]  /*1a50*/  LEA.HI R13, R2.reuse, R197, RZ, 0x1 ;  /* 0x000000c5020d7211 */ /* 0x040fe400078f08ff */
[----:B------:R-:W-:Y:S01]  /*1a60*/  LOP3.LUT R2, R2, 0xfffffff0, RZ, 0xc0, !PT ;  /* 0xfffffff002027812 */ /* 0x000fe200078ec0ff */
[----:B------:R-:W-:Y:S01]  /*1a70*/  @!P1 IMAD R14, R14, c[0x0][0x178], RZ ;  /* 0x00005e000e0e9a24 */ /* 0x000fe200078e02ff */
[----:B------:R-:W-:Y:S01]  /*1a80*/  SHF.R.S32.HI R21, RZ, 0x1f, R20 ;  /* 0x0000001fff157819 */ /* 0x000fe20000011414 */
[----:B------:R-:W-:Y:S01]  /*1a90*/  @P1 IMAD R12, R12, c[0x0][0x194], R19 ;  /* 0x000065000c0c1a24 */ /* 0x000fe200078e0213 */
[----:B------:R-:W-:Y:S01]  /*1aa0*/  LEA.HI R15, R0, R11, RZ, 0x6 ;  /* 0x0000000b000f7211 */ /* 0x000fe200078f30ff */
[----:B------:R-:W-:Y:S01]  /*1ab0*/  @!P1 IMAD R5, R207, c[0x0][0x17c], R14 ;  /* 0x00005f00cf059a24 */ /* 0x000fe200078e020e */
[----:B------:R-:W-:Y:S01]  /*1ac0*/  LOP3.LUT R14, R13, 0xfffffffe, RZ, 0xc0, !PT ;  /* 0xfffffffe0d0e7812 */ /* 0x000fe200078ec0ff */
[----:B------:R-:W-:-:S02]  /*1ad0*/  IMAD.IADD R8, R11, 0x1, -R8 ;  /* 0x000000010b087824 */ /* 0x000fc400078e0a08 */
[----:B------:R-:W-:Y:S02]  /*1ae0*/  @!P1 IMAD.IADD R12, R31, 0x1, R5 ;  /* 0x000000011f0c9824 */ /* 0x000fe400078e0205 */
[----:B------:R-:W-:Y:S02]  /*1af0*/  IMAD.IADD R5, R11, 0x1, -R2 ;  /* 0x000000010b057824 */ /* 0x000fe400078e0a02 */
[----:B------:R-:W-:Y:S02]  /*1b00*/  IMAD.SHL.U32 R206, R8, 0x8, RZ ;  /* 0x0000000808ce7824 */ /* 0x000fe400078e00ff */
[----:B------:R-:W-:Y:S01]  /*1b10*/  @!P1 IMAD.MOV.U32 R18, RZ, RZ, R30 ;  /* 0x000000ffff129224 */ /* 0x000fe200078e001e */
[----:B------:R-:W-:Y:S01]  /*1b20*/  SHF.R.S32.HI R2, RZ, 0x1f, R5 ;  /* 0x0000001fff027819 */ /* 0x000fe20000011405 */
[----:B------:R-:W-:Y:S01]  /*1b30*/  IMAD.SHL.U32 R19, R20, 0x40, RZ ;  /* 0x0000004014137824 */ /* 0x000fe200078e00ff */
[----:B------:R-:W-:Y:S01]  /*1b40*/  IADD3 R24, P2, R206, R24, RZ ;  /* 0x00000018ce187210 */ /* 0x000fe20007f5e0ff */
[----:B------:R-:W-:Y:S01]  /*1b50*/  IMAD.IADD R197, R197, 0x1, -R14 ;  /* 0x00000001c5c57824 */ /* 0x000fe200078e0a0e */
[----:B------:R-:W-:Y:S01]  /*1b60*/  SHF.R.S32.HI R13, RZ, 0x1f, R206 ;  /* 0x0000001fff0d7819 */ /* 0x000fe200000114ce */
[----:B------:R-:W-:Y:S01]  /*1b70*/  IMAD.SHL.U32 R15, R15, 0x8, RZ ;  /* 0x000000080f0f7824 */ /* 0x000fe200078e00ff */
[----:B------:R-:W-:Y:S01]  /*1b80*/  LEA.HI R2, R2, R5, RZ, 0x3 ;  /* 0x0000000502027211 */ /* 0x000fe200078f18ff */
[----:B------:R-:W-:Y:S01]  /*1b90*/  IMAD.WIDE R26, R27, 0x40, R20 ;  /* 0x000000401b1a7825 */ /* 0x000fe200078e0214 */
[----:B------:R-:W-:-:S02]  /*1ba0*/  LOP3.LUT R19, R19, 0x1c0, RZ, 0xc0, !PT ;  /* 0x000001c013137812 */ /* 0x000fc400078ec0ff */
[----:B------:R-:W-:Y:S01]  /*1bb0*/  IADD3 R18, P1, R206, R18, RZ ;  /* 0x00000012ce127210 */ /* 0x000fe20007f3e0ff */
[----:B------:R-:W-:Y:S01]  /*1bc0*/  IMAD.X R25, R13, 0x1, R10, P2 ;  /* 0x000000010d197824 */ /* 0x000fe200010e060a */
[----:B------:R-:W-:Y:S02]  /*1bd0*/  LOP3.LUT R10, R2, 0xfffffff8, RZ, 0xc0, !PT ;  /* 0xfffffff8020a7812 */ /* 0x000fe400078ec0ff */
[----:B------:R-:W-:Y:S01]  /*1be0*/  LOP3.LUT R23, R19, 0x38, R206, 0xf8, !PT ;  /* 0x0000003813177812 */ /* 0x000fe200078ef8ce */
[----:B------:R-:W-:Y:S01]  /*1bf0*/  IMAD.WIDE.U32 R24, R4, c[0x0][0x1b8], R24 ;  /* 0x00006e0004187a25 */ /* 0x000fe200078e0018 */
[----:B------:R-:W-:Y:S02]  /*1c00*/  SHF.R.U32.HI R14, RZ, 0x3, R19 ;  /* 0x00000003ff0e7819 */ /* 0x000fe40000011613 */
[----:B------:R-:W-:Y:S01]  /*1c10*/  IADD3 R28, P3, R206, R28, RZ ;  /* 0x0000001cce1c7210 */ /* 0x000fe20007f7e0ff */
[----:B------:R-:W-:Y:S01]  /*1c20*/  IMAD.IADD R10, R5, 0x1, -R10 ;  /* 0x00000001050a7824 */ /* 0x000fe200078e0a0a */
[----:B------:R-:W-:Y:S01]  /*1c30*/  LOP3.LUT R14, R23, R14, RZ, 0x3c, !PT ;  /* 0x0000000e170e7212 */ /* 0x000fe200078e3cff */
[----:B------:R-:W-:Y:S01]  /*1c40*/  IMAD R5, R6, c[0x0][0x1b8], RZ ;  /* 0x00006e0006057a24 */ /* 0x000fe200078e02ff */
[C---:B------:R-:W-:Y:S01]  /*1c50*/  IADD3.X R29, R13.reuse, R9, RZ, P3, !PT ;  /* 0x000000090d1d7210 */ /* 0x040fe20001ffe4ff */
[----:B------:R-:W-:Y:S01]  /*1c60*/  IMAD.X R19, R13, 0x1, R12, P1 ;  /* 0x000000010d137824 */ /* 0x000fe200008e060c */
[----:B------:R-:W-:Y:S01]  /*1c70*/  IADD3 R146, P1, R20, R7, RZ ;  /* 0x0000000714927210 */ /* 0x000fe20007f3e0ff */
[----:B------:R-:W-:Y:S01]  /*1c80*/  IMAD R5, R4, c[0x0][0x1bc], R5 ;  /* 0x00006f0004057a24 */ /* 0x000fe200078e0205 */
[----:B------:R-:W-:Y:S01]  /*1c90*/  SHF.R.S32.HI R23, RZ, 0x1f, R22 ;  /* 0x0000001fff177819 */ /* 0x000fe20000011416 */
[----:B------:R-:W-:Y:S01]  /*1ca0*/  IMAD.SHL.U32 R4, R10, 0x40, RZ ;  /* 0x000000400a047824 */ /* 0x000fe200078e00ff */
[----:B------:R-:W-:Y:S01]  /*1cb0*/  LEA.HI R13, R0, R11, RZ, 0x5 ;  /* 0x0000000b000d7211 */ /* 0x000fe200078f28ff */
[----:B------:R-:W-:Y:S01]  /*1cc0*/  IMAD.SHL.U32 R6, R197, 0x8, RZ ;  /* 0x00000008c5067824 */ /* 0x000fe200078e00ff */
[----:B------:R-:W-:Y:S01]  /*1cd0*/  IADD3 R25, R25, R5, RZ ;  /* 0x0000000519197210 */ /* 0x000fe20007ffe0ff */
[C---:B------:R-:W-:Y:S01]  /*1ce0*/  IMAD R7, R21.reuse, c[0x0][0x198], RZ ;  /* 0x0000660015077a24 */ /* 0x040fe200078e02ff */
[----:B------:R-:W-:Y:S01]  /*1cf0*/  LOP3.LUT R9, R4, 0x1c0, RZ, 0xc0, !PT ;  /* 0x000001c004097812 */ /* 0x000fe200078ec0ff */
[----:B------:R-:W-:Y:S01]  /*1d00*/  IMAD.X R3, R21, 0x1, R3, P1 ;  /* 0x0000000115037824 */ /* 0x000fe200008e0603 */
[----:B------:R-:W-:Y:S01]  /*1d10*/  R2P PR, R10, 0x6 ;  /* 0x000000060a007804 */ /* 0x000fe20000000000 */
[C---:B------:R-:W-:Y:S01]  /*1d20*/  IMAD R7, R20.reuse, c[0x0][0x19c], R7 ;  /* 0x0000670014077a24 */ /* 0x040fe200078e0207 */
[----:B------:R-:W-:Y:S01]  /*1d30*/  LOP3.LUT R6, R9, 0x8, R6, 0xf8, !PT ;  /* 0x0000000809067812 */ /* 0x000fe200078ef806 */
[C---:B------:R-:W-:Y:S01]  /*1d40*/  IMAD.WIDE.U32 R28, R20.reuse, c[0x0][0x198], R28 ;  /* 0x00006600141c7a25 */ /* 0x040fe200078e001c */
[----:B------:R-:W-:-:S02]  /*1d50*/  ISETP.GE.AND P3, PT, R20, R199, PT ;  /* 0x000000c71400720c */ /* 0x000fc40003f66270 */
[----:B------:R-:W-:Y:S01]  /*1d60*/  SHF.R.U32.HI R9, RZ, 0x3, R9 ;  /* 0x00000003ff097819 */ /* 0x000fe20000011609 */
[----:B------:R-:W-:Y:S01]  /*1d70*/  IMAD R3, R3, c[0x0][0x1a0], RZ ;  /* 0x0000680003037a24 */ /* 0x000fe200078e02ff */
[----:B------:R-:W-:Y:S01]  /*1d80*/  LOP3.LUT R204, R14, 0xfffffe00, R15, 0xf8, !PT ;  /* 0xfffffe000ecc7812 */ /* 0x000fe200078ef80f */
[----:B------:R-:W-:Y:S01]  /*1d90*/  IMAD.IADD R134, R29, 0x1, R7 ;  /* 0x000000011d867824 */ /* 0x000fe200078e0207 */
[----:B------:R-:W-:Y:S01]  /*1da0*/  LOP3.LUT R6, R6, R9, RZ, 0x3c, !PT ;  /* 0x0000000906067212 */ /* 0x000fe200078e3cff */
[----:B------:R-:W-:Y:S01]  /*1db0*/  IMAD.SHL.U32 R5, R2, 0x40, RZ ;  /* 0x0000004002057824 */ /* 0x000fe200078e00ff */
[----:B------:R-:W-:Y:S01]  /*1dc0*/  LOP3.LUT R0, R13, 0xffffffe0, RZ, 0xc0, !PT ;  /* 0xffffffe00d007812 */ /* 0x000fe200078ec0ff */
[C---:B------:R-:W-:Y:S01]  /*1dd0*/  IMAD R7, R146.reuse, c[0x0][0x1a4], R3 ;  /* 0x0000690092077a24 */ /* 0x040fe200078e0203 */
[----:B------:R-:W-:Y:S01]  /*1de0*/  SHF.R.S32.HI R13, RZ, 0x5, R13 ;  /* 0x00000005ff0d7819 */ /* 0x000fe2000001140d */
[----:B------:R-:W-:Y:S01]  /*1df0*/  IMAD.WIDE.U32 R146, R146, c[0x0][0x1a0], R24 ;  /* 0x0000680092927a25 */ /* 0x000fe200078e0018 */
[----:B------:R-:W-:-:S02]  /*1e00*/  LOP3.LUT R2, R6, 0xfffffe00, R5, 0xf8, !PT ;  /* 0xfffffe0006027812 */ /* 0x000fc400078ef805 */
[C---:B------:R-:W-:Y:S01]  /*1e10*/  IADD3 R94, R206.reuse, 0x40, RZ ;  /* 0x00000040ce5e7810 */ /* 0x040fe20007ffe0ff */
[----:B------:R-:W-:Y:S01]  /*1e20*/  IMAD R25, R23, c[0x0][0x1a8], RZ ;  /* 0x00006a0017197a24 */ /* 0x000fe200078e02ff */
[----:B------:R-:W-:Y:S01]  /*1e30*/  IADD3 R93, R206, 0x80, RZ ;  /* 0x00000080ce5d7810 */ /* 0x000fe20007ffe0ff */
[----:B------:R-:W-:Y:S02]  /*1e40*/  IMAD.MOV.U32 R5, RZ, RZ, 0x10 ;  /* 0x00000010ff057424 */ /* 0x000fe400078e00ff */
[----:B------:R-:W-:Y:S02]  /*1e50*/  IMAD.MOV.U32 R4, RZ, RZ, 0x20 ;  /* 0x00000020ff047424 */ /* 0x000fe400078e00ff */
[C---:B------:R-:W-:Y:S01]  /*1e60*/  IMAD R25, R22.reuse, c[0x0][0x1ac], R25 ;  /* 0x00006b0016197a24 */ /* 0x040fe200078e0219 */
[----:B------:R-:W-:Y:S01]  /*1e70*/  SEL R5, R5, 0xfffffff0, !P1 ;  /* 0xfffffff005057807 */ /* 0x000fe20004800000 */
[----:B------:R-:W-:Y:S01]  /*1e80*/  IMAD.WIDE.U32 R18, R22, c[0x0][0x1a8], R18 ;  /* 0x00006a0016127a25 */ /* 0x000fe200078e0012 */
[----:B------:R-:W-:-:S03]  /*1e90*/  SEL R3, R4, 0xffffffe0, !P2 ;  /* 0xffffffe004037807 */ /* 0x000fc60005000000 */
[----:B------:R-:W-:Y:S02]  /*1ea0*/  IMAD.MOV.U32 R135, RZ, RZ, R28 ;  /* 0x000000ffff877224 */ /* 0x000fe400078e001c */
        /* <DEDUP_REMOVED lines=35> */
.L_x_3119:
[----:B------:R-:W-:Y:S05]  /*20e0*/  BSYNC B0 ;  /* 0x0000000000007941 */ /* 0x000fea0003800000 */
.L_x_3118:
        /* <DEDUP_REMOVED lines=37> */
.L_x_3121:
[----:B------:R-:W-:Y:S05]  /*2340*/  BSYNC B0 ;  /* 0x0000000000007941 */ /* 0x000fea0003800000 */
.L_x_3120:
        /* <DEDUP_REMOVED lines=37> */
.L_x_3123:
[----:B------:R-:W-:Y:S05]  /*25a0*/  BSYNC B0 ;  /* 0x0000000000007941 */ /* 0x000fea0003800000 */
.L_x_3122:
        /* <DEDUP_REMOVED lines=36> */
.L_x_3125:
[----:B------:R-:W-:Y:S05]  /*27f0*/  BSYNC B0 ;  /* 0x0000000000007941 */ /* 0x000fea0003800000 */
.L_x_3124:
        /* <DEDUP_REMOVED lines=31> */
.L_x_3127:
[----:B------:R-:W-:Y:S05]  /*29f0*/  BSYNC B0 ;  /* 0x0000000000007941 */ /* 0x000fea0003800000 */
.L_x_3126:
        /* <DEDUP_REMOVED lines=8> */
[----:B-1----:R-:W-:Y:S02]  /*2a80*/  IADD3 R19, P2, R202, R135, RZ ;  /* 0x00000087ca137210 */ /* 0x002fe40007f5e0ff */
        /* <DEDUP_REMOVED lines=24> */
.L_x_3129:
[----:B------:R-:W-:Y:S05]  /*2c10*/  BSYNC B0 ;  /* 0x0000000000007941 */ /* 0x000fea0003800000 */
.L_x_3128:
[----:B------:R-:W-:Y:S01]  /*2c20*/  ISETP.GE.AND P1, PT, R12, R9, PT ;  /* 0x000000090c00720c */ /* 0x000fe20003f26270 */
[----:B------:R-:W-:-:S12]  /*2c30*/  BSSY B0, `(.L_x_3130) ;  /* 0x000001e000007945 */ /* 0x000fd80003800000 */
[----:B------:R-:W-:Y:S05]  /*2c40*/  @P1 BRA `(.L_x_3131) ;  /* 0x000001c000001947 */ /* 0x000fea0003800000 */
[----:B------:R-:W-:Y:S01]  /*2c50*/  ISETP.GE.AND P4, PT, R206, c[0x0][0x220], PT ;  /* 0x00008800ce007a0c */ /* 0x000fe20003f86270 */
[----:B------:R-:W-:Y:S01]  /*2c60*/  IMAD.MOV.U32 R0, RZ, RZ, c[0x0][0x19c] ;  /* 0x00006700ff007624 */ /* 0x000fe200078e00ff */
[----:B------:R-:W-:Y:S02]  /*2c70*/  ISETP.GE.AND P3, PT, R94, c[0x0][0x220], PT ;  /* 0x000088005e007a0c */ /* 0x000fe40003f66270 */
[----:B-12---:R-:W-:Y:S02]  /*2c80*/  LEA R19, P2, R7, R135, 0x5 ;  /* 0x0000008707137211 */ /* 0x006fe400078428ff */
        /* <DEDUP_REMOVED lines=24> */
.L_x_3131:
[----:B------:R-:W-:Y:S05]  /*2e10*/  BSYNC B0 ;  /* 0x0000000000007941 */ /* 0x000fea0003800000 */
.L_x_3130:
[----:B------:R-:W-:Y:S01]  /*2e20*/  ISETP.GE.AND P1, PT, R10, R9, PT ;  /* 0x000000090a00720c */ /* 0x000fe20003f26270 */
[----:B------:R-:W-:-:S12]  /*2e30*/  BSSY B0, `(.L_x_3132) ;  /* 0x0000020000007945 */ /* 0x000fd80003800000 */
[----:B------:R-:W-:Y:S05]  /*2e40*/  @P1 BRA `(.L_x_3133) ;  /* 0x000001e000001947 */ /* 0x000fea0003800000 */
[----:B------:R-:W-:Y:S01]  /*2e50*/  ISETP.GE.AND P5, PT, R206, c[0x0][0x220], PT ;  /* 0x00008800ce007a0c */ /* 0x000fe20003fa6270 */
[----:B-12---:R-:W-:Y:S01]  /*2e60*/  IMAD.MOV.U32 R18, RZ, RZ, R135 ;  /* 0x000000ffff127224 */ /* 0x006fe200078e0087 */
[----:B------:R-:W-:Y:S01]  /*2e70*/  ISETP.GE.AND P4, PT, R94, c[0x0][0x220], PT ;  /* 0x000088005e007a0c */ /* 0x000fe20003f86270 */
[----:B------:R-:W-:Y:S01]  /*2e80*/  IMAD.MOV.U32 R19, RZ, RZ, R134 ;  /* 0x000000ffff137224 */ /* 0x000fe200078e0086 */
[----:B------:R-:W-:Y:S01]  /*2e90*/  ISETP.GE.AND P2, PT, R93, c[0x0][0x220], PT ;  /* 0x000088005d007a0c */ /* 0x000fe20003f46270 */
[----:B------:R-:W-:Y:S02]  /*2ea0*/  ULDC UR4, c[0x0][0x19c] ;  /* 0x0000670000047ab9 */ /* 0x000fe40000000800 */
[----:B------:R-:W-:Y:S01]  /*2eb0*/  UIMAD UR4, UR4, 0x30, URZ ;  /* 0x00000030040478a4 */ /* 0x000fe2000f8e023f */
[----:B------:R-:W-:-:S05]  /*2ec0*/  IMAD.WIDE.U32 R26, R7, 0x30, R18 ;  /* 0x00000030071a7825 */ /* 0x000fca00078e0012 */
[----:B------:R-:W-:Y:S01]  /*2ed0*/  IADD3 R0, R27, UR4, RZ ;  /* 0x000000041b007c10 */ /* 0x000fe2000fffe0ff */
[----:B------:R1:W-:Y:S01]  /*2ee0*/  @P5 STS.128 [R204+0x7800], RZ ;  /* 0x007800ffcc005388 */ /* 0x0003e20000000c00 */
[C---:B------:R-:W-:Y:S02]  /*2ef0*/  @!P5 LEA R28, P6, R26.reuse, c[0x0][0x168], 0x1 ;  /* 0x00005a001a1cda11 */ /* 0x040fe400078c08ff */
[C---:B------:R-:W-:Y:S02]  /*2f00*/  @!P4 LEA R24, P3, R26.reuse, c[0x0][0x168], 0x1 ;  /* 0x00005a001a18ca11 */ /* 0x040fe400078608ff */
        /* <DEDUP_REMOVED lines=18> */
.L_x_3133:
[----:B------:R-:W-:Y:S05]  /*3030*/  BSYNC B0 ;  /* 0x0000000000007941 */ /* 0x000fea0003800000 */
.L_x_3132:
[----:B------:R-:W-:Y:S01]  /*3040*/  SHF.R.S32.HI R0, RZ, 0x1f, R207 ;  /* 0x0000001fff007819 */ /* 0x000fe200000114cf */
[----:B------:R-:W-:Y:S01]  /*3050*/  IMAD.WIDE.U32 R22, R207, c[0x0][0x320], R22 ;  /* 0x0000c800cf167a25 */ /* 0x000fe200078e0016 */
[----:B------:R-:W0:Y:S03]  /*3060*/  LDGDEPBAR ;  /* 0x00000000000079af */ /* 0x000e260000000000 */
[----:B------:R-:W-:Y:S01]  /*3070*/  IMAD R0, R0, c[0x0][0x320], RZ ;  /* 0x0000c80000007a24 */ /* 0x000fe200078e02ff */
[----:B-1----:R-:W-:-:S03]  /*3080*/  LEA R24, P1, R22, c[0x0][0x318], 0x2 ;  /* 0x0000c60016187a11 */ /* 0x002fc600078210ff */
[----:B------:R-:W-:-:S04]  /*3090*/  IMAD R0, R207, c[0x0][0x324], R0 ;  /* 0x0000c900cf007a24 */ /* 0x000fc800078e0200 */
[----:B------:R-:W-:-:S05]  /*30a0*/  IMAD.IADD R0, R23, 0x1, R0 ;  /* 0x0000000117007824 */ /* 0x000fca00078e0200 */
[----:B------:R-:W-:-:S05]  /*30b0*/  LEA.HI.X R25, R22, c[0x0][0x31c], R0, 0x2, P1 ;  /* 0x0000c70016197a11 */ /* 0x000fca00008f1400 */
[----:B------:R-:W3:Y:S01]  /*30c0*/  LDG.E R0, [R24.64] ;  /* 0x0000000618007981 */ /* 0x000ee2000c1e1900 */
[----:B------:R-:W-:Y:S01]  /*30d0*/  ISETP.GE.AND P2, PT, R20, R9, PT ;  /* 0x000000091400720c */ /* 0x000fe20003f46270 */
[----:B--2---:R-:W-:Y:S01]  /*30e0*/  IMAD.SHL.U32 R19, R8, 0x40, RZ ;  /* 0x0000004008137824 */ /* 0x004fe200078e00ff */
[----:B------:R-:W-:-:S04]  /*30f0*/  DEPBAR.LE SB0, 0x0 ;  /* 0x000080000000791a */ /* 0x000fc80000000000 */
[----:B------:R-:W-:Y:S01]  /*3100*/  BAR.SYNC.DEFER_BLOCKING 0x0 ;  /* 0x0000000000007b1d */ /* 0x000fe20000010000 */
[----:B------:R-:W-:Y:S01]  /*3110*/  SHF.R.S32.HI R18, RZ, 0x1f, R15 ;  /* 0x0000001fff127819 */ /* 0x000fe2000001140f */
[----:B------:R-:W-:Y:S01]  /*3120*/  IMAD.SHL.U32 R20, R20, 0x8, RZ ;  /* 0x0000000814147824 */ /* 0x000fe200078e00ff */
[----:B------:R-:W-:Y:S01]  /*3130*/  LOP3.LUT R19, R19, 0x1c0, RZ, 0xc0, !PT ;  /* 0x000001c013137812 */ /* 0x000fe200078ec0ff */
[----:B------:R-:W-:Y:S01]  /*3140*/  IMAD R16, R13, 0x10, R16 ;  /* 0x000000100d107824 */ /* 0x000fe200078e0210 */
[----:B------:R-:W-:Y:S01]  /*3150*/  LEA.HI R18, R18, R15, RZ, 0x2 ;  /* 0x0000000f12127211 */ /* 0x000fe200078f10ff */
[----:B------:R-:W-:Y:S01]  /*3160*/  IMAD.SHL.U32 R203, R11, 0x2, RZ ;  /* 0x000000020bcb7824 */ /* 0x000fe200078e00ff */
[----:B------:R-:W3:Y:S01]  /*3170*/  MUFU.RCP R15, c[0x0][0x238] ;  /* 0x00008e00000f7b08 */ /* 0x000ee20000001000 */
[----:B------:R-:W-:Y:S01]  /*3180*/  LOP3.LUT R20, R19, 0x8, R20, 0xf8, !PT ;  /* 0x0000000813147812 */ /* 0x000fe200078ef814 */
[----:B------:R-:W-:Y:S01]  /*3190*/  IMAD R198, R13, 0x400, R2 ;  /* 0x000004000dc67824 */ /* 0x000fe200078e0202 */
[----:B------:R-:W-:Y:S01]  /*31a0*/  SHF.R.S32.HI R21, RZ, 0x2, R18 ;  /* 0x00000002ff157819 */ /* 0x000fe20000011412 */
[----:B------:R-:W-:Y:S01]  /*31b0*/  BSSY B0, `(.L_x_3134) ;  /* 0x0000027000007945 */ /* 0x000fe20003800000 */
[----:B------:R-:W-:Y:S01]  /*31c0*/  SHF.R.U32.HI R19, RZ, 0x3, R19 ;  /* 0x00000003ff137819 */ /* 0x000fe20000011613 */
[----:B------:R-:W-:Y:S01]  /*31d0*/  IMAD.SHL.U32 R198, R198, 0x2, RZ ;  /* 0x00000002c6c67824 */ /* 0x000fe200078e00ff */
[----:B------:R-:W-:-:S02]  /*31e0*/  IADD3 R16, R16, 0x1, R21 ;  /* 0x0000000110107810 */ /* 0x000fc40007ffe015 */
[----:B------:R-:W-:Y:S02]  /*31f0*/  LOP3.LUT R20, R20, R19, RZ, 0x3c, !PT ;  /* 0x0000001314147212 */ /* 0x000fe400078e3cff */
[----:B------:R-:W-:Y:S02]  /*3200*/  IADD3 R96, R95, R16, -R17 ;  /* 0x000000105f607210 */ /* 0x000fe40007ffe811 */
[----:B------:R-:W-:Y:S01]  /*3210*/  LOP3.LUT P3, RZ, R8, 0x4, RZ, 0xc0, !PT ;  /* 0x0000000408ff7812 */ /* 0x000fe2000786c0ff */
[----:B------:R-:W-:Y:S01]  /*3220*/  IMAD R197, R197, 0x200, R20 ;  /* 0x00000200c5c57824 */ /* 0x000fe200078e0214 */
[----:B------:R-:W-:Y:S01]  /*3230*/  LEA R218, P1, R146, c[0x0][0x170], 0x1 ;  /* 0x00005c0092da7a11 */ /* 0x000fe200078208ff */
[----:B------:R1:W-:Y:S01]  /*3240*/  @P2 STS.128 [R204+0xc000], RZ ;  /* 0x00c000ffcc002388 */ /* 0x0003e20000000c00 */
[----:B------:R-:W-:Y:S02]  /*3250*/  SEL R4, R4, 0xffffffe0, !P3 ;  /* 0xffffffe004047807 */ /* 0x000fe40005800000 */
[----:B------:R-:W-:Y:S01]  /*3260*/  LOP3.LUT R203, R203, 0x6, RZ, 0xc0, !PT ;  /* 0x00000006cbcb7812 */ /* 0x000fe200078ec0ff */
[----:B------:R1:W-:Y:S01]  /*3270*/  @P2 STS.128 [R204+0xe000], RZ ;  /* 0x00e000ffcc002388 */ /* 0x0003e20000000c00 */
[----:B------:R-:W-:-:S02]  /*3280*/  LEA.HI.X R219, R146, c[0x0][0x174], R144, 0x1, P1 ;  /* 0x00005d0092db7a11 */ /* 0x000fc400008f0c90 */
[----:B------:R-:W-:Y:S01]  /*3290*/  IADD3 R96, R96, c[0x0][0x2e8], RZ ;  /* 0x0000ba0060607a10 */ /* 0x000fe20007ffe0ff */
[----:B------:R1:W-:Y:S01]  /*32a0*/  @P2 STS.128 [R204+0x10000], RZ ;  /* 0x010000ffcc002388 */ /* 0x0003e20000000c00 */
[----:B---3--:R-:W-:Y:S01]  /*32b0*/  FMUL.FTZ R0, R0, R15 ;  /* 0x0000000f00007220 */ /* 0x008fe20000410000 */
[----:B------:R-:W-:Y:S05]  /*32c0*/  @P2 BRA `(.L_x_3135) ;  /* 0x0000015000002947 */ /* 0x000fea0003800000 */
[----:B-1----:R-:W-:Y:S02]  /*32d0*/  ISETP.GE.AND P3, PT, R206, c[0x0][0x220], PT ;  /* 0x00008800ce007a0c */ /* 0x002fe40003f66270 */
[----:B------:R-:W-:Y:S02]  /*32e0*/  ISETP.GE.AND P2, PT, R94, c[0x0][0x220], PT ;  /* 0x000088005e007a0c */ /* 0x000fe40003f46270 */
        /* <DEDUP_REMOVED lines=19> */
.L_x_3135:
[----:B-1----:R-:W-:Y:S05]  /*3420*/  BSYNC B0 ;  /* 0x0000000000007941 */ /* 0x002fea0003800000 */
.L_x_3134:
        /* <DEDUP_REMOVED lines=28> */
[----:B---3--:R-:W-:-:S04]  /*35f0*/  LEA R14, P1, R211, R218, 0x1 ;  /* 0x000000dad30e7211 */ /* 0x008fc800078208ff */
[----:B------:R-:W-:-:S05]  /*3600*/  LEA.HI.X R15, R211, R219, R210, 0x1, P1 ;  /* 0x000000dbd30f7211 */ /* 0x000fca00008f0cd2 */
[----:B------:R-:W-:Y:S01]  /*3610*/  @!PT LDS RZ, [RZ] ;  /* 0x00000000fffff984 */ /* 0x000fe20000000800 */
[----:B------:R-:W-:Y:S01]  /*3620*/  @!PT LDS RZ, [RZ] ;  /* 0x00000000fffff984 */ /* 0x000fe20000000800 */
[----:B------:R-:W-:Y:S01]  /*3630*/  @!PT LDS RZ, [RZ] ;  /* 0x00000000fffff984 */ /* 0x000fe20000000800 */
[----:B------:R3:W-:Y:S04]  /*3640*/  LDGSTS.E.BYPASS.LTC128B.128 [R204+0x10800], [R14.64+0x100] ;  /* 0x108001000ecc7fae */ /* 0x0007e8000b901d46 */
.L_x_3137:
[----:B------:R-:W-:Y:S05]  /*3650*/  BSYNC B0 ;  /* 0x0000000000007941 */ /* 0x000fea0003800000 */
.L_x_3136:
        /* <DEDUP_REMOVED lines=12> */
[CC--:B---3--:R-:W-:Y:S01]  /*3720*/  @!P4 LEA R16, P5, R13.reuse, R218.reuse, 0x1 ;  /* 0x000000da0d10c211 */ /* 0x0c8fe200078a08ff */
        /* <DEDUP_REMOVED lines=21> */
.L_x_3139:
[----:B------:R-:W-:Y:S05]  /*3880*/  BSYNC B0 ;  /* 0x0000000000007941 */ /* 0x000fea0003800000 */
.L_x_3138:
        /* <DEDUP_REMOVED lines=12> */
[C---:B---3--:R-:W-:Y:S01]  /*3950*/  @!P2 IMAD.WIDE.U32 R14, R11.reuse, 0x60, R218 ;  /* 0x000000600b0ea825 */ /* 0x048fe200078e00da */
        /* <DEDUP_REMOVED lines=26> */
.L_x_3141:
[----:B------:R-:W-:Y:S05]  /*3b00*/  BSYNC B0 ;  /* 0x0000000000007941 */ /* 0x000fea0003800000 */
.L_x_3140:
[----:B------:R-:W-:Y:S01]  /*3b10*/  IMAD.SHL.U32 R197, R197, 0x2, RZ ;  /* 0x00000002c5c57824 */ /* 0x000fe200078e00ff */
[----:B------:R-:W-:Y:S01]  /*3b20*/  LDSM.16.M88.4 R68, [R198] ;  /* 0x00000000c644783b */ /* 0x000fe20000000200 */
[----:B------:R-:W-:Y:S01]  /*3b30*/  LOP3.LUT P1, RZ, R8, 0x2, RZ, 0xc0, !PT ;  /* 0x0000000208ff7812 */ /* 0x000fe2000782c0ff */
[--C-:B------:R-:W-:Y:S01]  /*3b40*/  IMAD R196, R5, 0x2, R198.reuse ;  /* 0x0000000205c47824 */ /* 0x100fe200078e02c6 */
[----:B------:R-:W-:Y:S01]  /*3b50*/  IMNMX R213, R96, R95, PT ;  /* 0x0000005f60d57217 */ /* 0x000fe20003800200 */
[----:B---3--:R-:W3:Y:S01]  /*3b60*/  LDSM.16.M88.4 R16, [R197+0x6000] ;  /* 0x00600000c510783b */ /* 0x008ee20000000200 */
[----:B------:R-:W-:Y:S01]  /*3b70*/  IADD3 R8, R197, 0x6000, RZ ;  /* 0x00006000c5087810 */ /* 0x000fe20007ffe0ff */
[----:B------:R-:W-:Y:S01]  /*3b80*/  IMAD R194, R3, 0x2, R198 ;  /* 0x0000000203c27824 */ /* 0x000fe200078e02c6 */
[----:B------:R-:W-:Y:S01]  /*3b90*/  IADD3 R195, R197, 0x6020, RZ ;  /* 0x00006020c5c37810 */ /* 0x000fe20007ffe0ff */
[----:B------:R-:W5:Y:S01]  /*3ba0*/  LDSM.16.M88.4 R56, [R197+0x6800] ;  /* 0x00680000c538783b */ /* 0x000f620000000200 */
[----:B------:R-:W-:Y:S01]  /*3bb0*/  IMAD R191, R4, 0x2, R197 ;  /* 0x0000000204bf7824 */ /* 0x000fe200078e02c5 */
[----:B------:R-:W-:Y:S01]  /*3bc0*/  IADD3 R212, R96, 0x8, RZ ;  /* 0x0000000860d47810 */ /* 0x000fe20007ffe0ff */
[----:B------:R-:W-:Y:S01]  /*3bd0*/  IMAD R193, R3, 0x2, R196 ;  /* 0x0000000203c17824 */ /* 0x000fe200078e02c4 */
[----:B------:R-:W-:Y:S02]  /*3be0*/  LDSM.16.M88.4 R28, [R196] ;  /* 0x00000000c41c783b */ /* 0x000fe40000000200 */
[----:B------:R-:W-:-:S02]  /*3bf0*/  @P1 IADD3 R195, R8, -0x20, RZ ;  /* 0xffffffe008c31810 */ /* 0x000fc40007ffe0ff */
[----:B------:R-:W-:Y:S01]  /*3c00*/  LDSM.16.M88.4 R48, [R197+0x7000] ;  /* 0x00700000c530783b */ /* 0x000fe20000000200 */
[----:B------:R-:W-:Y:S02]  /*3c10*/  IMNMX R212, R212, R95, PT ;  /* 0x0000005fd4d47217 */ /* 0x000fe40003800200 */
[----:B------:R-:W-:Y:S01]  /*3c20*/  IMAD R184, R4, 0x2, R195 ;  /* 0x0000000204b87824 */ /* 0x000fe200078e02c3 */
[----:B------:R-:W1:Y:S01]  /*3c30*/  LDSM.16.M88.4 R32, [R195] ;  /* 0x00000000c320783b */ /* 0x000e620000000200 */
[C---:B------:R-:W-:Y:S02]  /*3c40*/  IADD3 R187, R195.reuse, 0x800, RZ ;  /* 0x00000800c3bb7810 */ /* 0x040fe40007ffe0ff */
[C---:B------:R-:W-:Y:S01]  /*3c50*/  IADD3 R186, R195.reuse, 0x1000, RZ ;  /* 0x00001000c3ba7810 */ /* 0x040fe20007ffe0ff */
[----:B------:R-:W2:Y:S01]  /*3c60*/  LDSM.16.M88.4 R76, [R197+0x7800] ;  /* 0x00780000c54c783b */ /* 0x000ea20000000200 */
[C---:B------:R-:W-:Y:S02]  /*3c70*/  IADD3 R185, R195.reuse, 0x1800, RZ ;  /* 0x00001800c3b97810 */ /* 0x040fe40007ffe0ff */
[C---:B------:R-:W-:Y:S01]  /*3c80*/  IADD3 R183, R195.reuse, 0x2000, RZ ;  /* 0x00002000c3b77810 */ /* 0x040fe20007ffe0ff */
[----:B------:R-:W4:Y:S01]  /*3c90*/  LDSM.16.M88.4 R24, [R195+0x800] ;  /* 0x00080000c318783b */ /* 0x000f220000000200 */
[----:B------:R-:W-:-:S02]  /*3ca0*/  IADD3 R182, R195, 0x2800, RZ ;  /* 0x00002800c3b67810 */ /* 0x000fc40007ffe0ff */
[C---:B------:R-:W-:Y:S01]  /*3cb0*/  IADD3 R181, R195.reuse, 0x3000, RZ ;  /* 0x00003000c3b57810 */ /* 0x040fe20007ffe0ff */
[----:B------:R-:W-:Y:S01]  /*3cc0*/  LDSM.16.M88.4 R80, [R194] ;  /* 0x00000000c250783b */ /* 0x000fe20000000200 */
[C---:B------:R-:W-:Y:S02]  /*3cd0*/  IADD3 R180, R195.reuse, 0x3800, RZ ;  /* 0x00003800c3b47810 */ /* 0x040fe40007ffe0ff */
[C---:B------:R-:W-:Y:S01]  /*3ce0*/  IADD3 R179, R195.reuse, 0x4000, RZ ;  /* 0x00004000c3b37810 */ /* 0x040fe20007ffe0ff */
[----:B-1----:R-:W1:Y:S01]  /*3cf0*/  LDSM.16.M88.4 R8, [R191+0x6000] ;  /* 0x00600000bf08783b */ /* 0x002e620000000200 */
[C---:B------:R-:W-:Y:S02]  /*3d00*/  IADD3 R178, R195.reuse, 0x4800, RZ ;  /* 0x00004800c3b27810 */ /* 0x040fe40007ffe0ff */
[C---:B------:R-:W-:Y:S01]  /*3d10*/  IADD3 R177, R195.reuse, 0x5000, RZ ;  /* 0x00005000c3b17810 */ /* 0x040fe20007ffe0ff */
[----:B------:R-:W1:Y:S01]  /*3d20*/  LDSM.16.M88.4 R12, [R195+0x1000] ;  /* 0x00100000c30c783b */ /* 0x000e620000000200 */
[----:B------:R-:W-:Y:S01]  /*3d30*/  IADD3 R176, R195, 0x5800, RZ ;  /* 0x00005800c3b07810 */ /* 0x000fe20007ffe0ff */
[C---:B---3--:R-:W-:Y:S02]  /*3d40*/  HMMA.16816.F32 R20, R68.reuse, R16, RZ ;  /* 0x000000104414723c */ /* 0x048fe400000018ff */
[----:B------:R-:W3:Y:S04]  /*3d50*/  LDSM.16.M88.4 R88, [R195+0x1800] ;  /* 0x00180000c358783b */ /* 0x000ee80000000200 */
[----:B------:R-:W1:Y:S02]  /*3d60*/  LDSM.16.M88.4 R40, [R191+0x6800] ;  /* 0x00680000bf28783b */ /* 0x000e640000000200 */
[C---:B------:R-:W-:Y:S02]  /*3d70*/  HMMA.16816.F32 R16, R68.reuse, R18, RZ ;  /* 0x000000124410723c */ /* 0x040fe400000018ff */
[----:B------:R-:W-:Y:S04]  /*3d80*/  LDSM.16.M88.4 R64, [R193] ;  /* 0x00000000c140783b */ /* 0x000fe80000000200 */
[----:B------:R-:W-:Y:S02]  /*3d90*/  LDSM.16.M88.4 R36, [R191+0x7000] ;  /* 0x00700000bf24783b */ /* 0x000fe40000000200 */
[----:B-----5:R-:W-:Y:S02]  /*3da0*/  HMMA.16816.F32 R60, R68, R56, RZ ;  /* 0x00000038443c723c */ /* 0x020fe400000018ff */
[----:B------:R-:W-:Y:S04]  /*3db0*/  LDSM.16.M88.4 R72, [R191+0x7800] ;  /* 0x00780000bf48783b */ /* 0x000fe80000000200 */
[----:B------:R-:W-:Y:S02]  /*3dc0*/  LDSM.16.M88.4 R84, [R184+0x1800] ;  /* 0x00180000b854783b */ /* 0x000fe40000000200 */
[----:B------:R-:W-:Y:S02]  /*3dd0*/  HMMA.16816.F32 R20, R28, R32, R20 ;  /* 0x000000201c14723c */ /* 0x000fe40000001814 */
[----:B------:R-:W0:Y:S06]  /*3de0*/  LDGDEPBAR ;  /* 0x00000000000079af */ /* 0x000e2c0000000000 */
[C---:B------:R-:W-:Y:S08]  /*3df0*/  HMMA.16816.F32 R52, R68.reuse, R48, RZ ;  /* 0x000000304434723c */ /* 0x040ff000000018ff */
[C---:B------:R-:W-:Y:S08]  /*3e00*/  HMMA.16816.F32 R48, R68.reuse, R50, RZ ;  /* 0x000000324430723c */ /* 0x040ff000000018ff */
[----:B------:R-:W-:Y:S08]  /*3e10*/  HMMA.16816.F32 R56, R68, R58, RZ ;  /* 0x0000003a4438723c */ /* 0x000ff000000018ff */
[----:B------:R-:W-:Y:S01]  /*3e20*/  HMMA.16816.F32 R16, R28, R34, R16 ;  /* 0x000000221c10723c */ /* 0x000fe20000001810 */
[----:B------:R-:W5:Y:S07]  /*3e30*/  LDSM.16.M88.4 R32, [R184] ;  /* 0x00000000b820783b */ /* 0x000f6e0000000200 */
[C---:B--2---:R-:W-:Y:S08]  /*3e40*/  HMMA.16816.F32 R44, R68.reuse, R76, RZ ;  /* 0x0000004c442c723c */ /* 0x044ff000000018ff */
[----:B------:R-:W-:Y:S01]  /*3e50*/  HMMA.16816.F32 R68, R68, R78, RZ ;  /* 0x0000004e4444723c */ /* 0x000fe200000018ff */
[----:B------:R-:W-:Y:S07]  /*3e60*/  LDSM.16.M88.4 R76, [R198+0x2000] ;  /* 0x00200000c64c783b */ /* 0x000fee0000000200 */
[----:B----4-:R-:W-:Y:S08]  /*3e70*/  HMMA.16816.F32 R60, R28, R24, R60 ;  /* 0x000000181c3c723c */ /* 0x010ff0000000183c */
[----:B-1----:R-:W-:Y:S08]  /*3e80*/  HMMA.16816.F32 R20, R80, R8, R20 ;  /* 0x000000085014723c */ /* 0x002ff00000001814 */
[C---:B------:R-:W-:Y:S08]  /*3e90*/  HMMA.16816.F32 R52, R28.reuse, R12, R52 ;  /* 0x0000000c1c34723c */ /* 0x040ff00000001834 */
[C---:B------:R-:W-:Y:S01]  /*3ea0*/  HMMA.16816.F32 R48, R28.reuse, R14, R48 ;  /* 0x0000000e1c30723c */ /* 0x040fe20000001830 */
[----:B------:R-:W-:Y:S07]  /*3eb0*/  LDSM.16.M88.4 R12, [R184+0x1000] ;  /* 0x00100000b80c783b */ /* 0x000fee0000000200 */
[----:B------:R-:W-:Y:S01]  /*3ec0*/  HMMA.16816.F32 R56, R28, R26, R56 ;  /* 0x0000001a1c38723c */ /* 0x000fe20000001838 */
[----:B------:R-:W1:Y:S07]  /*3ed0*/  LDSM.16.M88.4 R24, [R184+0x800] ;  /* 0x00080000b818783b */ /* 0x000e6e0000000200 */
[----:B------:R-:W-:Y:S01]  /*3ee0*/  HMMA.16816.F32 R16, R80, R10, R16 ;  /* 0x0000000a5010723c */ /* 0x000fe20000001810 */
[----:B------:R-:W2:Y:S07]  /*3ef0*/  LDSM.16.M88.4 R8, [R197+0x8000] ;  /* 0x00800000c508783b */ /* 0x000eae0000000200 */
[C---:B---3--:R-:W-:Y:S08]  /*3f00*/  HMMA.16816.F32 R44, R28.reuse, R88, R44 ;  /* 0x000000581c2c723c */ /* 0x048ff0000000182c */
[----:B------:R-:W-:Y:S01]  /*3f10*/  HMMA.16816.F32 R28, R28, R90, R68 ;  /* 0x0000005a1c1c723c */ /* 0x000fe20000001844 */
[----:B------:R-:W-:Y:S04]  /*3f20*/  LDSM.16.M88.4 R68, [R196+0x2000] ;  /* 0x00200000c444783b */ /* 0x000fe80000000200 */
[----:B------:R-:W-:Y:S03]  /*3f30*/  LDSM.16.M88.4 R88, [R197+0x9800] ;  /* 0x00980000c558783b */ /* 0x000fe60000000200 */
[----:B------:R-:W-:Y:S08]  /*3f40*/  HMMA.16816.F32 R60, R80, R40, R60 ;  /* 0x00000028503c723c */ /* 0x000ff0000000183c */
[----:B-----5:R-:W-:Y:S08]  /*3f50*/  HMMA.16816.F32 R20, R64, R32, R20 ;  /* 0x000000204014723c */ /* 0x020ff00000001814 */
[C---:B------:R-:W-:Y:S08]  /*3f60*/  HMMA.16816.F32 R52, R80.reuse, R36, R52 ;  /* 0x000000245034723c */ /* 0x040ff00000001834 */
[C---:B------:R-:W-:Y:S01]  /*3f70*/  HMMA.16816.F32 R48, R80.reuse, R38, R48 ;  /* 0x000000265030723c */ /* 0x040fe20000001830 */
[----:B------:R-:W-:Y:S07]  /*3f80*/  LDSM.16.M88.4 R36, [R197+0x9000] ;  /* 0x00900000c524783b */ /* 0x000fee0000000200 */
[----:B------:R-:W-:Y:S01]  /*3f90*/  HMMA.16816.F32 R56, R80, R42, R56 ;  /* 0x0000002a5038723c */ /* 0x000fe20000001838 */
[----:B------:R-:W3:Y:S07]  /*3fa0*/  LDSM.16.M88.4 R40, [R197+0x8800] ;  /* 0x00880000c528783b */ /* 0x000eee0000000200 */
[----:B------:R-:W-:Y:S01]  /*3fb0*/  HMMA.16816.F32 R16, R64, R34, R16 ;  /* 0x000000224010723c */ /* 0x000fe20000001810 */
[----:B------:R-:W4:Y:S07]  /*3fc0*/  LDSM.16.M88.4 R32, [R195+0x2000] ;  /* 0x00200000c320783b */ /* 0x000f2e0000000200 */
[C---:B------:R-:W-:Y:S08]  /*3fd0*/  HMMA.16816.F32 R44, R80.reuse, R72, R44 ;  /* 0x00000048502c723c */ /* 0x040ff0000000182c */
[----:B------:R-:W-:Y:S01]  /*3fe0*/  HMMA.16816.F32 R80, R80, R74, R28 ;  /* 0x0000004a5050723c */ /* 0x000fe2000000181c */
[----:B------:R-:W-:Y:S04]  /*3ff0*/  LDSM.16.M88.4 R28, [R194+0x2000] ;  /* 0x00200000c21c783b */ /* 0x000fe80000000200 */
[----:B------:R-:W-:Y:S03]  /*4000*/  LDSM.16.M88.4 R72, [R195+0x3800] ;  /* 0x00380000c348783b */ /* 0x000fe60000000200 */
[----:B-1----:R-:W-:Y:S08]  /*4010*/  HMMA.16816.F32 R60, R64, R24, R60 ;  /* 0x00000018403c723c */ /* 0x002ff0000000183c */
[----:B--2---:R-:W-:Y:S08]  /*4020*/  HMMA.16816.F32 R20, R76, R8, R20 ;  /* 0x000000084c14723c */ /* 0x004ff00000001814 */
[C---:B------:R-:W-:Y:S08]  /*4030*/  HMMA.16816.F32 R52, R64.reuse, R12, R52 ;  /* 0x0000000c4034723c */ /* 0x040ff00000001834 */
[C---:B------:R-:W-:Y:S01]  /*4040*/  HMMA.16816.F32 R48, R64.reuse, R14, R48 ;  /* 0x0000000e4030723c */ /* 0x040fe20000001830 */
[----:B------:R-:W-:Y:S07]  /*4050*/  LDSM.16.M88.4 R12, [R195+0x3000] ;  /* 0x00300000c30c783b */ /* 0x000fee0000000200 */
[----:B------:R-:W-:Y:S01]  /*4060*/  HMMA.16816.F32 R56, R64, R26, R56 ;  /* 0x0000001a4038723c */ /* 0x000fe20000001838 */
[----:B------:R-:W1:Y:S07]  /*4070*/  LDSM.16.M88.4 R24, [R195+0x2800] ;  /* 0x00280000c318783b */ /* 0x000e6e0000000200 */
[----:B------:R-:W-:Y:S01]  /*4080*/  HMMA.16816.F32 R16, R76, R10, R16 ;  /* 0x0000000a4c10723c */ /* 0x000fe20000001810 */
[----:B------:R-:W2:Y:S07]  /*4090*/  LDSM.16.M88.4 R8, [R191+0x8000] ;  /* 0x00800000bf08783b */ /* 0x000eae0000000200 */
[C---:B------:R-:W-:Y:S08]  /*40a0*/  HMMA.16816.F32 R44, R64.reuse, R84, R44 ;  /* 0x00000054402c723c */ /* 0x040ff0000000182c */
[----:B------:R-:W-:Y:S01]  /*40b0*/  HMMA.16816.F32 R80, R64, R86, R80 ;  /* 0x000000564050723c */ /* 0x000fe20000001850 */
[----:B------:R-:W5:Y:S04]  /*40c0*/  LDSM.16.M88.4 R64, [R191+0x8800] ;  /* 0x00880000bf40783b */ /* 0x000f680000000200 */
[----:B------:R-:W-:Y:S03]  /*40d0*/  LDSM.16.M88.4 R84, [R193+0x2000] ;  /* 0x00200000c154783b */ /* 0x000fe60000000200 */
[----:B---3--:R-:W-:Y:S08]  /*40e0*/  HMMA.16816.F32 R60, R76, R40, R60 ;  /* 0x000000284c3c723c */ /* 0x008ff0000000183c */
[----:B----4-:R-:W-:Y:S08]  /*40f0*/  HMMA.16816.F32 R20, R68, R32, R20 ;  /* 0x000000204414723c */ /* 0x010ff00000001814 */
[C---:B------:R-:W-:Y:S08]  /*4100*/  HMMA.16816.F32 R52, R76.reuse, R36, R52 ;  /* 0x000000244c34723c */ /* 0x040ff00000001834 */
[C---:B------:R-:W-:Y:S01]  /*4110*/  HMMA.16816.F32 R48, R76.reuse, R38, R48 ;  /* 0x000000264c30723c */ /* 0x040fe20000001830 */
[----:B------:R-:W3:Y:S07]  /*4120*/  LDSM.16.M88.4 R36, [R184+0x2000] ;  /* 0x00200000b824783b */ /* 0x000eee0000000200 */
[----:B------:R-:W-:Y:S01]  /*4130*/  HMMA.16816.F32 R56, R76, R42, R56 ;  /* 0x0000002a4c38723c */ /* 0x000fe20000001838 */
[----:B------:R-:W4:Y:S07]  /*4140*/  LDSM.16.M88.4 R40, [R191+0x9000] ;  /* 0x00900000bf28783b */ /* 0x000f2e0000000200 */
[----:B------:R-:W-:Y:S01]  /*4150*/  HMMA.16816.F32 R16, R68, R34, R16 ;  /* 0x000000224410723c */ /* 0x000fe20000001810 */
[----:B------:R-:W3:Y:S07]  /*4160*/  LDSM.16.M88.4 R32, [R191+0x9800] ;  /* 0x00980000bf20783b */ /* 0x000eee0000000200 */
        /* <DEDUP_REMOVED lines=15> */
[----:B------:R-:W1:Y:S04]  /*4260*/  LDSM.16.M88.4 R72, [R197+0xa800] ;  /* 0x00a80000c548783b */ /* 0x000e680000000200 */
[----:B------:R-:W-:Y:S03]  /*4270*/  LDSM.16.M88.4 R68, [R197+0xb000] ;  /* 0x00b00000c544783b */ /* 0x000fe60000000200 */
[----:B-----5:R-:W-:Y:S08]  /*4280*/  HMMA.16816.F32 R60, R28, R64, R60 ;  /* 0x000000401c3c723c */ /* 0x020ff0000000183c */
[----:B---3--:R-:W-:Y:S08]  /*4290*/  HMMA.16816.F32 R20, R84, R36, R20 ;  /* 0x000000245414723c */ /* 0x008ff00000001814 */
[C---:B----4-:R-:W-:Y:S08]  /*42a0*/  HMMA.16816.F32 R52, R28.reuse, R40, R52 ;  /* 0x000000281c34723c */ /* 0x050ff00000001834 */
[C---:B------:R-:W-:Y:S01]  /*42b0*/  HMMA.16816.F32 R48, R28.reuse, R42, R48 ;  /* 0x0000002a1c30723c */ /* 0x040fe20000001830 */
[----:B------:R-:W-:Y:S07]  /*42c0*/  LDSM.16.M88.4 R40, [R196+0x4000] ;  /* 0x00400000c428783b */ /* 0x000fee0000000200 */
[----:B------:R-:W-:Y:S01]  /*42d0*/  HMMA.16816.F32 R56, R28, R66, R56 ;  /* 0x000000421c38723c */ /* 0x000fe20000001838 */
[----:B------:R-:W-:Y:S07]  /*42e0*/  LDSM.16.M88.4 R64, [R197+0xb800] ;  /* 0x00b80000c540783b */ /* 0x000fee0000000200 */
[----:B------:R-:W-:Y:S01]  /*42f0*/  HMMA.16816.F32 R16, R84, R38, R16 ;  /* 0x000000265410723c */ /* 0x000fe20000001810 */
[----:B------:R-:W3:Y:S07]  /*4300*/  LDSM.16.M88.4 R36, [R195+0x4000] ;  /* 0x00400000c324783b */ /* 0x000eee0000000200 */
[C---:B------:R-:W-:Y:S08]  /*4310*/  HMMA.16816.F32 R44, R28.reuse, R32, R44 ;  /* 0x000000201c2c723c */ /* 0x040ff0000000182c */
[----:B------:R-:W-:Y:S01]  /*4320*/  HMMA.16816.F32 R80, R28, R34, R80 ;  /* 0x000000221c50723c */ /* 0x000fe20000001850 */
[----:B------:R-:W4:Y:S04]  /*4330*/  LDSM.16.M88.4 R32, [R195+0x4800] ;  /* 0x00480000c320783b */ /* 0x000f280000000200 */
[----:B------:R-:W-:Y:S03]  /*4340*/  LDSM.16.M88.4 R28, [R195+0x5000] ;  /* 0x00500000c31c783b */ /* 0x000fe60000000200 */
[----:B-1----:R-:W-:Y:S08]  /*4350*/  HMMA.16816.F32 R60, R84, R24, R60 ;  /* 0x00000018543c723c */ /* 0x002ff0000000183c */
[----:B--2---:R-:W-:Y:S08]  /*4360*/  HMMA.16816.F32 R20, R76, R8, R20 ;  /* 0x000000084c14723c */ /* 0x004ff00000001814 */
[C---:B------:R-:W-:Y:S08]  /*4370*/  HMMA.16816.F32 R52, R84.reuse, R12, R52 ;  /* 0x0000000c5434723c */ /* 0x040ff00000001834 */
[C---:B------:R-:W-:Y:S01]  /*4380*/  HMMA.16816.F32 R48, R84.reuse, R14, R48 ;  /* 0x0000000e5430723c */ /* 0x040fe20000001830 */
[----:B------:R-:W-:Y:S07]  /*4390*/  LDSM.16.M88.4 R12, [R191+0xa000] ;  /* 0x00a00000bf0c783b */ /* 0x000fee0000000200 */
[----:B------:R-:W-:Y:S01]  /*43a0*/  HMMA.16816.F32 R56, R84, R26, R56 ;  /* 0x0000001a5438723c */ /* 0x000fe20000001838 */
[----:B------:R-:W-:Y:S07]  /*43b0*/  LDSM.16.M88.4 R24, [R195+0x5800] ;  /* 0x00580000c318783b */ /* 0x000fee0000000200 */
[----:B------:R-:W-:Y:S01]  /*43c0*/  HMMA.16816.F32 R16, R76, R10, R16 ;  /* 0x0000000a4c10723c */ /* 0x000fe20000001810 */
[----:B------:R-:W1:Y:S07]  /*43d0*/  LDSM.16.M88.4 R8, [R194+0x4000] ;  /* 0x00400000c208783b */ /* 0x000e6e0000000200 */
[C---:B------:R-:W-:Y:S08]  /*43e0*/  HMMA.16816.F32 R44, R84.reuse, R88, R44 ;  /* 0x00000058542c723c */ /* 0x040ff0000000182c */
[----:B------:R-:W-:Y:S08]  /*43f0*/  HMMA.16816.F32 R80, R84, R90, R80 ;  /* 0x0000005a5450723c */ /* 0x000ff00000001850 */
[----:B------:R-:W-:Y:S08]  /*4400*/  HMMA.16816.F32 R60, R76, R72, R60 ;  /* 0x000000484c3c723c */ /* 0x000ff0000000183c */
[----:B---3--:R-:W-:Y:S08]  /*4410*/  HMMA.16816.F32 R20, R40, R36, R20 ;  /* 0x000000242814723c */ /* 0x008ff00000001814 */
[C---:B------:R-:W-:Y:S08]  /*4420*/  HMMA.16816.F32 R52, R76.reuse, R68, R52 ;  /* 0x000000444c34723c */ /* 0x040ff00000001834 */
[C---:B------:R-:W-:Y:S08]  /*4430*/  HMMA.16816.F32 R48, R76.reuse, R70, R48 ;  /* 0x000000464c30723c */ /* 0x040ff00000001830 */
[----:B------:R-:W-:Y:S01]  /*4440*/  HMMA.16816.F32 R56, R76, R74, R56 ;  /* 0x0000004a4c38723c */ /* 0x000fe20000001838 */
[----:B------:R-:W2:Y:S07]  /*4450*/  LDSM.16.M88.4 R72, [R191+0xa800] ;  /* 0x00a80000bf48783b */ /* 0x000eae0000000200 */
[----:B------:R-:W-:Y:S01]  /*4460*/  HMMA.16816.F32 R68, R40, R38, R16 ;  /* 0x000000262844723c */ /* 0x000fe20000001810 */
[----:B------:R-:W-:Y:S04]  /*4470*/  LDSM.16.M88.4 R16, [R193+0x4000] ;  /* 0x00400000c110783b */ /* 0x000fe80000000200 */
[----:B------:R-:W3:Y:S03]  /*4480*/  LDSM.16.M88.4 R36, [R184+0x4000] ;  /* 0x00400000b824783b */ /* 0x000ee60000000200 */
[C---:B------:R-:W-:Y:S08]  /*4490*/  HMMA.16816.F32 R44, R76.reuse, R64, R44 ;  /* 0x000000404c2c723c */ /* 0x040ff0000000182c */
[----:B------:R-:W-:Y:S08]  /*44a0*/  HMMA.16816.F32 R80, R76, R66, R80 ;  /* 0x000000424c50723c */ /* 0x000ff00000001850 */
[----:B----4-:R-:W-:Y:S08]  /*44b0*/  HMMA.16816.F32 R60, R40, R32, R60 ;  /* 0x00000020283c723c */ /* 0x010ff0000000183c */
[C---:B-1----:R-:W-:Y:S08]  /*44c0*/  HMMA.16816.F32 R20, R8.reuse, R12, R20 ;  /* 0x0000000c0814723c */ /* 0x042ff00000001814 */
[----:B------:R-:W-:Y:S01]  /*44d0*/  HMMA.16816.F32 R68, R8, R14, R68 ;  /* 0x0000000e0844723c */ /* 0x000fe20000001844 */
[----:B------:R-:W1:Y:S07]  /*44e0*/  LDSM.16.M88.4 R12, [R184+0x4800] ;  /* 0x00480000b80c783b */ /* 0x000e6e0000000200 */
[C---:B------:R-:W-:Y:S08]  /*44f0*/  HMMA.16816.F32 R44, R40.reuse, R24, R44 ;  /* 0x00000018282c723c */ /* 0x040ff0000000182c */
[C---:B------:R-:W-:Y:S01]  /*4500*/  HMMA.16816.F32 R80, R40.reuse, R26, R80 ;  /* 0x0000001a2850723c */ /* 0x040fe20000001850 */
[----:B------:R-:W4:Y:S07]  /*4510*/  LDSM.16.M88.4 R24, [R191+0xb000] ;  /* 0x00b00000bf18783b */ /* 0x000f2e0000000200 */
[C---:B------:R-:W-:Y:S08]  /*4520*/  HMMA.16816.F32 R56, R40.reuse, R34, R56 ;  /* 0x000000222838723c */ /* 0x040ff00000001838 */
[C---:B------:R-:W-:Y:S08]  /*4530*/  HMMA.16816.F32 R52, R40.reuse, R28, R52 ;  /* 0x0000001c2834723c */ /* 0x040ff00000001834 */
[----:B------:R-:W-:Y:S01]  /*4540*/  HMMA.16816.F32 R48, R40, R30, R48 ;  /* 0x0000001e2830723c */ /* 0x000fe20000001830 */
[----:B------:R-:W5:Y:S06]  /*4550*/  LDSM.16.M88.4 R28, [R191+0xb800] ;  /* 0x00b80000bf1c783b */ /* 0x000f6c0000000200 */
[----:B------:R-:W-:Y:S01]  /*4560*/  IMAD.IADD R40, R6, 0x1, R203 ;  /* 0x0000000106287824 */ /* 0x000fe200078e02cb */
[----:B--2---:R-:W-:Y:S04]  /*4570*/  HMMA.16816.F32 R60, R8, R72, R60 ;  /* 0x00000048083c723c */ /* 0x004fe8000000183c */
[----:B------:R-:W-:-:S02]  /*4580*/  IADD3 R32, R40, 0x1, RZ ;  /* 0x0000000128207810 */ /* 0x000fc40007ffe0ff */
[----:B------:R-:W-:Y:S02]  /*4590*/  IADD3 R42, R40, 0x18, RZ ;  /* 0x00000018282a7810 */ /* 0x000fe40007ffe0ff */
[----:B---3--:R-:W-:Y:S01]  /*45a0*/  HMMA.16816.F32 R20, R16, R36, R20 ;  /* 0x000000241014723c */ /* 0x008fe20000001814 */
[----:B------:R2:W3:Y:S01]  /*45b0*/  I2F R4, R32 ;  /* 0x0000002000047306 */ /* 0x0004e20000201400 */
[C---:B------:R-:W-:Y:S02]  /*45c0*/  ISETP.GE.AND P4, PT, R32.reuse, R213, PT ;  /* 0x000000d52000720c */ /* 0x040fe40003f86270 */
[----:B------:R-:W-:-:S03]  /*45d0*/  ISETP.GE.AND P1, PT, R32, R212, PT ;  /* 0x000000d42000720c */ /* 0x000fc60003f26270 */
[----:B------:R-:W-:Y:S01]  /*45e0*/  IADD3 R36, R40, 0x8, RZ ;  /* 0x0000000828247810 */ /* 0x000fe20007ffe0ff */
[----:B------:R-:W-:Y:S01]  /*45f0*/  HMMA.16816.F32 R68, R16, R38, R68 ;  /* 0x000000261044723c */ /* 0x000fe20000001844 */
[----:B------:R-:W-:Y:S02]  /*4600*/  I2F R41, R42 ;  /* 0x0000002a00297306 */ /* 0x000fe40000201400 */
[CC--:B------:R-:W-:Y:S02]  /*4610*/  ISETP.GE.AND P6, PT, R36.reuse, R213.reuse, PT ;  /* 0x000000d52400720c */ /* 0x0c0fe40003fc6270 */
[----:B------:R-:W-:Y:S02]  /*4620*/  ISETP.GE.AND P2, PT, R36, R212, PT ;  /* 0x000000d42400720c */ /* 0x000fe40003f46270 */
[----:B------:R-:W-:Y:S01]  /*4630*/  IADD3 R38, R40, 0x9, RZ ;  /* 0x0000000928267810 */ /* 0x000fe20007ffe0ff */
[----:B------:R-:W-:Y:S01]  /*4640*/  HMMA.16816.F32 R56, R8, R74, R56 ;  /* 0x0000004a0838723c */ /* 0x000fe20000001838 */
[----:B------:R-:W4:Y:S01]  /*4650*/  I2F R39, R36 ;  /* 0x0000002400277306 */ /* 0x000f220000201400 */
[----:B--2---:R-:W2:Y:S01]  /*4660*/  LDSM.16.M88.4 R32, [R184+0x5000] ;  /* 0x00500000b820783b */ /* 0x004ea20000000200 */
[----:B------:R-:W-:-:S02]  /*4670*/  ISETP.GE.AND P5, PT, R38, R213, PT ;  /* 0x000000d52600720c */ /* 0x000fc40003fa6270 */
[----:B------:R-:W-:-:S03]  /*4680*/  ISETP.GE.AND P3, PT, R38, R212, PT ;  /* 0x000000d42600720c */ /* 0x000fc60003f66270 */
[----:B-1----:R-:W-:Y:S01]  /*4690*/  HMMA.16816.F32 R60, R16, R12, R60 ;  /* 0x0000000c103c723c */ /* 0x002fe2000000183c */
[----:B------:R1:W1:Y:S01]  /*46a0*/  I2F R12, R38 ;  /* 0x00000026000c7306 */ /* 0x0002620000201400 */
[----:B---3--:R-:W-:-:S05]  /*46b0*/  FFMA.FTZ R23, R0, R4, R23 ;  /* 0x0000000400177223 */ /* 0x008fca0000010017 */
[----:B------:R-:W-:Y:S01]  /*46c0*/  FFMA.FTZ R13, R0, R4, R21 ;  /* 0x00000004000d7223 */ /* 0x000fe20000010015 */
[----:B------:R-:W-:Y:S01]  /*46d0*/  IADD3 R21, R40, 0x10, RZ ;  /* 0x0000001028157810 */ /* 0x000fe20007ffe0ff */
[----:B----4-:R-:W-:Y:S01]  /*46e0*/  HMMA.16816.F32 R52, R8, R24, R52 ;  /* 0x000000180834723c */ /* 0x010fe20000001834 */
[CC--:B------:R-:W-:Y:S01]  /*46f0*/  FFMA.FTZ R68, R0.reuse, R39.reuse, R68 ;  /* 0x0000002700447223 */ /* 0x0c0fe20000010044 */
[----:B------:R-:W-:Y:S01]  /*4700*/  I2F R37, R40 ;  /* 0x0000002800257306 */ /* 0x000fe20000201400 */
[----:B------:R-:W-:-:S04]  /*4710*/  FFMA.FTZ R4, R0, R39, R70 ;  /* 0x0000002700047223 */ /* 0x000fc80000010046 */
[----:B------:R-:W-:Y:S01]  /*4720*/  FSEL R25, R13, -INF , !P4 ;  /* 0xff8000000d197808 */ /* 0x000fe20006000000 */
[----:B------:R-:W-:Y:S01]  /*4730*/  HMMA.16816.F32 R48, R8, R26, R48 ;  /* 0x0000001a0830723c */ /* 0x000fe20000001830 */
[----:B------:R-:W-:Y:S01]  /*4740*/  IADD3 R24, R40, 0x11, RZ ;  /* 0x0000001128187810 */ /* 0x000fe20007ffe0ff */
[----:B------:R-:W3:Y:S01]  /*4750*/  I2F R13, R21 ;  /* 0x00000015000d7306 */ /* 0x000ee20000201400 */
[----:B-1----:R-:W-:Y:S01]  /*4760*/  FSEL R38, R23, -INF , !P1 ;  /* 0xff80000017267808 */ /* 0x002fe20004800000 */
[-C--:B------:R-:W-:Y:S01]  /*4770*/  FFMA.FTZ R39, R0, R12.reuse, R69 ;  /* 0x0000000c00277223 */ /* 0x080fe20000010045 */
[----:B------:R-:W-:Y:S01]  /*4780*/  FSEL R4, R4, -INF , !P2 ;  /* 0xff80000004047808 */ /* 0x000fe20005000000 */
[----:B------:R-:W-:Y:S01]  /*4790*/  FFMA.FTZ R36, R0, R12, R71 ;  /* 0x0000000c00247223 */ /* 0x000fe20000010047 */
[----:B------:R-:W-:Y:S01]  /*47a0*/  FSEL R27, R68, -INF , !P6 ;  /* 0xff800000441b7808 */ /* 0x000fe20007000000 */
[----:B------:R-:W-:Y:S01]  /*47b0*/  HMMA.16816.F32 R56, R16, R14, R56 ;  /* 0x0000000e1038723c */ /* 0x000fe20000001838 */
[C---:B------:R-:W-:Y:S01]  /*47c0*/  ISETP.GE.AND P4, PT, R21.reuse, R213, PT ;  /* 0x000000d51500720c */ /* 0x040fe20003f86270 */
[----:B------:R1:W4:Y:S01]  /*47d0*/  I2F R23, R24 ;  /* 0x0000001800177306 */ /* 0x0003220000201400 */
[----:B------:R-:W-:-:S02]  /*47e0*/  ISETP.GE.AND P1, PT, R21, R212, PT ;  /* 0x000000d41500720c */ /* 0x000fc40003f26270 */
[C---:B------:R-:W-:Y:S02]  /*47f0*/  ISETP.GE.AND P6, PT, R24.reuse, R213, PT ;  /* 0x000000d51800720c */ /* 0x040fe40003fc6270 */
[-C--:B------:R-:W-:Y:S01]  /*4800*/  ISETP.GE.AND P2, PT, R24, R212.reuse, PT ;  /* 0x000000d41800720c */ /* 0x080fe20003f46270 */
[C---:B-----5:R-:W-:Y:S01]  /*4810*/  HMMA.16816.F32 R80, R8.reuse, R30, R80 ;  /* 0x0000001e0850723c */ /* 0x060fe20000001850 */
[----:B------:R-:W-:Y:S01]  /*4820*/  IADD3 R26, R40, 0x19, RZ ;  /* 0x00000019281a7810 */ /* 0x000fe20007ffe0ff */
[----:B---3--:R-:W-:Y:S01]  /*4830*/  FFMA.FTZ R21, R0, R13, R60 ;  /* 0x0000000d00157223 */ /* 0x008fe2000001003c */
[----:B------:R-:W-:Y:S02]  /*4840*/  FSEL R39, R39, -INF , !P5 ;  /* 0xff80000027277808 */ /* 0x000fe40006800000 */
[----:B------:R-:W-:Y:S02]  /*4850*/  FSEL R36, R36, -INF , !P3 ;  /* 0xff80000024247808 */ /* 0x000fe40005800000 */
[----:B------:R-:W-:Y:S01]  /*4860*/  ISETP.GE.AND P5, PT, R42, R213, PT ;  /* 0x000000d52a00720c */ /* 0x000fe20003fa6270 */
[----:B------:R-:W-:Y:S01]  /*4870*/  HMMA.16816.F32 R44, R8, R28, R44 ;  /* 0x0000001c082c723c */ /* 0x000fe2000000182c */
[----:B------:R-:W3:Y:S01]  /*4880*/  I2F R28, R26 ;  /* 0x0000001a001c7306 */ /* 0x000ee20000201400 */
[----:B-1----:R-:W-:Y:S01]  /*4890*/  FFMA.FTZ R24, R0, R13, R62 ;  /* 0x0000000d00187223 */ /* 0x002fe2000001003e */
[----:B------:R-:W-:Y:S01]  /*48a0*/  ISETP.GE.AND P3, PT, R42, R212, PT ;  /* 0x000000d42a00720c */ /* 0x000fe20003f66270 */
[----:B------:R-:W1:Y:S01]  /*48b0*/  LDSM.16.M88.4 R12, [R184+0x5800] ;  /* 0x00580000b80c783b */ /* 0x000e620000000200 */
[----:B------:R-:W-:Y:S01]  /*48c0*/  IADD3 R42, R40, 0x20, RZ ;  /* 0x00000020282a7810 */ /* 0x000fe20007ffe0ff */
[CC--:B----4-:R-:W-:Y:S01]  /*48d0*/  FFMA.FTZ R61, R0.reuse, R23.reuse, R61 ;  /* 0x00000017003d7223 */ /* 0x0d0fe2000001003d */
[----:B------:R-:W-:Y:S01]  /*48e0*/  FSEL R21, R21, -INF , !P4 ;  /* 0xff80000015157808 */ /* 0x000fe20006000000 */
[C---:B--2---:R-:W-:Y:S01]  /*48f0*/  HMMA.16816.F32 R52, R16.reuse, R32, R52 ;  /* 0x000000201034723c */ /* 0x044fe20000001834 */
[----:B------:R-:W2:Y:S01]  /*4900*/  I2F R29, R42 ;  /* 0x0000002a001d7306 */ /* 0x000ea20000201400 */
[C---:B------:R-:W-:Y:S01]  /*4910*/  FFMA.FTZ R63, R0.reuse, R23, R63 ;  /* 0x00000017003f7223 */ /* 0x040fe2000001003f */
[----:B------:R-:W-:Y:S01]  /*4920*/  FSEL R23, R61, -INF , !P6 ;  /* 0xff8000003d177808 */ /* 0x000fe20007000000 */
[----:B------:R-:W-:Y:S01]  /*4930*/  FFMA.FTZ R56, R0, R41, R56 ;  /* 0x0000002900387223 */ /* 0x000fe20000010038 */
[----:B------:R-:W-:Y:S01]  /*4940*/  ISETP.GE.AND P6, PT, R42, R213, PT ;  /* 0x000000d52a00720c */ /* 0x000fe20003fc6270 */
[----:B------:R-:W-:Y:S01]  /*4950*/  FFMA.FTZ R58, R0, R41, R58 ;  /* 0x00000029003a7223 */ /* 0x000fe2000001003a */
[----:B------:R-:W-:Y:S01]  /*4960*/  IADD3 R32, R40, 0x21, RZ ;  /* 0x0000002128207810 */ /* 0x000fe20007ffe0ff */
[----:B------:R-:W-:Y:S01]  /*4970*/  HMMA.16816.F32 R48, R16, R34, R48 ;  /* 0x000000221030723c */ /* 0x000fe20000001830 */
[-C--:B---3--:R-:W-:Y:S01]  /*4980*/  FFMA.FTZ R11, R0, R28.reuse, R57 ;  /* 0x0000001c000b7223 */ /* 0x088fe20000010039 */
[----:B------:R-:W-:Y:S01]  /*4990*/  IADD3 R33, R40, 0x28, RZ ;  /* 0x0000002828217810 */ /* 0x000fe20007ffe0ff */
[----:B------:R-:W-:Y:S01]  /*49a0*/  FFMA.FTZ R8, R0, R28, R59 ;  /* 0x0000001c00087223 */ /* 0x000fe2000001003b */
[----:B------:R-:W3:Y:S01]  /*49b0*/  I2F R30, R32 ;  /* 0x00000020001e7306 */ /* 0x000ee20000201400 */
[----:B------:R-:W-:Y:S01]  /*49c0*/  FSEL R24, R24, -INF , !P1 ;  /* 0xff80000018187808 */ /* 0x000fe20004800000 */
[----:B------:R-:W-:-:S04]  /*49d0*/  DEPBAR.LE SB0, 0x0 ;  /* 0x000080000000791a */ /* 0x000fc80000000000 */
[----:B------:R-:W-:Y:S02]  /*49e0*/  IADD3 R34, R40, 0x29, RZ ;  /* 0x0000002928227810 */ /* 0x000fe40007ffe0ff */
[----:B------:R-:W4:Y:S01]  /*49f0*/  I2F R31, R33 ;  /* 0x00000021001f7306 */ /* 0x000f220000201400 */
[C---:B------:R-:W-:Y:S02]  /*4a00*/  ISETP.GE.AND P4, PT, R26.reuse, R213, PT ;  /* 0x000000d51a00720c */ /* 0x040fe40003f86270 */
[----:B------:R-:W-:Y:S01]  /*4a10*/  ISETP.GE.AND P1, PT, R26, R212, PT ;  /* 0x000000d41a00720c */ /* 0x000fe20003f26270 */
[CC--:B--2---:R-:W-:Y:S01]  /*4a20*/  FFMA.FTZ R52, R0.reuse, R29.reuse, R52 ;  /* 0x0000001d00347223 */ /* 0x0c4fe20000010034 */
[----:B------:R-:W-:Y:S01]  /*4a30*/  FSEL R26, R63, -INF , !P2 ;  /* 0xff8000003f1a7808 */ /* 0x000fe20005000000 */
[----:B------:R-:W-:Y:S01]  /*4a40*/  FFMA.FTZ R54, R0, R29, R54 ;  /* 0x0000001d00367223 */ /* 0x000fe20000010036 */
[----:B------:R-:W-:Y:S01]  /*4a50*/  IADD3 R29, R40, 0x30, RZ ;  /* 0x00000030281d7810 */ /* 0x000fe20007ffe0ff */
[----:B------:R-:W2:Y:S01]  /*4a60*/  I2F R28, R34 ;  /* 0x00000022001c7306 */ /* 0x000ea20000201400 */
[----:B------:R-:W-:Y:S01]  /*4a70*/  FSEL R171, R52, -INF , !P6 ;  /* 0xff80000034ab7808 */ /* 0x000fe20007000000 */
[-C--:B---3--:R-:W-:Y:S01]  /*4a80*/  FFMA.FTZ R53, R0, R30.reuse, R53 ;  /* 0x0000001e00357223 */ /* 0x088fe20000010035 */
[----:B------:R-:W-:Y:S01]  /*4a90*/  ISETP.GE.AND P6, PT, R34, R213, PT ;  /* 0x000000d52200720c */ /* 0x000fe20003fc6270 */
[----:B------:R-:W-:Y:S01]  /*4aa0*/  FFMA.FTZ R55, R0, R30, R55 ;  /* 0x0000001e00377223 */ /* 0x000fe20000010037 */
[----:B------:R-:W-:-:S02]  /*4ab0*/  FSEL R9, R56, -INF , !P5 ;  /* 0xff80000038097808 */ /* 0x000fc40006800000 */
[----:B------:R-:W-:Y:S01]  /*4ac0*/  FSEL R10, R58, -INF , !P3 ;  /* 0xff8000003a0a7808 */ /* 0x000fe20005800000 */
[C---:B-1----:R-:W-:Y:S01]  /*4ad0*/  HMMA.16816.F32 R80, R16.reuse, R14, R80 ;  /* 0x0000000e1050723c */ /* 0x042fe20000001850 */
[----:B------:R-:W-:Y:S01]  /*4ae0*/  FSEL R11, R11, -INF , !P4 ;  /* 0xff8000000b0b7808 */ /* 0x000fe20006000000 */
[-C--:B----4-:R-:W-:Y:S01]  /*4af0*/  FFMA.FTZ R48, R0, R31.reuse, R48 ;  /* 0x0000001f00307223 */ /* 0x090fe20000010030 */
[----:B------:R-:W-:Y:S01]  /*4b00*/  FSEL R8, R8, -INF , !P1 ;  /* 0xff80000008087808 */ /* 0x000fe20004800000 */
[----:B------:R-:W-:Y:S01]  /*4b10*/  FFMA.FTZ R50, R0, R31, R50 ;  /* 0x0000001f00327223 */ /* 0x000fe20000010032 */
[----:B------:R-:W-:Y:S02]  /*4b20*/  ISETP.GE.AND P2, PT, R42, R212, PT ;  /* 0x000000d42a00720c */ /* 0x000fe40003f46270 */
[-C--:B------:R-:W-:Y:S01]  /*4b30*/  ISETP.GE.AND P5, PT, R32, R213.reuse, PT ;  /* 0x000000d52000720c */ /* 0x080fe20003fa6270 */
[----:B------:R-:W-:Y:S01]  /*4b40*/  HMMA.16816.F32 R44, R16, R12, R44 ;  /* 0x0000000c102c723c */ /* 0x000fe2000000182c */
[----:B------:R-:W1:Y:S01]  /*4b50*/  I2F R13, R29 ;  /* 0x0000001d000d7306 */ /* 0x000e620000201400 */
[----:B--2---:R-:W-:Y:S01]  /*4b60*/  FFMA.FTZ R49, R0, R28, R49 ;  /* 0x0000001c00317223 */ /* 0x004fe20000010031 */
[----:B------:R-:W-:Y:S01]  /*4b70*/  ISETP.GE.AND P3, PT, R32, R212, PT ;  /* 0x000000d42000720c */ /* 0x000fe20003f66270 */
[----:B------:R-:W-:Y:S01]  /*4b80*/  FFMA.FTZ R51, R0, R28, R51 ;  /* 0x0000001c00337223 */ /* 0x000fe20000010033 */
[----:B------:R-:W-:-:S02]  /*4b90*/  ISETP.GE.AND P4, PT, R33, R213, PT ;  /* 0x000000d52100720c */ /* 0x000fc40003f86270 */
[C---:B------:R-:W-:Y:S02]  /*4ba0*/  IADD3 R18, R40.reuse, 0x38, RZ ;  /* 0x0000003828127810 */ /* 0x040fe40007ffe0ff */
[C---:B------:R-:W-:Y:S02]  /*4bb0*/  IADD3 R12, R40.reuse, 0x31, RZ ;  /* 0x00000031280c7810 */ /* 0x040fe40007ffe0ff */
[----:B------:R-:W2:Y:S01]  /*4bc0*/  I2F R17, R18 ;  /* 0x0000001200117306 */ /* 0x000ea20000201400 */
[----:B------:R-:W-:Y:S02]  /*4bd0*/  IADD3 R16, R40, 0x39, RZ ;  /* 0x0000003928107810 */ /* 0x000fe40007ffe0ff */
[----:B------:R-:W-:Y:S02]  /*4be0*/  FSEL R169, R49, -INF , !P6 ;  /* 0xff80000031a97808 */ /* 0x000fe40007000000 */
[----:B------:R-:W-:Y:S02]  /*4bf0*/  ISETP.GE.AND P6, PT, R18, R213, PT ;  /* 0x000000d51200720c */ /* 0x000fe40003fc6270 */
[----:B------:R-:W-:Y:S01]  /*4c00*/  ISETP.GE.AND P1, PT, R33, R212, PT ;  /* 0x000000d42100720c */ /* 0x000fe20003f26270 */
[----:B------:R-:W3:Y:S01]  /*4c10*/  I2F R15, R12 ;  /* 0x0000000c000f7306 */ /* 0x000ee20000201400 */
[----:B------:R-:W-:-:S02]  /*4c20*/  FSEL R168, R54, -INF , !P2 ;  /* 0xff80000036a87808 */ /* 0x000fc40005000000 */
[----:B------:R-:W-:Y:S02]  /*4c30*/  FSEL R165, R53, -INF , !P5 ;  /* 0xff80000035a57808 */ /* 0x000fe40006800000 */
[----:B------:R-:W-:Y:S01]  /*4c40*/  FSEL R216, R55, -INF , !P3 ;  /* 0xff80000037d87808 */ /* 0x000fe20005800000 */
[----:B-1----:R-:W-:Y:S01]  /*4c50*/  FFMA.FTZ R44, R0, R13, R44 ;  /* 0x0000000d002c7223 */ /* 0x002fe2000001002c */
[----:B------:R-:W-:Y:S01]  /*4c60*/  FSEL R163, R48, -INF , !P4 ;  /* 0xff80000030a37808 */ /* 0x000fe20006000000 */
[----:B------:R-:W1:Y:S01]  /*4c70*/  I2F R14, R16 ;  /* 0x00000010000e7306 */ /* 0x000e620000201400 */
[----:B--2---:R-:W-:Y:S01]  /*4c80*/  FFMA.FTZ R80, R0, R17, R80 ;  /* 0x0000001100507223 */ /* 0x004fe20000010050 */
[----:B------:R-:W-:Y:S01]  /*4c90*/  FSEL R214, R50, -INF , !P1 ;  /* 0xff80000032d67808 */ /* 0x000fe20004800000 */
[----:B------:R-:W-:Y:S01]  /*4ca0*/  FFMA.FTZ R46, R0, R13, R46 ;  /* 0x0000000d002e7223 */ /* 0x000fe2000001002e */
[----:B------:R-:W-:Y:S01]  /*4cb0*/  ISETP.GE.AND P2, PT, R34, R212, PT ;  /* 0x000000d42200720c */ /* 0x000fe20003f46270 */
[----:B------:R-:W-:Y:S01]  /*4cc0*/  FFMA.FTZ R82, R0, R17, R82 ;  /* 0x0000001100527223 */ /* 0x000fe20000010052 */
[----:B------:R-:W-:Y:S01]  /*4cd0*/  FSEL R143, R80, -INF , !P6 ;  /* 0xff800000508f7808 */ /* 0x000fe20007000000 */
[C---:B------:R-:W-:Y:S01]  /*4ce0*/  FFMA.FTZ R13, R0.reuse, R37, R20 ;  /* 0x00000025000d7223 */ /* 0x040fe20000010014 */
[----:B------:R-:W-:Y:S01]  /*4cf0*/  ISETP.GT.AND P6, PT, R205, R200, PT ;  /* 0x000000c8cd00720c */ /* 0x000fe20003fc4270 */
[C---:B---3--:R-:W-:Y:S01]  /*4d00*/  FFMA.FTZ R45, R0.reuse, R15, R45 ;  /* 0x0000000f002d7223 */ /* 0x048fe2000001002d */
[C---:B------:R-:W-:Y:S01]  /*4d10*/  ISETP.GE.AND P5, PT, R29.reuse, R213, PT ;  /* 0x000000d51d00720c */ /* 0x040fe20003fa6270 */
[----:B------:R-:W-:Y:S01]  /*4d20*/  FFMA.FTZ R47, R0, R15, R47 ;  /* 0x0000000f002f7223 */ /* 0x000fe2000001002f */
[----:B------:R-:W-:Y:S01]  /*4d30*/  BAR.SYNC.DEFER_BLOCKING 0x0 ;  /* 0x0000000000007b1d */ /* 0x000fe20000010000 */
[----:B------:R-:W-:-:S02]  /*4d40*/  ISETP.GE.AND P3, PT, R29, R212, PT ;  /* 0x000000d41d00720c */ /* 0x000fc40003f66270 */
[----:B------:R-:W-:Y:S01]  /*4d50*/  ISETP.GE.AND P4, PT, R12, R213, PT ;  /* 0x000000d50c00720c */ /* 0x000fe20003f86270 */
[----:B-1----:R-:W-:Y:S01]  /*4d60*/  FFMA.FTZ R81, R0, R14, R81 ;  /* 0x0000000e00517223 */ /* 0x002fe20000010051 */
[----:B------:R-:W-:Y:S01]  /*4d70*/  ISETP.GE.AND P1, PT, R12, R212, PT ;  /* 0x000000d40c00720c */ /* 0x000fe20003f26270 */
[C---:B------:R-:W-:Y:S01]  /*4d80*/  FFMA.FTZ R12, R0.reuse, R37, R22 ;  /* 0x00000025000c7223 */ /* 0x040fe20000010016 */
[----:B------:R-:W-:Y:S01]  /*4d90*/  FSEL R174, R51, -INF , !P2 ;  /* 0xff80000033ae7808 */ /* 0x000fe20005000000 */
[----:B------:R-:W-:Y:S01]  /*4da0*/  FFMA.FTZ R83, R0, R14, R83 ;  /* 0x0000000e00537223 */ /* 0x000fe20000010053 */
[----:B------:R-:W-:Y:S02]  /*4db0*/  FSEL R175, R44, -INF , !P5 ;  /* 0xff8000002caf7808 */ /* 0x000fe40006800000 */
[----:B------:R-:W-:Y:S02]  /*4dc0*/  FSEL R170, R46, -INF , !P3 ;  /* 0xff8000002eaa7808 */ /* 0x000fe40005800000 */
[----:B------:R-:W-:-:S02]  /*4dd0*/  FSEL R173, R45, -INF , !P4 ;  /* 0xff8000002dad7808 */ /* 0x000fc40006000000 */
[----:B------:R-:W-:Y:S02]  /*4de0*/  FSEL R142, R47, -INF , !P1 ;  /* 0xff8000002f8e7808 */ /* 0x000fe40004800000 */
[-C--:B------:R-:W-:Y:S02]  /*4df0*/  ISETP.GE.AND P2, PT, R18, R212.reuse, PT ;  /* 0x000000d41200720c */ /* 0x080fe40003f46270 */
[CC--:B------:R-:W-:Y:S02]  /*4e00*/  ISETP.GE.AND P5, PT, R40.reuse, R213.reuse, PT ;  /* 0x000000d52800720c */ /* 0x0c0fe40003fa6270 */
        /* <DEDUP_REMOVED lines=17> */
[----:B------:R-:W-:Y:S01]  /*4f20*/  LOP3.LUT R6, RZ, c[0x0][0x2d0], RZ, 0x33, !PT ;  /* 0x0000b400ff067a12 */ /* 0x000fe200078e33ff */
        /* <DEDUP_REMOVED lines=49> */
.L_x_3143:
[----:B------:R-:W-:-:S04]  /*5240*/  LEA R6, -R7, RZ, 0x6 ;  /* 0x000000ff07067211 */ /* 0x000fc800078e31ff */
[----:B------:R-:W-:Y:S02]  /*5250*/  SHF.R.S32.HI R7, RZ, 0x1f, R6 ;  /* 0x0000001fff077819 */ /* 0x000fe40000011406 */
.L_x_3144:
        /* <DEDUP_REMOVED lines=119> */
.L_x_3146:
[----:B------:R-:W-:Y:S05]  /*59d0*/  BSYNC B0 ;  /* 0x0000000000007941 */ /* 0x000fea0003800000 */
.L_x_3145:
[----:B------:R-:W0:Y:S01]  /*59e0*/  LDGDEPBAR ;  /* 0x00000000000079af */ /* 0x000e220000000000 */
[----:B------:R-:W-:-:S04]  /*59f0*/  IADD3 R135, P1, R6, R135, RZ ;  /* 0x0000008706877210 */ /* 0x000fc80007f3e0ff */
[----:B------:R-:W-:Y:S02]  /*5a00*/  IADD3.X R134, R7, R134, RZ, P1, !PT ;  /* 0x0000008607867210 */ /* 0x000fe40000ffe4ff */
.L_x_3142:
        /* <DEDUP_REMOVED lines=28> */
[----:B--2---:R-:W-:Y:S02]  /*5bd0*/  FMNMX.FTZ R15, R141, R6, !PT ;  /* 0x000000068d0f7209 */ /* 0x004fe40007810000 */
[----:B------:R-:W-:-:S02]  /*5be0*/  FMNMX.FTZ R14, R166, R7, !PT ;  /* 0x00000007a60e7209 */ /* 0x000fc40007810000 */
[----:B------:R-:W-:Y:S01]  /*5bf0*/  SHF.L.U32 R192, R2, 0x1, RZ ;  /* 0x0000000102c07819 */ /* 0x000fe200000006ff */
[----:B------:R-:W2:Y:S03]  /*5c00*/  SHFL.BFLY PT, R6, R15, 0x2, 0x1f ;  /* 0x0c401f000f067f89 */ /* 0x000ea600000e0000 */
[-C--:B------:R-:W-:Y:S01]  /*5c10*/  LEA R189, R3, R192.reuse, 0x1 ;  /* 0x000000c003bd7211 */ /* 0x080fe200078e08ff */
[----:B------:R-:W3:Y:S01]  /*5c20*/  SHFL.BFLY PT, R7, R14, 0x2, 0x1f ;  /* 0x0c401f000e077f89 */ /* 0x000ee200000e0000 */
[----:B------:R-:W-:-:S03]  /*5c30*/  LEA R190, R5, R192, 0x1 ;  /* 0x000000c005be7211 */ /* 0x000fc600078e08ff */
[----:B------:R-:W-:Y:S01]  /*5c40*/  LDSM.16.MT88.4 R64, [R192+0xe000] ;  /* 0x00e00000c040783b */ /* 0x000fe20000004200 */
[----:B------:R-:W-:-:S03]  /*5c50*/  LEA R188, R3, R190, 0x1 ;  /* 0x000000be03bc7211 */ /* 0x000fc600078e08ff */
[----:B------:R-:W-:Y:S04]  /*5c60*/  LDSM.16.MT88.4 R80, [R189+0xe000] ;  /* 0x00e00000bd50783b */ /* 0x000fe80000004200 */
[----:B------:R-:W-:Y:S04]  /*5c70*/  LDSM.16.MT88.4 R88, [R188+0xe000] ;  /* 0x00e00000bc58783b */ /* 0x000fe80000004200 */
[----:B------:R-:W-:Y:S01]  /*5c80*/  LDSM.16.MT88.4 R124, [R192+0xc000] ;  /* 0x00c00000c07c783b */ /* 0x000fe20000004200 */
[----:B--2---:R-:W-:-:S03]  /*5c90*/  FMNMX.FTZ R6, R15, R6, !PT ;  /* 0x000000060f067209 */ /* 0x004fc60007810000 */
[----:B-1----:R-:W-:Y:S01]  /*5ca0*/  LDSM.16.MT88.4 R40, [R190+0xc000] ;  /* 0x00c00000be28783b */ /* 0x002fe20000004200 */
        /* <DEDUP_REMOVED lines=97> */
[C---:B----4-:R-:W-:Y:S02]  /*62c0*/  HMMA.16816.F32 R52, R112.reuse, R56, RZ ;  /* 0x000000387034723c */ /* 0x050fe400000018ff */
[----:B------:R-:W-:Y:S06]  /*62d0*/  MUFU.EX2 R164, R164 ;  /* 0x000000a400a47308 */ /* 0x000fec0000000800 */
[C---:B-----5:R-:W-:Y:S02]  /*62e0*/  HMMA.16816.F32 R68, R112.reuse, R72, RZ ;  /* 0x000000487044723c */ /* 0x060fe400000018ff */
[----:B------:R-:W-:Y:S06]  /*62f0*/  MUFU.EX2 R168, R168 ;  /* 0x000000a800a87308 */ /* 0x000fec0000000800 */
[C---:B------:R-:W-:Y:S02]  /*6300*/  HMMA.16816.F32 R92, R112.reuse, R96, RZ ;  /* 0x00000060705c723c */ /* 0x040fe400000018ff */
[----:B------:R-:W4:Y:S06]  /*6310*/  MUFU.EX2 R169, R169 ;  /* 0x000000a900a97308 */ /* 0x000f2c0000000800 */
        /* <DEDUP_REMOVED lines=63> */
[C---:B----4-:R-:W-:Y:S08]  /*6710*/  HMMA.16816.F32 R92, R4.reuse, R20, R92 ;  /* 0x00000014045c723c */ /* 0x050ff0000000185c */
[----:B------:R-:W-:Y:S01]  /*6720*/  HMMA.16816.F32 R96, R4, R22, R96 ;  /* 0x000000160460723c */ /* 0x000fe20000001860 */
[----:B------:R-:W-:Y:S06]  /*6730*/  LDSM.16.MT88.4 R20, [R192+0x11000] ;  /* 0x01100000c014783b */ /* 0x000fec0000004200 */
[----:B------:R-:W-:-:S02]  /*6740*/  F2FP.PACK_AB R4, R165, R162 ;  /* 0x000000a2a504723e */ /* 0x000fc400000000ff */
[C---:B------:R-:W-:Y:S01]  /*6750*/  F2FP.PACK_AB R5, R169.reuse, R168 ;  /* 0x000000a8a905723e */ /* 0x040fe200000000ff */
        /* <DEDUP_REMOVED lines=39> */
[C---:B---3--:R-:W-:Y:S08]  /*69d0*/  HMMA.16816.F32 R116, R4.reuse, R16, R116 ;  /* 0x000000100474723c */ /* 0x048ff00000001874 */
[----:B------:R-:W-:Y:S01]  /*69e0*/  HMMA.16816.F32 R112, R4, R18, R112 ;  /* 0x000000120470723c */ /* 0x000fe20000001870 */
[----:B------:R-:W3:Y:S06]  /*69f0*/  LDSM.16.MT88.4 R16, [R192+0x11800] ;  /* 0x01180000c010783b */ /* 0x000eec0000004200 */
[----:B-----5:R-:W-:-:S02]  /*6a00*/  F2FP.PACK_AB R4, R214, R175 ;  /* 0x000000afd604723e */ /* 0x020fc400000000ff */
[----:B------:R-:W-:Y:S01]  /*6a10*/  F2FP.PACK_AB R5, R215, R170 ;  /* 0x000000aad705723e */ /* 0x000fe200000000ff */
[----:B------:R-:W-:Y:S01]  /*6a20*/  FADD.FTZ R170, R170, R171 ;  /* 0x000000abaaaa7221 */ /* 0x000fe20000010000 */
[----:B------:R-:W-:Y:S02]  /*6a30*/  F2FP.PACK_AB R6, R216, R173 ;  /* 0x000000add806723e */ /* 0x000fe400000000ff */
[----:B------:R-:W-:Y:S01]  /*6a40*/  F2FP.PACK_AB R7, R217, R172 ;  /* 0x000000acd907723e */ /* 0x000fe200000000ff */
[----:B------:R-:W-:-:S04]  /*6a50*/  FADD.FTZ R215, R215, R170 ;  /* 0x000000aad7d77221 */ /* 0x000fc80000010000 */
[----:B------:R-:W-:Y:S02]  /*6a60*/  FADD.FTZ R172, R172, R215 ;  /* 0x000000d7acac7221 */ /* 0x000fe40000010000 */
[----:B--2---:R-:W-:Y:S02]  /*6a70*/  HMMA.16816.F32 R128, R4, R12, R128 ;  /* 0x0000000c0480723c */ /* 0x004fe40000001880 */
[----:B------:R-:W-:-:S06]  /*6a80*/  FADD.FTZ R217, R217, R172 ;  /* 0x000000acd9d97221 */ /* 0x000fcc0000010000 */
        /* <DEDUP_REMOVED lines=26> */
[C---:B------:R-:W-:Y:S01]  /*6c30*/  LEA R214, P1, R135.reuse, c[0x0][0x168], 0x1 ;  /* 0x00005a0087d67a11 */ /* 0x040fe200078208ff */
[----:B------:R-:W-:Y:S02]  /*6c40*/  HMMA.16816.F32 R68, R4, R28, R68 ;  /* 0x0000001c0444723c */ /* 0x000fe40000001844 */
[----:B------:R-:W-:Y:S01]  /*6c50*/  FADD.FTZ R216, R216, R173 ;  /* 0x000000add8d87221 */ /* 0x000fe20000010000 */
[----:B------:R-:W-:-:S05]  /*6c60*/  LEA.HI.X R215, R135, c[0x0][0x16c], R134, 0x1, P1 ;  /* 0x00005b0087d77a11 */ /* 0x000fca00008f0c86 */
        /* <DEDUP_REMOVED lines=61> */
[----:B------:R-:W-:-:S04]  /*7040*/  IMAD.MOV.U32 R6, RZ, RZ, c[0x0][0x2d0] ;  /* 0x0000b400ff067624 */ /* 0x000fc800078e00ff */
[----:B------:R-:W-:-:S04]  /*7050*/  IMAD R6, R3, R6, -0x40 ;  /* 0xffffffc003067424 */ /* 0x000fc800078e0206 */
        /* <DEDUP_REMOVED lines=12> */
.L_x_3148:
[----:B------:R-:W-:-:S05]  /*7120*/  IMAD.MOV.U32 R8, RZ, RZ, c[0x0][0x1a0] ;  /* 0x00006800ff087624 */ /* 0x000fca00078e00ff */
[----:B------:R-:W-:-:S04]  /*7130*/  LEA R8, -R8, RZ, 0x6 ;  /* 0x000000ff08087211 */ /* 0x000fc800078e31ff */
[----:B------:R-:W-:Y:S02]  /*7140*/  SHF.R.S32.HI R5, RZ, 0x1f, R8 ;  /* 0x0000001fff057819 */ /* 0x000fe40000011408 */
.L_x_3149:
        /* <DEDUP_REMOVED lines=42> */
[--C-:B------:R-:W-:Y:S01]  /*73f0*/  @!P3 IMAD.X R3, R3, 0x1, R144.reuse, P1 ;  /* 0x000000010303b824 */ /* 0x100fe200008e0690 */
        /* <DEDUP_REMOVED lines=25> */
[C---:B------:R-:W-:Y:S01]  /*7590*/  @!P5 LEA R6, P6, R7.reuse, R218, 0x1 ;  /* 0x000000da0706d211 */ /* 0x040fe200078c08ff */
[----:B------:R-:W-:Y:S01]  /*75a0*/  @!PT LDS RZ, [RZ] ;  /* 0x00000000fffff984 */ /* 0x000fe20000000800 */
[----:B------:R-:W-:Y:S01]  /*75b0*/  @!PT LDS RZ, [RZ] ;  /* 0x00000000fffff984 */ /* 0x000fe20000000800 */
[----:B------:R-:W-:Y:S01]  /*75c0*/  @!PT LDS RZ, [RZ] ;  /* 0x00000000fffff984 */ /* 0x000fe20000000800 */
[----:B------:R3:W-:Y:S01]  /*75d0*/  @!P3 LDGSTS.E.BYPASS.LTC128B.128 [R204+0x10800], [R8.64+0x100] ;  /* 0x1080010008ccbfae */ /* 0x0007e2000b901d44 */
[----:B------:R-:W-:Y:S01]  /*75e0*/  @!P3 IADD3 R146, P1, R7, R146, RZ ;  /* 0x000000920792b210 */ /* 0x000fe20007f3e0ff */
[--C-:B------:R-:W-:Y:S01]  /*75f0*/  @!P4 IMAD.X R4, R5, 0x1, R144.reuse, P2 ;  /* 0x000000010504c824 */ /* 0x100fe200010e0690 */
[----:B------:R-:W-:Y:S01]  /*7600*/  @!P5 LEA.HI.X R7, R7, R219, R5, 0x1, P6 ;  /* 0x000000db0707d211 */ /* 0x000fe200030f0c05 */
[----:B------:R-:W-:Y:S01]  /*7610*/  @P5 STS.128 [R204+0xd000], RZ ;  /* 0x00d000ffcc005388 */ /* 0x000fe20000000c00 */
[----:B------:R-:W-:Y:S01]  /*7620*/  @!P4 LEA R26, P2, R3, c[0x0][0x170], 0x1 ;  /* 0x00005c00031aca11 */ /* 0x000fe200078408ff */
[----:B------:R-:W-:Y:S01]  /*7630*/  @!P3 IMAD.X R5, R5, 0x1, R144, P1 ;  /* 0x000000010505b824 */ /* 0x000fe200008e0690 */
[C---:B------:R-:W-:Y:S01]  /*7640*/  @!P3 LEA R24, P1, R146.reuse, c[0x0][0x170], 0x1 ;  /* 0x00005c009218ba11 */ /* 0x040fe200078208ff */
[----:B------:R-:W-:Y:S01]  /*7650*/  @!PT LDS RZ, [RZ] ;  /* 0x00000000fffff984 */ /* 0x000fe20000000800 */
[----:B------:R-:W-:Y:S01]  /*7660*/  @!PT LDS RZ, [RZ] ;  /* 0x00000000fffff984 */ /* 0x000fe20000000800 */
[----:B------:R-:W-:Y:S01]  /*7670*/  @!PT LDS RZ, [RZ] ;  /* 0x00000000fffff984 */ /* 0x000fe20000000800 */
[----:B------:R5:W-:Y:S01]  /*7680*/  @!P5 LDGSTS.E.BYPASS.LTC128B.128 [R204+0xd000], [R22.64] ;  /* 0x0d00000016ccdfae */ /* 0x000be2000b901d44 */
[----:B------:R-:W-:Y:S01]  /*7690*/  @!P4 LEA.HI.X R27, R3, c[0x0][0x174], R4, 0x1, P2 ;  /* 0x00005d00031bca11 */ /* 0x000fe200010f0c04 */
[----:B------:R-:W-:Y:S01]  /*76a0*/  IMAD R3, R205, 0x40, R203 ;  /* 0x00000040cd037824 */ /* 0x000fe200078e02cb */
[----:B------:R-:W-:Y:S01]  /*76b0*/  @!P3 LEA.HI.X R25, R146, c[0x0][0x174], R5, 0x1, P1 ;  /* 0x00005d009219ba11 */ /* 0x000fe200008f0c05 */
[----:B------:R-:W-:Y:S01]  /*76c0*/  @P4 STS.128 [R204+0xf000], RZ ;  /* 0x00f000ffcc004388 */ /* 0x000fe20000000c00 */
[----:B------:R-:W-:-:S02]  /*76d0*/  IMAD.MOV.U32 R218, RZ, RZ, R224 ;  /* 0x000000ffffda7224 */ /* 0x000fc400078e00e0 */
[----:B------:R-:W-:Y:S01]  /*76e0*/  IMAD.MOV.U32 R219, RZ, RZ, R225 ;  /* 0x000000ffffdb7224 */ /* 0x000fe200078e00e1 */
        /* <DEDUP_REMOVED lines=155> */
[----:B---3--:R-:W-:Y:S07]  /*80a0*/  HMMA.16816.F32 R160, R148, R136, R160 ;  /* 0x0000008894a0723c */ /* 0x008fee00000018a0 */
[----:B------:R-:W-:Y:S01]  /*80b0*/  IADD3 R136, R3, 0x1, RZ ;  /* 0x0000000103887810 */ /* 0x000fe20007ffe0ff */
[----:B------:R-:W-:Y:S01]  /*80c0*/  HMMA.16816.F32 R12, R8, R6, R12 ;  /* 0x00000006080c723c */ /* 0x000fe2000000180c */
[----:B------:R-:W1:Y:S02]  /*80d0*/  LDSM.16.M88.4 R4, [R184+0x4800] ;  /* 0x00480000b804783b */ /* 0x000e640000000200 */
[----:B------:R-:W-:-:S02]  /*80e0*/  ISETP.GE.AND P2, PT, R136, R213, PT ;  /* 0x000000d58800720c */ /* 0x000fc40003f46270 */
[----:B------:R-:W-:-:S03]  /*80f0*/  ISETP.GE.AND P1, PT, R136, R212, PT ;  /* 0x000000d48800720c */ /* 0x000fc60003f26270 */
[----:B------:R-:W-:Y:S08]  /*8100*/  HMMA.16816.F32 R156, R148, R138, R156 ;  /* 0x0000008a949c723c */ /* 0x000ff0000000189c */
[----:B--2---:R-:W-:Y:S01]  /*8110*/  HMMA.16816.F32 R16, R140, R28, R16 ;  /* 0x0000001c8c10723c */ /* 0x004fe20000001810 */
[----:B------:R2:W3:Y:S06]  /*8120*/  I2F R28, R136 ;  /* 0x00000088001c7306 */ /* 0x0004ec0000201400 */
[----:B------:R-:W-:Y:S01]  /*8130*/  IADD3 R29, R3, 0x8, RZ ;  /* 0x00000008031d7810 */ /* 0x000fe20007ffe0ff */
[----:B------:R-:W-:Y:S03]  /*8140*/  HMMA.16816.F32 R144, R148, R20, R144 ;  /* 0x000000149490723c */ /* 0x000fe60000001890 */
[----:B------:R-:W-:-:S05]  /*8150*/  ISETP.GE.AND P6, PT, R29, R213, PT ;  /* 0x000000d51d00720c */ /* 0x000fca0003fc6270 */
[----:B------:R-:W-:Y:S01]  /*8160*/  HMMA.16816.F32 R164, R148, R22, R164 ;  /* 0x0000001694a4723c */ /* 0x000fe200000018a4 */
[----:B------:R-:W5:Y:S01]  /*8170*/  LDSM.16.M88.4 R20, [R191+0xb000] ;  /* 0x00b00000bf14783b */ /* 0x000f620000000200 */
[----:B--2---:R-:W-:-:S06]  /*8180*/  IADD3 R136, R3, 0x19, RZ ;  /* 0x0000001903887810 */ /* 0x004fcc0007ffe0ff */
[----:B----4-:R-:W-:Y:S01]  /*8190*/  HMMA.16816.F32 R160, R8, R32, R160 ;  /* 0x0000002008a0723c */ /* 0x010fe200000018a0 */
[CC--:B---3--:R-:W-:Y:S01]  /*81a0*/  FFMA.FTZ R17, R0.reuse, R28.reuse, R17 ;  /* 0x0000001c00117223 */ /* 0x0c8fe20000010011 */
[----:B------:R2:W3:Y:S01]  /*81b0*/  I2F R33, R29 ;  /* 0x0000001d00217306 */ /* 0x0004e20000201400 */
[----:B------:R-:W-:-:S03]  /*81c0*/  FFMA.FTZ R19, R0, R28, R19 ;  /* 0x0000001c00137223 */ /* 0x000fc60000010013 */
[----:B------:R-:W-:Y:S02]  /*81d0*/  FSEL R17, R17, -INF , !P2 ;  /* 0xff80000011117808 */ /* 0x000fe40005000000 */
[----:B------:R-:W-:Y:S01]  /*81e0*/  HMMA.16816.F32 R152, R148, R24, R152 ;  /* 0x000000189498723c */ /* 0x000fe20000001898 */
[----:B------:R-:W-:Y:S02]  /*81f0*/  IADD3 R32, R3, 0x9, RZ ;  /* 0x0000000903207810 */ /* 0x000fe40007ffe0ff */
[----:B------:R-:W-:-:S05]  /*8200*/  ISETP.GE.AND P2, PT, R29, R212, PT ;  /* 0x000000d41d00720c */ /* 0x000fca0003f46270 */
[----:B------:R-:W-:Y:S01]  /*8210*/  HMMA.16816.F32 R12, R140, R30, R12 ;  /* 0x0000001e8c0c723c */ /* 0x000fe2000000180c */
[----:B--2---:R-:W-:Y:S07]  /*8220*/  LDSM.16.M88.4 R28, [R191+0xb800] ;  /* 0x00b80000bf1c783b */ /* 0x004fee0000000200 */
[----:B------:R-:W-:Y:S01]  /*8230*/  HMMA.16816.F32 R168, R148, R26, R168 ;  /* 0x0000001a94a8723c */ /* 0x000fe200000018a8 */
[----:B------:R-:W2:Y:S07]  /*8240*/  LDSM.16.M88.4 R24, [R184+0x5000] ;  /* 0x00500000b818783b */ /* 0x000eae0000000200 */
[----:B------:R-:W-:Y:S08]  /*8250*/  HMMA.16816.F32 R156, R8, R34, R156 ;  /* 0x00000022089c723c */ /* 0x000ff0000000189c */
[----:B-1----:R-:W-:Y:S01]  /*8260*/  HMMA.16816.F32 R160, R140, R4, R160 ;  /* 0x000000048ca0723c */ /* 0x002fe200000018a0 */
[----:B------:R-:W1:Y:S01]  /*8270*/  I2F R4, R32 ;  /* 0x0000002000047306 */ /* 0x000e620000201400 */
[CC--:B---3--:R-:W-:Y:S01]  /*8280*/  FFMA.FTZ R34, R0.reuse, R33.reuse, R12 ;  /* 0x0000002100227223 */ /* 0x0c8fe2000001000c */
[----:B------:R-:W-:Y:S01]  /*8290*/  FSEL R12, R19, -INF , !P1 ;  /* 0xff800000130c7808 */ /* 0x000fe20004800000 */
[----:B------:R-:W-:Y:S01]  /*82a0*/  FFMA.FTZ R14, R0, R33, R14 ;  /* 0x00000021000e7223 */ /* 0x000fe2000001000e */
[----:B------:R-:W-:-:S02]  /*82b0*/  ISETP.GE.AND P1, PT, R32, R213, PT ;  /* 0x000000d52000720c */ /* 0x000fc40003f26270 */
[C---:B------:R-:W-:Y:S01]  /*82c0*/  IADD3 R5, R3.reuse, 0x10, RZ ;  /* 0x0000001003057810 */ /* 0x040fe20007ffe0ff */
[----:B-----5:R-:W-:Y:S01]  /*82d0*/  HMMA.16816.F32 R152, R8, R20, R152 ;  /* 0x000000140898723c */ /* 0x020fe20000001898 */
[----:B------:R-:W-:Y:S02]  /*82e0*/  FSEL R19, R34, -INF , !P6 ;  /* 0xff80000022137808 */ /* 0x000fe40007000000 */
[----:B------:R-:W3:Y:S01]  /*82f0*/  I2F R21, R5 ;  /* 0x0000000500157306 */ /* 0x000ee20000201400 */
[----:B------:R-:W-:Y:S02]  /*8300*/  ISETP.GE.AND P6, PT, R32, R212, PT ;  /* 0x000000d42000720c */ /* 0x000fe40003fc6270 */
[C---:B------:R-:W-:Y:S02]  /*8310*/  IADD3 R34, R3.reuse, 0x18, RZ ;  /* 0x0000001803227810 */ /* 0x040fe40007ffe0ff */
[----:B------:R-:W-:Y:S01]  /*8320*/  IADD3 R20, R3, 0x11, RZ ;  /* 0x0000001103147810 */ /* 0x000fe20007ffe0ff */
[----:B------:R-:W-:Y:S01]  /*8330*/  HMMA.16816.F32 R156, R140, R6, R156 ;  /* 0x000000068c9c723c */ /* 0x000fe2000000189c */
[-C--:B-1----:R-:W-:Y:S01]  /*8340*/  FFMA.FTZ R13, R0, R4.reuse, R13 ;  /* 0x00000004000d7223 */ /* 0x082fe2000001000d */
[----:B------:R-:W-:Y:S01]  /*8350*/  FSEL R14, R14, -INF , !P2 ;  /* 0xff8000000e0e7808 */ /* 0x000fe20005000000 */
[----:B------:R-:W-:Y:S01]  /*8360*/  FFMA.FTZ R15, R0, R4, R15 ;  /* 0x00000004000f7223 */ /* 0x000fe2000001000f */
[----:B------:R-:W1:Y:S01]  /*8370*/  I2F R35, R20 ;  /* 0x0000001400237306 */ /* 0x000e620000201400 */
[----:B------:R-:W-:-:S02]  /*8380*/  ISETP.GE.AND P2, PT, R5, R213, PT ;  /* 0x000000d50500720c */ /* 0x000fc40003f46270 */
[----:B------:R-:W-:Y:S01]  /*8390*/  FSEL R13, R13, -INF , !P1 ;  /* 0xff8000000d0d7808 */ /* 0x000fe20004800000 */
[----:B------:R-:W-:Y:S01]  /*83a0*/  HMMA.16816.F32 R168, R8, R22, R168 ;  /* 0x0000001608a8723c */ /* 0x000fe200000018a8 */
[-C--:B------:R-:W-:Y:S01]  /*83b0*/  ISETP.GE.AND P1, PT, R5, R212.reuse, PT ;  /* 0x000000d40500720c */ /* 0x080fe20003f26270 */
[----:B---3--:R-:W-:Y:S01]  /*83c0*/  FFMA.FTZ R33, R0, R21, R160 ;  /* 0x0000001500217223 */ /* 0x008fe200000100a0 */
[----:B------:R-:W-:Y:S01]  /*83d0*/  FSEL R32, R15, -INF , !P6 ;  /* 0xff8000000f207808 */ /* 0x000fe20007000000 */
[----:B------:R-:W3:Y:S01]  /*83e0*/  LDSM.16.M88.4 R4, [R184+0x5800] ;  /* 0x00580000b804783b */ /* 0x000ee20000000200 */
[----:B------:R-:W4:Y:S01]  /*83f0*/  I2F R137, R34 ;  /* 0x0000002200897306 */ /* 0x000f220000201400 */
[----:B------:R-:W-:Y:S01]  /*8400*/  ISETP.GE.AND P6, PT, R20, R213, PT ;  /* 0x000000d51400720c */ /* 0x000fe20003fc6270 */
[----:B------:R-:W-:Y:S01]  /*8410*/  FFMA.FTZ R22, R0, R21, R162 ;  /* 0x0000001500167223 */ /* 0x000fe200000100a2 */
[----:B------:R-:W-:Y:S01]  /*8420*/  FSEL R33, R33, -INF , !P2 ;  /* 0xff80000021217808 */ /* 0x000fe20005000000 */
[----:B--2---:R-:W-:Y:S01]  /*8430*/  HMMA.16816.F32 R152, R140, R24, R152 ;  /* 0x000000188c98723c */ /* 0x004fe20000001898 */
[----:B------:R-:W-:Y:S01]  /*8440*/  ISETP.GE.AND P2, PT, R20, R212, PT ;  /* 0x000000d41400720c */ /* 0x000fe20003f46270 */
[----:B------:R-:W-:-:S04]  /*8450*/  DEPBAR.LE SB0, 0x0 ;  /* 0x000080000000791a */ /* 0x000fc80000000000 */
[----:B------:R-:W2:Y:S01]  /*8460*/  I2F R15, R136 ;  /* 0x00000088000f7306 */ /* 0x000ea20000201400 */
[CC--:B-1----:R-:W-:Y:S01]  /*8470*/  FFMA.FTZ R161, R0.reuse, R35.reuse, R161 ;  /* 0x0000002300a17223 */ /* 0x0c2fe200000100a1 */
[----:B------:R-:W-:Y:S01]  /*8480*/  IADD3 R24, R3, 0x20, RZ ;  /* 0x0000002003187810 */ /* 0x000fe20007ffe0ff */
[----:B------:R-:W-:Y:S01]  /*8490*/  FFMA.FTZ R163, R0, R35, R163 ;  /* 0x0000002300a37223 */ /* 0x000fe200000100a3 */
[----:B------:R-:W-:Y:S01]  /*84a0*/  HMMA.16816.F32 R144, R8, R28, R144 ;  /* 0x0000001c0890723c */ /* 0x000fe20000001890 */
[----:B------:R-:W-:Y:S01]  /*84b0*/  FSEL R22, R22, -INF , !P1 ;  /* 0xff80000016167808 */ /* 0x000fe20004800000 */
[-C--:B----4-:R-:W-:Y:S01]  /*84c0*/  FFMA.FTZ R20, R0, R137.reuse, R158 ;  /* 0x0000008900147223 */ /* 0x090fe2000001009e */
[----:B------:R-:W-:Y:S01]  /*84d0*/  FSEL R25, R161, -INF , !P6 ;  /* 0xff800000a1197808 */ /* 0x000fe20007000000 */
[----:B------:R-:W1:Y:S01]  /*84e0*/  I2F R35, R24 ;  /* 0x0000001800237306 */ /* 0x000e620000201400 */
[----:B------:R-:W-:Y:S01]  /*84f0*/  ISETP.GE.AND P6, PT, R34, R212, PT ;  /* 0x000000d42200720c */ /* 0x000fe20003fc6270 */
[----:B------:R-:W-:Y:S01]  /*8500*/  FFMA.FTZ R23, R0, R137, R156 ;  /* 0x0000008900177223 */ /* 0x000fe2000001009c */
[----:B------:R-:W-:Y:S01]  /*8510*/  FSEL R28, R163, -INF , !P2 ;  /* 0xff800000a31c7808 */ /* 0x000fe20005000000 */
[----:B------:R-:W-:Y:S01]  /*8520*/  HMMA.16816.F32 R168, R140, R26, R168 ;  /* 0x0000001a8ca8723c */ /* 0x000fe200000018a8 */
[----:B------:R-:W-:-:S02]  /*8530*/  ISETP.GE.AND P2, PT, R136, R213, PT ;  /* 0x000000d58800720c */ /* 0x000fc40003f46270 */
[----:B------:R-:W-:Y:S01]  /*8540*/  ISETP.GE.AND P1, PT, R34, R213, PT ;  /* 0x000000d52200720c */ /* 0x000fe20003f26270 */
[----:B--2---:R-:W-:Y:S01]  /*8550*/  FFMA.FTZ R21, R0, R15, R157 ;  /* 0x0000000f00157223 */ /* 0x004fe2000001009d */
[C---:B------:R-:W-:Y:S02]  /*8560*/  IADD3 R34, R3.reuse, 0x21, RZ ;  /* 0x0000002103227810 */ /* 0x040fe40007ffe0ff */
[----:B------:R-:W-:Y:S01]  /*8570*/  IADD3 R26, R3, 0x28, RZ ;  /* 0x00000028031a7810 */ /* 0x000fe20007ffe0ff */
[----:B------:R-:W-:Y:S01]  /*8580*/  HMMA.16816.F32 R164, R8, R30, R164 ;  /* 0x0000001e08a4723c */ /* 0x000fe200000018a4 */
[----:B------:R-:W-:Y:S01]  /*8590*/  FSEL R20, R20, -INF , !P6 ;  /* 0xff80000014147808 */ /* 0x000fe20007000000 */
[----:B------:R-:W2:Y:S01]  /*85a0*/  I2F R29, R34 ;  /* 0x00000022001d7306 */ /* 0x000ea20000201400 */
[----:B------:R-:W-:Y:S01]  /*85b0*/  FSEL R21, R21, -INF , !P2 ;  /* 0xff80000015157808 */ /* 0x000fe20005000000 */
[----:B-1----:R-:W-:Y:S01]  /*85c0*/  FFMA.FTZ R152, R0, R35, R152 ;  /* 0x0000002300987223 */ /* 0x002fe20000010098 */
[----:B------:R-:W-:Y:S01]  /*85d0*/  ISETP.GE.AND P6, PT, R24, R213, PT ;  /* 0x000000d51800720c */ /* 0x000fe20003fc6270 */
[----:B------:R-:W-:Y:S01]  /*85e0*/  FFMA.FTZ R154, R0, R35, R154 ;  /* 0x00000023009a7223 */ /* 0x000fe2000001009a */
[----:B------:R-:W-:Y:S01]  /*85f0*/  ISETP.GE.AND P2, PT, R24, R212, PT ;  /* 0x000000d41800720c */ /* 0x000fe20003f46270 */
[----:B------:R-:W-:Y:S01]  /*8600*/  FFMA.FTZ R24, R0, R15, R159 ;  /* 0x0000000f00187223 */ /* 0x000fe2000001009f */
[----:B---3--:R-:W-:Y:S01]  /*8610*/  HMMA.16816.F32 R144, R140, R4, R144 ;  /* 0x000000048c90723c */ /* 0x008fe20000001890 */
[----:B------:R-:W1:Y:S01]  /*8620*/  I2F R15, R26 ;  /* 0x0000001a000f7306 */ /* 0x000e620000201400 */
[----:B------:R-:W-:-:S02]  /*8630*/  FSEL R173, R152, -INF , !P6 ;  /* 0xff80000098ad7808 */ /* 0x000fc40007000000 */
[----:B------:R-:W-:Y:S02]  /*8640*/  FSEL R174, R154, -INF , !P2 ;  /* 0xff8000009aae7808 */ /* 0x000fe40005000000 */
[C---:B------:R-:W-:Y:S02]  /*8650*/  IADD3 R9, R3.reuse, 0x29, RZ ;  /* 0x0000002903097810 */ /* 0x040fe40007ffe0ff */
[----:B------:R-:W-:Y:S01]  /*8660*/  ISETP.GE.AND P6, PT, R34, R212, PT ;  /* 0x000000d42200720c */ /* 0x000fe20003fc6270 */
[----:B--2---:R-:W-:Y:S01]  /*8670*/  FFMA.FTZ R155, R0, R29, R155 ;  /* 0x0000001d009b7223 */ /* 0x004fe2000001009b */
[----:B------:R-:W-:Y:S01]  /*8680*/  ISETP.GE.AND P2, PT, R26, R213, PT ;  /* 0x000000d51a00720c */ /* 0x000fe20003f46270 */
[----:B------:R-:W2:Y:S01]  /*8690*/  I2F R8, R9 ;  /* 0x0000000900087306 */ /* 0x000ea20000201400 */
[----:B------:R-:W-:Y:S01]  /*86a0*/  IADD3 R5, R3, 0x31, RZ ;  /* 0x0000003103057810 */ /* 0x000fe20007ffe0ff */
[C---:B------:R-:W-:Y:S01]  /*86b0*/  FFMA.FTZ R153, R0.reuse, R29, R153 ;  /* 0x0000001d00997223 */ /* 0x040fe20000010099 */
[----:B------:R-:W-:Y:S01]  /*86c0*/  FSEL R172, R155, -INF , !P6 ;  /* 0xff8000009bac7808 */ /* 0x000fe20007000000 */
[----:B------:R-:W-:Y:S01]  /*86d0*/  HMMA.16816.F32 R164, R140, R6, R164 ;  /* 0x000000068ca4723c */ /* 0x000fe200000018a4 */
[----:B------:R-:W-:Y:S01]  /*86e0*/  BAR.SYNC.DEFER_BLOCKING 0x0 ;  /* 0x0000000000007b1d */ /* 0x000fe20000010000 */
[C---:B-1----:R-:W-:Y:S01]  /*86f0*/  FFMA.FTZ R168, R0.reuse, R15, R168 ;  /* 0x0000000f00a87223 */ /* 0x042fe200000100a8 */
[----:B------:R-:W-:Y:S01]  /*8700*/  ISETP.GE.AND P6, PT, R9, R213, PT ;  /* 0x000000d50900720c */ /* 0x000fe20003fc6270 */
[----:B------:R-:W-:Y:S01]  /*8710*/  FFMA.FTZ R170, R0, R15, R170 ;  /* 0x0000000f00aa7223 */ /* 0x000fe200000100aa */
[----:B------:R-:W-:-:S02]  /*8720*/  IADD3 R4, R3, 0x30, RZ ;  /* 0x0000003003047810 */ /* 0x000fc40007ffe0ff */
[----:B------:R-:W-:Y:S02]  /*8730*/  FSEL R175, R168, -INF , !P2 ;  /* 0xff800000a8af7808 */ /* 0x000fe40005000000 */
[----:B------:R-:W-:Y:S01]  /*8740*/  ISETP.GE.AND P2, PT, R9, R212, PT ;  /* 0x000000d40900720c */ /* 0x000fe20003f46270 */
[----:B------:R-:W1:Y:S01]  /*8750*/  I2F R11, R4 ;  /* 0x00000004000b7306 */ /* 0x000e620000201400 */
[----:B------:R-:W-:Y:S01]  /*8760*/  FSEL R23, R23, -INF , !P1 ;  /* 0xff80000017177808 */ /* 0x000fe20004800000 */
[CC--:B--2---:R-:W-:Y:S01]  /*8770*/  FFMA.FTZ R169, R0.reuse, R8.reuse, R169 ;  /* 0x0000000800a97223 */ /* 0x0c4fe200000100a9 */
[----:B------:R-:W-:Y:S01]  /*8780*/  IADD3 R6, R3, 0x38, RZ ;  /* 0x0000003803067810 */ /* 0x000fe20007ffe0ff */
[----:B------:R-:W-:Y:S01]  /*8790*/  FFMA.FTZ R168, R0, R8, R171 ;  /* 0x0000000800a87223 */ /* 0x000fe200000100ab */
[----:B------:R-:W-:Y:S02]  /*87a0*/  ISETP.GE.AND P1, PT, R136, R212, PT ;  /* 0x000000d48800720c */ /* 0x000fe40003f26270 */
[----:B------:R-:W-:Y:S01]  /*87b0*/  FSEL R169, R169, -INF , !P6 ;  /* 0xff800000a9a97808 */ /* 0x000fe20007000000 */
[----:B------:R-:W2:Y:S01]  /*87c0*/  I2F R9, R5 ;  /* 0x0000000500097306 */ /* 0x000ea20000201400 */
[----:B------:R-:W-:-:S02]  /*87d0*/  FSEL R24, R24, -INF , !P1 ;  /* 0xff80000018187808 */ /* 0x000fc40004800000 */
[----:B------:R-:W-:Y:S02]  /*87e0*/  ISETP.GE.AND P1, PT, R34, R213, PT ;  /* 0x000000d52200720c */ /* 0x000fe40003f26270 */
[-C--:B------:R-:W-:Y:S02]  /*87f0*/  ISETP.GE.AND P6, PT, R4, R212.reuse, PT ;  /* 0x000000d40400720c */ /* 0x080fe40003fc6270 */
[----:B------:R-:W-:Y:S01]  /*8800*/  FSEL R221, R153, -INF , !P1 ;  /* 0xff80000099dd7808 */ /* 0x000fe20004800000 */
[----:B------:R-:W3:Y:S01]  /*8810*/  I2F R7, R6 ;  /* 0x0000000600077306 */ /* 0x000ee20000201400 */
[----:B------:R-:W-:Y:S01]  /*8820*/  ISETP.GE.AND P1, PT, R26, R212, PT ;  /* 0x000000d41a00720c */ /* 0x000fe20003f26270 */
[-C--:B-1----:R-:W-:Y:S01]  /*8830*/  FFMA.FTZ R144, R0, R11.reuse, R144 ;  /* 0x0000000b00907223 */ /* 0x082fe20000010090 */
[----:B------:R-:W-:Y:S01]  /*8840*/  FSEL R168, R168, -INF , !P2 ;  /* 0xff800000a8a87808 */ /* 0x000fe20005000000 */
[----:B------:R-:W-:Y:S01]  /*8850*/  FFMA.FTZ R146, R0, R11, R146 ;  /* 0x0000000b00927223 */ /* 0x000fe20000010092 */
[----:B------:R-:W-:-:S02]  /*8860*/  FSEL R170, R170, -INF , !P1 ;  /* 0xff800000aaaa7808 */ /* 0x000fc40004800000 */
[----:B------:R-:W-:Y:S01]  /*8870*/  ISETP.GE.AND P1, PT, R4, R213, PT ;  /* 0x000000d50400720c */ /* 0x000fe20003f26270 */
[-C--:B--2---:R-:W-:Y:S01]  /*8880*/  FFMA.FTZ R145, R0, R9.reuse, R145 ;  /* 0x0000000900917223 */ /* 0x084fe20000010091 */
[----:B------:R-:W-:Y:S01]  /*8890*/  FSEL R152, R146, -INF , !P6 ;  /* 0xff80000092987808 */ /* 0x000fe20007000000 */
[----:B------:R-:W-:Y:S01]  /*88a0*/  FFMA.FTZ R136, R0, R9, R147 ;  /* 0x0000000900887223 */ /* 0x000fe20000010093 */
[----:B------:R-:W-:Y:S01]  /*88b0*/  FSEL R155, R144, -INF , !P1 ;  /* 0xff800000909b7808 */ /* 0x000fe20004800000 */
[----:B------:R-:W1:Y:S01]  /*88c0*/  I2F R9, R3 ;  /* 0x0000000300097306 */ /* 0x000e620000201400 */
[C---:B------:R-:W-:Y:S02]  /*88d0*/  ISETP.GE.AND P2, PT, R5.reuse, R213, PT ;  /* 0x000000d50500720c */ /* 0x040fe40003f46270 */
[----:B------:R-:W-:Y:S01]  /*88e0*/  ISETP.GE.AND P1, PT, R5, R212, PT ;  /* 0x000000d40500720c */ /* 0x000fe20003f26270 */
[----:B---3--:R-:W-:Y:S01]  /*88f0*/  FFMA.FTZ R137, R0, R7, R164 ;  /* 0x0000000700897223 */ /* 0x008fe200000100a4 */
[----:B------:R-:W-:Y:S01]  /*8900*/  ISETP.GE.AND P6, PT, R6, R213, PT ;  /* 0x000000d50600720c */ /* 0x000fe20003fc6270 */
[----:B------:R-:W-:Y:S01]  /*8910*/  FFMA.FTZ R138, R0, R7, R166 ;  /* 0x00000007008a7223 */ /* 0x000fe200000100a6 */
[----:B------:R-:W-:-:S02]  /*8920*/  IADD3 R5, R3, 0x39, RZ ;  /* 0x0000003903057810 */ /* 0x000fc40007ffe0ff */
[----:B------:R-:W-:Y:S02]  /*8930*/  FSEL R153, R145, -INF , !P2 ;  /* 0xff80000091997808 */ /* 0x000fe40005000000 */
[----:B------:R-:W-:Y:S02]  /*8940*/  FSEL R136, R136, -INF , !P1 ;  /* 0xff80000088887808 */ /* 0x000fe40004800000 */
[----:B------:R-:W-:Y:S02]  /*8950*/  FSEL R137, R137, -INF , !P6 ;  /* 0xff80000089897808 */ /* 0x000fe40007000000 */
[-C--:B------:R-:W-:Y:S01]  /*8960*/  ISETP.GE.AND P2, PT, R6, R212.reuse, PT ;  /* 0x000000d40600720c */ /* 0x080fe20003f46270 */
[C---:B-1----:R-:W-:Y:S01]  /*8970*/  FFMA.FTZ R4, R0.reuse, R9, R16 ;  /* 0x0000000900047223 */ /* 0x042fe20000010010 */
[C---:B------:R-:W-:Y:S01]  /*8980*/  ISETP.GE.AND P1, PT, R3.reuse, R213, PT ;  /* 0x000000d50300720c */ /* 0x040fe20003f26270 */
[----:B------:R-:W1:Y:S01]  /*8990*/  I2F R6, R5 ;  /* 0x0000000500067306 */ /* 0x000e620000201400 */
[----:B------:R-:W-:Y:S01]  /*89a0*/  ISETP.GE.AND P6, PT, R3, R212, PT ;  /* 0x000000d40300720c */ /* 0x000fe20003fc6270 */
[----:B------:R-:W-:Y:S01]  /*89b0*/  FFMA.FTZ R3, R0, R9, R18 ;  /* 0x0000000900037223 */ /* 0x000fe20000010012 */
[----:B------:R-:W-:-:S02]  /*89c0*/  FSEL R138, R138, -INF , !P2 ;  /* 0xff8000008a8a7808 */ /* 0x000fc40005000000 */
[----:B------:R-:W-:Y:S02]  /*89d0*/  FSEL R4, R4, -INF , !P1 ;  /* 0xff80000004047808 */ /* 0x000fe40004800000 */
[----:B------:R-:W-:Y:S02]  /*89e0*/  FSEL R3, R3, -INF , !P6 ;  /* 0xff80000003037808 */ /* 0x000fe40007000000 */
[----:B------:R-:W-:Y:S02]  /*89f0*/  ISETP.GT.AND P6, PT, R205, R200, PT ;  /* 0x000000c8cd00720c */ /* 0x000fe40003fc4270 */
[C---:B------:R-:W-:Y:S02]  /*8a00*/  ISETP.GE.AND P2, PT, R5.reuse, R213, PT ;  /* 0x000000d50500720c */ /* 0x040fe40003f46270 */
[----:B------:R-:W-:Y:S01]  /*8a10*/  ISETP.GE.AND P1, PT, R5, R212, PT ;  /* 0x000000d40500720c */ /* 0x000fe20003f26270 */
[CC--:B-1----:R-:W-:Y:S02]  /*8a20*/  FFMA.FTZ R139, R0.reuse, R6.reuse, R165 ;  /* 0x00000006008b7223 */ /* 0x0c2fe400000100a5 */
[----:B------:R-:W-:-:S03]  /*8a30*/  FFMA.FTZ R150, R0, R6, R167 ;  /* 0x0000000600967223 */ /* 0x000fc600000100a7 */
[----:B------:R-:W-:Y:S02]  /*8a40*/  FSEL R139, R139, -INF , !P2 ;  /* 0xff8000008b8b7808 */ /* 0x000fe40005000000 */
[----:B------:R-:W-:Y:S01]  /*8a50*/  FSEL R150, R150, -INF , !P1 ;  /* 0xff80000096967808 */ /* 0x000fe20004800000 */
[----:B------:R-:W-:Y:S05]  /*8a60*/  @!P6 BRA `(.L_x_3150) ;  /* 0x00000ae00000e947 */ /* 0x000fea0003800000 */
[----:B------:R-:W-:Y:S05]  /*8a70*/  @!P0 BRA `(.L_x_3151) ;  /* 0x000003a000008947 */ /* 0x000fea0003800000 */
[----:B------:R-:W1:Y:S01]  /*8a80*/  I2F.RP R10, R2 ;  /* 0x00000002000a7306 */ /* 0x000e620000209400 */
[----:B------:R-:W-:Y:S02]  /*8a90*/  IMAD.SHL.U32 R7, R205, 0x40, RZ ;  /* 0x00000040cd077824 */ /* 0x000fe400078e00ff */
[----:B------:R-:W-:-:S03]  /*8aa0*/  IMAD.MOV.U32 R8, RZ, RZ, RZ ;  /* 0x000000ffff087224 */ /* 0x000fc600078e00ff */
[----:B------:R-:W-:Y:S02]  /*8ab0*/  IABS R11, R7 ;  /* 0x00000007000b7213 */ /* 0x000fe40000000000 */
[----:B-1----:R-:W1:Y:S02]  /*8ac0*/  MUFU.RCP R9, R10 ;  /* 0x0000000a00097308 */ /* 0x002e640000001000 */
[----:B-1----:R-:W-:-:S06]  /*8ad0*/  IADD3 R9, R9, 0xffffffe, RZ ;  /* 0x0ffffffe09097810 */ /* 0x002fcc0007ffe0ff */
[----:B------:R-:W1:Y:S02]  /*8ae0*/  F2I.FTZ.U32.TRUNC.NTZ R9, R9 ;  /* 0x0000000900097305 */ /* 0x000e64000021f000 */
[----:B-1----:R-:W-:-:S04]  /*8af0*/  IMAD.MOV R5, RZ, RZ, -R9 ;  /* 0x000000ffff057224 */ /* 0x002fc800078e0a09 */
[----:B------:R-:W-:-:S04]  /*8b00*/  IMAD R6, R5, R2, RZ ;  /* 0x0000000205067224 */ /* 0x000fc800078e02ff */
[----:B------:R-:W-:Y:S01]  /*8b10*/  IMAD.HI.U32 R6, R9, R6, R8 ;  /* 0x0000000609067227 */ /* 0x000fe200078e0008 */
[C---:B------:R-:W-:Y:S02]  /*8b20*/  IADD3 R8, R7.reuse, -0x40, RZ ;  /* 0xffffffc007087810 */ /* 0x040fe40007ffe0ff */
[----:B------:R-:W-:Y:S02]  /*8b30*/  LOP3.LUT R7, R7, c[0x0][0x2d0], RZ, 0x3c, !PT ;  /* 0x0000b40007077a12 */ /* 0x000fe400078e3cff */
[----:B------:R-:W-:Y:S01]  /*8b40*/  IABS R5, R8 ;  /* 0x0000000800057213 */ /* 0x000fe20000000000 */
[----:B------:R-:W-:Y:S01]  /*8b50*/  IMAD.HI.U32 R10, R6, R11, RZ ;  /* 0x0000000b060a7227 */ /* 0x000fe200078e00ff */
[----:B------:R-:W-:-:S04]  /*8b60*/  LOP3.LUT R8, R8, c[0x0][0x2d0], RZ, 0x3c, !PT ;  /* 0x0000b40008087a12 */ /* 0x000fc800078e3cff */
        /* <DEDUP_REMOVED lines=43> */
.L_x_3151:
[----:B------:R-:W-:-:S05]  /*8e20*/  IMAD.MOV.U32 R7, RZ, RZ, c[0x0][0x198] ;  /* 0x00006600ff077624 */ /* 0x000fca00078e00ff */
[----:B------:R-:W-:-:S04]  /*8e30*/  LEA R7, -R7, RZ, 0x6 ;  /* 0x000000ff07077211 */ /* 0x000fc800078e31ff */
[----:B------:R-:W-:Y:S02]  /*8e40*/  SHF.R.S32.HI R8, RZ, 0x1f, R7 ;  /* 0x0000001fff087819 */ /* 0x000fe40000011407 */
.L_x_3152:
        /* <DEDUP_REMOVED lines=108> */
.L_x_3154:
[----:B------:R-:W-:Y:S05]  /*9510*/  BSYNC B0 ;  /* 0x0000000000007941 */ /* 0x000fea0003800000 */
.L_x_3153:
[----:B------:R-:W0:Y:S01]  /*9520*/  LDGDEPBAR ;  /* 0x00000000000079af */ /* 0x000e220000000000 */
[----:B------:R-:W-:-:S04]  /*9530*/  LEA R214, P1, R7, R214, 0x1 ;  /* 0x000000d607d67211 */ /* 0x000fc800078208ff */
[----:B------:R-:W-:Y:S02]  /*9540*/  LEA.HI.X R215, R7, R215, R8, 0x1, P1 ;  /* 0x000000d707d77211 */ /* 0x000fe400008f0c08 */
.L_x_3150:
[----:B------:R-:W-:Y:S01]  /*9550*/  FMNMX.FTZ R7, R132, R3, !PT ;  /* 0x0000000384077209 */ /* 0x000fe20007810000 */
[----:B-1----:R-:W-:Y:S01]  /*9560*/  LDSM.16.MT88.4 R8, [R189+0xc000] ;  /* 0x00c00000bd08783b */ /* 0x002fe20000004200 */
        /* <DEDUP_REMOVED lines=49> */
[----:B------:R-:W-:Y:S01]  /*9880*/  FFMA.FTZ R2, R14, c[0x0][0x23c], -R151 ;  /* 0x00008f000e027a23 */ /* 0x000fe20000010897 */
[----:B------:R-:W-:Y:S01]  /*9890*/  MUFU.EX2 R140, R140 ;  /* 0x0000008c008c7308 */ /* 0x000fe20000000800 */
[----:B------:R-:W1:Y:S01]  /*98a0*/  LDSM.16.MT88.4 R12, [R190+0xc000] ;  /* 0x00c00000be0c783b */ /* 0x000e620000004200 */
[--C-:B------:R-:W-:Y:S01]  /*98b0*/  FFMA.FTZ R144, R4, c[0x0][0x23c], -R154.reuse ;  /* 0x00008f0004907a23 */ /* 0x100fe2000001089a */
[----:B------:R-:W-:Y:S01]  /*98c0*/  FSEL R4, R146, RZ, P2 ;  /* 0x000000ff92047208 */ /* 0x000fe20001000000 */
[----:B------:R-:W-:Y:S02]  /*98d0*/  FADD.FTZ R5, R132, -R5 ;  /* 0x8000000584057221 */ /* 0x000fe40000010000 */
[----:B------:R-:W-:-:S02]  /*98e0*/  FFMA.FTZ R143, R17, c[0x0][0x23c], -R154 ;  /* 0x00008f00118f7a23 */ /* 0x000fc4000001089a */
[----:B------:R-:W-:Y:S01]  /*98f0*/  FADD.FTZ R4, R133, -R4 ;  /* 0x8000000485047221 */ /* 0x000fe20000010000 */
[----:B------:R-:W-:Y:S01]  /*9900*/  MUFU.EX2 R144, R144 ;  /* 0x0000009000907308 */ /* 0x000fe20000000800 */
[--C-:B------:R-:W-:Y:S01]  /*9910*/  FFMA.FTZ R142, R19, c[0x0][0x23c], -R154.reuse ;  /* 0x00008f00138e7a23 */ /* 0x100fe2000001089a */
[----:B------:R-:W-:Y:S01]  /*9920*/  LDSM.16.MT88.4 R132, [R190+0xc800] ;  /* 0x00c80000be84783b */ /* 0x000fe20000004200 */
[----:B------:R-:W-:Y:S02]  /*9930*/  FFMA.FTZ R147, R32, c[0x0][0x23c], -R151 ;  /* 0x00008f0020937a23 */ /* 0x000fe40000010897 */
[----:B------:R-:W-:Y:S01]  /*9940*/  FMUL.FTZ R149, R4, c[0x0][0x23c] ;  /* 0x00008f0004957a20 */ /* 0x000fe20000410000 */
[----:B------:R-:W2:Y:S01]  /*9950*/  LDSM.16.MT88.4 R16, [R192+0xc000] ;  /* 0x00c00000c010783b */ /* 0x000ea20000004200 */
[----:B------:R-:W-:Y:S01]  /*9960*/  FMUL.FTZ R148, R5, c[0x0][0x23c] ;  /* 0x00008f0005947a20 */ /* 0x000fe20000410000 */
[----:B------:R-:W3:Y:S01]  /*9970*/  MUFU.EX2 R143, R143 ;  /* 0x0000008f008f7308 */ /* 0x000ee20000000800 */
[----:B------:R-:W-:-:S02]  /*9980*/  FFMA.FTZ R156, R33, c[0x0][0x23c], -R154 ;  /* 0x00008f00219c7a23 */ /* 0x000fc4000001089a */
[--C-:B------:R-:W-:Y:S01]  /*9990*/  FFMA.FTZ R157, R25, c[0x0][0x23c], -R154.reuse ;  /* 0x00008f00199d7a23 */ /* 0x100fe2000001089a */
[----:B------:R-:W-:Y:S01]  /*99a0*/  LDSM.16.MT88.4 R32, [R189+0xc800] ;  /* 0x00c80000bd20783b */ /* 0x000fe20000004200 */
[--C-:B------:R-:W-:Y:S02]  /*99b0*/  FFMA.FTZ R158, R23, c[0x0][0x23c], -R154.reuse ;  /* 0x00008f00179e7a23 */ /* 0x100fe4000001089a */
[--C-:B------:R-:W-:Y:S01]  /*99c0*/  FFMA.FTZ R159, R21, c[0x0][0x23c], -R154.reuse ;  /* 0x00008f00159f7a23 */ /* 0x100fe2000001089a */
[----:B------:R-:W-:Y:S01]  /*99d0*/  MUFU.EX2 R142, R142 ;  /* 0x0000008e008e7308 */ /* 0x000fe20000000800 */
[--C-:B------:R-:W-:Y:S02]  /*99e0*/  FFMA.FTZ R160, R22, c[0x0][0x23c], -R151.reuse ;  /* 0x00008f0016a07a23 */ /* 0x100fe40000010897 */
[--C-:B------:R-:W-:Y:S02]  /*99f0*/  FFMA.FTZ R163, R28, c[0x0][0x23c], -R151.reuse ;  /* 0x00008f001ca37a23 */ /* 0x100fe40000010897 */
[--C-:B------:R-:W-:Y:S01]  /*9a00*/  FFMA.FTZ R161, R20, c[0x0][0x23c], -R151.reuse ;  /* 0x00008f0014a17a23 */ /* 0x100fe20000010897 */
[----:B------:R-:W-:Y:S01]  /*9a10*/  LDSM.16.MT88.4 R28, [R188+0xc800] ;  /* 0x00c80000bc1c783b */ /* 0x000fe20000004200 */
[----:B------:R-:W-:Y:S01]  /*9a20*/  FFMA.FTZ R162, R24, c[0x0][0x23c], -R151 ;  /* 0x00008f0018a27a23 */ /* 0x000fe20000010897 */
[----:B------:R-:W4:Y:S01]  /*9a30*/  MUFU.EX2 R141, R141 ;  /* 0x0000008d008d7308 */ /* 0x000f220000000800 */
[----:B---3--:R-:W-:Y:S01]  /*9a40*/  F2FP.PACK_AB R4, R143, R144 ;  /* 0x000000908f04723e */ /* 0x008fe200000000ff */
[----:B------:R-:W-:Y:S01]  /*9a50*/  LDSM.16.MT88.4 R24, [R192+0xe800] ;  /* 0x00e80000c018783b */ /* 0x000fe20000004200 */
[----:B------:R-:W-:-:S02]  /*9a60*/  FFMA.FTZ R166, R169, c[0x0][0x23c], -R154 ;  /* 0x00008f00a9a67a23 */ /* 0x000fc4000001089a */
[--C-:B------:R-:W-:Y:S01]  /*9a70*/  FFMA.FTZ R164, R173, c[0x0][0x23c], -R154.reuse ;  /* 0x00008f00ada47a23 */ /* 0x100fe2000001089a */
[----:B------:R-:W-:Y:S01]  /*9a80*/  LDSM.16.MT88.4 R20, [R190+0xe800] ;  /* 0x00e80000be14783b */ /* 0x000fe20000004200 */
[--C-:B------:R-:W-:Y:S01]  /*9a90*/  FFMA.FTZ R167, R221, c[0x0][0x23c], -R154.reuse ;  /* 0x00008f00dda77a23 */ /* 0x100fe2000001089a */
[----:B------:R-:W3:Y:S01]  /*9aa0*/  MUFU.EX2 R3, R3 ;  /* 0x0000000300037308 */ /* 0x000ee20000000800 */
[----:B------:R-:W-:Y:S02]  /*9ab0*/  FFMA.FTZ R165, R175, c[0x0][0x23c], -R154 ;  /* 0x00008f00afa57a23 */ /* 0x000fe4000001089a */
[--C-:B------:R-:W-:Y:S02]  /*9ac0*/  FFMA.FTZ R169, R174, c[0x0][0x23c], -R151.reuse ;  /* 0x00008f00aea97a23 */ /* 0x100fe40000010897 */
[--C-:B------:R-:W-:Y:S02]  /*9ad0*/  FFMA.FTZ R172, R172, c[0x0][0x23c], -R151.reuse ;  /* 0x00008f00acac7a23 */ /* 0x100fe40000010897 */
[--C-:B------:R-:W-:Y:S01]  /*9ae0*/  FFMA.FTZ R170, R170, c[0x0][0x23c], -R151.reuse ;  /* 0x00008f00aaaa7a23 */ /* 0x100fe20000010897 */
[----:B------:R-:W-:Y:S01]  /*9af0*/  MUFU.EX2 R2, R2 ;  /* 0x0000000200027308 */ /* 0x000fe20000000800 */
[----:B----4-:R-:W-:Y:S01]  /*9b00*/  F2FP.PACK_AB R6, R141, R142 ;  /* 0x0000008e8d06723e */ /* 0x010fe200000000ff */
[----:B------:R-:W-:-:S02]  /*9b10*/  FFMA.FTZ R171, R168, c[0x0][0x23c], -R151 ;  /* 0x00008f00a8ab7a23 */ /* 0x000fc40000010897 */
[--C-:B------:R-:W-:Y:S02]  /*9b20*/  FFMA.FTZ R168, R153, c[0x0][0x23c], -R154.reuse ;  /* 0x00008f0099a87a23 */ /* 0x100fe4000001089a */
[--C-:B------:R-:W-:Y:S02]  /*9b30*/  FFMA.FTZ R155, R155, c[0x0][0x23c], -R154.reuse ;  /* 0x00008f009b9b7a23 */ /* 0x100fe4000001089a */
        /* <DEDUP_REMOVED lines=131> */
[-C--:B------:R-:W-:Y:S02]  /*a370*/  FMUL.FTZ R111, R111, R148.reuse ;  /* 0x000000946f6f7220 */ /* 0x080fe40000410000 */
        /* <DEDUP_REMOVED lines=34> */
[----:B---3--:R-:W-:Y:S01]  /*a5a0*/  HMMA.16816.F32 R116, R4, R8, R116 ;  /* 0x000000080474723c */ /* 0x008fe20000001874 */
        /* <DEDUP_REMOVED lines=145> */
[----:B------:R-:W-:-:S10]  /*aec0*/  MOV R133, R146 ;  /* 0x0000009200857202 */ /* 0x000fd40000000f00 */
.L_x_3147:
        /* <DEDUP_REMOVED lines=12> */
.L_x_3159:
        /* <DEDUP_REMOVED lines=50> */
[----:B------:R-:W-:Y:S02]  /*b2b0*/  IMAD.MOV.U32 R5, RZ, RZ, c[0x0][0x2d0] ;  /* 0x0000b400ff057624 */ /* 0x000fe400078e00ff */
[----:B------:R-:W2:Y:S02]  /*b2c0*/  LDG.E R4, [R14.64] ;  /* 0x000000080e047981 */ /* 0x000ea4000c1e1900 */
[----:B------:R-:W-:Y:S02]  /*b2d0*/  IMAD R5, R2, R5, -0x40 ;  /* 0xffffffc002057424 */ /* 0x000fe400078e0205 */
        /* <DEDUP_REMOVED lines=12> */
.L_x_3156:
[C---:B------:R-:W-:Y:S02]  /*b3a0*/  ISETP.GE.AND P5, PT, R206.reuse, c[0x0][0x220], PT ;  /* 0x00008800ce007a0c */ /* 0x040fe40003fa6270 */
[C---:B------:R-:W-:Y:S02]  /*b3b0*/  IADD3 R133, R206.reuse, 0x40, RZ ;  /* 0x00000040ce857810 */ /* 0x040fe40007ffe0ff */
[----:B------:R-:W-:Y:S02]  /*b3c0*/  IADD3 R132, R206, 0x80, RZ ;  /* 0x00000080ce847810 */ /* 0x000fe40007ffe0ff */
[----:B------:R-:W-:Y:S02]  /*b3d0*/  ISETP.GE.AND P4, PT, R133, c[0x0][0x220], PT ;  /* 0x0000880085007a0c */ /* 0x000fe40003f86270 */
[----:B------:R-:W-:Y:S02]  /*b3e0*/  ISETP.GE.AND P3, PT, R132, c[0x0][0x220], PT ;  /* 0x0000880084007a0c */ /* 0x000fe40003f66270 */
[C---:B------:R-:W-:Y:S02]  /*b3f0*/  LEA R132, P1, R220.reuse, R218, 0x1 ;  /* 0x000000dadc847211 */ /* 0x040fe400078208ff */
[----:B------:R-:W-:Y:S01]  /*b400*/  IADD3 R223, P2, R211, R220, RZ ;  /* 0x000000dcd3df7210 */ /* 0x000fe20007f5e0ff */
[----:B------:R-:W-:Y:S01]  /*b410*/  @P5 STS.128 [R204+0xc000], RZ ;  /* 0x00c000ffcc005388 */ /* 0x000fe20000000c00 */
[-CC-:B------:R-:W-:Y:S02]  /*b420*/  LEA.HI.X R133, R220, R219.reuse, R2.reuse, 0x1, P1 ;  /* 0x000000dbdc857211 */ /* 0x180fe400008f0c02 */
[CC--:B------:R-:W-:Y:S01]  /*b430*/  @!P5 LEA R226, P6, R223.reuse, R218.reuse, 0x1 ;  /* 0x000000dadfe2d211 */ /* 0x0c0fe200078c08ff */
[C---:B------:R-:W-:Y:S02]  /*b440*/  IMAD.X R134, R210.reuse, 0x1, R2, P2 ;  /* 0x00000001d2867824 */ /* 0x040fe400010e0602 */
        /* <DEDUP_REMOVED lines=8> */
[-C--:B------:R-:W-:Y:S01]  /*b4d0*/  @!P3 LEA R222, P1, R223, R218.reuse, 0x1 ;  /* 0x000000dadfdeb211 */ /* 0x080fe200078208ff */
        /* <DEDUP_REMOVED lines=241> */
[----:B------:R-:W-:Y:S04]  /*c3f0*/  IADD3 R136, R133, -0x40, RZ ;  /* 0xffffffc085887810 */ /* 0x000fe80007ffe0ff */
[----:B------:R-:W-:Y:S02]  /*c400*/  IABS R139, R136 ;  /* 0x00000088008b7213 */ /* 0x000fe40000000000 */
[----:B------:R-:W-:Y:S03]  /*c410*/  LOP3.LUT R136, R136, c[0x0][0x2d0], RZ, 0x3c, !PT ;  /* 0x0000b40088887a12 */ /* 0x000fe600078e3cff */
[----:B-1----:R-:W1:Y:S02]  /*c420*/  MUFU.RCP R2, R134 ;  /* 0x0000008600027308 */ /* 0x002e640000001000 */
[----:B-1----:R-:W-:Y:S08]  /*c430*/  IADD3 R140, R2, 0xffffffe, RZ ;  /* 0x0ffffffe028c7810 */ /* 0x002ff00007ffe0ff */
[----:B------:R-:W1:Y:S02]  /*c440*/  F2I.FTZ.U32.TRUNC.NTZ R141, R140 ;  /* 0x0000008c008d7305 */ /* 0x000e64000021f000 */
[--C-:B-1----:R-:W-:Y:S02]  /*c450*/  IMAD.MOV R137, RZ, RZ, -R141.reuse ;  /* 0x000000ffff897224 */ /* 0x102fe400078e0a8d */
        /* <DEDUP_REMOVED lines=19> */
[----:B------:R-:W-:Y:S07]  /*c590*/  ISETP.GE.U32.AND P1, PT, R141, R132, PT ;  /* 0x000000848d00720c */ /* 0x000fee0003f26070 */
[----:B------:R-:W-:Y:S02]  /*c5a0*/  @P6 IADD3 R134, R134, 0x1, RZ ;  /* 0x0000000186866810 */ /* 0x000fe40007ffe0ff */
[----:B------:R-:W-:Y:S02]  /*c5b0*/  ISETP.GE.AND P6, PT, R133, RZ, PT ;  /* 0x000000ff8500720c */ /* 0x000fe40003fc6270 */
[----:B------:R-:W-:Y:S02]  /*c5c0*/  @!P2 IADD3 R134, -R134, RZ, RZ ;  /* 0x000000ff8686a210 */ /* 0x000fe40007ffe1ff */
[----:B------:R-:W-:Y:S02]  /*c5d0*/  @P1 IADD3 R2, R2, 0x1, RZ ;  /* 0x0000000102021810 */ /* 0x000fe40007ffe0ff */
[----:B------:R-:W-:Y:S02]  /*c5e0*/  ISETP.NE.AND P1, PT, RZ, c[0x0][0x2d0], PT ;  /* 0x0000b400ff007a0c */ /* 0x000fe40003f25270 */
[----:B------:R-:W-:Y:S04]  /*c5f0*/  LOP3.LUT R133, RZ, c[0x0][0x2d0], RZ, 0x33, !PT ;  /* 0x0000b400ff857a12 */ /* 0x000fe800078e33ff */
[----:B------:R-:W-:Y:S01]  /*c600*/  SEL R139, R133, R134, !P1 ;  /* 0x00000086858b7207 */ /* 0x000fe20004800000 */
[----:B------:R-:W-:Y:S03]  /*c610*/  @!P6 IMAD.MOV R2, RZ, RZ, -R2 ;  /* 0x000000ffff02e224 */ /* 0x000fe600078e0a02 */
[----:B------:R-:W-:Y:S02]  /*c620*/  LEA R142, P2, R139, R208, 0x2 ;  /* 0x000000d08b8e7211 */ /* 0x000fe400078410ff */
        /* <DEDUP_REMOVED lines=21> */
.L_x_3158:
        /* <DEDUP_REMOVED lines=89> */
.L_x_3157:
[----:B------:R-:W-:Y:S01]  /*cd10*/  LEA R2, R205, R203, 0x6 ;  /* 0x000000cbcd027211 */ /* 0x000fe200078e30ff */
[----:B-1----:R-:W-:Y:S03]  /*cd20*/  LDSM.16.MT88.4 R148, [R192+0xe800] ;  /* 0x00e80000c094783b */ /* 0x002fe60000004200 */
[C---:B------:R-:W-:Y:S01]  /*cd30*/  IADD3 R142, R2.reuse, 0x1, RZ ;  /* 0x00000001028e7810 */ /* 0x040fe20007ffe0ff */
[----:B------:R-:W-:Y:S01]  /*cd40*/  I2F R147, R2 ;  /* 0x0000000200937306 */ /* 0x000fe20000201400 */
[C---:B------:R-:W-:Y:S02]  /*cd50*/  IADD3 R145, R2.reuse, 0x8, RZ ;  /* 0x0000000802917810 */ /* 0x040fe40007ffe0ff */
[C---:B------:R-:W-:Y:S01]  /*cd60*/  IADD3 R140, R2.reuse, 0x11, RZ ;  /* 0x00000011028c7810 */ /* 0x040fe20007ffe0ff */
[----:B------:R-:W-:Y:S01]  /*cd70*/  LDSM.16.MT88.4 R152, [R190+0xe800] ;  /* 0x00e80000be98783b */ /* 0x000fe20000004200 */
        /* <DEDUP_REMOVED lines=31> */
[-C--:B------:R-:W-:Y:S01]  /*cf70*/  FFMA.FTZ R15, R0, R140.reuse, R15 ;  /* 0x0000008c000f7223 */ /* 0x080fe2000001000f */
[----:B------:R-:W-:Y:S01]  /*cf80*/  FMNMX.FTZ R142, R4, R3, !PT ;  /* 0x00000003048e7209 */ /* 0x000fe20007810000 */
[----:B------:R-:W-:Y:S01]  /*cf90*/  FFMA.FTZ R13, R0, R140, R13 ;  /* 0x0000008c000d7223 */ /* 0x000fe2000001000d */
[----:B------:R-:W-:Y:S01]  /*cfa0*/  IADD3 R140, R2, 0x38, RZ ;  /* 0x00000038028c7810 */ /* 0x000fe20007ffe0ff */
[----:B------:R-:W-:Y:S01]  /*cfb0*/  FFMA.FTZ R18, R0, R139, R18 ;  /* 0x0000008b00127223 */ /* 0x000fe20000010012 */
[----:B------:R-:W-:Y:S01]  /*cfc0*/  FMNMX.FTZ R144, R10, R145, !PT ;  /* 0x000000910a907209 */ /* 0x000fe20007810000 */
[C---:B------:R-:W-:Y:S01]  /*cfd0*/  FFMA.FTZ R16, R0.reuse, R139, R16 ;  /* 0x0000008b00107223 */ /* 0x040fe20000010010 */
[----:B------:R-:W-:Y:S01]  /*cfe0*/  FMNMX.FTZ R145, R5, R142, !PT ;  /* 0x0000008e05917209 */ /* 0x000fe20007810000 */
[CC--:B------:R-:W-:Y:S01]  /*cff0*/  FFMA.FTZ R11, R0.reuse, R136.reuse, R11 ;  /* 0x00000088000b7223 */ /* 0x0c0fe2000001000b */
[----:B------:R1:W2:Y:S01]  /*d000*/  I2F R139, R140 ;  /* 0x0000008c008b7306 */ /* 0x0002a20000201400 */
[----:B------:R-:W-:Y:S01]  /*d010*/  FFMA.FTZ R9, R0, R136, R9 ;  /* 0x0000008800097223 */ /* 0x000fe20000010009 */
[----:B------:R-:W-:Y:S01]  /*d020*/  IADD3 R136, R2, 0x31, RZ ;  /* 0x0000003102887810 */ /* 0x000fe20007ffe0ff */
[-C--:B------:R-:W-:Y:S01]  /*d030*/  FFMA.FTZ R14, R0, R143.reuse, R14 ;  /* 0x0000008f000e7223 */ /* 0x080fe2000001000e */
[----:B------:R-:W-:Y:S01]  /*d040*/  IADD3 R2, R2, 0x39, RZ ;  /* 0x0000003902027810 */ /* 0x000fe20007ffe0ff */
[C---:B------:R-:W-:Y:S01]  /*d050*/  FFMA.FTZ R12, R0.reuse, R143, R12 ;  /* 0x0000008f000c7223 */ /* 0x040fe2000001000c */
[----:B------:R-:W-:Y:S01]  /*d060*/  FMNMX.FTZ R143, R11, R144, !PT ;  /* 0x000000900b8f7209 */ /* 0x000fe20007810000 */
[-C--:B------:R-:W-:Y:S01]  /*d070*/  FFMA.FTZ R19, R0, R138.reuse, R19 ;  /* 0x0000008a00137223 */ /* 0x080fe20000010013 */
        /* <DEDUP_REMOVED lines=13> */
[----:B------:R-:W4:Y:S01]  /*d150*/  I2F R2, R2 ;  /* 0x0000000200027306 */ /* 0x000f220000201400 */
[----:B------:R-:W-:Y:S01]  /*d160*/  FMNMX.FTZ R145, R19, R142, !PT ;  /* 0x0000008e13917209 */ /* 0x000fe20007810000 */
[----:B------:R-:W-:Y:S01]  /*d170*/  FFMA.FTZ R21, R0, R134, R21 ;  /* 0x0000008600157223 */ /* 0x000fe20000010015 */
[----:B------:R-:W-:Y:S01]  /*d180*/  FMNMX.FTZ R138, R16, R143, !PT ;  /* 0x0000008f108a7209 */ /* 0x000fe20007810000 */
[----:B------:R-:W-:Y:S01]  /*d190*/  FFMA.FTZ R27, R0, R132, R27 ;  /* 0x00000084001b7223 */ /* 0x000fe2000001001b */
[----:B-1----:R-:W-:Y:S01]  /*d1a0*/  FMNMX.FTZ R140, R22, R145, !PT ;  /* 0x00000091168c7209 */ /* 0x002fe20007810000 */
[C---:B------:R-:W-:Y:S01]  /*d1b0*/  FFMA.FTZ R24, R0.reuse, R137, R24 ;  /* 0x0000008900187223 */ /* 0x040fe20000010018 */
[----:B------:R-:W-:Y:S01]  /*d1c0*/  FMNMX.FTZ R141, R17, R138, !PT ;  /* 0x0000008a118d7209 */ /* 0x000fe20007810000 */
[C---:B------:R-:W-:Y:S01]  /*d1d0*/  FFMA.FTZ R25, R0.reuse, R132, R25 ;  /* 0x0000008400197223 */ /* 0x040fe20000010019 */
[----:B------:R-:W-:Y:S01]  /*d1e0*/  FMNMX.FTZ R143, R23, R140, !PT ;  /* 0x0000008c178f7209 */ /* 0x000fe20007810000 */
[----:B------:R-:W-:Y:S01]  /*d1f0*/  FFMA.FTZ R28, R0, R133, R28 ;  /* 0x00000085001c7223 */ /* 0x000fe2000001001c */
[----:B------:R-:W-:Y:S01]  /*d200*/  FMNMX.FTZ R134, R20, R141, !PT ;  /* 0x0000008d14867209 */ /* 0x000fe20007810000 */
[----:B--2---:R-:W-:Y:S01]  /*d210*/  FFMA.FTZ R34, R0, R139, R34 ;  /* 0x0000008b00227223 */ /* 0x004fe20000010022 */
[----:B------:R-:W-:Y:S01]  /*d220*/  FMNMX.FTZ R138, R26, R143, !PT ;  /* 0x0000008f1a8a7209 */ /* 0x000fe20007810000 */
[C---:B---3--:R-:W-:Y:S01]  /*d230*/  FFMA.FTZ R31, R0.reuse, R136, R31 ;  /* 0x00000088001f7223 */ /* 0x048fe2000001001f */
[----:B------:R-:W-:Y:S01]  /*d240*/  FMNMX.FTZ R137, R21, R134, !PT ;  /* 0x0000008615897209 */ /* 0x000fe20007810000 */
[C---:B------:R-:W-:Y:S01]  /*d250*/  FFMA.FTZ R29, R0.reuse, R136, R29 ;  /* 0x00000088001d7223 */ /* 0x040fe2000001001d */
[----:B------:R-:W-:Y:S01]  /*d260*/  FMNMX.FTZ R141, R27, R138, !PT ;  /* 0x0000008a1b8d7209 */ /* 0x000fe20007810000 */
[----:B------:R-:W-:Y:S01]  /*d270*/  FFMA.FTZ R32, R0, R139, R32 ;  /* 0x0000008b00207223 */ /* 0x000fe20000010020 */
[----:B------:R-:W-:Y:S01]  /*d280*/  FMNMX.FTZ R132, R24, R137, !PT ;  /* 0x0000008918847209 */ /* 0x000fe20007810000 */
[----:B------:R-:W-:Y:S01]  /*d290*/  LDSM.16.MT88.4 R144, [R189+0xc000] ;  /* 0x00c00000bd90783b */ /* 0x000fe20000004200 */
[----:B------:R-:W-:Y:S02]  /*d2a0*/  FMNMX.FTZ R134, R30, R141, !PT ;  /* 0x0000008d1e867209 */ /* 0x000fe40007810000 */
[----:B------:R-:W-:Y:S01]  /*d2b0*/  FMNMX.FTZ R137, R25, R132, !PT ;  /* 0x0000008419897209 */ /* 0x000fe20007810000 */
[C---:B----4-:R-:W-:Y:S01]  /*d2c0*/  FFMA.FTZ R35, R0.reuse, R2, R35 ;  /* 0x0000000200237223 */ /* 0x050fe20000010023 */
[----:B------:R-:W-:Y:S01]  /*d2d0*/  FMNMX.FTZ R133, R31, R134, !PT ;  /* 0x000000861f857209 */ /* 0x000fe20007810000 */
[----:B------:R-:W-:Y:S01]  /*d2e0*/  FFMA.FTZ R33, R0, R2, R33 ;  /* 0x0000000200217223 */ /* 0x000fe20000010021 */
[----:B------:R-:W-:Y:S01]  /*d2f0*/  FMNMX.FTZ R134, R28, R137, !PT ;  /* 0x000000891c867209 */ /* 0x000fe20007810000 */
[----:B------:R-:W-:Y:S01]  /*d300*/  LDSM.16.MT88.4 R140, [R190+0xc000] ;  /* 0x00c00000be8c783b */ /* 0x000fe20000004200 */
[----:B------:R-:W-:Y:S02]  /*d310*/  FMNMX.FTZ R132, R34, R133, !PT ;  /* 0x0000008522847209 */ /* 0x000fe40007810000 */
        /* <DEDUP_REMOVED lines=26> */
[----:B------:R-:W-:Y:S01]  /*d4c0*/  ISETP.GT.AND P1, PT, R205, R200, PT ;  /* 0x000000c8cd00720c */ /* 0x000fe20003f24270 */
        /* <DEDUP_REMOVED lines=13> */
[C---:B--2---:R-:W-:Y:S02]  /*d5a0*/  FMUL.FTZ R6, R2.reuse, R130 ;  /* 0x0000008202067220 */ /* 0x044fe40000410000 */
[C---:B------:R-:W-:Y:S02]  /*d5b0*/  FMUL.FTZ R7, R2.reuse, R131 ;  /* 0x0000008302077220 */ /* 0x040fe40000410000 */
[C---:B------:R-:W-:Y:S01]  /*d5c0*/  FMUL.FTZ R10, R2.reuse, R126 ;  /* 0x0000007e020a7220 */ /* 0x040fe20000410000 */
[----:B------:R-:W2:Y:S01]  /*d5d0*/  MUFU.EX2 R160, R160 ;  /* 0x000000a000a07308 */ /* 0x000ea20000000800 */
        /* <DEDUP_REMOVED lines=25> */
[C---:B------:R-:W-:Y:S02]  /*d770*/  FMUL.FTZ R45, R3.reuse, R45 ;  /* 0x0000002d032d7220 */ /* 0x040fe40000410000 */
[----:B------:R-:W-:Y:S01]  /*d780*/  FMUL.FTZ R50, R2, R50 ;  /* 0x0000003202327220 */ /* 0x000fe20000410000 */
        /* <DEDUP_REMOVED lines=44> */
[----:B------:R-:W3:Y:S03]  /*da50*/  LDSM.16.MT88.4 R140, [R190+0xe000] ;  /* 0x00e00000be8c783b */ /* 0x000ee60000004200 */
[C---:B------:R-:W-:Y:S02]  /*da60*/  FMUL.FTZ R76, R3.reuse, R76 ;  /* 0x0000004c034c7220 */ /* 0x040fe40000410000 */
[C---:B------:R-:W-:Y:S02]  /*da70*/  FMUL.FTZ R77, R3.reuse, R77 ;  /* 0x0000004d034d7220 */ /* 0x040fe40000410000 */
        /* <DEDUP_REMOVED lines=11> */
[----:B------:R-:W4:Y:S03]  /*db30*/  LDSM.16.MT88.4 R124, [R189+0xe000] ;  /* 0x00e00000bd7c783b */ /* 0x000f260000004200 */
        /* <DEDUP_REMOVED lines=9> */
[C---:B---3--:R-:W-:Y:S04]  /*dbd0*/  HMMA.16816.F32 R68, R128.reuse, R140, R68 ;  /* 0x0000008c8044723c */ /* 0x048fe80000001844 */
[C---:B------:R-:W-:Y:S02]  /*dbe0*/  FMUL.FTZ R94, R2.reuse, R94 ;  /* 0x0000005e025e7220 */ /* 0x040fe40000410000 */
[C---:B------:R-:W-:Y:S02]  /*dbf0*/  FMUL.FTZ R95, R2.reuse, R95 ;  /* 0x0000005f025f7220 */ /* 0x040fe40000410000 */
[C---:B------:R-:W-:Y:S01]  /*dc00*/  HMMA.16816.F32 R72, R128.reuse, R142, R72 ;  /* 0x0000008e8048723c */ /* 0x040fe20000001848 */
[----:B------:R-:W3:Y:S03]  /*dc10*/  LDSM.16.MT88.4 R140, [R192+0x10000] ;  /* 0x01000000c08c783b */ /* 0x000ee60000004200 */
[C---:B------:R-:W-:Y:S02]  /*dc20*/  FMUL.FTZ R92, R3.reuse, R92 ;  /* 0x0000005c035c7220 */ /* 0x040fe40000410000 */
[C---:B------:R-:W-:Y:S02]  /*dc30*/  FMUL.FTZ R93, R3.reuse, R93 ;  /* 0x0000005d035d7220 */ /* 0x040fe40000410000 */
[C---:B------:R-:W-:Y:S01]  /*dc40*/  FMUL.FTZ R98, R2.reuse, R98 ;  /* 0x0000006202627220 */ /* 0x040fe20000410000 */
[C---:B----4-:R-:W-:Y:S03]  /*dc50*/  HMMA.16816.F32 R76, R128.reuse, R124, R76 ;  /* 0x0000007c804c723c */ /* 0x050fe6000000184c */
[C---:B------:R-:W-:Y:S02]  /*dc60*/  FMUL.FTZ R99, R2.reuse, R99 ;  /* 0x0000006302637220 */ /* 0x040fe40000410000 */
[C---:B------:R-:W-:Y:S02]  /*dc70*/  FMUL.FTZ R96, R3.reuse, R96 ;  /* 0x0000006003607220 */ /* 0x040fe40000410000 */
[C---:B------:R-:W-:Y:S01]  /*dc80*/  FMUL.FTZ R97, R3.reuse, R97 ;  /* 0x0000006103617220 */ /* 0x040fe20000410000 */
        /* <DEDUP_REMOVED lines=13> */
[----:B------:R-:W-:Y:S02]  /*dd60*/  FMUL.FTZ R105, R3, R105 ;  /* 0x0000006903697220 */ /* 0x000fe40000410000 */
[C---:B------:R-:W-:Y:S01]  /*dd70*/  HMMA.16816.F32 R96, R128.reuse, R142, R96 ;  /* 0x0000008e8060723c */ /* 0x040fe20000001860 */
[----:B------:R-:W3:Y:S03]  /*dd80*/  LDSM.16.MT88.4 R140, [R188+0x10000] ;  /* 0x01000000bc8c783b */ /* 0x000ee60000004200 */
[--C-:B------:R-:W-:Y:S02]  /*dd90*/  FFMA.FTZ R173, R13, c[0x0][0x23c], -R166.reuse ;  /* 0x00008f000dad7a23 */ /* 0x100fe400000108a6 */
[C---:B------:R-:W-:Y:S02]  /*dda0*/  FMUL.FTZ R13, R3.reuse, R121 ;  /* 0x00000079030d7220 */ /* 0x040fe40000410000 */
[C---:B------:R-:W-:Y:S01]  /*ddb0*/  FMUL.FTZ R110, R2.reuse, R110 ;  /* 0x0000006e026e7220 */ /* 0x040fe20000410000 */
[C---:B----4-:R-:W-:Y:S01]  /*ddc0*/  HMMA.16816.F32 R100, R128.reuse, R124, R100 ;  /* 0x0000007c8064723c */ /* 0x050fe20000001864 */
[----:B------:R-:W4:Y:S01]  /*ddd0*/  LDSM.16.MT88.4 R120, [R192+0xc800] ;  /* 0x00c80000c078783b */ /* 0x000f220000004200 */
[----:B------:R-:W5:Y:S01]  /*dde0*/  MUFU.EX2 R173, R173 ;  /* 0x000000ad00ad7308 */ /* 0x000f620000000800 */
[----:B------:R-:W-:Y:S02]  /*ddf0*/  FMUL.FTZ R111, R2, R111 ;  /* 0x0000006f026f7220 */ /* 0x000fe40000410000 */
[C---:B------:R-:W-:Y:S02]  /*de00*/  FMUL.FTZ R108, R3.reuse, R108 ;  /* 0x0000006c036c7220 */ /* 0x040fe40000410000 */
[----:B------:R-:W-:Y:S01]  /*de10*/  FMUL.FTZ R109, R3, R109 ;  /* 0x0000006d036d7220 */ /* 0x000fe20000410000 */
[C---:B------:R-:W-:Y:S01]  /*de20*/  HMMA.16816.F32 R104, R128.reuse, R126, R104 ;  /* 0x0000007e8068723c */ /* 0x040fe20000001868 */
[----:B------:R-:W4:Y:S03]  /*de30*/  LDSM.16.MT88.4 R124, [R190+0xc800] ;  /* 0x00c80000be7c783b */ /* 0x000f260000004200 */
[--C-:B------:R-:W-:Y:S02]  /*de40*/  FFMA.FTZ R170, R18, c[0x0][0x23c], -R167.reuse ;  /* 0x00008f0012aa7a23 */ /* 0x100fe400000108a7 */
[----:B------:R-:W-:Y:S02]  /*de50*/  FFMA.FTZ R171, R19, c[0x0][0x23c], -R167 ;  /* 0x00008f0013ab7a23 */ /* 0x000fe400000108a7 */
[C---:B-1----:R-:W-:Y:S02]  /*de60*/  HMMA.16816.F32 R108, R128.reuse, R136, R108 ;  /* 0x00000088806c723c */ /* 0x042fe4000000186c */
[----:B------:R-:W-:Y:S02]  /*de70*/  MUFU.EX2 R170, R170 ;  /* 0x000000aa00aa7308 */ /* 0x000fe40000000800 */
[--C-:B------:R-:W-:Y:S02]  /*de80*/  FFMA.FTZ R174, R16, c[0x0][0x23c], -R166.reuse ;  /* 0x00008f0010ae7a23 */ /* 0x100fe400000108a6 */
[----:B------:R-:W-:Y:S02]  /*de90*/  FFMA.FTZ R175, R17, c[0x0][0x23c], -R166 ;  /* 0x00008f0011af7a23 */ /* 0x000fe400000108a6 */
[C---:B------:R-:W-:Y:S01]  /*dea0*/  HMMA.16816.F32 R12, R128.reuse, R138, R12 ;  /* 0x0000008a800c723c */ /* 0x040fe2000000180c */
[----:B------:R-:W1:Y:S03]  /*deb0*/  LDSM.16.MT88.4 R136, [R189+0xc800] ;  /* 0x00c80000bd88783b */ /* 0x000e660000004200 */
[----:B------:R-:W4:Y:S01]  /*dec0*/  MUFU.EX2 R171, R171 ;  /* 0x000000ab00ab7308 */ /* 0x000f220000000800 */
[C---:B------:R-:W-:Y:S02]  /*ded0*/  FMUL.FTZ R18, R2.reuse, R118 ;  /* 0x0000007602127220 */ /* 0x040fe40000410000 */
[C---:B------:R-:W-:Y:S02]  /*dee0*/  FMUL.FTZ R19, R2.reuse, R119 ;  /* 0x0000007702137220 */ /* 0x040fe40000410000 */
[C---:B------:R-:W-:Y:S03]  /*def0*/  FMUL.FTZ R16, R3.reuse, R116 ;  /* 0x0000007403107220 */ /* 0x040fe60000410000 */
[----:B------:R-:W-:Y:S01]  /*df00*/  FMUL.FTZ R17, R3, R117 ;  /* 0x0000007503117220 */ /* 0x000fe20000410000 */
[----:B--2---:R-:W-:Y:S01]  /*df10*/  F2FP.PACK_AB R117, R169, R168 ;  /* 0x000000a8a975723e */ /* 0x004fe200000000ff */
[----:B------:R-:W-:Y:S01]  /*df20*/  MUFU.EX2 R174, R174 ;  /* 0x000000ae00ae7308 */ /* 0x000fe20000000800 */
[----:B-----5:R-:W-:Y:S01]  /*df30*/  F2FP.PACK_AB R116, R173, R172 ;  /* 0x000000acad74723e */ /* 0x020fe200000000ff */
[C---:B------:R-:W-:Y:S02]  /*df40*/  FMUL.FTZ R114, R2.reuse, R114 ;  /* 0x0000007202727220 */ /* 0x040fe40000410000 */
[C---:B------:R-:W-:Y:S01]  /*df50*/  FMUL.FTZ R115, R2.reuse, R115 ;  /* 0x0000007302737220 */ /* 0x040fe20000410000 */
[C---:B---3--:R-:W-:Y:S03]  /*df60*/  HMMA.16816.F32 R16, R128.reuse, R140, R16 ;  /* 0x0000008c8010723c */ /* 0x048fe60000001810 */
[C---:B------:R-:W-:Y:S02]  /*df70*/  FMUL.FTZ R112, R3.reuse, R112 ;  /* 0x0000007003707220 */ /* 0x040fe40000410000 */
[----:B------:R-:W2:Y:S01]  /*df80*/  MUFU.EX2 R175, R175 ;  /* 0x000000af00af7308 */ /* 0x000ea20000000800 */
[----:B------:R-:W-:Y:S02]  /*df90*/  FMUL.FTZ R113, R3, R113 ;  /* 0x0000007103717220 */ /* 0x000fe40000410000 */
[----:B------:R-:W-:Y:S01]  /*dfa0*/  FFMA.FTZ R161, R2, R217, R161 ;  /* 0x000000d902a17223 */ /* 0x000fe200000100a1 */
[----:B----4-:R-:W-:Y:S03]  /*dfb0*/  F2FP.PACK_AB R119, R171, R170 ;  /* 0x000000aaab77723e */ /* 0x010fe600000000ff */
[----:B------:R-:W-:Y:S01]  /*dfc0*/  FFMA.FTZ R165, R3, R216, R165 ;  /* 0x000000d803a57223 */ /* 0x000fe200000100a5 */
[----:B------:R-:W-:Y:S01]  /*dfd0*/  HMMA.16816.F32 R112, R128, R142, R112 ;  /* 0x0000008e8070723c */ /* 0x000fe20000001870 */
[----:B------:R-:W3:Y:S02]  /*dfe0*/  LDSM.16.MT88.4 R128, [R188+0xe800] ;  /* 0x00e80000bc80783b */ /* 0x000ee40000004200 */
[----:B------:R-:W-:Y:S02]  /*dff0*/  FADD.FTZ R160, R160, R161 ;  /* 0x000000a1a0a07221 */ /* 0x000fe40000010000 */
[----:B------:R-:W-:Y:S02]  /*e000*/  FADD.FTZ R164, R164, R165 ;  /* 0x000000a5a4a47221 */ /* 0x000fe40000010000 */
[----:B------:R-:W-:Y:S01]  /*e010*/  FADD.FTZ R3, R135, R160 ;  /* 0x000000a087037221 */ /* 0x000fe20000010000 */
[----:B------:R-:W-:Y:S01]  /*e020*/  MOV R135, R132 ;  /* 0x0000008400877202 */ /* 0x000fe20000000f00 */
[----:B------:R-:W-:Y:S03]  /*e030*/  LDSM.16.MT88.4 R140, [R190+0xd000] ;  /* 0x00d00000be8c783b */ /* 0x000fe60000004200 */
[----:B------:R-:W-:Y:S01]  /*e040*/  FADD.FTZ R3, R134, R3 ;  /* 0x0000000386037221 */ /* 0x000fe20000010000 */
[----:B--2---:R-:W-:Y:S03]  /*e050*/  F2FP.PACK_AB R118, R175, R174 ;  /* 0x000000aeaf76723e */ /* 0x004fe600000000ff */
[----:B------:R-:W-:Y:S01]  /*e060*/  FADD.FTZ R168, R168, R3 ;  /* 0x00000003a8a87221 */ /* 0x000fe20000010000 */
[----:B------:R-:W-:Y:S03]  /*e070*/  MOV R3, R133 ;  /* 0x0000008500037202 */ /* 0x000fe60000000f00 */
[----:B------:R-:W-:Y:S01]  /*e080*/  FADD.FTZ R169, R169, R168 ;  /* 0x000000a8a9a97221 */ /* 0x000fe20000010000 */
[C---:B------:R-:W-:Y:S05]  /*e090*/  HMMA.16816.F32 R4, R116.reuse, R120, R4 ;  /* 0x000000787404723c */ /* 0x040fea0000001804 */
[----:B------:R-:W-:Y:S03]  /*e0a0*/  FADD.FTZ R170, R170, R169 ;  /* 0x000000a9aaaa7221 */ /* 0x000fe60000010000 */
[C---:B------:R-:W-:Y:S01]  /*e0b0*/  HMMA.16816.F32 R8, R116.reuse, R122, R8 ;  /* 0x0000007a7408723c */ /* 0x040fe20000001808 */
[----:B------:R-:W2:Y:S03]  /*e0c0*/  LDSM.16.MT88.4 R120, [R192+0x10800] ;  /* 0x01080000c078783b */ /* 0x000ea60000004200 */
[----:B------:R-:W-:Y:S04]  /*e0d0*/  FADD.FTZ R171, R171, R170 ;  /* 0x000000aaabab7221 */ /* 0x000fe80000010000 */
[C---:B------:R-:W-:Y:S08]  /*e0e0*/  HMMA.16816.F32 R36, R116.reuse, R124, R36 ;  /* 0x0000007c7424723c */ /* 0x040ff00000001824 */
[C---:B------:R-:W-:Y:S01]  /*e0f0*/  HMMA.16816.F32 R40, R116.reuse, R126, R40 ;  /* 0x0000007e7428723c */ /* 0x040fe20000001828 */
[----:B------:R-:W4:Y:S07]  /*e100*/  LDSM.16.MT88.4 R124, [R190+0x10800] ;  /* 0x01080000be7c783b */ /* 0x000f2e0000004200 */
[C---:B-1----:R-:W-:Y:S08]  /*e110*/  HMMA.16816.F32 R44, R116.reuse, R136, R44 ;  /* 0x00000088742c723c */ /* 0x042ff0000000182c */
        /* <DEDUP_REMOVED lines=12> */
[--C-:B------:R-:W-:Y:S03]  /*e1e0*/  FFMA.FTZ R151, R27, c[0x0][0x23c], -R167.reuse ;  /* 0x00008f001b977a23 */ /* 0x100fe600000108a7 */
        /* <DEDUP_REMOVED lines=12> */
[----:B------:R-:W5:Y:S02]  /*e2b0*/  MUFU.EX2 R151, R151 ;  /* 0x0000009700977308 */ /* 0x000f640000000800 */
[--C-:B------:R-:W-:Y:S01]  /*e2c0*/  FFMA.FTZ R158, R34, c[0x0][0x23c], -R167.reuse ;  /* 0x00008f00229e7a23 */ /* 0x100fe200000108a7 */
[C---:B---3--:R-:W-:Y:S04]  /*e2d0*/  HMMA.16816.F32 R84, R116.reuse, R128, R84 ;  /* 0x000000807454723c */ /* 0x048fe80000001854 */
[----:B------:R-:W-:Y:S01]  /*e2e0*/  FFMA.FTZ R167, R35, c[0x0][0x23c], -R167 ;  /* 0x00008f0023a77a23 */ /* 0x000fe200000108a7 */
[----:B-1----:R-:W-:Y:S01]  /*e2f0*/  F2FP.PACK_AB R21, R149, R148 ;  /* 0x000000949515723e */ /* 0x002fe200000000ff */
[--C-:B------:R-:W-:Y:S01]  /*e300*/  FFMA.FTZ R159, R28, c[0x0][0x23c], -R166.reuse ;  /* 0x00008f001c9f7a23 */ /* 0x100fe200000108a6 */
[----:B------:R-:W-:Y:S01]  /*e310*/  MUFU.EX2 R152, R152 ;  /* 0x0000009800987308 */ /* 0x000fe20000000800 */
[C---:B------:R-:W-:Y:S01]  /*e320*/  HMMA.16816.F32 R88, R116.reuse, R130, R88 ;  /* 0x000000827458723c */ /* 0x040fe20000001858 */
[----:B------:R-:W1:Y:S03]  /*e330*/  LDSM.16.MT88.4 R128, [R189+0x10800] ;  /* 0x01080000bd80783b */ /* 0x000e660000004200 */
[----:B------:R-:W-:Y:S02]  /*e340*/  FFMA.FTZ R166, R33, c[0x0][0x23c], -R166 ;  /* 0x00008f0021a67a23 */ /* 0x000fe400000108a6 */
[----:B------:R-:W-:Y:S02]  /*e350*/  FADD.FTZ R148, R148, R171 ;  /* 0x000000ab94947221 */ /* 0x000fe40000010000 */
[C---:B--2---:R-:W-:Y:S01]  /*e360*/  HMMA.16816.F32 R92, R116.reuse, R120, R92 ;  /* 0x00000078745c723c */ /* 0x044fe2000000185c */
[----:B------:R-:W-:Y:S01]  /*e370*/  LDSM.16.MT88.4 R28, [R190+0xd800] ;  /* 0x00d80000be1c783b */ /* 0x000fe20000004200 */
[----:B------:R-:W2:Y:S02]  /*e380*/  MUFU.EX2 R153, R153 ;  /* 0x0000009900997308 */ /* 0x000ea40000000800 */
[----:B------:R-:W-:Y:S01]  /*e390*/  FADD.FTZ R149, R149, R148 ;  /* 0x0000009495957221 */ /* 0x000fe20000010000 */
[C---:B-----5:R-:W-:Y:S03]  /*e3a0*/  F2FP.PACK_AB R23, R151.reuse, R150 ;  /* 0x000000969717723e */ /* 0x060fe600000000ff */
[C---:B------:R-:W-:Y:S01]  /*e3b0*/  HMMA.16816.F32 R96, R116.reuse, R122, R96 ;  /* 0x0000007a7460723c */ /* 0x040fe20000001860 */
[----:B------:R-:W3:Y:S03]  /*e3c0*/  LDSM.16.MT88.4 R120, [R192+0xd000] ;  /* 0x00d00000c078783b */ /* 0x000ee60000004200 */
[----:B------:R-:W-:Y:S01]  /*e3d0*/  MUFU.EX2 R154, R154 ;  /* 0x0000009a009a7308 */ /* 0x000fe20000000800 */
[----:B------:R-:W-:Y:S03]  /*e3e0*/  FADD.FTZ R150, R150, R149 ;  /* 0x0000009596967221 */ /* 0x000fe60000010000 */
[C---:B----4-:R-:W-:Y:S01]  /*e3f0*/  HMMA.16816.F32 R100, R116.reuse, R124, R100 ;  /* 0x0000007c7464723c */ /* 0x050fe20000001864 */
[----:B------:R-:W-:Y:S03]  /*e400*/  LDSM.16.MT88.4 R32, [R189+0xd800] ;  /* 0x00d80000bd20783b */ /* 0x000fe60000004200 */
[----:B------:R-:W-:Y:S02]  /*e410*/  FADD.FTZ R151, R151, R150 ;  /* 0x0000009697977221 */ /* 0x000fe40000010000 */
[----:B------:R-:W4:Y:S02]  /*e420*/  MUFU.EX2 R155, R155 ;  /* 0x0000009b009b7308 */ /* 0x000f240000000800 */
[C---:B------:R-:W-:Y:S01]  /*e430*/  HMMA.16816.F32 R104, R116.reuse, R126, R104 ;  /* 0x0000007e7468723c */ /* 0x040fe20000001868 */
[----:B------:R-:W5:Y:S03]  /*e440*/  LDSM.16.MT88.4 R124, [R189+0xd000] ;  /* 0x00d00000bd7c783b */ /* 0x000f660000004200 */
[----:B--2---:R-:W-:Y:S04]  /*e450*/  F2FP.PACK_AB R20, R153, R152 ;  /* 0x000000989914723e */ /* 0x004fe800000000ff */
[----:B------:R-:W-:Y:S01]  /*e460*/  MUFU.EX2 R156, R156 ;  /* 0x0000009c009c7308 */ /* 0x000fe20000000800 */
[C---:B-1----:R-:W-:Y:S08]  /*e470*/  HMMA.16816.F32 R108, R116.reuse, R128, R108 ;  /* 0x00000080746c723c */ /* 0x042ff0000000186c */
[C---:B------:R-:W-:Y:S01]  /*e480*/  HMMA.16816.F32 R12, R116.reuse, R130, R12 ;  /* 0x00000082740c723c */ /* 0x040fe2000000180c */
[----:B------:R-:W1:Y:S01]  /*e490*/  LDSM.16.MT88.4 R128, [R192+0xf000] ;  /* 0x00f00000c080783b */ /* 0x000e620000004200 */
[----:B------:R-:W2:Y:S02]  /*e4a0*/  MUFU.EX2 R157, R157 ;  /* 0x0000009d009d7308 */ /* 0x000ea40000000800 */
[----:B----4-:R-:W-:Y:S04]  /*e4b0*/  F2FP.PACK_AB R22, R155, R154 ;  /* 0x0000009a9b16723e */ /* 0x010fe800000000ff */
[C---:B------:R-:W-:Y:S04]  /*e4c0*/  HMMA.16816.F32 R16, R116.reuse, R136, R16 ;  /* 0x000000887410723c */ /* 0x040fe80000001810 */
[----:B------:R-:W-:Y:S04]  /*e4d0*/  MUFU.EX2 R158, R158 ;  /* 0x0000009e009e7308 */ /* 0x000fe80000000800 */
[----:B------:R-:W-:Y:S01]  /*e4e0*/  HMMA.16816.F32 R112, R116, R138, R112 ;  /* 0x0000008a7470723c */ /* 0x000fe20000001870 */
[----:B------:R-:W4:Y:S05]  /*e4f0*/  LDSM.16.MT88.4 R116, [R190+0xf000] ;  /* 0x00f00000be74783b */ /* 0x000f2a0000004200 */
[----:B------:R-:W1:Y:S02]  /*e500*/  MUFU.EX2 R167, R167 ;  /* 0x000000a700a77308 */ /* 0x000e640000000800 */
[C---:B---3--:R-:W-:Y:S01]  /*e510*/  HMMA.16816.F32 R4, R20.reuse, R120, R4 ;  /* 0x000000781404723c */ /* 0x048fe20000001804 */
[----:B------:R-:W-:Y:S07]  /*e520*/  LDSM.16.MT88.4 R136, [R189+0xf800] ;  /* 0x00f80000bd88783b */ /* 0x000fee0000004200 */
[C---:B------:R-:W-:Y:S01]  /*e530*/  HMMA.16816.F32 R8, R20.reuse, R122, R8 ;  /* 0x0000007a1408723c */ /* 0x040fe20000001808 */
[----:B------:R-:W3:Y:S01]  /*e540*/  LDSM.16.MT88.4 R120, [R189+0xf000] ;  /* 0x00f00000bd78783b */ /* 0x000ee20000004200 */
[----:B------:R-:W1:Y:S06]  /*e550*/  MUFU.EX2 R159, R159 ;  /* 0x0000009f009f7308 */ /* 0x000e6c0000000800 */
[C---:B------:R-:W-:Y:S04]  /*e560*/  HMMA.16816.F32 R36, R20.reuse, R140, R36 ;  /* 0x0000008c1424723c */ /* 0x040fe80000001824 */
[----:B------:R-:W1:Y:S04]  /*e570*/  MUFU.EX2 R166, R166 ;  /* 0x000000a600a67308 */ /* 0x000e680000000800 */
[C---:B------:R-:W-:Y:S01]  /*e580*/  HMMA.16816.F32 R40, R20.reuse, R142, R40 ;  /* 0x0000008e1428723c */ /* 0x040fe20000001828 */
[----:B------:R-:W-:Y:S07]  /*e590*/  LDSM.16.MT88.4 R140, [R188+0xf800] ;  /* 0x00f80000bc8c783b */ /* 0x000fee0000004200 */
[C---:B-----5:R-:W-:Y:S08]  /*e5a0*/  HMMA.16816.F32 R44, R20.reuse, R124, R44 ;  /* 0x0000007c142c723c */ /* 0x060ff0000000182c */
[C---:B------:R-:W-:Y:S01]  /*e5b0*/  HMMA.16816.F32 R48, R20.reuse, R126, R48 ;  /* 0x0000007e1430723c */ /* 0x040fe20000001830 */
[----:B------:R-:W-:Y:S07]  /*e5c0*/  LDSM.16.MT88.4 R124, [R192+0x11000] ;  /* 0x01100000c07c783b */ /* 0x000fee0000004200 */
[C---:B------:R-:W-:Y:S08]  /*e5d0*/  HMMA.16816.F32 R52, R20.reuse, R24, R52 ;  /* 0x000000181434723c */ /* 0x040ff00000001834 */
[C---:B------:R-:W-:Y:S01]  /*e5e0*/  HMMA.16816.F32 R56, R20.reuse, R26, R56 ;  /* 0x0000001a1438723c */ /* 0x040fe20000001838 */
[----:B------:R-:W5:Y:S07]  /*e5f0*/  LDSM.16.MT88.4 R24, [R188+0xf000] ;  /* 0x00f00000bc18783b */ /* 0x000f6e0000004200 */
[C---:B-1----:R-:W-:Y:S08]  /*e600*/  HMMA.16816.F32 R60, R20.reuse, R128, R60 ;  /* 0x00000080143c723c */ /* 0x042ff0000000183c */
[C---:B------:R-:W-:Y:S08]  /*e610*/  HMMA.16816.F32 R64, R20.reuse, R130, R64 ;  /* 0x000000821440723c */ /* 0x040ff00000001840 */
[C---:B----4-:R-:W-:Y:S08]  /*e620*/  HMMA.16816.F32 R68, R20.reuse, R116, R68 ;  /* 0x000000741444723c */ /* 0x050ff00000001844 */
[C---:B------:R-:W-:Y:S01]  /*e630*/  HMMA.16816.F32 R72, R20.reuse, R118, R72 ;  /* 0x000000761448723c */ /* 0x040fe20000001848 */
[----:B------:R-:W1:Y:S07]  /*e640*/  LDSM.16.MT88.4 R116, [R190+0x11000] ;  /* 0x01100000be74783b */ /* 0x000e6e0000004200 */
[C---:B---3--:R-:W-:Y:S08]  /*e650*/  HMMA.16816.F32 R76, R20.reuse, R120, R76 ;  /* 0x00000078144c723c */ /* 0x048ff0000000184c */
[C---:B------:R-:W-:Y:S01]  /*e660*/  HMMA.16816.F32 R80, R20.reuse, R122, R80 ;  /* 0x0000007a1450723c */ /* 0x040fe20000001850 */
[----:B------:R-:W3:Y:S07]  /*e670*/  LDSM.16.MT88.4 R120, [R189+0x11000] ;  /* 0x01100000bd78783b */ /* 0x000eee0000004200 */
[C---:B-----5:R-:W-:Y:S08]  /*e680*/  HMMA.16816.F32 R84, R20.reuse, R24, R84 ;  /* 0x000000181454723c */ /* 0x060ff00000001854 */
[C---:B------:R-:W-:Y:S01]  /*e690*/  HMMA.16816.F32 R88, R20.reuse, R26, R88 ;  /* 0x0000001a1458723c */ /* 0x040fe20000001858 */
[----:B------:R-:W4:Y:S07]  /*e6a0*/  LDSM.16.MT88.4 R24, [R188+0x11000] ;  /* 0x01100000bc18783b */ /* 0x000f2e0000004200 */
[C---:B------:R-:W-:Y:S08]  /*e6b0*/  HMMA.16816.F32 R92, R20.reuse, R124, R92 ;  /* 0x0000007c145c723c */ /* 0x040ff0000000185c */
[C---:B------:R-:W-:Y:S01]  /*e6c0*/  HMMA.16816.F32 R96, R20.reuse, R126, R96 ;  /* 0x0000007e1460723c */ /* 0x040fe20000001860 */
[----:B------:R-:W5:Y:S07]  /*e6d0*/  LDSM.16.MT88.4 R124, [R192+0xd800] ;  /* 0x00d80000c07c783b */ /* 0x000f6e0000004200 */
[C---:B-1----:R-:W-:Y:S08]  /*e6e0*/  HMMA.16816.F32 R100, R20.reuse, R116, R100 ;  /* 0x000000741464723c */ /* 0x042ff00000001864 */
[C---:B------:R-:W-:Y:S01]  /*e6f0*/  HMMA.16816.F32 R104, R20.reuse, R118, R104 ;  /* 0x000000761468723c */ /* 0x040fe20000001868 */
[----:B------:R-:W1:Y:S07]  /*e700*/  LDSM.16.MT88.4 R116, [R188+0xd800] ;  /* 0x00d80000bc74783b */ /* 0x000e6e0000004200 */
[C---:B---3--:R-:W-:Y:S08]  /*e710*/  HMMA.16816.F32 R108, R20.reuse, R120, R108 ;  /* 0x00000078146c723c */ /* 0x048ff0000000186c */
[C---:B------:R-:W-:Y:S01]  /*e720*/  HMMA.16816.F32 R12, R20.reuse, R122, R12 ;  /* 0x0000007a140c723c */ /* 0x040fe2000000180c */
[----:B------:R-:W3:Y:S07]  /*e730*/  LDSM.16.MT88.4 R120, [R192+0xf800] ;  /* 0x00f80000c078783b */ /* 0x000eee0000004200 */
[C---:B----4-:R-:W-:Y:S08]  /*e740*/  HMMA.16816.F32 R16, R20.reuse, R24, R16 ;  /* 0x000000181410723c */ /* 0x050ff00000001810 */
[----:B------:R-:W-:Y:S01]  /*e750*/  HMMA.16816.F32 R112, R20, R26, R112 ;  /* 0x0000001a1470723c */ /* 0x000fe20000001870 */
[----:B------:R-:W4:Y:S06]  /*e760*/  LDSM.16.MT88.4 R24, [R190+0xf800] ;  /* 0x00f80000be18783b */ /* 0x000f2c0000004200 */
[----:B--2---:R-:W-:Y:S01]  /*e770*/  F2FP.PACK_AB R21, R157, R156 ;  /* 0x0000009c9d15723e */ /* 0x004fe200000000ff */
[----:B------:R-:W-:Y:S01]  /*e780*/  FADD.FTZ R156, R156, R151 ;  /* 0x000000979c9c7221 */ /* 0x000fe20000010000 */
[----:B------:R-:W-:Y:S03]  /*e790*/  F2FP.PACK_AB R23, R167, R158 ;  /* 0x0000009ea717723e */ /* 0x000fe600000000ff */
[----:B------:R-:W-:Y:S01]  /*e7a0*/  F2FP.PACK_AB R20, R220, R159 ;  /* 0x0000009fdc14723e */ /* 0x000fe200000000ff */
[----:B------:R-:W-:Y:S01]  /*e7b0*/  FADD.FTZ R157, R157, R156 ;  /* 0x0000009c9d9d7221 */ /* 0x000fe20000010000 */
[----:B------:R-:W-:Y:S03]  /*e7c0*/  F2FP.PACK_AB R22, R166, R221 ;  /* 0x000000dda616723e */ /* 0x000fe600000000ff */
[----:B------:R-:W-:Y:S04]  /*e7d0*/  FADD.FTZ R158, R158, R157 ;  /* 0x0000009d9e9e7221 */ /* 0x000fe80000010000 */
[C---:B-----5:R-:W-:Y:S01]  /*e7e0*/  HMMA.16816.F32 R128, R20.reuse, R124, R4 ;  /* 0x0000007c1480723c */ /* 0x060fe20000001804 */
[----:B------:R-:W2:Y:S02]  /*e7f0*/  LDSM.16.MT88.4 R4, [R190+0x11800] ;  /* 0x01180000be04783b */ /* 0x000ea40000004200 */
[----:B------:R-:W-:Y:S05]  /*e800*/  FADD.FTZ R217, R167, R158 ;  /* 0x0000009ea7d97221 */ /* 0x000fea0000010000 */
[C---:B------:R-:W-:Y:S01]  /*e810*/  HMMA.16816.F32 R124, R20.reuse, R126, R8 ;  /* 0x0000007e147c723c */ /* 0x040fe20000001808 */
[----:B------:R-:W-:Y:S07]  /*e820*/  LDSM.16.MT88.4 R8, [R188+0x11800] ;  /* 0x01180000bc08783b */ /* 0x000fee0000004200 */
[C---:B------:R-:W-:Y:S08]  /*e830*/  HMMA.16816.F32 R36, R20.reuse, R28, R36 ;  /* 0x0000001c1424723c */ /* 0x040ff00000001824 */
[C---:B------:R-:W-:Y:S08]  /*e840*/  HMMA.16816.F32 R40, R20.reuse, R30, R40 ;  /* 0x0000001e1428723c */ /* 0x040ff00000001828 */
[C---:B------:R-:W-:Y:S08]  /*e850*/  HMMA.16816.F32 R44, R20.reuse, R32, R44 ;  /* 0x00000020142c723c */ /* 0x040ff0000000182c */
[C---:B------:R-:W-:Y:S08]  /*e860*/  HMMA.16816.F32 R48, R20.reuse, R34, R48 ;  /* 0x000000221430723c */ /* 0x040ff00000001830 */
[C---:B-1----:R-:W-:Y:S08]  /*e870*/  HMMA.16816.F32 R52, R20.reuse, R116, R52 ;  /* 0x000000741434723c */ /* 0x042ff00000001834 */
[C---:B------:R-:W-:Y:S08]  /*e880*/  HMMA.16816.F32 R56, R20.reuse, R118, R56 ;  /* 0x000000761438723c */ /* 0x040ff00000001838 */
[C---:B---3--:R-:W-:Y:S08]  /*e890*/  HMMA.16816.F32 R60, R20.reuse, R120, R60 ;  /* 0x00000078143c723c */ /* 0x048ff0000000183c */
[C---:B------:R-:W-:Y:S01]  /*e8a0*/  HMMA.16816.F32 R64, R20.reuse, R122, R64 ;  /* 0x0000007a1440723c */ /* 0x040fe20000001840 */
[----:B------:R-:W1:Y:S07]  /*e8b0*/  LDSM.16.MT88.4 R120, [R189+0x11800] ;  /* 0x01180000bd78783b */ /* 0x000e6e0000004200 */
        /* <DEDUP_REMOVED lines=12> */
[C---:B-1----:R-:W-:Y:S04]  /*e980*/  HMMA.16816.F32 R108, R20.reuse, R120, R108 ;  /* 0x00000078146c723c */ /* 0x042fe8000000186c */
[----:B------:R-:W-:Y:S04]  /*e990*/  FADD.FTZ R172, R172, R5 ;  /* 0x00000005acac7221 */ /* 0x000fe80000010000 */
[C---:B------:R-:W-:Y:S04]  /*e9a0*/  HMMA.16816.F32 R120, R20.reuse, R122, R12 ;  /* 0x0000007a1478723c */ /* 0x040fe8000000180c */
[----:B------:R-:W-:Y:S04]  /*e9b0*/  FADD.FTZ R173, R173, R172 ;  /* 0x000000acadad7221 */ /* 0x000fe80000010000 */
[----:B------:R-:W-:Y:S01]  /*e9c0*/  FADD.FTZ R174, R174, R173 ;  /* 0x000000adaeae7221 */ /* 0x000fe20000010000 */
[C---:B------:R-:W-:Y:S03]  /*e9d0*/  HMMA.16816.F32 R116, R20.reuse, R8, R16 ;  /* 0x000000081474723c */ /* 0x040fe60000001810 */
        /* <DEDUP_REMOVED lines=11> */
.L_x_3155:
        /* <DEDUP_REMOVED lines=15> */
[----:B------:R-:W-:Y:S01]  /*eb80*/  LEA.HI R11, R7, R0, RZ, 0x4 ;  /* 0x00000000070b7211 */ /* 0x000fe200078f20ff */
[----:B---3--:R-:W-:Y:S01]  /*eb90*/  FADD.FTZ R3, R4, R3 ;  /* 0x0000000304037221 */ /* 0x008fe20000010000 */
[--C-:B------:R-:W-:Y:S02]  /*eba0*/  SHF.R.S32.HI R9, RZ, 0x2, R8.reuse ;  /* 0x00000002ff097819 */ /* 0x100fe40000011408 */
        /* <DEDUP_REMOVED lines=12> */
[----:B------:R-:W-:Y:S02]  /*ec70*/  IADD3 R16, -R15, R0, RZ ;  /* 0x000000000f107210 */ /* 0x000fe40007ffe1ff */
[C---:B------:R-:W-:Y:S01]  /*ec80*/  LOP3.LUT R15, R4.reuse, 0x1, RZ, 0xc0, !PT ;  /* 0x00000001040f7812 */ /* 0x040fe200078ec0ff */
[----:B------:R-:W3:Y:S01]  /*ec90*/  @P3 MUFU.RCP R5, R2 ;  /* 0x0000000200053308 */ /* 0x000ee20000001000 */
[----:B------:R-:W-:Y:S02]  /*eca0*/  SHF.L.U32 R18, R4, 0x6, RZ ;  /* 0x0000000604127819 */ /* 0x000fe400000006ff */
[----:B------:R-:W-:Y:S02]  /*ecb0*/  ISETP.NE.U32.AND P0, PT, R15, 0x1, PT ;  /* 0x000000010f00780c */ /* 0x000fe40003f05070 */
[----:B------:R-:W-:-:S02]  /*ecc0*/  LOP3.LUT R18, R18, 0x1c0, RZ, 0xc0, !PT ;  /* 0x000001c012127812 */ /* 0x000fc400078ec0ff */
[----:B------:R-:W-:Y:S01]  /*ecd0*/  R2P PR, R4, 0x6 ;  /* 0x0000000604007804 */ /* 0x000fe20000000000 */
[----:B--2---:R-:W-:Y:S01]  /*ece0*/  FMUL.FTZ R128, R6, R128 ;  /* 0x0000008006807220 */ /* 0x004fe20000410000 */
[----:B------:R-:W-:Y:S01]  /*ecf0*/  LEA.HI R18, R18, R18, RZ, 0x1d ;  /* 0x0000001212127211 */ /* 0x000fe200078fe8ff */
[C---:B------:R-:W-:Y:S01]  /*ed00*/  FMUL.FTZ R129, R6.reuse, R129 ;  /* 0x0000008106817220 */ /* 0x040fe20000410000 */
[----:B------:R-:W-:Y:S01]  /*ed10*/  LOP3.LUT R7, R7, 0xffffffe0, RZ, 0xc0, !PT ;  /* 0xffffffe007077812 */ /* 0x000fe200078ec0ff */
[C---:B------:R-:W-:Y:S01]  /*ed20*/  FMUL.FTZ R124, R6.reuse, R124 ;  /* 0x0000007c067c7220 */ /* 0x040fe20000410000 */
[----:B------:R-:W2:Y:S01]  /*ed30*/  @P4 MUFU.LG2 R3, R3 ;  /* 0x0000000300034308 */ /* 0x000ea20000000c00 */
[----:B-1----:R-:W-:Y:S01]  /*ed40*/  SHF.R.S32.HI R10, RZ, 0x1f, R9 ;  /* 0x0000001fff0a7819 */ /* 0x002fe20000011409 */
[----:B------:R-:W-:Y:S02]  /*ed50*/  FMUL.FTZ R125, R6, R125 ;  /* 0x0000007d067d7220 */ /* 0x000fe40000410000 */
[C---:B---3--:R-:W-:Y:S01]  /*ed60*/  FMUL.FTZ R131, R5.reuse, R131 ;  /* 0x0000008305837220 */ /* 0x048fe20000410000 */
[CC--:B------:R-:W-:Y:S01]  /*ed70*/  LEA.HI R12, R10.reuse, R9.reuse, RZ, 0x4 ;  /* 0x000000090a0c7211 */ /* 0x0c0fe200078f20ff */
[C---:B------:R-:W-:Y:S01]  /*ed80*/  FMUL.FTZ R130, R5.reuse, R130 ;  /* 0x0000008205827220 */ /* 0x040fe20000410000 */
[----:B------:R-:W-:Y:S01]  /*ed90*/  LEA.HI R10, R10, R9, RZ, 0x5 ;  /* 0x000000090a0a7211 */ /* 0x000fe200078f28ff */
[C---:B------:R-:W-:Y:S01]  /*eda0*/  FMUL.FTZ R127, R5.reuse, R127 ;  /* 0x0000007f057f7220 */ /* 0x040fe20000410000 */
[----:B------:R-:W-:Y:S01]  /*edb0*/  SHF.R.S32.HI R8, RZ, 0x4, R12 ;  /* 0x00000004ff087819 */ /* 0x000fe2000001140c */
[----:B------:R-:W-:Y:S01]  /*edc0*/  FMUL.FTZ R126, R5, R126 ;  /* 0x0000007e057e7220 */ /* 0x000fe20000410000 */
[----:B------:R-:W-:Y:S01]  /*edd0*/  IADD3 R12, -R13, R0, RZ ;  /* 0x000000000d0c7210 */ /* 0x000fe20007ffe1ff */
        /* <DEDUP_REMOVED lines=36> */
[----:B------:R-:W-:Y:S01]  /*f020*/  FMUL.FTZ R55, R5, R55 ;  /* 0x0000003705377220 */ /* 0x000fe20000410000 */
        /* <DEDUP_REMOVED lines=10> */
[C---:B------:R-:W-:Y:S02]  /*f0d0*/  FMUL.FTZ R60, R6.reuse, R60 ;  /* 0x0000003c063c7220 */ /* 0x040fe40000410000 */
        /* <DEDUP_REMOVED lines=65> */
[----:B------:R-:W-:Y:S02]  /*f4f0*/  SHF.L.U32 R5, R13, 0x2, RZ ;  /* 0x000000020d057819 */ /* 0x000fe400000006ff */
        /* <DEDUP_REMOVED lines=12> */
[----:B------:R-:W-:Y:S02]  /*f5c0*/  LOP3.LUT P0, RZ, R0, 0x3, RZ, 0xc0, !PT ;  /* 0x0000000300ff7812 */ /* 0x000fe4000780c0ff */
[----:B------:R-:W-:Y:S01]  /*f5d0*/  MOV R0, 0xff800000 ;  /* 0xff80000000007802 */ /* 0x000fe20000000f00 */
        /* <DEDUP_REMOVED lines=29> */
[----:B------:R-:W4:Y:S04]  /*f7b0*/  S2R R6, SR_CTAID.Y ;  /* 0x0000000000067919 */ /* 0x000f280000002600 */
[----:B------:R-:W5:Y:S04]  /*f7c0*/  S2R R5, SR_CTAID.X ;  /* 0x0000000000057919 */ /* 0x000f680000002500 */
[----:B------:R-:W-:Y:S04]  /*f7d0*/  STS.64 [R15+0x8000], R96 ;  /* 0x008000600f007388 */ /* 0x000fe80000000a00 */
[----:B------:R-:W-:Y:S04]  /*f7e0*/  STS.64 [R15+0x8800], R98 ;  /* 0x008800620f007388 */ /* 0x000fe80000000a00 */
[----:B------:R-:W-:Y:S04]  /*f7f0*/  STS.64 [R16+0x8000], R100 ;  /* 0x0080006410007388 */ /* 0x000fe80000000a00 */
[----:B------:R-:W-:Y:S04]  /*f800*/  STS.64 [R16+0x8800], R102 ;  /* 0x0088006610007388 */ /* 0x000fe80000000a00 */
[----:B---3--:R-:W3:Y:S01]  /*f810*/  S2R R13, SR_CTAID.Z ;  /* 0x00000000000d7919 */ /* 0x008ee20000002700 */
[----:B----4-:R-:W-:-:S03]  /*f820*/  IMAD R6, R6, c[0x0][0x210], R207 ;  /* 0x0000840006067a24 */ /* 0x010fc600078e02cf */
[----:B------:R-:W-:Y:S01]  /*f830*/  STS.64 [R17+0x8000], R104 ;  /* 0x0080006811007388 */ /* 0x000fe20000000a00 */
[----:B-----5:R-:W-:-:S03]  /*f840*/  SHF.L.U32 R5, R5, 0x6, RZ ;  /* 0x0000000605057819 */ /* 0x020fc600000006ff */
        /* <DEDUP_REMOVED lines=8> */
[----:B------:R4:W-:Y:S04]  /*f8d0*/  STS.64 [R14+0x8800], R114 ;  /* 0x008800720e007388 */ /* 0x0009e80000000a00 */
[----:B------:R-:W-:Y:S01]  /*f8e0*/  BAR.SYNC.DEFER_BLOCKING 0x0 ;  /* 0x0000000000007b1d */ /* 0x000fe20000010000 */
[----:B----4-:R-:W-:-:S05]  /*f8f0*/  IADD3 R14, -R207, RZ, RZ ;  /* 0x000000ffcf0e7210 */ /* 0x010fca0007ffe1ff */
[----:B------:R-:W4:Y:S01]  /*f900*/  LDS.128 R104, [R4.X4] ;  /* 0x0000000004687984 */ /* 0x000f220000004c00 */
[----:B---3--:R-:W-:Y:S01]  /*f910*/  IMAD R13, R14, c[0x0][0x1c0], R13 ;  /* 0x000070000e0d7a24 */ /* 0x008fe200078e020d */
[----:B------:R-:W-:Y:S02]  /*f920*/  SHF.R.S32.HI R14, RZ, 0x1f, R11 ;  /* 0x0000001fff0e7819 */ /* 0x000fe4000001140b */
[----:B------:R-:W3:Y:S01]  /*f930*/  LDS.128 R100, [R4.X4+0x800] ;  /* 0x0008000004647984 */ /* 0x000ee20000004c00 */
[----:B------:R-:W-:Y:S01]  /*f940*/  IMAD R6, R6, c[0x0][0x1c0], R13 ;  /* 0x0000700006067a24 */ /* 0x000fe200078e020d */
[----:B------:R-:W-:Y:S02]  /*f950*/  LEA.HI R14, R14, R11, RZ, 0x2 ;  /* 0x0000000b0e0e7211 */ /* 0x000fe400078f10ff */
[----:B------:R-:W3:Y:S01]  /*f960*/  LDS.128 R96, [R4.X4+0x1000] ;  /* 0x0010000004607984 */ /* 0x000ee20000004c00 */
[----:B------:R-:W-:Y:S01]  /*f970*/  SHF.R.S32.HI R13, RZ, 0x1f, R12 ;  /* 0x0000001fff0d7819 */ /* 0x000fe2000001140c */
[----:B------:R-:W-:Y:S01]  /*f980*/  IMAD R5, R6, c[0x0][0x214], R5 ;  /* 0x0000850006057a24 */ /* 0x000fe200078e0205 */
[----:B------:R-:W-:Y:S01]  /*f990*/  LOP3.LUT R14, R14, 0xffffffc, RZ, 0xc0, !PT ;  /* 0x0ffffffc0e0e7812 */ /* 0x000fe200078ec0ff */
[----:B--2---:R-:W-:Y:S01]  /*f9a0*/  @P4 FMUL.FTZ R6, R3, 0.69314718246459960938 ;  /* 0x3f31721803064820 */ /* 0x004fe20000410000 */
[----:B------:R-:W2:Y:S01]  /*f9b0*/  LDS.128 R92, [R4.X4+0x1800] ;  /* 0x00180000045c7984 */ /* 0x000ea20000004c00 */
[----:B-1----:R-:W-:Y:S01]  /*f9c0*/  @P3 FMUL.FTZ R3, R2, 0.69314718246459960938 ;  /* 0x3f31721802033820 */ /* 0x002fe20000410000 */
[----:B------:R-:W-:Y:S01]  /*f9d0*/  IADD3 R14, R11, -R14, RZ ;  /* 0x8000000e0b0e7210 */ /* 0x000fe20007ffe0ff */
[----:B------:R-:W-:Y:S01]  /*f9e0*/  @P4 FFMA.FTZ R0, R133, c[0x0][0x238], R6 ;  /* 0x00008e0085004a23 */ /* 0x000fe20000010006 */
[----:B------:R-:W1:Y:S02]  /*f9f0*/  LDS.128 R88, [R4.X4+0x2000] ;  /* 0x0020000004587984 */ /* 0x000e640000004c00 */
[----:B------:R-:W-:-:S02]  /*fa00*/  LEA R14, R14, R7, 0x4 ;  /* 0x000000070e0e7211 */ /* 0x000fc400078e20ff */
        /* <DEDUP_REMOVED lines=32> */
.L_x_3161:
[----:B--234-:R-:W-:Y:S05]  /*fc10*/  BSYNC B0 ;  /* 0x0000000000007941 */ /* 0x01cfea0003800000 */
.L_x_3160:
        /* <DEDUP_REMOVED lines=18> */
.L_x_3163:
[----:B------:R-:W-:Y:S05]  /*fd40*/  BSYNC B0 ;  /* 0x0000000000007941 */ /* 0x000fea0003800000 */
.L_x_3162:
        /* <DEDUP_REMOVED lines=11> */
.L_x_3165:
[----:B------:R-:W-:Y:S05]  /*fe00*/  BSYNC B0 ;  /* 0x0000000000007941 */ /* 0x000fea0003800000 */
.L_x_3164:
        /* <DEDUP_REMOVED lines=11> */
.L_x_3167:
[----:B------:R-:W-:Y:S05]  /*fec0*/  BSYNC B0 ;  /* 0x0000000000007941 */ /* 0x000fea0003800000 */
.L_x_3166:
        /* <DEDUP_REMOVED lines=11> */
.L_x_3169:
[----:B------:R-:W-:Y:S05]  /*ff80*/  BSYNC B0 ;  /* 0x0000000000007941 */ /* 0x000fea0003800000 */
.L_x_3168:
        /* <DEDUP_REMOVED lines=11> */
.L_x_3171:
[----:B------:R-:W-:Y:S05]  /*10040*/  BSYNC B0 ;  /* 0x0000000000007941 */ /* 0x000fea0003800000 */
.L_x_3170:
        /* <DEDUP_REMOVED lines=11> */
.L_x_3173:
[----:B------:R-:W-:Y:S05]  /*10100*/  BSYNC B0 ;  /* 0x0000000000007941 */ /* 0x000fea0003800000 */
.L_x_3172:
        /* <DEDUP_REMOVED lines=11> */
.L_x_3175:
[----:B------:R-:W-:Y:S05]  /*101c0*/  BSYNC B0 ;  /* 0x0000000000007941 */ /* 0x000fea0003800000 */
.L_x_3174:
        /* <DEDUP_REMOVED lines=12> */
.L_x_3176:
        /* <DEDUP_REMOVED lines=15> */
.L_x_4116:


//--------------------- .text._ZN5flash24flash_fwd_splitkv_kernelI23Flash_fwd_kernel_traitsILi192ELi64ELi64ELi4ELb0ELb0EN7cutlass6half_tE19Flash_kernel_traitsILi192ELi64ELi64ELi4ES3_EELb1ELb0ELb1ELb0ELb0ELb1ELb1ELb0EEEvNS_16Flash_fwd_paramsE --------------------------
	.section	.text._ZN5flash24flash_fwd_splitkv_kernelI23Flash_fwd_kernel_traitsILi192ELi64ELi64ELi4ELb0ELb0EN7cutlass6half_tE19Flash_kernel_traitsILi192ELi64ELi64ELi4ES3_EELb1ELb0ELb1ELb0ELb0ELb1ELb1ELb0EEEvNS_16Flash_fwd_paramsE,"ax",@progbits
	.sectioninfo	@"SHI_REGISTERS=254"
	.align	128
        .global         _ZN5flash24flash_fwd_splitkv_kernelI23Flash_fwd_kernel_traitsILi192ELi64ELi64ELi4ELb0ELb0EN7cutlass6half_tE19Flash_kernel_traitsILi192ELi64ELi64ELi4ES3_EELb1ELb0ELb1ELb0ELb0ELb1ELb1ELb0EEEvNS_16Flash_fwd_paramsE
        .type           _ZN5flash24flash_fwd_splitkv_kernelI23Flash_fwd_kernel_traitsILi192ELi64ELi64ELi4ELb0ELb0EN7cutlass6half_tE19Flash_kernel_traitsILi192ELi64ELi64ELi4ES3_EELb1ELb0ELb1ELb0ELb0ELb1ELb1ELb0EEEvNS_16Flash_fwd_paramsE,@function
        .size           _ZN5flash24flash_fwd_splitkv_kernelI23Flash_fwd_kernel_traitsILi192ELi64ELi64ELi4ELb0ELb0EN7cutlass6half_tE19Flash_kernel_traitsILi192ELi64ELi64ELi4ES3_EELb1ELb0ELb1ELb0ELb0ELb1ELb1ELb0EEEvNS_16Flash_fwd_paramsE,(.L_x_4117 - _ZN5flash24flash_fwd_splitkv_kernelI23Flash_fwd_kernel_traitsILi192ELi64ELi64ELi4ELb0ELb0EN7cutlass6half_tE19Flash_kernel_traitsILi192ELi64ELi64ELi4ES3_EELb1ELb0ELb1ELb0ELb0ELb1ELb1ELb0EEEvNS_16Flash_fwd_paramsE)
        .other          _ZN5flash24flash_fwd_splitkv_kernelI23Flash_fwd_kernel_traitsILi192ELi64ELi64ELi4ELb0ELb0EN7cutlass6half_tE19Flash_kernel_traitsILi192ELi64ELi64ELi4ES3_EELb1ELb0ELb1ELb0ELb0ELb1ELb1ELb0EEEvNS_16Flash_fwd_paramsE,@"STO_CUDA_ENTRY STV_DEFAULT"
_ZN5flash24flash_fwd_splitkv_kernelI23Flash_fwd_kernel_traitsILi192ELi64ELi64ELi4ELb0ELb0EN7cutlass6half_tE19Flash_kernel_traitsILi192ELi64ELi64ELi4ES3_EELb1ELb0ELb1ELb0ELb0ELb1ELb1ELb0EEEvNS_16Flash_fwd_paramsE:
.text._ZN5flash24flash_fwd_splitkv_kernelI23Flash_fwd_kernel_traitsILi192ELi64ELi64ELi4ELb0ELb0EN7cutlass6half_tE19Flash_kernel_traitsILi192ELi64ELi64ELi4ES3_EELb1ELb0ELb1ELb0ELb0ELb1ELb1ELb0EEEvNS_16Flash_fwd_paramsE:
        /* <DEDUP_REMOVED lines=53> */
.L_x_3177:
[----:B-1-34-:R-:W-:Y:S02]  /*0350*/  MOV R4, c[0x0][0x218] ;  /* 0x0000860000047a02 */ /* 0x01afe40000000f00 */
.L_x_3178:
        /* <DEDUP_REMOVED lines=86> */
.L_x_3181:
[----:B------:R-:W-:Y:S05]  /*08c0*/  BSYNC B0 ;  /* 0x0000000000007941 */ /* 0x000fea0003800000 */
.L_x_3180:
        /* <DEDUP_REMOVED lines=10> */
.L_x_3183:
[----:B------:R-:W-:Y:S05]  /*0970*/  BSYNC B0 ;  /* 0x0000000000007941 */ /* 0x000fea0003800000 */
.L_x_3182:
        /* <DEDUP_REMOVED lines=10> */
.L_x_3185:
[----:B------:R-:W-:Y:S05]  /*0a20*/  BSYNC B0 ;  /* 0x0000000000007941 */ /* 0x000fea0003800000 */
.L_x_3184:
        /* <DEDUP_REMOVED lines=10> */
.L_x_3187:
[----:B------:R-:W-:Y:S05]  /*0ad0*/  BSYNC B0 ;  /* 0x0000000000007941 */ /* 0x000fea0003800000 */
.L_x_3186:
        /* <DEDUP_REMOVED lines=10> */
.L_x_3189:
[----:B------:R-:W-:Y:S05]  /*0b80*/  BSYNC B0 ;  /* 0x0000000000007941 */ /* 0x000fea0003800000 */
.L_x_3188:
        /* <DEDUP_REMOVED lines=10> */
.L_x_3191:
[----:B------:R-:W-:Y:S05]  /*0c30*/  BSYNC B0 ;  /* 0x0000000000007941 */ /* 0x000fea0003800000 */
.L_x_3190:
        /* <DEDUP_REMOVED lines=10> */
.L_x_3193:
[----:B------:R-:W-:Y:S05]  /*0ce0*/  BSYNC B0 ;  /* 0x0000000000007941 */ /* 0x000fea0003800000 */
.L_x_3192:
        /* <DEDUP_REMOVED lines=10> */
.L_x_3195:
[----:B------:R-:W-:Y:S05]  /*0d90*/  BSYNC B0 ;  /* 0x0000000000007941 */ /* 0x000fea0003800000 */
.L_x_3194:
        /* <DEDUP_REMOVED lines=32> */
.L_x_3179:
        /* <DEDUP_REMOVED lines=93> */
.L_x_3196:
        /* <DEDUP_REMOVED lines=15> */
.L_x_3198:
        /* <DEDUP_REMOVED lines=51> */
.L_x_3197:
        /* <DEDUP_REMOVED lines=117> */
.L_x_3200:
[----:B------:R-:W-:Y:S05]  /*20e0*/  BSYNC B0 ;  /* 0x0000000000007941 */ /* 0x000fea0003800000 */
.L_x_3199:
        /* <DEDUP_REMOVED lines=37> */
.L_x_3202:
[----:B------:R-:W-:Y:S05]  /*2340*/  BSYNC B0 ;  /* 0x0000000000007941 */ /* 0x000fea0003800000 */
.L_x_3201:
        /* <DEDUP_REMOVED lines=37> */
.L_x_3204:
[----:B------:R-:W-:Y:S05]  /*25a0*/  BSYNC B0 ;  /* 0x0000000000007941 */ /* 0x000fea0003800000 */
.L_x_3203:
        /* <DEDUP_REMOVED lines=36> */
.L_x_3206:
[----:B------:R-:W-:Y:S05]  /*27f0*/  BSYNC B0 ;  /* 0x0000000000007941 */ /* 0x000fea0003800000 */
.L_x_3205:
        /* <DEDUP_REMOVED lines=31> */
.L_x_3208:
[----:B------:R-:W-:Y:S05]  /*29f0*/  BSYNC B0 ;  /* 0x0000000000007941 */ /* 0x000fea0003800000 */
.L_x_3207:
        /* <DEDUP_REMOVED lines=33> */
.L_x_3210:
[----:B------:R-:W-:Y:S05]  /*2c10*/  BSYNC B0 ;  /* 0x0000000000007941 */ /* 0x000fea0003800000 */
.L_x_3209:
        /* <DEDUP_REMOVED lines=31> */
.L_x_3212:
[----:B------:R-:W-:Y:S05]  /*2e10*/  BSYNC B0 ;  /* 0x0000000000007941 */ /* 0x000fea0003800000 */
.L_x_3211:
        /* <DEDUP_REMOVED lines=33> */
.L_x_3214:
[----:B------:R-:W-:Y:S05]  /*3030*/  BSYNC B0 ;  /* 0x0000000000007941 */ /* 0x000fea0003800000 */
.L_x_3213:
        /* <DEDUP_REMOVED lines=62> */
.L_x_3216:
[----:B-1----:R-:W-:Y:S05]  /*3420*/  BSYNC B0 ;  /* 0x0000000000007941 */ /* 0x002fea0003800000 */
.L_x_3215:
        /* <DEDUP_REMOVED lines=34> */
.L_x_3218:
[----:B------:R-:W-:Y:S05]  /*3650*/  BSYNC B0 ;  /* 0x0000000000007941 */ /* 0x000fea0003800000 */
.L_x_3217:
        /* <DEDUP_REMOVED lines=34> */
.L_x_3220:
[----:B------:R-:W-:Y:S05]  /*3880*/  BSYNC B0 ;  /* 0x0000000000007941 */ /* 0x000fea0003800000 */
.L_x_3219:
        /* <DEDUP_REMOVED lines=39> */
.L_x_3222:
[----:B------:R-:W-:Y:S05]  /*3b00*/  BSYNC B0 ;  /* 0x0000000000007941 */ /* 0x000fea0003800000 */
.L_x_3221:
[----:B------:R-:W-:Y:S01]  /*3b10*/  IMAD.SHL.U32 R209, R209, 0x2, RZ ;  /* 0x00000002d1d17824 */ /* 0x000fe200078e00ff */
[----:B------:R-:W-:Y:S01]  /*3b20*/  LDSM.16.M88.4 R48, [R210] ;  /* 0x00000000d230783b */ /* 0x000fe20000000200 */
[----:B------:R-:W-:Y:S01]  /*3b30*/  LOP3.LUT P1, RZ, R8, 0x2, RZ, 0xc0, !PT ;  /* 0x0000000208ff7812 */ /* 0x000fe2000782c0ff */
[--C-:B------:R-:W-:Y:S01]  /*3b40*/  IMAD R208, R5, 0x2, R210.reuse ;  /* 0x0000000205d07824 */ /* 0x100fe200078e02d2 */
[----:B------:R-:W-:Y:S01]  /*3b50*/  IADD3 R180, R84, 0x8, RZ ;  /* 0x0000000854b47810 */ /* 0x000fe20007ffe0ff */
[----:B------:R-:W5:Y:S01]  /*3b60*/  LDSM.16.M88.4 R20, [R209+0x6000] ;  /* 0x00600000d114783b */ /* 0x000f620000000200 */
[----:B------:R-:W-:Y:S01]  /*3b70*/  IADD3 R8, R209, 0x6000, RZ ;  /* 0x00006000d1087810 */ /* 0x000fe20007ffe0ff */
[----:B------:R-:W-:Y:S01]  /*3b80*/  IMAD R206, R3, 0x2, R210 ;  /* 0x0000000203ce7824 */ /* 0x000fe200078e02d2 */
[----:B------:R-:W-:Y:S01]  /*3b90*/  IADD3 R207, R209, 0x6020, RZ ;  /* 0x00006020d1cf7810 */ /* 0x000fe20007ffe0ff */
[----:B---3--:R-:W3:Y:S01]  /*3ba0*/  LDSM.16.M88.4 R12, [R209+0x6800] ;  /* 0x00680000d10c783b */ /* 0x008ee20000000200 */
[----:B------:R-:W-:Y:S01]  /*3bb0*/  IMAD R203, R4, 0x2, R209 ;  /* 0x0000000204cb7824 */ /* 0x000fe200078e02d1 */
[-C--:B------:R-:W-:Y:S01]  /*3bc0*/  IMNMX R181, R84, R83.reuse, PT ;  /* 0x0000005354b57217 */ /* 0x080fe20003800200 */
[----:B------:R-:W-:Y:S01]  /*3bd0*/  IMAD R205, R3, 0x2, R208 ;  /* 0x0000000203cd7824 */ /* 0x000fe200078e02d0 */
[----:B------:R-:W1:Y:S01]  /*3be0*/  LDSM.16.M88.4 R76, [R209+0x7000] ;  /* 0x00700000d14c783b */ /* 0x000e620000000200 */
[----:B------:R-:W-:-:S02]  /*3bf0*/  IMNMX R180, R180, R83, PT ;  /* 0x00000053b4b47217 */ /* 0x000fc40003800200 */
[----:B------:R-:W-:Y:S01]  /*3c00*/  @P1 IADD3 R207, R8, -0x20, RZ ;  /* 0xffffffe008cf1810 */ /* 0x000fe20007ffe0ff */
[----:B------:R-:W2:Y:S03]  /*3c10*/  LDSM.16.M88.4 R36, [R209+0x7800] ;  /* 0x00780000d124783b */ /* 0x000ea60000000200 */
[C---:B------:R-:W-:Y:S01]  /*3c20*/  IADD3 R199, R207.reuse, 0x800, RZ ;  /* 0x00000800cfc77810 */ /* 0x040fe20007ffe0ff */
[----:B------:R-:W-:Y:S01]  /*3c30*/  LDSM.16.M88.4 R60, [R208] ;  /* 0x00000000d03c783b */ /* 0x000fe20000000200 */
[----:B------:R-:W-:Y:S01]  /*3c40*/  IMAD R196, R4, 0x2, R207 ;  /* 0x0000000204c47824 */ /* 0x000fe200078e02cf */
[C---:B------:R-:W-:Y:S01]  /*3c50*/  IADD3 R198, R207.reuse, 0x1000, RZ ;  /* 0x00001000cfc67810 */ /* 0x040fe20007ffe0ff */
[----:B------:R-:W-:Y:S01]  /*3c60*/  IMAD.IADD R4, R6, 0x1, R215 ;  /* 0x0000000106047824 */ /* 0x000fe200078e02d7 */
[----:B------:R-:W4:Y:S01]  /*3c70*/  LDSM.16.M88.4 R32, [R207] ;  /* 0x00000000cf20783b */ /* 0x000f220000000200 */
[----:B------:R-:W-:-:S02]  /*3c80*/  IADD3 R197, R207, 0x1800, RZ ;  /* 0x00001800cfc57810 */ /* 0x000fc40007ffe0ff */
[----:B------:R-:W-:Y:S01]  /*3c90*/  I2F R85, R4 ;  /* 0x0000000400557306 */ /* 0x000fe20000201400 */
[----:B------:R-:W1:Y:S01]  /*3ca0*/  LDSM.16.M88.4 R28, [R207+0x800] ;  /* 0x00080000cf1c783b */ /* 0x000e620000000200 */
[C---:B------:R-:W-:Y:S02]  /*3cb0*/  IADD3 R94, R4.reuse, 0x9, RZ ;  /* 0x00000009045e7810 */ /* 0x040fe40007ffe0ff */
[C---:B------:R-:W-:Y:S01]  /*3cc0*/  IADD3 R86, R4.reuse, 0x1, RZ ;  /* 0x0000000104567810 */ /* 0x040fe20007ffe0ff */
[----:B------:R-:W1:Y:S01]  /*3cd0*/  LDSM.16.M88.4 R64, [R207+0x1000] ;  /* 0x00100000cf40783b */ /* 0x000e620000000200 */
[C---:B------:R-:W-:Y:S02]  /*3ce0*/  IADD3 R92, R4.reuse, 0x8, RZ ;  /* 0x00000008045c7810 */ /* 0x040fe40007ffe0ff */
[----:B------:R-:W-:Y:S01]  /*3cf0*/  I2F R95, R94 ;  /* 0x0000005e005f7306 */ /* 0x000fe20000201400 */
[----:B------:R-:W1:Y:S01]  /*3d00*/  LDSM.16.M88.4 R56, [R207+0x1800] ;  /* 0x00180000cf38783b */ /* 0x000e620000000200 */
[----:B------:R-:W-:-:S02]  /*3d10*/  IADD3 R100, R4, 0x18, RZ ;  /* 0x0000001804647810 */ /* 0x000fc40007ffe0ff */
[C---:B------:R-:W-:Y:S01]  /*3d20*/  IADD3 R96, R4.reuse, 0x10, RZ ;  /* 0x0000001004607810 */ /* 0x040fe20007ffe0ff */
[----:B------:R-:W-:Y:S01]  /*3d30*/  LDSM.16.M88.4 R44, [R206] ;  /* 0x00000000ce2c783b */ /* 0x000fe20000000200 */
[C---:B------:R-:W-:Y:S02]  /*3d40*/  IADD3 R98, R4.reuse, 0x11, RZ ;  /* 0x0000001104627810 */ /* 0x040fe40007ffe0ff */
[----:B------:R-:W-:Y:S01]  /*3d50*/  I2F R87, R86 ;  /* 0x0000005600577306 */ /* 0x000fe20000201400 */
[C---:B-----5:R-:W-:Y:S01]  /*3d60*/  HMMA.16816.F32 R24, R48.reuse, R20, RZ ;  /* 0x000000143018723c */ /* 0x060fe200000018ff */
[----:B------:R-:W5:Y:S01]  /*3d70*/  LDSM.16.M88.4 R40, [R203+0x6000] ;  /* 0x00600000cb28783b */ /* 0x000f620000000200 */
[C---:B------:R-:W-:Y:S02]  /*3d80*/  IADD3 R106, R4.reuse, 0x21, RZ ;  /* 0x00000021046a7810 */ /* 0x040fe40007ffe0ff */
[C---:B------:R-:W-:Y:S01]  /*3d90*/  IADD3 R102, R4.reuse, 0x19, RZ ;  /* 0x0000001904667810 */ /* 0x040fe20007ffe0ff */
[----:B------:R-:W-:Y:S01]  /*3da0*/  LDSM.16.M88.4 R72, [R205] ;  /* 0x00000000cd48783b */ /* 0x000fe20000000200 */
[C---:B------:R-:W-:Y:S01]  /*3db0*/  IADD3 R104, R4.reuse, 0x20, RZ ;  /* 0x0000002004687810 */ /* 0x040fe20007ffe0ff */
[----:B------:R-:W-:Y:S01]  /*3dc0*/  I2F R93, R92 ;  /* 0x0000005c005d7306 */ /* 0x000fe20000201400 */
[----:B------:R-:W-:Y:S01]  /*3dd0*/  HMMA.16816.F32 R20, R48, R22, RZ ;  /* 0x000000163014723c */ /* 0x000fe200000018ff */
[----:B------:R-:W-:Y:S01]  /*3de0*/  LDSM.16.M88.4 R68, [R196] ;  /* 0x00000000c444783b */ /* 0x000fe20000000200 */
[----:B------:R-:W-:-:S02]  /*3df0*/  IADD3 R110, R4, 0x29, RZ ;  /* 0x00000029046e7810 */ /* 0x000fc40007ffe0ff */
[-C--:B------:R-:W-:Y:S01]  /*3e00*/  ISETP.GE.AND P5, PT, R94, R181.reuse, PT ;  /* 0x000000b55e00720c */ /* 0x080fe20003fa6270 */
[----:B------:R-:W-:Y:S01]  /*3e10*/  LDSM.16.M88.4 R88, [R209+0xb000] ;  /* 0x00b00000d158783b */ /* 0x000fe20000000200 */
[-C--:B------:R-:W-:Y:S01]  /*3e20*/  ISETP.GE.AND P4, PT, R86, R181.reuse, PT ;  /* 0x000000b55600720c */ /* 0x080fe20003f86270 */
[----:B------:R-:W-:Y:S01]  /*3e30*/  I2F R101, R100 ;  /* 0x0000006400657306 */ /* 0x000fe20000201400 */
[C---:B---3--:R-:W-:Y:S01]  /*3e40*/  HMMA.16816.F32 R16, R48.reuse, R12, RZ ;  /* 0x0000000c3010723c */ /* 0x048fe200000018ff */
[----:B------:R-:W-:Y:S01]  /*3e50*/  ISETP.GE.AND P6, PT, R92, R181, PT ;  /* 0x000000b55c00720c */ /* 0x000fe20003fc6270 */
[----:B------:R-:W0:Y:S01]  /*3e60*/  LDGDEPBAR ;  /* 0x00000000000079af */ /* 0x000e220000000000 */
[----:B------:R-:W-:Y:S02]  /*3e70*/  IADD3 R116, R4, 0x38, RZ ;  /* 0x0000003804747810 */ /* 0x000fe40007ffe0ff */
[----:B------:R-:W-:Y:S02]  /*3e80*/  ISETP.GE.AND P1, PT, R86, R180, PT ;  /* 0x000000b45600720c */ /* 0x000fe40003f26270 */
[----:B------:R-:W-:Y:S01]  /*3e90*/  I2F R97, R96 ;  /* 0x0000006000617306 */ /* 0x000fe20000201400 */
[----:B------:R-:W-:Y:S01]  /*3ea0*/  HMMA.16816.F32 R12, R48, R14, RZ ;  /* 0x0000000e300c723c */ /* 0x000fe200000018ff */
[----:B------:R-:W-:-:S02]  /*3eb0*/  IADD3 R108, R4, 0x28, RZ ;  /* 0x00000028046c7810 */ /* 0x000fc40007ffe0ff */
[C---:B------:R-:W-:Y:S02]  /*3ec0*/  IADD3 R112, R4.reuse, 0x30, RZ ;  /* 0x0000003004707810 */ /* 0x040fe40007ffe0ff */
[----:B------:R-:W-:Y:S02]  /*3ed0*/  IADD3 R114, R4, 0x31, RZ ;  /* 0x0000003104727810 */ /* 0x000fe40007ffe0ff */
[----:B------:R-:W-:Y:S01]  /*3ee0*/  I2F R99, R98 ;  /* 0x0000006200637306 */ /* 0x000fe20000201400 */
[----:B-1----:R-:W-:Y:S01]  /*3ef0*/  HMMA.16816.F32 R8, R48, R76, RZ ;  /* 0x0000004c3008723c */ /* 0x002fe200000018ff */
[-C--:B------:R-:W-:Y:S02]  /*3f00*/  ISETP.GE.AND P3, PT, R94, R180.reuse, PT ;  /* 0x000000b45e00720c */ /* 0x080fe40003f66270 */
[----:B------:R-:W-:Y:S02]  /*3f10*/  ISETP.GE.AND P2, PT, R92, R180, PT ;  /* 0x000000b45c00720c */ /* 0x000fe40003f46270 */
[----:B------:R-:W-:-:S02]  /*3f20*/  IADD3 R195, R207, 0x2000, RZ ;  /* 0x00002000cfc37810 */ /* 0x000fc40007ffe0ff */
[----:B------:R-:W-:Y:S01]  /*3f30*/  I2F R107, R106 ;  /* 0x0000006a006b7306 */ /* 0x000fe20000201400 */
[C---:B------:R-:W-:Y:S01]  /*3f40*/  HMMA.16816.F32 R76, R48.reuse, R78, RZ ;  /* 0x0000004e304c723c */ /* 0x040fe200000018ff */
[C---:B------:R-:W-:Y:S02]  /*3f50*/  IADD3 R194, R207.reuse, 0x2800, RZ ;  /* 0x00002800cfc27810 */ /* 0x040fe40007ffe0ff */
[C---:B------:R-:W-:Y:S02]  /*3f60*/  IADD3 R193, R207.reuse, 0x3000, RZ ;  /* 0x00003000cfc17810 */ /* 0x040fe40007ffe0ff */
[C---:B------:R-:W-:Y:S02]  /*3f70*/  IADD3 R192, R207.reuse, 0x3800, RZ ;  /* 0x00003800cfc07810 */ /* 0x040fe40007ffe0ff */
[----:B------:R-:W-:Y:S01]  /*3f80*/  I2F R103, R102 ;  /* 0x0000006600677306 */ /* 0x000fe20000201400 */
[----:B--2---:R-:W-:Y:S01]  /*3f90*/  HMMA.16816.F32 R52, R48, R36, RZ ;  /* 0x000000243034723c */ /* 0x004fe200000018ff */
[----:B------:R-:W-:-:S02]  /*3fa0*/  IADD3 R191, R207, 0x4000, RZ ;  /* 0x00004000cfbf7810 */ /* 0x000fc40007ffe0ff */
[C---:B------:R-:W-:Y:S02]  /*3fb0*/  IADD3 R190, R207.reuse, 0x4800, RZ ;  /* 0x00004800cfbe7810 */ /* 0x040fe40007ffe0ff */
[C---:B------:R-:W-:Y:S02]  /*3fc0*/  IADD3 R189, R207.reuse, 0x5000, RZ ;  /* 0x00005000cfbd7810 */ /* 0x040fe40007ffe0ff */
[----:B------:R-:W-:Y:S01]  /*3fd0*/  I2F R105, R104 ;  /* 0x0000006800697306 */ /* 0x000fe20000201400 */
[----:B------:R-:W-:Y:S01]  /*3fe0*/  HMMA.16816.F32 R48, R48, R38, RZ ;  /* 0x000000263030723c */ /* 0x000fe200000018ff */
[----:B------:R-:W1:Y:S01]  /*3ff0*/  LDSM.16.M88.4 R36, [R203+0x6800] ;  /* 0x00680000cb24783b */ /* 0x000e620000000200 */
[----:B------:R-:W-:-:S05]  /*4000*/  IADD3 R188, R207, 0x5800, RZ ;  /* 0x00005800cfbc7810 */ /* 0x000fca0007ffe0ff */
[----:B------:R-:W-:Y:S01]  /*4010*/  I2F R111, R110 ;  /* 0x0000006e006f7306 */ /* 0x000fe20000201400 */
[C---:B----4-:R-:W-:Y:S07]  /*4020*/  HMMA.16816.F32 R24, R60.reuse, R32, R24 ;  /* 0x000000203c18723c */ /* 0x050fee0000001818 */
[----:B------:R-:W-:Y:S01]  /*4030*/  I2F R117, R116 ;  /* 0x0000007400757306 */ /* 0x000fe20000201400 */
[C---:B------:R-:W-:Y:S01]  /*4040*/  HMMA.16816.F32 R20, R60.reuse, R34, R20 ;  /* 0x000000223c14723c */ /* 0x040fe20000001814 */
[----:B------:R-:W2:Y:S06]  /*4050*/  LDSM.16.M88.4 R32, [R203+0x7000] ;  /* 0x00700000cb20783b */ /* 0x000eac0000000200 */
[----:B------:R-:W-:Y:S01]  /*4060*/  I2F R109, R108 ;  /* 0x0000006c006d7306 */ /* 0x000fe20000201400 */
[C---:B------:R-:W-:Y:S07]  /*4070*/  HMMA.16816.F32 R16, R60.reuse, R28, R16 ;  /* 0x0000001c3c10723c */ /* 0x040fee0000001810 */
[----:B------:R-:W-:Y:S01]  /*4080*/  I2F R113, R112 ;  /* 0x0000007000717306 */ /* 0x000fe20000201400 */
[C---:B------:R-:W-:Y:S01]  /*4090*/  HMMA.16816.F32 R12, R60.reuse, R30, R12 ;  /* 0x0000001e3c0c723c */ /* 0x040fe2000000180c */
[----:B------:R-:W3:Y:S06]  /*40a0*/  LDSM.16.M88.4 R28, [R203+0x7800] ;  /* 0x00780000cb1c783b */ /* 0x000eec0000000200 */
[----:B------:R-:W-:Y:S01]  /*40b0*/  I2F R115, R114 ;  /* 0x0000007200737306 */ /* 0x000fe20000201400 */
[C---:B------:R-:W-:Y:S08]  /*40c0*/  HMMA.16816.F32 R8, R60.reuse, R64, R8 ;  /* 0x000000403c08723c */ /* 0x040ff00000001808 */
[C---:B------:R-:W-:Y:S01]  /*40d0*/  HMMA.16816.F32 R76, R60.reuse, R66, R76 ;  /* 0x000000423c4c723c */ /* 0x040fe2000000184c */
[----:B------:R-:W4:Y:S07]  /*40e0*/  LDSM.16.M88.4 R64, [R196+0x800] ;  /* 0x00080000c440783b */ /* 0x000f2e0000000200 */
[C---:B------:R-:W-:Y:S08]  /*40f0*/  HMMA.16816.F32 R52, R60.reuse, R56, R52 ;  /* 0x000000383c34723c */ /* 0x040ff00000001834 */
[----:B------:R-:W-:Y:S01]  /*4100*/  HMMA.16816.F32 R48, R60, R58, R48 ;  /* 0x0000003a3c30723c */ /* 0x000fe20000001830 */
[----:B------:R-:W-:Y:S04]  /*4110*/  LDSM.16.M88.4 R56, [R210+0x2000] ;  /* 0x00200000d238783b */ /* 0x000fe80000000200 */
[----:B------:R-:W-:Y:S03]  /*4120*/  LDSM.16.M88.4 R60, [R209+0x9800] ;  /* 0x00980000d13c783b */ /* 0x000fe60000000200 */
[C---:B-----5:R-:W-:Y:S08]  /*4130*/  HMMA.16816.F32 R24, R44.reuse, R40, R24 ;  /* 0x000000282c18723c */ /* 0x060ff00000001818 */
        /* <DEDUP_REMOVED lines=136> */
[----:B------:R-:W-:Y:S01]  /*49c0*/  MUFU.TANH R45, R45 ;  /* 0x0000002d002d7308 */ /* 0x000fe20000002400 */
[----:B---3--:R-:W-:-:S05]  /*49d0*/  FFMA.FTZ R9, R0, R97, R46 ;  /* 0x0000006100097223 */ /* 0x008fca000001002e */
[----:B-1----:R-:W-:Y:S01]  /*49e0*/  HMMA.16816.F32 R72, R28, R22, R72 ;  /* 0x000000161c48723c */ /* 0x002fe20000001848 */
[----:B------:R-:W-:Y:S01]  /*49f0*/  FMUL.FTZ R12, R12, c[0x0][0x2ec] ;  /* 0x0000bb000c0c7a20 */ /* 0x000fe20000410000 */
[----:B----4-:R-:W1:Y:S01]  /*4a00*/  LDSM.16.M88.4 R16, [R196+0x5800] ;  /* 0x00580000c410783b */ /* 0x010e620000000200 */
[----:B------:R-:W-:Y:S01]  /*4a10*/  FMUL.FTZ R8, R13, c[0x0][0x2ec] ;  /* 0x0000bb000d087a20 */ /* 0x000fe20000410000 */
[----:B------:R-:W3:Y:S01]  /*4a20*/  MUFU.TANH R35, R35 ;  /* 0x0000002300237308 */ /* 0x000ee20000002400 */
[----:B------:R-:W-:Y:S01]  /*4a30*/  FMUL.FTZ R13, R14, c[0x0][0x2ec] ;  /* 0x0000bb000e0d7a20 */ /* 0x000fe20000410000 */
[----:B------:R-:W-:-:S04]  /*4a40*/  DEPBAR.LE SB0, 0x0 ;  /* 0x000080000000791a */ /* 0x000fc80000000000 */
[----:B--2---:R-:W-:Y:S01]  /*4a50*/  HMMA.16816.F32 R60, R52, R24, R60 ;  /* 0x00000018343c723c */ /* 0x004fe2000000183c */
[----:B------:R-:W-:Y:S01]  /*4a60*/  FMUL.FTZ R15, R15, c[0x0][0x2ec] ;  /* 0x0000bb000f0f7a20 */ /* 0x000fe20000410000 */
[----:B------:R-:W2:Y:S01]  /*4a70*/  MUFU.TANH R24, R12 ;  /* 0x0000000c00187308 */ /* 0x000ea20000002400 */
[----:B------:R-:W-:Y:S01]  /*4a80*/  FSEL R23, R44, -INF , !P6 ;  /* 0xff8000002c177808 */ /* 0x000fe20007000000 */
[----:B------:R-:W-:Y:S01]  /*4a90*/  FFMA.FTZ R22, R0, R93, R33 ;  /* 0x0000005d00167223 */ /* 0x000fe20000010021 */
[----:B------:R-:W-:-:S03]  /*4aa0*/  ISETP.GE.AND P6, PT, R98, R181, PT ;  /* 0x000000b56200720c */ /* 0x000fc60003fc6270 */
[----:B------:R-:W-:Y:S01]  /*4ab0*/  HMMA.16816.F32 R64, R28, R20, R64 ;  /* 0x000000141c40723c */ /* 0x000fe20000001840 */
[----:B------:R-:W-:Y:S01]  /*4ac0*/  FSEL R22, R22, -INF , !P2 ;  /* 0xff80000016167808 */ /* 0x000fe20005000000 */
[----:B------:R-:W4:Y:S01]  /*4ad0*/  MUFU.TANH R13, R13 ;  /* 0x0000000d000d7308 */ /* 0x000f220000002400 */
[----:B---3--:R-:W-:Y:S01]  /*4ae0*/  FFMA.FTZ R14, R0, R99, R35 ;  /* 0x00000063000e7223 */ /* 0x008fe20000010023 */
[----:B------:R-:W-:-:S03]  /*4af0*/  ISETP.GE.AND P2, PT, R98, R180, PT ;  /* 0x000000b46200720c */ /* 0x000fc60003f46270 */
[CC--:B------:R-:W-:Y:S01]  /*4b00*/  FFMA.FTZ R29, R0.reuse, R95.reuse, R32 ;  /* 0x0000005f001d7223 */ /* 0x0c0fe20000010020 */
[C---:B------:R-:W-:Y:S01]  /*4b10*/  HMMA.16816.F32 R76, R52.reuse, R26, R76 ;  /* 0x0000001a344c723c */ /* 0x040fe2000000184c */
[C---:B------:R-:W-:Y:S01]  /*4b20*/  FFMA.FTZ R20, R0.reuse, R95, R45 ;  /* 0x0000005f00147223 */ /* 0x040fe2000001002d */
[----:B------:R-:W3:Y:S01]  /*4b30*/  MUFU.TANH R8, R8 ;  /* 0x0000000800087308 */ /* 0x000ee20000002400 */
[C---:B--2---:R-:W-:Y:S01]  /*4b40*/  FFMA.FTZ R24, R0.reuse, R101, R24 ;  /* 0x0000006500187223 */ /* 0x044fe20000010018 */
[----:B------:R-:W-:Y:S01]  /*4b50*/  FSEL R29, R29, -INF , !P5 ;  /* 0xff8000001d1d7808 */ /* 0x000fe20006800000 */
[----:B------:R-:W-:Y:S01]  /*4b60*/  FFMA.FTZ R12, R0, R97, R34 ;  /* 0x00000061000c7223 */ /* 0x000fe20000010022 */
[----:B------:R-:W-:Y:S02]  /*4b70*/  ISETP.GE.AND P5, PT, R100, R181, PT ;  /* 0x000000b56400720c */ /* 0x000fe40003fa6270 */
[----:B------:R-:W-:Y:S01]  /*4b80*/  FMUL.FTZ R21, R61, c[0x0][0x2ec] ;  /* 0x0000bb003d157a20 */ /* 0x000fe20000410000 */
[----:B------:R-:W-:Y:S01]  /*4b90*/  FSEL R20, R20, -INF , !P3 ;  /* 0xff80000014147808 */ /* 0x000fe20005800000 */
[----:B------:R-:W-:Y:S01]  /*4ba0*/  FMUL.FTZ R26, R60, c[0x0][0x2ec] ;  /* 0x0000bb003c1a7a20 */ /* 0x000fe20000410000 */
[----:B------:R2:W-:Y:S01]  /*4bb0*/  MUFU.TANH R25, R15 ;  /* 0x0000000f00197308 */ /* 0x0005e20000002400 */
[----:B------:R-:W-:Y:S01]  /*4bc0*/  FMUL.FTZ R36, R63, c[0x0][0x2ec] ;  /* 0x0000bb003f247a20 */ /* 0x000fe20000410000 */
[----:B------:R-:W-:Y:S01]  /*4bd0*/  ISETP.GE.AND P3, PT, R100, R180, PT ;  /* 0x000000b46400720c */ /* 0x000fe20003f66270 */
[----:B------:R-:W-:Y:S01]  /*4be0*/  FMUL.FTZ R27, R62, c[0x0][0x2ec] ;  /* 0x0000bb003e1b7a20 */ /* 0x000fe20000410000 */
[----:B------:R-:W-:Y:S01]  /*4bf0*/  FSEL R14, R14, -INF , !P2 ;  /* 0xff8000000e0e7808 */ /* 0x000fe20005000000 */
[----:B-1----:R-:W-:Y:S01]  /*4c00*/  HMMA.16816.F32 R72, R52, R18, R72 ;  /* 0x000000123448723c */ /* 0x002fe20000001848 */
[----:B----4-:R-:W-:Y:S01]  /*4c10*/  FFMA.FTZ R10, R0, R101, R13 ;  /* 0x00000065000a7223 */ /* 0x010fe2000001000d */
[----:B------:R-:W-:Y:S01]  /*4c20*/  FSEL R13, R24, -INF , !P5 ;  /* 0xff800000180d7808 */ /* 0x000fe20006800000 */
[----:B------:R-:W1:Y:S01]  /*4c30*/  MUFU.TANH R21, R21 ;  /* 0x0000001500157308 */ /* 0x000e620000002400 */
[----:B---3--:R-:W-:Y:S01]  /*4c40*/  FFMA.FTZ R8, R0, R103, R8 ;  /* 0x0000006700087223 */ /* 0x008fe20000010008 */
[----:B------:R-:W-:-:S02]  /*4c50*/  ISETP.GE.AND P5, PT, R106, R181, PT ;  /* 0x000000b56a00720c */ /* 0x000fc40003fa6270 */
[----:B------:R-:W-:Y:S01]  /*4c60*/  FSEL R10, R10, -INF , !P3 ;  /* 0xff8000000a0a7808 */ /* 0x000fe20005800000 */
[----:B------:R-:W-:Y:S01]  /*4c70*/  HMMA.16816.F32 R64, R52, R16, R64 ;  /* 0x000000103440723c */ /* 0x000fe20000001840 */
[----:B------:R-:W-:Y:S01]  /*4c80*/  FMUL.FTZ R77, R77, c[0x0][0x2ec] ;  /* 0x0000bb004d4d7a20 */ /* 0x000fe20000410000 */
[-C--:B------:R-:W-:Y:S01]  /*4c90*/  ISETP.GE.AND P3, PT, R106, R180.reuse, PT ;  /* 0x000000b46a00720c */ /* 0x080fe20003f66270 */
[----:B------:R-:W3:Y:S01]  /*4ca0*/  MUFU.TANH R26, R26 ;  /* 0x0000001a001a7308 */ /* 0x000ee20000002400 */
[----:B--2---:R-:W-:Y:S01]  /*4cb0*/  FFMA.FTZ R15, R0, R99, R47 ;  /* 0x00000063000f7223 */ /* 0x004fe2000001002f */
[-C--:B------:R-:W-:Y:S01]  /*4cc0*/  ISETP.GE.AND P2, PT, R104, R180.reuse, PT ;  /* 0x000000b46800720c */ /* 0x080fe20003f46270 */
[----:B------:R-:W-:Y:S01]  /*4cd0*/  FMUL.FTZ R37, R76, c[0x0][0x2ec] ;  /* 0x0000bb004c257a20 */ /* 0x000fe20000410000 */
[----:B------:R-:W-:Y:S01]  /*4ce0*/  FSEL R17, R120, -INF , !P4 ;  /* 0xff80000078117808 */ /* 0x000fe20006000000 */
[----:B------:R-:W-:Y:S01]  /*4cf0*/  FFMA.FTZ R16, R0, R87, R50 ;  /* 0x0000005700107223 */ /* 0x000fe20000010032 */
[----:B------:R-:W-:Y:S01]  /*4d00*/  ISETP.GE.AND P4, PT, R96, R181, PT ;  /* 0x000000b56000720c */ /* 0x000fe20003f86270 */
[----:B------:R-:W-:Y:S01]  /*4d10*/  FMUL.FTZ R30, R78, c[0x0][0x2ec] ;  /* 0x0000bb004e1e7a20 */ /* 0x000fe20000410000 */
[----:B------:R-:W2:Y:S01]  /*4d20*/  MUFU.TANH R28, R77 ;  /* 0x0000004d001c7308 */ /* 0x000ea20000002400 */
[----:B-1----:R-:W-:Y:S01]  /*4d30*/  FFMA.FTZ R165, R0, R107, R21 ;  /* 0x0000006b00a57223 */ /* 0x002fe20000010015 */
[----:B------:R-:W-:Y:S01]  /*4d40*/  FSEL R16, R16, -INF , !P1 ;  /* 0xff80000010107808 */ /* 0x000fe20004800000 */
[----:B------:R-:W-:Y:S01]  /*4d50*/  FMUL.FTZ R31, R79, c[0x0][0x2ec] ;  /* 0x0000bb004f1f7a20 */ /* 0x000fe20000410000 */
[-C--:B------:R-:W-:Y:S01]  /*4d60*/  ISETP.GE.AND P1, PT, R96, R180.reuse, PT ;  /* 0x000000b46000720c */ /* 0x080fe20003f26270 */
[----:B------:R-:W-:Y:S01]  /*4d70*/  FMUL.FTZ R72, R72, c[0x0][0x2ec] ;  /* 0x0000bb0048487a20 */ /* 0x000fe20000410000 */
[----:B------:R-:W-:Y:S01]  /*4d80*/  FSEL R9, R9, -INF , !P4 ;  /* 0xff80000009097808 */ /* 0x000fe20006000000 */
[C---:B------:R-:W-:Y:S01]  /*4d90*/  FFMA.FTZ R25, R0.reuse, R103, R25 ;  /* 0x0000006700197223 */ /* 0x040fe20000010019 */
[----:B------:R-:W1:Y:S01]  /*4da0*/  MUFU.TANH R36, R36 ;  /* 0x0000002400247308 */ /* 0x000e620000002400 */
[----:B------:R-:W-:Y:S01]  /*4db0*/  FSEL R15, R15, -INF , !P6 ;  /* 0xff8000000f0f7808 */ /* 0x000fe20007000000 */
[----:B---3--:R-:W-:Y:S01]  /*4dc0*/  FFMA.FTZ R26, R0, R105, R26 ;  /* 0x00000069001a7223 */ /* 0x008fe2000001001a */
[-C--:B------:R-:W-:Y:S01]  /*4dd0*/  ISETP.GE.AND P4, PT, R102, R181.reuse, PT ;  /* 0x000000b56600720c */ /* 0x080fe20003f86270 */
[----:B------:R-:W-:Y:S01]  /*4de0*/  FMUL.FTZ R74, R74, c[0x0][0x2ec] ;  /* 0x0000bb004a4a7a20 */ /* 0x000fe20000410000 */
[----:B------:R-:W-:Y:S01]  /*4df0*/  FSEL R12, R12, -INF , !P1 ;  /* 0xff8000000c0c7808 */ /* 0x000fe20004800000 */
[----:B------:R-:W-:Y:S01]  /*4e00*/  FMUL.FTZ R24, R66, c[0x0][0x2ec] ;  /* 0x0000bb0042187a20 */ /* 0x000fe20000410000 */
[----:B------:R-:W-:Y:S01]  /*4e10*/  ISETP.GE.AND P6, PT, R104, R181, PT ;  /* 0x000000b56800720c */ /* 0x000fe20003fc6270 */
[----:B------:R-:W3:Y:S01]  /*4e20*/  MUFU.TANH R21, R72 ;  /* 0x0000004800157308 */ /* 0x000ee20000002400 */
[----:B------:R-:W-:Y:S01]  /*4e30*/  FMUL.FTZ R64, R64, c[0x0][0x2ec] ;  /* 0x0000bb0040407a20 */ /* 0x000fe20000410000 */
[----:B------:R-:W-:Y:S01]  /*4e40*/  ISETP.GE.AND P1, PT, R102, R180, PT ;  /* 0x000000b46600720c */ /* 0x000fe20003f26270 */
[----:B------:R-:W-:Y:S01]  /*4e50*/  FMUL.FTZ R19, R65, c[0x0][0x2ec] ;  /* 0x0000bb0041137a20 */ /* 0x000fe20000410000 */
[----:B------:R-:W-:Y:S01]  /*4e60*/  FSEL R11, R8, -INF , !P4 ;  /* 0xff800000080b7808 */ /* 0x000fe20006000000 */
[----:B------:R-:W-:Y:S01]  /*4e70*/  FMUL.FTZ R67, R67, c[0x0][0x2ec] ;  /* 0x0000bb0043437a20 */ /* 0x000fe20000410000 */
[----:B------:R-:W-:Y:S01]  /*4e80*/  FSEL R171, R26, -INF , !P6 ;  /* 0xff8000001aab7808 */ /* 0x000fe20007000000 */
[----:B------:R-:W-:Y:S01]  /*4e90*/  FMUL.FTZ R26, R73, c[0x0][0x2ec] ;  /* 0x0000bb00491a7a20 */ /* 0x000fe20000410000 */
[----:B------:R-:W4:Y:S01]  /*4ea0*/  MUFU.TANH R27, R27 ;  /* 0x0000001b001b7308 */ /* 0x000f220000002400 */
[----:B------:R-:W-:Y:S01]  /*4eb0*/  FSEL R8, R25, -INF , !P1 ;  /* 0xff80000019087808 */ /* 0x000fe20004800000 */
[----:B--2---:R-:W-:Y:S01]  /*4ec0*/  FFMA.FTZ R28, R0, R111, R28 ;  /* 0x0000006f001c7223 */ /* 0x004fe2000001001c */
[-C--:B------:R-:W-:Y:S01]  /*4ed0*/  ISETP.GE.AND P6, PT, R110, R181.reuse, PT ;  /* 0x000000b56e00720c */ /* 0x080fe20003fc6270 */
[----:B------:R-:W-:Y:S01]  /*4ee0*/  FMUL.FTZ R75, R75, c[0x0][0x2ec] ;  /* 0x0000bb004b4b7a20 */ /* 0x000fe20000410000 */
[----:B------:R-:W-:Y:S01]  /*4ef0*/  ISETP.GE.AND P4, PT, R108, R181, PT ;  /* 0x000000b56c00720c */ /* 0x000fe20003f86270 */
[----:B-1----:R-:W-:Y:S01]  /*4f00*/  FFMA.FTZ R36, R0, R107, R36 ;  /* 0x0000006b00247223 */ /* 0x002fe20000010024 */
[----:B------:R-:W-:Y:S01]  /*4f10*/  FSEL R169, R28, -INF , !P6 ;  /* 0xff8000001ca97808 */ /* 0x000fe20007000000 */
[----:B------:R-:W1:Y:S01]  /*4f20*/  MUFU.TANH R37, R37 ;  /* 0x0000002500257308 */ /* 0x000e620000002400 */
[----:B---3--:R-:W-:Y:S01]  /*4f30*/  FFMA.FTZ R21, R0, R117, R21 ;  /* 0x0000007500157223 */ /* 0x008fe20000010015 */
[----:B------:R-:W-:-:S02]  /*4f40*/  ISETP.GE.AND P6, PT, R116, R181, PT ;  /* 0x000000b57400720c */ /* 0x000fc40003fc6270 */
[----:B------:R-:W-:Y:S02]  /*4f50*/  ISETP.GE.AND P1, PT, R108, R180, PT ;  /* 0x000000b46c00720c */ /* 0x000fe40003f26270 */
[----:B------:R-:W-:Y:S02]  /*4f60*/  FSEL R143, R21, -INF , !P6 ;  /* 0xff800000158f7808 */ /* 0x000fe40007000000 */
[----:B------:R-:W2:Y:S01]  /*4f70*/  MUFU.TANH R30, R30 ;  /* 0x0000001e001e7308 */ /* 0x000ea20000002400 */
[----:B----4-:R-:W-:Y:S01]  /*4f80*/  FFMA.FTZ R27, R0, R105, R27 ;  /* 0x00000069001b7223 */ /* 0x010fe2000001001b */
[----:B------:R-:W-:Y:S02]  /*4f90*/  ISETP.GT.AND P6, PT, R217, R212, PT ;  /* 0x000000d4d900720c */ /* 0x000fe40003fc4270 */
[----:B------:R-:W-:Y:S02]  /*4fa0*/  FSEL R165, R165, -INF , !P5 ;  /* 0xff800000a5a57808 */ /* 0x000fe40006800000 */
[----:B------:R-:W-:-:S02]  /*4fb0*/  FSEL R178, R36, -INF , !P3 ;  /* 0xff80000024b27808 */ /* 0x000fc40005800000 */
[----:B------:R-:W3:Y:S01]  /*4fc0*/  MUFU.TANH R18, R64 ;  /* 0x0000004000127308 */ /* 0x000ee20000002400 */
[----:B-1----:R-:W-:Y:S01]  /*4fd0*/  FFMA.FTZ R37, R0, R109, R37 ;  /* 0x0000006d00257223 */ /* 0x002fe20000010025 */
[C---:B------:R-:W-:Y:S02]  /*4fe0*/  ISETP.GE.AND P5, PT, R112.reuse, R181, PT ;  /* 0x000000b57000720c */ /* 0x040fe40003fa6270 */
[----:B------:R-:W-:Y:S02]  /*4ff0*/  ISETP.GE.AND P3, PT, R112, R180, PT ;  /* 0x000000b47000720c */ /* 0x000fe40003f66270 */
[----:B------:R-:W-:Y:S02]  /*5000*/  FSEL R168, R27, -INF , !P2 ;  /* 0xff8000001ba87808 */ /* 0x000fe40005000000 */
[----:B------:R-:W1:Y:S01]  /*5010*/  MUFU.TANH R24, R24 ;  /* 0x0000001800187308 */ /* 0x000e620000002400 */
[----:B--2---:R-:W-:Y:S01]  /*5020*/  FFMA.FTZ R30, R0, R109, R30 ;  /* 0x0000006d001e7223 */ /* 0x004fe2000001001e */
[----:B------:R-:W-:-:S02]  /*5030*/  FSEL R163, R37, -INF , !P4 ;  /* 0xff80000025a37808 */ /* 0x000fc40006000000 */
[-C--:B------:R-:W-:Y:S02]  /*5040*/  ISETP.GE.AND P2, PT, R110, R180.reuse, PT ;  /* 0x000000b46e00720c */ /* 0x080fe40003f46270 */
[----:B------:R-:W-:Y:S02]  /*5050*/  FSEL R176, R30, -INF , !P1 ;  /* 0xff8000001eb07808 */ /* 0x000fe40004800000 */
[----:B------:R-:W2:Y:S01]  /*5060*/  MUFU.TANH R31, R31 ;  /* 0x0000001f001f7308 */ /* 0x000ea20000002400 */
[----:B---3--:R-:W-:Y:S01]  /*5070*/  FFMA.FTZ R18, R0, R113, R18 ;  /* 0x0000007100127223 */ /* 0x008fe20000010012 */
[C---:B------:R-:W-:Y:S02]  /*5080*/  ISETP.GE.AND P4, PT, R114.reuse, R181, PT ;  /* 0x000000b57200720c */ /* 0x040fe40003f86270 */
[----:B------:R-:W-:Y:S02]  /*5090*/  ISETP.GE.AND P1, PT, R114, R180, PT ;  /* 0x000000b47200720c */ /* 0x000fe40003f26270 */
[----:B------:R-:W-:Y:S01]  /*50a0*/  FSEL R175, R18, -INF , !P5 ;  /* 0xff80000012af7808 */ /* 0x000fe20006800000 */
[C---:B------:R-:W-:Y:S01]  /*50b0*/  FFMA.FTZ R18, R0.reuse, R85, R118 ;  /* 0x0000005500127223 */ /* 0x040fe20000010076 */
[----:B------:R-:W3:Y:S01]  /*50c0*/  MUFU.TANH R19, R19 ;  /* 0x0000001300137308 */ /* 0x000ee20000002400 */
[----:B-1----:R-:W-:Y:S01]  /*50d0*/  FFMA.FTZ R24, R0, R113, R24 ;  /* 0x0000007100187223 */ /* 0x002fe20000010018 */
[----:B------:R-:W-:-:S04]  /*50e0*/  ISETP.GE.AND P5, PT, R4, R181, PT ;  /* 0x000000b50400720c */ /* 0x000fc80003fa6270 */
[----:B------:R-:W-:Y:S02]  /*50f0*/  FSEL R170, R24, -INF , !P3 ;  /* 0xff80000018aa7808 */ /* 0x000fe40005800000 */
[----:B------:R-:W1:Y:S01]  /*5100*/  MUFU.TANH R25, R67 ;  /* 0x0000004300197308 */ /* 0x000e620000002400 */
[----:B--2---:R-:W-:Y:S01]  /*5110*/  FFMA.FTZ R31, R0, R111, R31 ;  /* 0x0000006f001f7223 */ /* 0x004fe2000001001f */
[-C--:B------:R-:W-:Y:S02]  /*5120*/  ISETP.GE.AND P3, PT, R4, R180.reuse, PT ;  /* 0x000000b40400720c */ /* 0x080fe40003f66270 */
[----:B------:R-:W-:Y:S02]  /*5130*/  FSEL R18, R18, -INF , !P5 ;  /* 0xff80000012127808 */ /* 0x000fe40006800000 */
[----:B------:R-:W-:Y:S02]  /*5140*/  FSEL R174, R31, -INF , !P2 ;  /* 0xff8000001fae7808 */ /* 0x000fe40005000000 */
[----:B------:R-:W2:Y:S01]  /*5150*/  MUFU.TANH R119, R119 ;  /* 0x0000007700777308 */ /* 0x000ea20000002400 */
[----:B---3--:R-:W-:Y:S01]  /*5160*/  FFMA.FTZ R19, R0, R115, R19 ;  /* 0x0000007300137223 */ /* 0x008fe20000010013 */
[----:B------:R-:W-:Y:S01]  /*5170*/  BAR.SYNC.DEFER_BLOCKING 0x0 ;  /* 0x0000000000007b1d */ /* 0x000fe20000010000 */
[----:B------:R-:W-:-:S03]  /*5180*/  ISETP.GE.AND P2, PT, R116, R180, PT ;  /* 0x000000b47400720c */ /* 0x000fc60003f46270 */
        /* <DEDUP_REMOVED lines=48> */
[----:B------:R-:W-:-:S07]  /*5490*/  ISETP.NE.AND P2, PT, RZ, c[0x0][0x2d0], PT ;  /* 0x0000b400ff007a0c */ /* 0x000fce0003f45270 */
[----:B------:R-:W-:Y:S02]  /*54a0*/  @P5 IADD3 R27, R27, 0x1, RZ ;  /* 0x000000011b1b5810 */ /* 0x000fe40007ffe0ff */
[----:B------:R-:W-:Y:S02]  /*54b0*/  @P4 IADD3 R25, R25, 0x1, RZ ;  /* 0x0000000119194810 */ /* 0x000fe40007ffe0ff */
[----:B------:R-:W-:-:S03]  /*54c0*/  @!P3 IADD3 R27, -R27, RZ, RZ ;  /* 0x000000ff1b1bb210 */ /* 0x000fc60007ffe1ff */
[----:B------:R-:W-:Y:S01]  /*54d0*/  @!P1 IMAD.MOV R25, RZ, RZ, -R25 ;  /* 0x000000ffff199224 */ /* 0x000fe200078e0a19 */
[----:B------:R-:W-:-:S04]  /*54e0*/  SEL R7, R6, R27, !P2 ;  /* 0x0000001b06077207 */ /* 0x000fc80005000000 */
[----:B------:R-:W-:Y:S01]  /*54f0*/  SEL R6, R6, R25, !P2 ;  /* 0x0000001906067207 */ /* 0x000fe20005000000 */
[----:B------:R-:W-:-:S04]  /*5500*/  IMAD.WIDE R24, R7, 0x4, R220 ;  /* 0x0000000407187825 */ /* 0x000fc800078e02dc */
[----:B------:R-:W-:Y:S02]  /*5510*/  IMAD.WIDE R30, R6, 0x4, R220 ;  /* 0x00000004061e7825 */ /* 0x000fe400078e02dc */
[----:B------:R-:W2:Y:S04]  /*5520*/  LDG.E R24, [R24.64] ;  /* 0x0000000618187981 */ /* 0x000ea8000c1e1900 */
[----:B------:R-:W2:Y:S01]  /*5530*/  LDG.E R21, [R30.64] ;  /* 0x000000061e157981 */ /* 0x000ea2000c1e1900 */
[----:B------:R-:W-:Y:S01]  /*5540*/  MOV R19, c[0x0][0x2d0] ;  /* 0x0000b40000137a02 */ /* 0x000fe20000000f00 */
[----:B------:R-:W-:-:S04]  /*5550*/  IMAD.IADD R6, R7, 0x1, -R6 ;  /* 0x0000000107067824 */ /* 0x000fc800078e0a06 */
[----:B------:R-:W-:-:S04]  /*5560*/  IMAD R19, R6, R19, -0x40 ;  /* 0xffffffc006137424 */ /* 0x000fc800078e0213 */
[----:B------:R-:W-:Y:S01]  /*5570*/  IMAD.WIDE.U32 R26, R19, c[0x0][0x198], RZ ;  /* 0x00006600131a7a25 */ /* 0x000fe200078e00ff */
[----:B------:R-:W-:-:S05]  /*5580*/  SHF.R.S32.HI R6, RZ, 0x1f, R19 ;  /* 0x0000001fff067819 */ /* 0x000fca0000011413 */
[----:B------:R-:W-:-:S04]  /*5590*/  IMAD R6, R6, c[0x0][0x198], RZ ;  /* 0x0000660006067a24 */ /* 0x000fc800078e02ff */
[----:B------:R-:W-:-:S04]  /*55a0*/  IMAD R6, R19, c[0x0][0x19c], R6 ;  /* 0x0000670013067a24 */ /* 0x000fc800078e0206 */
[----:B------:R-:W-:Y:S02]  /*55b0*/  IMAD.IADD R27, R27, 0x1, R6 ;  /* 0x000000011b1b7824 */ /* 0x000fe400078e0206 */
[----:B--2---:R-:W-:-:S05]  /*55c0*/  IMAD.IADD R21, R21, 0x1, -R24 ;  /* 0x0000000115157824 */ /* 0x004fca00078e0a18 */
[----:B------:R-:W-:-:S05]  /*55d0*/  SHF.R.S32.HI R7, RZ, 0x1f, R21 ;  /* 0x0000001fff077819 */ /* 0x000fca0000011415 */
[----:B------:R-:W-:Y:S02]  /*55e0*/  IMAD R24, R7, c[0x0][0x180], RZ ;  /* 0x0000600007187a24 */ /* 0x000fe400078e02ff */
[----:B------:R-:W-:-:S04]  /*55f0*/  IMAD.WIDE.U32 R6, R21, c[0x0][0x180], R26 ;  /* 0x0000600015067a25 */ /* 0x000fc800078e001a */
[----:B------:R-:W-:-:S05]  /*5600*/  IMAD R24, R21, c[0x0][0x184], R24 ;  /* 0x0000610015187a24 */ /* 0x000fca00078e0218 */
[----:B------:R-:W-:Y:S01]  /*5610*/  IADD3 R7, R7, R24, RZ ;  /* 0x0000001807077210 */ /* 0x000fe20007ffe0ff */
[----:B------:R-:W-:Y:S05]  /*5620*/  BRA `(.L_x_3225) ;  /* 0x0000002000007947 */ /* 0x000fea0003800000 */
.L_x_3224:
[----:B------:R-:W-:-:S04]  /*5630*/  LEA R6, -R7, RZ, 0x6 ;  /* 0x000000ff07067211 */ /* 0x000fc800078e31ff */
[----:B------:R-:W-:Y:S02]  /*5640*/  SHF.R.S32.HI R7, RZ, 0x1f, R6 ;  /* 0x0000001fff077819 */ /* 0x000fe40000011406 */
.L_x_3225:
        /* <DEDUP_REMOVED lines=119> */
.L_x_3227:
[----:B------:R-:W-:Y:S05]  /*5dc0*/  BSYNC B0 ;  /* 0x0000000000007941 */ /* 0x000fea0003800000 */
.L_x_3226:
[----:B------:R-:W0:Y:S01]  /*5dd0*/  LDGDEPBAR ;  /* 0x00000000000079af */ /* 0x000e220000000000 */
[----:B------:R-:W-:-:S04]  /*5de0*/  IADD3 R135, P1, R6, R135, RZ ;  /* 0x0000008706877210 */ /* 0x000fc80007f3e0ff */
[----:B------:R-:W-:Y:S02]  /*5df0*/  IADD3.X R134, R7, R134, RZ, P1, !PT ;  /* 0x0000008607867210 */ /* 0x000fe40000ffe4ff */
.L_x_3223:
        /* <DEDUP_REMOVED lines=29> */
[----:B--2---:R-:W-:-:S02]  /*5fd0*/  FMNMX.FTZ R24, R166, R7, !PT ;  /* 0x00000007a6187209 */ /* 0x004fc40007810000 */
[----:B------:R-:W-:Y:S01]  /*5fe0*/  SHF.L.U32 R204, R2, 0x1, RZ ;  /* 0x0000000102cc7819 */ /* 0x000fe200000006ff */
[----:B------:R-:W2:Y:S03]  /*5ff0*/  SHFL.BFLY PT, R6, R19, 0x2, 0x1f ;  /* 0x0c401f0013067f89 */ /* 0x000ea600000e0000 */
[-C--:B------:R-:W-:Y:S01]  /*6000*/  LEA R201, R3, R204.reuse, 0x1 ;  /* 0x000000cc03c97211 */ /* 0x080fe200078e08ff */
[----:B------:R-:W3:Y:S01]  /*6010*/  SHFL.BFLY PT, R7, R24, 0x2, 0x1f ;  /* 0x0c401f0018077f89 */ /* 0x000ee200000e0000 */
[----:B------:R-:W-:-:S03]  /*6020*/  LEA R202, R5, R204, 0x1 ;  /* 0x000000cc05ca7211 */ /* 0x000fc600078e08ff */
[----:B-1----:R-:W-:Y:S01]  /*6030*/  LDSM.16.MT88.4 R40, [R204+0xe000] ;  /* 0x00e00000cc28783b */ /* 0x002fe20000004200 */
[----:B------:R-:W-:-:S03]  /*6040*/  LEA R200, R3, R202, 0x1 ;  /* 0x000000ca03c87211 */ /* 0x000fc600078e08ff */
        /* <DEDUP_REMOVED lines=106> */
[C---:B-----5:R-:W-:Y:S02]  /*66f0*/  HMMA.16816.F32 R44, R96.reuse, R48, RZ ;  /* 0x00000030602c723c */ /* 0x060fe400000018ff */
        /* <DEDUP_REMOVED lines=42> */
[C---:B------:R-:W-:Y:S08]  /*69a0*/  HMMA.16816.F32 R128, R4.reuse, R20, R128 ;  /* 0x000000140480723c */ /* 0x040ff00000001880 */
        /* <DEDUP_REMOVED lines=23> */
[C---:B-1----:R-:W-:Y:S08]  /*6b20*/  HMMA.16816.F32 R68, R4.reuse, R20, R68 ;  /* 0x000000140444723c */ /* 0x042ff00000001844 */
[----:B------:R-:W-:Y:S01]  /*6b30*/  HMMA.16816.F32 R72, R4, R22, R72 ;  /* 0x000000160448723c */ /* 0x000fe20000001848 */
[----:B------:R-:W-:Y:S06]  /*6b40*/  LDSM.16.MT88.4 R20, [R204+0x11000] ;  /* 0x01100000cc14783b */ /* 0x000fec0000004200 */
[----:B------:R-:W-:-:S02]  /*6b50*/  F2FP.PACK_AB R4, R165, R162 ;  /* 0x000000a2a504723e */ /* 0x000fc400000000ff */
[C---:B-----5:R-:W-:Y:S01]  /*6b60*/  F2FP.PACK_AB R5, R169.reuse, R168 ;  /* 0x000000a8a905723e */ /* 0x060fe200000000ff */
[----:B------:R-:W-:Y:S01]  /*6b70*/  FADD.FTZ R168, R168, R151 ;  /* 0x00000097a8a87221 */ /* 0x000fe20000010000 */
[----:B------:R-:W-:Y:S02]  /*6b80*/  F2FP.PACK_AB R6, R164, R163 ;  /* 0x000000a3a406723e */ /* 0x000fe400000000ff */
[----:B------:R-:W-:Y:S01]  /*6b90*/  F2FP.PACK_AB R7, R174, R171 ;  /* 0x000000abae07723e */ /* 0x000fe200000000ff */
[----:B------:R-:W-:-:S04]  /*6ba0*/  FADD.FTZ R168, R169, R168 ;  /* 0x000000a8a9a87221 */ /* 0x000fc80000010000 */
[----:B------:R-:W-:Y:S02]  /*6bb0*/  FADD.FTZ R171, R171, R168 ;  /* 0x000000a8abab7221 */ /* 0x000fe40000010000 */
[----:B---3--:R-:W-:Y:S02]  /*6bc0*/  HMMA.16816.F32 R128, R4, R8, R128 ;  /* 0x000000080480723c */ /* 0x008fe40000001880 */
[----:B------:R-:W-:-:S06]  /*6bd0*/  FADD.FTZ R171, R174, R171 ;  /* 0x000000abaeab7221 */ /* 0x000fcc0000010000 */
[C---:B------:R-:W-:Y:S01]  /*6be0*/  HMMA.16816.F32 R124, R4.reuse, R10, R124 ;  /* 0x0000000a047c723c */ /* 0x040fe2000000187c */
[----:B------:R-:W1:Y:S07]  /*6bf0*/  LDSM.16.MT88.4 R8, [R201+0xf000] ;  /* 0x00f00000c908783b */ /* 0x000e6e0000004200 */
[C---:B----4-:R-:W-:Y:S08]  /*6c00*/  HMMA.16816.F32 R120, R4.reuse, R16, R120 ;  /* 0x000000100478723c */ /* 0x050ff00000001878 */
        /* <DEDUP_REMOVED lines=144> */
.L_x_3229:
[----:B------:R-:W-:-:S05]  /*7510*/  IMAD.MOV.U32 R8, RZ, RZ, c[0x0][0x1a0] ;  /* 0x00006800ff087624 */ /* 0x000fca00078e00ff */
[----:B------:R-:W-:-:S04]  /*7520*/  LEA R8, -R8, RZ, 0x6 ;  /* 0x000000ff08087211 */ /* 0x000fc800078e31ff */
[----:B------:R-:W-:Y:S02]  /*7530*/  SHF.R.S32.HI R5, RZ, 0x1f, R8 ;  /* 0x0000001fff057819 */ /* 0x000fe40000011408 */
.L_x_3230:
        /* <DEDUP_REMOVED lines=115> */
[----:B---3--:R-:W3:Y:S04]  /*7c70*/  LDSM.16.M88.4 R8, [R209+0x7800] ;  /* 0x00780000d108783b */ /* 0x008ee80000000200 */
[----:B------:R-:W-:Y:S04]  /*7c80*/  LDSM.16.M88.4 R164, [R208] ;  /* 0x00000000d0a4783b */ /* 0x000fe80000000200 */
[----:B-----5:R-:W5:Y:S04]  /*7c90*/  LDSM.16.M88.4 R20, [R207] ;  /* 0x00000000cf14783b */ /* 0x020f680000000200 */
        /* <DEDUP_REMOVED lines=15> */
[C---:B---3--:R-:W-:Y:S08]  /*7d90*/  HMMA.16816.F32 R140, R136.reuse, R8, RZ ;  /* 0x00000008888c723c */ /* 0x048ff000000018ff */
[----:B------:R-:W-:Y:S01]  /*7da0*/  HMMA.16816.F32 R136, R136, R10, RZ ;  /* 0x0000000a8888723c */ /* 0x000fe200000018ff */
[----:B------:R-:W2:Y:S07]  /*7db0*/  LDSM.16.M88.4 R8, [R206] ;  /* 0x00000000ce08783b */ /* 0x000eae0000000200 */
[C---:B-----5:R-:W-:Y:S08]  /*7dc0*/  HMMA.16816.F32 R16, R164.reuse, R20, R16 ;  /* 0x00000014a410723c */ /* 0x060ff00000001810 */
        /* <DEDUP_REMOVED lines=24> */
[----:B------:R-:W2:Y:S03]  /*7f50*/  LDSM.16.M88.4 R20, [R209+0x9800] ;  /* 0x00980000d114783b */ /* 0x000ea60000000200 */
[C---:B-1----:R-:W-:Y:S08]  /*7f60*/  HMMA.16816.F32 R16, R32.reuse, R4, R16 ;  /* 0x000000042010723c */ /* 0x042ff00000001810 */
[C---:B------:R-:W-:Y:S01]  /*7f70*/  HMMA.16816.F32 R12, R32.reuse, R6, R12 ;  /* 0x00000006200c723c */ /* 0x040fe2000000180c */
[----:B------:R-:W1:Y:S07]  /*7f80*/  LDSM.16.M88.4 R4, [R195] ;  /* 0x00000000c304783b */ /* 0x000e6e0000000200 */
[C---:B----4-:R-:W-:Y:S08]  /*7f90*/  HMMA.16816.F32 R156, R32.reuse, R168, R156 ;  /* 0x000000a8209c723c */ /* 0x050ff0000000189c */
[C---:B------:R-:W-:Y:S01]  /*7fa0*/  HMMA.16816.F32 R152, R32.reuse, R170, R152 ;  /* 0x000000aa2098723c */ /* 0x040fe20000001898 */
[----:B------:R-:W4:Y:S07]  /*7fb0*/  LDSM.16.M88.4 R168, [R194] ;  /* 0x00000000c2a8783b */ /* 0x000f2e0000000200 */
[C---:B-----5:R-:W-:Y:S08]  /*7fc0*/  HMMA.16816.F32 R148, R32.reuse, R164, R148 ;  /* 0x000000a42094723c */ /* 0x060ff00000001894 */
[C---:B------:R-:W-:Y:S01]  /*7fd0*/  HMMA.16816.F32 R144, R32.reuse, R166, R144 ;  /* 0x000000a62090723c */ /* 0x040fe20000001890 */
[----:B------:R-:W5:Y:S07]  /*7fe0*/  LDSM.16.M88.4 R164, [R193] ;  /* 0x00000000c1a4783b */ /* 0x000f6e0000000200 */
[C---:B--2---:R-:W-:Y:S08]  /*7ff0*/  HMMA.16816.F32 R140, R32.reuse, R160, R140 ;  /* 0x000000a0208c723c */ /* 0x044ff0000000188c */
[----:B------:R-:W-:Y:S01]  /*8000*/  HMMA.16816.F32 R136, R32, R162, R136 ;  /* 0x000000a22088723c */ /* 0x000fe20000001888 */
[----:B------:R-:W2:Y:S04]  /*8010*/  LDSM.16.M88.4 R160, [R192] ;  /* 0x00000000c0a0783b */ /* 0x000ea80000000200 */
[----:B------:R-:W-:Y:S03]  /*8020*/  LDSM.16.M88.4 R32, [R206+0x2000] ;  /* 0x00200000ce20783b */ /* 0x000fe60000000200 */
[C---:B---3--:R-:W-:Y:S08]  /*8030*/  HMMA.16816.F32 R16, R8.reuse, R28, R16 ;  /* 0x0000001c0810723c */ /* 0x048ff00000001810 */
[C---:B------:R-:W-:Y:S01]  /*8040*/  HMMA.16816.F32 R12, R8.reuse, R30, R12 ;  /* 0x0000001e080c723c */ /* 0x040fe2000000180c */
[----:B------:R-:W3:Y:S07]  /*8050*/  LDSM.16.M88.4 R28, [R203+0x8000] ;  /* 0x00800000cb1c783b */ /* 0x000eee0000000200 */
[C---:B------:R-:W-:Y:S07]  /*8060*/  HMMA.16816.F32 R156, R8.reuse, R176, R156 ;  /* 0x000000b0089c723c */ /* 0x040fee000000189c */
[----:B------:R-:W-:Y:S01]  /*8070*/  IMAD R176, R217, 0x40, R215 ;  /* 0x00000040d9b07824 */ /* 0x000fe200078e02d7 */
[----:B------:R-:W-:Y:S03]  /*8080*/  HMMA.16816.F32 R152, R8, R178, R152 ;  /* 0x000000b20898723c */ /* 0x000fe60000001898 */
[----:B------:R-:W-:Y:S01]  /*8090*/  I2F R3, R176 ;  /* 0x000000b000037306 */ /* 0x000fe20000201400 */
[----:B------:R-:W-:-:S02]  /*80a0*/  IADD3 R184, R176, 0x8, RZ ;  /* 0x00000008b0b87810 */ /* 0x000fc40007ffe0ff */
[C---:B------:R-:W-:Y:S02]  /*80b0*/  IADD3 R186, R176.reuse, 0x9, RZ ;  /* 0x00000009b0ba7810 */ /* 0x040fe40007ffe0ff */
[C---:B------:R-:W-:Y:S01]  /*80c0*/  HMMA.16816.F32 R148, R8.reuse, R24, R148 ;  /* 0x000000180894723c */ /* 0x040fe20000001894 */
[C---:B------:R-:W-:Y:S02]  /*80d0*/  IADD3 R178, R176.reuse, 0x1, RZ ;  /* 0x00000001b0b27810 */ /* 0x040fe40007ffe0ff */
[----:B------:R-:W-:Y:S01]  /*80e0*/  I2F R179, R184 ;  /* 0x000000b800b37306 */ /* 0x000fe20000201400 */
[C---:B------:R-:W-:Y:S02]  /*80f0*/  IADD3 R224, R176.reuse, 0x10, RZ ;  /* 0x00000010b0e07810 */ /* 0x040fe40007ffe0ff */
[C---:B------:R-:W-:Y:S02]  /*8100*/  IADD3 R230, R176.reuse, 0x11, RZ ;  /* 0x00000011b0e67810 */ /* 0x040fe40007ffe0ff */
[----:B------:R-:W-:Y:S01]  /*8110*/  HMMA.16816.F32 R144, R8, R26, R144 ;  /* 0x0000001a0890723c */ /* 0x000fe20000001890 */
[----:B------:R-:W2:Y:S01]  /*8120*/  LDSM.16.M88.4 R24, [R203+0x8800] ;  /* 0x00880000cb18783b */ /* 0x000ea20000000200 */
[C---:B------:R-:W-:Y:S01]  /*8130*/  IADD3 R232, R176.reuse, 0x18, RZ ;  /* 0x00000018b0e87810 */ /* 0x040fe20007ffe0ff */
[----:B------:R-:W-:Y:S01]  /*8140*/  I2F R177, R178 ;  /* 0x000000b200b17306 */ /* 0x000fe20000201400 */
[----:B------:R-:W-:-:S02]  /*8150*/  IADD3 R236, R176, 0x19, RZ ;  /* 0x00000019b0ec7810 */ /* 0x000fc40007ffe0ff */
[-C--:B------:R-:W-:Y:S02]  /*8160*/  ISETP.GE.AND P2, PT, R178, R181.reuse, PT ;  /* 0x000000b5b200720c */ /* 0x080fe40003f46270 */
[C---:B------:R-:W-:Y:S01]  /*8170*/  HMMA.16816.F32 R140, R8.reuse, R20, R140 ;  /* 0x00000014088c723c */ /* 0x040fe2000000188c */
[C---:B------:R-:W-:Y:S02]  /*8180*/  IADD3 R237, R176.reuse, 0x21, RZ ;  /* 0x00000021b0ed7810 */ /* 0x040fe40007ffe0ff */
[----:B------:R-:W-:Y:S01]  /*8190*/  I2F R185, R186 ;  /* 0x000000ba00b97306 */ /* 0x000fe20000201400 */
[----:B------:R-:W-:Y:S02]  /*81a0*/  IADD3 R234, R176, 0x20, RZ ;  /* 0x00000020b0ea7810 */ /* 0x000fe40007ffe0ff */
[----:B------:R-:W-:Y:S02]  /*81b0*/  ISETP.GE.AND P1, PT, R178, R180, PT ;  /* 0x000000b4b200720c */ /* 0x000fe40003f26270 */
[----:B------:R-:W-:Y:S01]  /*81c0*/  HMMA.16816.F32 R136, R8, R22, R136 ;  /* 0x000000160888723c */ /* 0x000fe20000001888 */
[----:B------:R-:W-:Y:S01]  /*81d0*/  LDSM.16.M88.4 R8, [R205+0x2000] ;  /* 0x00200000cd08783b */ /* 0x000fe20000000200 */
[----:B------:R-:W-:Y:S01]  /*81e0*/  ISETP.GE.AND P6, PT, R184, R181, PT ;  /* 0x000000b5b800720c */ /* 0x000fe20003fc6270 */
[----:B------:R-:W-:Y:S02]  /*81f0*/  I2F R187, R224 ;  /* 0x000000e000bb7306 */ /* 0x000fe40000201400 */
[----:B------:R-:W-:Y:S03]  /*8200*/  LDSM.16.M88.4 R20, [R203+0x9000] ;  /* 0x00900000cb14783b */ /* 0x000fe60000000200 */
[C---:B-1----:R-:W-:Y:S03]  /*8210*/  HMMA.16816.F32 R16, R172.reuse, R4, R16 ;  /* 0x00000004ac10723c */ /* 0x042fe60000001810 */
[----:B------:R-:W-:Y:S05]  /*8220*/  I2F R225, R230 ;  /* 0x000000e600e17306 */ /* 0x000fea0000201400 */
[C---:B------:R-:W-:Y:S01]  /*8230*/  HMMA.16816.F32 R12, R172.reuse, R6, R12 ;  /* 0x00000006ac0c723c */ /* 0x040fe2000000180c */
[----:B------:R-:W1:Y:S02]  /*8240*/  LDSM.16.M88.4 R4, [R196+0x2000] ;  /* 0x00200000c404783b */ /* 0x000e640000000200 */
[----:B------:R-:W-:Y:S05]  /*8250*/  I2F R231, R232 ;  /* 0x000000e800e77306 */ /* 0x000fea0000201400 */
[C---:B----4-:R-:W-:Y:S03]  /*8260*/  HMMA.16816.F32 R156, R172.reuse, R168, R156 ;  /* 0x000000a8ac9c723c */ /* 0x050fe6000000189c */
[----:B------:R-:W-:Y:S05]  /*8270*/  I2F R233, R236 ;  /* 0x000000ec00e97306 */ /* 0x000fea0000201400 */
[C---:B------:R-:W-:Y:S01]  /*8280*/  HMMA.16816.F32 R152, R172.reuse, R170, R152 ;  /* 0x000000aaac98723c */ /* 0x040fe20000001898 */
[----:B------:R-:W-:Y:S02]  /*8290*/  LDSM.16.M88.4 R168, [R196+0x2800] ;  /* 0x00280000c4a8783b */ /* 0x000fe40000000200 */
[----:B------:R-:W-:Y:S05]  /*82a0*/  I2F R235, R234 ;  /* 0x000000ea00eb7306 */ /* 0x000fea0000201400 */
[C---:B-----5:R-:W-:Y:S08]  /*82b0*/  HMMA.16816.F32 R148, R172.reuse, R164, R148 ;  /* 0x000000a4ac94723c */ /* 0x060ff00000001894 */
[C---:B------:R-:W-:Y:S08]  /*82c0*/  HMMA.16816.F32 R144, R172.reuse, R166, R144 ;  /* 0x000000a6ac90723c */ /* 0x040ff00000001890 */
[C---:B--2---:R-:W-:Y:S08]  /*82d0*/  HMMA.16816.F32 R140, R172.reuse, R160, R140 ;  /* 0x000000a0ac8c723c */ /* 0x044ff0000000188c */
[----:B------:R-:W-:Y:S01]  /*82e0*/  HMMA.16816.F32 R136, R172, R162, R136 ;  /* 0x000000a2ac88723c */ /* 0x000fe20000001888 */
[----:B------:R-:W2:Y:S07]  /*82f0*/  LDSM.16.M88.4 R160, [R203+0x9800] ;  /* 0x00980000cba0783b */ /* 0x000eae0000000200 */
[C---:B---3--:R-:W-:Y:S08]  /*8300*/  HMMA.16816.F32 R16, R32.reuse, R28, R16 ;  /* 0x0000001c2010723c */ /* 0x048ff00000001810 */
[C---:B------:R-:W-:Y:S01]  /*8310*/  HMMA.16816.F32 R164, R32.reuse, R30, R12 ;  /* 0x0000001e20a4723c */ /* 0x040fe2000000180c */
[----:B------:R-:W-:Y:S04]  /*8320*/  LDSM.16.M88.4 R28, [R210+0x4000] ;  /* 0x00400000d21c783b */ /* 0x000fe80000000200 */
[----:B------:R-:W3:Y:S03]  /*8330*/  LDSM.16.M88.4 R12, [R209+0xa000] ;  /* 0x00a00000d10c783b */ /* 0x000ee60000000200 */
[C---:B------:R-:W-:Y:S08]  /*8340*/  HMMA.16816.F32 R156, R32.reuse, R24, R156 ;  /* 0x00000018209c723c */ /* 0x040ff0000000189c */
[----:B------:R-:W-:Y:S01]  /*8350*/  HMMA.16816.F32 R152, R32, R26, R152 ;  /* 0x0000001a2098723c */ /* 0x000fe20000001898 */
[----:B------:R-:W-:Y:S07]  /*8360*/  LDSM.16.M88.4 R24, [R196+0x3000] ;  /* 0x00300000c418783b */ /* 0x000fee0000000200 */
[C---:B-1----:R-:W-:Y:S08]  /*8370*/  HMMA.16816.F32 R16, R8.reuse, R4, R16 ;  /* 0x000000040810723c */ /* 0x042ff00000001810 */
[----:B------:R-:W-:Y:S01]  /*8380*/  HMMA.16816.F32 R164, R8, R6, R164 ;  /* 0x0000000608a4723c */ /* 0x000fe200000018a4 */
[----:B------:R-:W1:Y:S07]  /*8390*/  LDSM.16.M88.4 R4, [R209+0xa800] ;  /* 0x00a80000d104783b */ /* 0x000e6e0000000200 */
[C---:B--2---:R-:W-:Y:S08]  /*83a0*/  HMMA.16816.F32 R140, R32.reuse, R160, R140 ;  /* 0x000000a0208c723c */ /* 0x044ff0000000188c */
[----:B------:R-:W-:Y:S08]  /*83b0*/  HMMA.16816.F32 R136, R32, R162, R136 ;  /* 0x000000a22088723c */ /* 0x000ff00000001888 */
[C---:B------:R-:W-:Y:S01]  /*83c0*/  HMMA.16816.F32 R160, R8.reuse, R168, R156 ;  /* 0x000000a808a0723c */ /* 0x040fe2000000189c */
[----:B------:R-:W-:Y:S07]  /*83d0*/  LDSM.16.M88.4 R156, [R206+0x4000] ;  /* 0x00400000ce9c783b */ /* 0x000fee0000000200 */
[----:B------:R-:W-:Y:S01]  /*83e0*/  HMMA.16816.F32 R152, R8, R170, R152 ;  /* 0x000000aa0898723c */ /* 0x000fe20000001898 */
[----:B------:R-:W-:Y:S07]  /*83f0*/  LDSM.16.M88.4 R168, [R205+0x4000] ;  /* 0x00400000cda8783b */ /* 0x000fee0000000200 */
[C---:B------:R-:W-:Y:S08]  /*8400*/  HMMA.16816.F32 R148, R32.reuse, R20, R148 ;  /* 0x000000142094723c */ /* 0x040ff00000001894 */
[----:B------:R-:W-:Y:S01]  /*8410*/  HMMA.16816.F32 R172, R32, R22, R144 ;  /* 0x0000001620ac723c */ /* 0x000fe20000001890 */
[----:B------:R-:W-:Y:S04]  /*8420*/  LDSM.16.M88.4 R144, [R208+0x4000] ;  /* 0x00400000d090783b */ /* 0x000fe80000000200 */
[----:B------:R-:W2:Y:S03]  /*8430*/  LDSM.16.M88.4 R20, [R191] ;  /* 0x00000000bf14783b */ /* 0x000ea60000000200 */
[C---:B---3--:R-:W-:Y:S01]  /*8440*/  HMMA.16816.F32 R16, R28.reuse, R12, R16 ;  /* 0x0000000c1c10723c */ /* 0x048fe20000001810 */
[----:B------:R-:W-:Y:S07]  /*8450*/  LDSM.16.M88.4 R32, [R203+0xa000] ;  /* 0x00a00000cb20783b */ /* 0x000fee0000000200 */
[C---:B------:R-:W-:Y:S01]  /*8460*/  HMMA.16816.F32 R164, R28.reuse, R14, R164 ;  /* 0x0000000e1ca4723c */ /* 0x040fe200000018a4 */
[----:B------:R-:W3:Y:S07]  /*8470*/  LDSM.16.M88.4 R12, [R190] ;  /* 0x00000000be0c783b */ /* 0x000eee0000000200 */
[C---:B-1----:R-:W-:Y:S08]  /*8480*/  HMMA.16816.F32 R160, R28.reuse, R4, R160 ;  /* 0x000000041ca0723c */ /* 0x042ff000000018a0 */
[----:B------:R-:W-:Y:S01]  /*8490*/  HMMA.16816.F32 R152, R28, R6, R152 ;  /* 0x000000061c98723c */ /* 0x000fe20000001898 */
[----:B------:R-:W-:Y:S07]  /*84a0*/  LDSM.16.M88.4 R4, [R196+0x4800] ;  /* 0x00480000c404783b */ /* 0x000fee0000000200 */
[----:B------:R-:W-:Y:S08]  /*84b0*/  HMMA.16816.F32 R148, R8, R24, R148 ;  /* 0x000000180894723c */ /* 0x000ff00000001894 */
[C---:B--2---:R-:W-:Y:S08]  /*84c0*/  HMMA.16816.F32 R16, R144.reuse, R20, R16 ;  /* 0x000000149010723c */ /* 0x044ff00000001810 */
[C---:B------:R-:W-:Y:S01]  /*84d0*/  HMMA.16816.F32 R164, R144.reuse, R22, R164 ;  /* 0x0000001690a4723c */ /* 0x040fe200000018a4 */
[----:B------:R-:W1:Y:S07]  /*84e0*/  LDSM.16.M88.4 R20, [R203+0xa800] ;  /* 0x00a80000cb14783b */ /* 0x000e6e0000000200 */
[C---:B---3--:R-:W-:Y:S08]  /*84f0*/  HMMA.16816.F32 R160, R144.reuse, R12, R160 ;  /* 0x0000000c90a0723c */ /* 0x048ff000000018a0 */
[----:B------:R-:W-:Y:S01]  /*8500*/  HMMA.16816.F32 R152, R144, R14, R152 ;  /* 0x0000000e9098723c */ /* 0x000fe20000001898 */
[----:B------:R-:W2:Y:S07]  /*8510*/  LDSM.16.M88.4 R12, [R196+0x3800] ;  /* 0x00380000c40c783b */ /* 0x000eae0000000200 */
[----:B------:R-:W-:Y:S01]  /*8520*/  HMMA.16816.F32 R172, R8, R26, R172 ;  /* 0x0000001a08ac723c */ /* 0x000fe200000018ac */
[----:B------:R-:W3:Y:S07]  /*8530*/  LDSM.16.M88.4 R24, [R196+0x4000] ;  /* 0x00400000c418783b */ /* 0x000eee0000000200 */
[C---:B------:R-:W-:Y:S08]  /*8540*/  HMMA.16816.F32 R16, R156.reuse, R32, R16 ;  /* 0x000000209c10723c */ /* 0x040ff00000001810 */
[C---:B------:R-:W-:Y:S01]  /*8550*/  HMMA.16816.F32 R164, R156.reuse, R34, R164 ;  /* 0x000000229ca4723c */ /* 0x040fe200000018a4 */
[----:B------:R-:W4:Y:S07]  /*8560*/  LDSM.16.M88.4 R32, [R209+0xb000] ;  /* 0x00b00000d120783b */ /* 0x000f2e0000000200 */
[C---:B-1----:R-:W-:Y:S08]  /*8570*/  HMMA.16816.F32 R160, R156.reuse, R20, R160 ;  /* 0x000000149ca0723c */ /* 0x042ff000000018a0 */
[----:B------:R-:W-:Y:S01]  /*8580*/  HMMA.16816.F32 R152, R156, R22, R152 ;  /* 0x000000169c98723c */ /* 0x000fe20000001898 */
[----:B------:R-:W-:Y:S07]  /*8590*/  LDSM.16.M88.4 R20, [R203+0xb000] ;  /* 0x00b00000cb14783b */ /* 0x000fee0000000200 */
[C---:B--2---:R-:W-:Y:S08]  /*85a0*/  HMMA.16816.F32 R140, R8.reuse, R12, R140 ;  /* 0x0000000c088c723c */ /* 0x044ff0000000188c */
[----:B------:R-:W-:Y:S01]  /*85b0*/  HMMA.16816.F32 R136, R8, R14, R136 ;  /* 0x0000000e0888723c */ /* 0x000fe20000001888 */
[----:B------:R-:W1:Y:S04]  /*85c0*/  LDSM.16.M88.4 R8, [R209+0xb800] ;  /* 0x00b80000d108783b */ /* 0x000e680000000200 */
[----:B------:R-:W-:Y:S03]  /*85d0*/  LDSM.16.M88.4 R12, [R188] ;  /* 0x00000000bc0c783b */ /* 0x000fe60000000200 */
[C---:B---3--:R-:W-:Y:S08]  /*85e0*/  HMMA.16816.F32 R16, R168.reuse, R24, R16 ;  /* 0x00000018a810723c */ /* 0x048ff00000001810 */
[----:B------:R-:W-:Y:S01]  /*85f0*/  HMMA.16816.F32 R164, R168, R26, R164 ;  /* 0x0000001aa8a4723c */ /* 0x000fe200000018a4 */
[----:B------:R-:W2:Y:S07]  /*8600*/  LDSM.16.M88.4 R24, [R189] ;  /* 0x00000000bd18783b */ /* 0x000eae0000000200 */
[C---:B----4-:R-:W-:Y:S07]  /*8610*/  HMMA.16816.F32 R148, R28.reuse, R32, R148 ;  /* 0x000000201c94723c */ /* 0x050fee0000001894 */
[----:B------:R-:W-:Y:S01]  /*8620*/  IADD3 R32, R176, 0x28, RZ ;  /* 0x00000028b0207810 */ /* 0x000fe20007ffe0ff */
[----:B------:R-:W-:Y:S01]  /*8630*/  HMMA.16816.F32 R172, R28, R34, R172 ;  /* 0x000000221cac723c */ /* 0x000fe200000018ac */
[----:B------:R-:W-:-:S02]  /*8640*/  FMUL.FTZ R238, R17, c[0x0][0x2ec] ;  /* 0x0000bb0011ee7a20 */ /* 0x000fc40000410000 */
[----:B------:R-:W-:Y:S01]  /*8650*/  FMUL.FTZ R19, R19, c[0x0][0x2ec] ;  /* 0x0000bb0013137a20 */ /* 0x000fe20000410000 */
[----:B------:R-:W-:Y:S01]  /*8660*/  I2F R17, R237 ;  /* 0x000000ed00117306 */ /* 0x000fe20000201400 */
[----:B------:R-:W-:Y:S02]  /*8670*/  FMUL.FTZ R16, R16, c[0x0][0x2ec] ;  /* 0x0000bb0010107a20 */ /* 0x000fe40000410000 */
[----:B------:R-:W-:Y:S01]  /*8680*/  IADD3 R34, R176, 0x29, RZ ;  /* 0x00000029b0227810 */ /* 0x000fe20007ffe0ff */
[----:B------:R-:W-:Y:S01]  /*8690*/  HMMA.16816.F32 R160, R168, R4, R160 ;  /* 0x00000004a8a0723c */ /* 0x000fe200000018a0 */
[----:B------:R-:W-:Y:S02]  /*86a0*/  FMUL.FTZ R166, R166, c[0x0][0x2ec] ;  /* 0x0000bb00a6a67a20 */ /* 0x000fe40000410000 */
[----:B------:R-:W-:Y:S01]  /*86b0*/  FMUL.FTZ R164, R164, c[0x0][0x2ec] ;  /* 0x0000bb00a4a47a20 */ /* 0x000fe20000410000 */
[----:B------:R-:W-:Y:S01]  /*86c0*/  MUFU.TANH R238, R238 ;  /* 0x000000ee00ee7308 */ /* 0x000fe20000002400 */
[----:B------:R-:W-:-:S02]  /*86d0*/  FMUL.FTZ R165, R165, c[0x0][0x2ec] ;  /* 0x0000bb00a5a57a20 */ /* 0x000fc40000410000 */
[----:B------:R-:W-:Y:S01]  /*86e0*/  FMUL.FTZ R167, R167, c[0x0][0x2ec] ;  /* 0x0000bb00a7a77a20 */ /* 0x000fe20000410000 */
[----:B-1----:R-:W-:Y:S01]  /*86f0*/  HMMA.16816.F32 R140, R28, R8, R140 ;  /* 0x000000081c8c723c */ /* 0x002fe2000000188c */
[----:B------:R-:W-:-:S03]  /*8700*/  FMUL.FTZ R18, R18, c[0x0][0x2ec] ;  /* 0x0000bb0012127a20 */ /* 0x000fc60000410000 */
[----:B------:R-:W-:Y:S04]  /*8710*/  MUFU.TANH R19, R19 ;  /* 0x0000001300137308 */ /* 0x000fe80000002400 */
[----:B------:R-:W-:Y:S01]  /*8720*/  HMMA.16816.F32 R136, R28, R10, R136 ;  /* 0x0000000a1c88723c */ /* 0x000fe20000001888 */
[----:B------:R-:W-:Y:S03]  /*8730*/  LDSM.16.M88.4 R8, [R196+0x5800] ;  /* 0x00580000c408783b */ /* 0x000fe60000000200 */
[----:B------:R-:W1:Y:S03]  /*8740*/  MUFU.TANH R166, R166 ;  /* 0x000000a600a67308 */ /* 0x000e660000002400 */
[----:B------:R-:W-:Y:S01]  /*8750*/  IADD3 R28, R176, 0x39, RZ ;  /* 0x00000039b01c7810 */ /* 0x000fe20007ffe0ff */
[----:B--2---:R-:W-:Y:S01]  /*8760*/  HMMA.16816.F32 R148, R144, R24, R148 ;  /* 0x000000189094723c */ /* 0x004fe20000001894 */
[----:B------:R-:W-:-:S02]  /*8770*/  FMUL.FTZ R160, R160, c[0x0][0x2ec] ;  /* 0x0000bb00a0a07a20 */ /* 0x000fc40000410000 */
[----:B------:R-:W-:Y:S01]  /*8780*/  FMUL.FTZ R239, R162, c[0x0][0x2ec] ;  /* 0x0000bb00a2ef7a20 */ /* 0x000fe20000410000 */
[----:B------:R-:W-:Y:S01]  /*8790*/  MUFU.TANH R164, R164 ;  /* 0x000000a400a47308 */ /* 0x000fe20000002400 */
[----:B------:R-:W-:Y:S02]  /*87a0*/  FMUL.FTZ R162, R163, c[0x0][0x2ec] ;  /* 0x0000bb00a3a27a20 */ /* 0x000fe40000410000 */
[----:B------:R-:W-:Y:S01]  /*87b0*/  FMUL.FTZ R161, R161, c[0x0][0x2ec] ;  /* 0x0000bb00a1a17a20 */ /* 0x000fe20000410000 */
[----:B------:R-:W-:Y:S01]  /*87c0*/  HMMA.16816.F32 R172, R144, R26, R172 ;  /* 0x0000001a90ac723c */ /* 0x000fe200000018ac */
[----:B------:R-:W2:Y:S03]  /*87d0*/  LDSM.16.M88.4 R24, [R203+0xb800] ;  /* 0x00b80000cb18783b */ /* 0x000ea60000000200 */
[----:B------:R-:W3:Y:S01]  /*87e0*/  MUFU.TANH R165, R165 ;  /* 0x000000a500a57308 */ /* 0x000ee20000002400 */
[----:B-1----:R-:W-:-:S03]  /*87f0*/  FFMA.FTZ R166, R0, R179, R166 ;  /* 0x000000b300a67223 */ /* 0x002fc600000100a6 */
[----:B------:R-:W-:Y:S01]  /*8800*/  HMMA.16816.F32 R152, R168, R6, R152 ;  /* 0x00000006a898723c */ /* 0x000fe20000001898 */
[----:B------:R-:W1:Y:S01]  /*8810*/  LDSM.16.M88.4 R4, [R196+0x5000] ;  /* 0x00500000c404783b */ /* 0x000e620000000200 */
[----:B------:R-:W-:-:S04]  /*8820*/  DEPBAR.LE SB0, 0x0 ;  /* 0x000080000000791a */ /* 0x000fc80000000000 */
[----:B------:R-:W-:Y:S02]  /*8830*/  MUFU.TANH R160, R160 ;  /* 0x000000a000a07308 */ /* 0x000fe40000002400 */
[----:B------:R-:W-:Y:S01]  /*8840*/  HMMA.16816.F32 R140, R144, R12, R140 ;  /* 0x0000000c908c723c */ /* 0x000fe2000000188c */
[----:B---3--:R-:W-:-:S05]  /*8850*/  FFMA.FTZ R165, R0, R185, R165 ;  /* 0x000000b900a57223 */ /* 0x008fca00000100a5 */
[----:B------:R-:W3:Y:S01]  /*8860*/  MUFU.TANH R167, R167 ;  /* 0x000000a700a77308 */ /* 0x000ee20000002400 */
[----:B------:R-:W-:Y:S01]  /*8870*/  IADD3 R12, R176, 0x38, RZ ;  /* 0x00000038b00c7810 */ /* 0x000fe20007ffe0ff */
[----:B------:R-:W-:Y:S06]  /*8880*/  HMMA.16816.F32 R136, R144, R14, R136 ;  /* 0x0000000e9088723c */ /* 0x000fec0000001888 */
[----:B------:R-:W-:Y:S01]  /*8890*/  MUFU.TANH R239, R239 ;  /* 0x000000ef00ef7308 */ /* 0x000fe20000002400 */
[----:B------:R-:W-:Y:S01]  /*88a0*/  FFMA.FTZ R15, R0, R177, R238 ;  /* 0x000000b1000f7223 */ /* 0x000fe200000100ee */
[----:B------:R-:W-:Y:S01]  /*88b0*/  HMMA.16816.F32 R148, R156, R20, R148 ;  /* 0x000000149c94723c */ /* 0x000fe20000001894 */
[----:B------:R-:W-:-:S02]  /*88c0*/  FMUL.FTZ R154, R154, c[0x0][0x2ec] ;  /* 0x0000bb009a9a7a20 */ /* 0x000fc40000410000 */
[----:B------:R-:W-:Y:S01]  /*88d0*/  FMUL.FTZ R155, R155, c[0x0][0x2ec] ;  /* 0x0000bb009b9b7a20 */ /* 0x000fe20000410000 */
[----:B------:R-:W-:Y:S02]  /*88e0*/  FSEL R15, R15, -INF , !P2 ;  /* 0xff8000000f0f7808 */ /* 0x000fe40005000000 */
[----:B------:R-:W4:Y:S01]  /*88f0*/  MUFU.TANH R162, R162 ;  /* 0x000000a200a27308 */ /* 0x000f220000002400 */
[----:B------:R-:W-:Y:S01]  /*8900*/  FMUL.FTZ R21, R152, c[0x0][0x2ec] ;  /* 0x0000bb0098157a20 */ /* 0x000fe20000410000 */
[C---:B------:R-:W-:Y:S01]  /*8910*/  HMMA.16816.F32 R172, R156.reuse, R22, R172 ;  /* 0x000000169cac723c */ /* 0x040fe200000018ac */
[----:B------:R-:W-:Y:S01]  /*8920*/  FMUL.FTZ R20, R153, c[0x0][0x2ec] ;  /* 0x0000bb0099147a20 */ /* 0x000fe20000410000 */
[----:B------:R-:W-:Y:S01]  /*8930*/  ISETP.GE.AND P2, PT, R184, R180, PT ;  /* 0x000000b4b800720c */ /* 0x000fe20003f46270 */
[----:B---3--:R-:W-:Y:S01]  /*8940*/  FFMA.FTZ R14, R0, R185, R167 ;  /* 0x000000b9000e7223 */ /* 0x008fe200000100a7 */
[----:B------:R-:W-:Y:S02]  /*8950*/  IADD3 R152, R176, 0x31, RZ ;  /* 0x00000031b0987810 */ /* 0x000fe40007ffe0ff */
[----:B------:R-:W3:Y:S02]  /*8960*/  MUFU.TANH R161, R161 ;  /* 0x000000a100a17308 */ /* 0x000ee40000002400 */
[C---:B--2---:R-:W-:Y:S06]  /*8970*/  HMMA.16816.F32 R140, R156.reuse, R24, R140 ;  /* 0x000000189c8c723c */ /* 0x044fec000000188c */
[----:B------:R-:W2:Y:S01]  /*8980*/  MUFU.TANH R21, R21 ;  /* 0x0000001500157308 */ /* 0x000ea20000002400 */
[C---:B----4-:R-:W-:Y:S01]  /*8990*/  FFMA.FTZ R24, R0.reuse, R225, R162 ;  /* 0x000000e100187223 */ /* 0x050fe200000100a2 */
[----:B------:R-:W-:Y:S06]  /*89a0*/  HMMA.16816.F32 R136, R156, R26, R136 ;  /* 0x0000001a9c88723c */ /* 0x000fec0000001888 */
[----:B------:R-:W4:Y:S01]  /*89b0*/  MUFU.TANH R20, R20 ;  /* 0x0000001400147308 */ /* 0x000f220000002400 */
[CC--:B------:R-:W-:Y:S01]  /*89c0*/  FFMA.FTZ R27, R0.reuse, R187.reuse, R160 ;  /* 0x000000bb001b7223 */ /* 0x0c0fe200000100a0 */
[----:B-1----:R-:W-:Y:S01]  /*89d0*/  HMMA.16816.F32 R148, R168, R4, R148 ;  /* 0x00000004a894723c */ /* 0x002fe20000001894 */
[----:B------:R-:W-:-:S02]  /*89e0*/  FFMA.FTZ R26, R0, R187, R239 ;  /* 0x000000bb001a7223 */ /* 0x000fc400000100ef */
[----:B---3--:R-:W-:-:S03]  /*89f0*/  FFMA.FTZ R25, R0, R225, R161 ;  /* 0x000000e100197223 */ /* 0x008fc600000100a1 */
[----:B------:R-:W1:Y:S01]  /*8a00*/  MUFU.TANH R154, R154 ;  /* 0x0000009a009a7308 */ /* 0x000e620000002400 */
[----:B------:R-:W-:Y:S01]  /*8a10*/  IADD3 R4, R176, 0x30, RZ ;  /* 0x00000030b0047810 */ /* 0x000fe20007ffe0ff */
[----:B------:R-:W-:Y:S01]  /*8a20*/  HMMA.16816.F32 R172, R168, R6, R172 ;  /* 0x00000006a8ac723c */ /* 0x000fe200000018ac */
[----:B--2---:R-:W-:-:S05]  /*8a30*/  FFMA.FTZ R21, R0, R231, R21 ;  /* 0x000000e700157223 */ /* 0x004fca0000010015 */
[----:B------:R-:W-:Y:S01]  /*8a40*/  MUFU.TANH R22, R155 ;  /* 0x0000009b00167308 */ /* 0x000fe20000002400 */
[C---:B------:R-:W-:Y:S01]  /*8a50*/  FFMA.FTZ R6, R0.reuse, R177, R19 ;  /* 0x000000b100067223 */ /* 0x040fe20000010013 */
[C---:B------:R-:W-:Y:S01]  /*8a60*/  HMMA.16816.F32 R140, R168.reuse, R8, R140 ;  /* 0x00000008a88c723c */ /* 0x040fe2000000188c */
[C---:B------:R-:W-:Y:S02]  /*8a70*/  FFMA.FTZ R19, R0.reuse, R179, R164 ;  /* 0x000000b300137223 */ /* 0x040fe400000100a4 */
[----:B----4-:R-:W-:Y:S01]  /*8a80*/  FFMA.FTZ R20, R0, R233, R20 ;  /* 0x000000e900147223 */ /* 0x010fe20000010014 */
[----:B------:R-:W-:Y:S02]  /*8a90*/  FSEL R6, R6, -INF , !P1 ;  /* 0xff80000006067808 */ /* 0x000fe40004800000 */
[-C--:B------:R-:W-:Y:S01]  /*8aa0*/  ISETP.GE.AND P1, PT, R186, R181.reuse, PT ;  /* 0x000000b5ba00720c */ /* 0x080fe20003f26270 */
[----:B------:R-:W-:Y:S01]  /*8ab0*/  I2F R33, R32 ;  /* 0x0000002000217306 */ /* 0x000fe20000201400 */
[----:B------:R-:W-:Y:S01]  /*8ac0*/  HMMA.16816.F32 R136, R168, R10, R136 ;  /* 0x0000000aa888723c */ /* 0x000fe20000001888 */
[----:B------:R-:W-:Y:S01]  /*8ad0*/  FMUL.FTZ R7, R149, c[0x0][0x2ec] ;  /* 0x0000bb0095077a20 */ /* 0x000fe20000410000 */
[----:B------:R-:W-:Y:S01]  /*8ae0*/  FSEL R8, R166, -INF , !P2 ;  /* 0xff800000a6087808 */ /* 0x000fe20005000000 */
[----:B------:R-:W-:Y:S01]  /*8af0*/  FMUL.FTZ R144, R151, c[0x0][0x2ec] ;  /* 0x0000bb0097907a20 */ /* 0x000fe20000410000 */
[----:B------:R-:W-:Y:S01]  /*8b00*/  FSEL R19, R19, -INF , !P6 ;  /* 0xff80000013137808 */ /* 0x000fe20007000000 */
[----:B------:R-:W-:Y:S01]  /*8b10*/  FMUL.FTZ R31, R150, c[0x0][0x2ec] ;  /* 0x0000bb00961f7a20 */ /* 0x000fe20000410000 */
[----:B------:R-:W-:Y:S01]  /*8b20*/  ISETP.GE.AND P2, PT, R224, R181, PT ;  /* 0x000000b5e000720c */ /* 0x000fe20003f46270 */
[----:B------:R-:W-:Y:S01]  /*8b30*/  FMUL.FTZ R30, R148, c[0x0][0x2ec] ;  /* 0x0000bb00941e7a20 */ /* 0x000fe20000410000 */
[----:B------:R-:W2:Y:S01]  /*8b40*/  MUFU.TANH R7, R7 ;  /* 0x0000000700077308 */ /* 0x000ea20000002400 */
[----:B------:R-:W-:Y:S01]  /*8b50*/  FMUL.FTZ R145, R172, c[0x0][0x2ec] ;  /* 0x0000bb00ac917a20 */ /* 0x000fe20000410000 */
[-C--:B------:R-:W-:Y:S01]  /*8b60*/  ISETP.GE.AND P6, PT, R186, R180.reuse, PT ;  /* 0x000000b4ba00720c */ /* 0x080fe20003fc6270 */
[----:B------:R-:W-:Y:S01]  /*8b70*/  FMUL.FTZ R147, R174, c[0x0][0x2ec] ;  /* 0x0000bb00ae937a20 */ /* 0x000fe20000410000 */
[----:B------:R-:W-:Y:S01]  /*8b80*/  FSEL R9, R165, -INF , !P1 ;  /* 0xff800000a5097808 */ /* 0x000fe20004800000 */
[----:B------:R-:W-:Y:S01]  /*8b90*/  FMUL.FTZ R148, R175, c[0x0][0x2ec] ;  /* 0x0000bb00af947a20 */ /* 0x000fe20000410000 */
[-C--:B------:R-:W-:Y:S01]  /*8ba0*/  ISETP.GE.AND P1, PT, R224, R180.reuse, PT ;  /* 0x000000b4e000720c */ /* 0x080fe20003f26270 */
[----:B------:R-:W-:Y:S01]  /*8bb0*/  FMUL.FTZ R146, R173, c[0x0][0x2ec] ;  /* 0x0000bb00ad927a20 */ /* 0x000fe20000410000 */
[----:B------:R-:W3:Y:S01]  /*8bc0*/  MUFU.TANH R144, R144 ;  /* 0x0000009000907308 */ /* 0x000ee20000002400 */
[----:B------:R-:W-:Y:S01]  /*8bd0*/  FMUL.FTZ R140, R140, c[0x0][0x2ec] ;  /* 0x0000bb008c8c7a20 */ /* 0x000fe20000410000 */
[----:B------:R-:W-:Y:S01]  /*8be0*/  FSEL R27, R27, -INF , !P2 ;  /* 0xff8000001b1b7808 */ /* 0x000fe20005000000 */
[----:B------:R-:W-:Y:S01]  /*8bf0*/  FMUL.FTZ R11, R142, c[0x0][0x2ec] ;  /* 0x0000bb008e0b7a20 */ /* 0x000fe20000410000 */
[----:B------:R-:W-:Y:S01]  /*8c00*/  FSEL R14, R14, -INF , !P6 ;  /* 0xff8000000e0e7808 */ /* 0x000fe20007000000 */
[----:B------:R-:W-:Y:S01]  /*8c10*/  FMUL.FTZ R10, R141, c[0x0][0x2ec] ;  /* 0x0000bb008d0a7a20 */ /* 0x000fe20000410000 */
[-C--:B------:R-:W-:Y:S01]  /*8c20*/  ISETP.GE.AND P2, PT, R230, R180.reuse, PT ;  /* 0x000000b4e600720c */ /* 0x080fe20003f46270 */
[----:B-1----:R-:W-:Y:S01]  /*8c30*/  FFMA.FTZ R154, R0, R231, R154 ;  /* 0x000000e7009a7223 */ /* 0x002fe2000001009a */
[----:B------:R-:W1:Y:S01]  /*8c40*/  MUFU.TANH R31, R31 ;  /* 0x0000001f001f7308 */ /* 0x000e620000002400 */
[----:B------:R-:W-:Y:S01]  /*8c50*/  ISETP.GE.AND P6, PT, R230, R181, PT ;  /* 0x000000b5e600720c */ /* 0x000fe20003fc6270 */
[----:B------:R-:W-:Y:S01]  /*8c60*/  FMUL.FTZ R143, R143, c[0x0][0x2ec] ;  /* 0x0000bb008f8f7a20 */ /* 0x000fe20000410000 */
[----:B------:R-:W-:Y:S01]  /*8c70*/  FSEL R26, R26, -INF , !P1 ;  /* 0xff8000001a1a7808 */ /* 0x000fe20004800000 */
[----:B--2---:R-:W-:Y:S01]  /*8c80*/  FFMA.FTZ R171, R0, R17, R7 ;  /* 0x0000001100ab7223 */ /* 0x004fe20000010007 */
[----:B------:R-:W-:Y:S01]  /*8c90*/  ISETP.GE.AND P1, PT, R232, R181, PT ;  /* 0x000000b5e800720c */ /* 0x000fe20003f26270 */
[----:B------:R-:W-:Y:S01]  /*8ca0*/  FFMA.FTZ R233, R0, R233, R22 ;  /* 0x000000e900e97223 */ /* 0x000fe20000010016 */
[----:B------:R-:W-:Y:S01]  /*8cb0*/  FSEL R24, R24, -INF , !P2 ;  /* 0xff80000018187808 */ /* 0x000fe20005000000 */
[----:B------:R-:W2:Y:S01]  /*8cc0*/  MUFU.TANH R30, R30 ;  /* 0x0000001e001e7308 */ /* 0x000ea20000002400 */
[----:B------:R-:W-:Y:S01]  /*8cd0*/  FSEL R25, R25, -INF , !P6 ;  /* 0xff80000019197808 */ /* 0x000fe20007000000 */
[----:B---3--:R-:W-:Y:S01]  /*8ce0*/  FFMA.FTZ R144, R0, R17, R144 ;  /* 0x0000001100907223 */ /* 0x008fe20000010090 */
[----:B------:R-:W-:Y:S01]  /*8cf0*/  ISETP.GE.AND P2, PT, R236, R181, PT ;  /* 0x000000b5ec00720c */ /* 0x000fe20003f46270 */
[----:B------:R-:W-:Y:S01]  /*8d00*/  FMUL.FTZ R17, R136, c[0x0][0x2ec] ;  /* 0x0000bb0088117a20 */ /* 0x000fe20000410000 */
[-C--:B------:R-:W-:Y:S01]  /*8d10*/  ISETP.GE.AND P6, PT, R232, R180.reuse, PT ;  /* 0x000000b4e800720c */ /* 0x080fe20003fc6270 */
[----:B------:R-:W-:Y:S01]  /*8d20*/  FMUL.FTZ R138, R138, c[0x0][0x2ec] ;  /* 0x0000bb008a8a7a20 */ /* 0x000fe20000410000 */
[----:B------:R-:W-:Y:S01]  /*8d30*/  FSEL R23, R21, -INF , !P1 ;  /* 0xff80000015177808 */ /* 0x000fe20004800000 */
[----:B------:R-:W3:Y:S01]  /*8d40*/  MUFU.TANH R145, R145 ;  /* 0x0000009100917308 */ /* 0x000ee20000002400 */
[----:B------:R-:W-:Y:S01]  /*8d50*/  FSEL R21, R20, -INF , !P2 ;  /* 0xff80000014157808 */ /* 0x000fe20005000000 */
[-C--:B-1----:R-:W-:Y:S01]  /*8d60*/  FFMA.FTZ R31, R0, R235.reuse, R31 ;  /* 0x000000eb001f7223 */ /* 0x082fe2000001001f */
[-C--:B------:R-:W-:Y:S01]  /*8d70*/  ISETP.GE.AND P1, PT, R236, R180.reuse, PT ;  /* 0x000000b4ec00720c */ /* 0x080fe20003f26270 */
[----:B------:R-:W-:Y:S01]  /*8d80*/  FMUL.FTZ R137, R137, c[0x0][0x2ec] ;  /* 0x0000bb0089897a20 */ /* 0x000fe20000410000 */
[----:B------:R-:W-:Y:S01]  /*8d90*/  FSEL R22, R154, -INF , !P6 ;  /* 0xff8000009a167808 */ /* 0x000fe20007000000 */
[----:B------:R-:W-:Y:S01]  /*8da0*/  IMAD.MOV.U32 R230, RZ, RZ, R182 ;  /* 0x000000ffffe67224 */ /* 0x000fe200078e00b6 */
[----:B------:R-:W-:Y:S01]  /*8db0*/  ISETP.GE.AND P2, PT, R234, R180, PT ;  /* 0x000000b4ea00720c */ /* 0x000fe20003f46270 */
[----:B------:R-:W-:Y:S01]  /*8dc0*/  I2F R35, R34 ;  /* 0x0000002200237306 */ /* 0x000fe20000201400 */
[----:B--2---:R-:W-:Y:S01]  /*8dd0*/  FFMA.FTZ R30, R0, R235, R30 ;  /* 0x000000eb001e7223 */ /* 0x004fe2000001001e */
[----:B------:R-:W-:Y:S01]  /*8de0*/  ISETP.GE.AND P6, PT, R234, R181, PT ;  /* 0x000000b5ea00720c */ /* 0x000fe20003fc6270 */
[----:B------:R-:W-:Y:S01]  /*8df0*/  IMAD.MOV.U32 R231, RZ, RZ, R183 ;  /* 0x000000ffffe77224 */ /* 0x000fe200078e00b7 */
[----:B------:R-:W-:-:S02]  /*8e00*/  FSEL R20, R233, -INF , !P1 ;  /* 0xff800000e9147808 */ /* 0x000fc40004800000 */
[----:B------:R-:W-:Y:S02]  /*8e10*/  FSEL R170, R31, -INF , !P2 ;  /* 0xff8000001faa7808 */ /* 0x000fe40005000000 */
[----:B------:R-:W-:Y:S01]  /*8e20*/  I2F R5, R4 ;  /* 0x0000000400057306 */ /* 0x000fe20000201400 */
[----:B---3--:R-:W-:Y:S01]  /*8e30*/  FFMA.FTZ R145, R0, R33, R145 ;  /* 0x0000002100917223 */ /* 0x008fe20000010091 */
[CC--:B------:R-:W-:Y:S02]  /*8e40*/  ISETP.GE.AND P1, PT, R237.reuse, R181.reuse, PT ;  /* 0x000000b5ed00720c */ /* 0x0c0fe40003f26270 */
[----:B------:R-:W-:Y:S02]  /*8e50*/  FSEL R169, R30, -INF , !P6 ;  /* 0xff8000001ea97808 */ /* 0x000fe40007000000 */
[----:B------:R-:W-:Y:S02]  /*8e60*/  ISETP.GE.AND P2, PT, R32, R181, PT ;  /* 0x000000b52000720c */ /* 0x000fe40003f46270 */
[----:B------:R-:W1:Y:S01]  /*8e70*/  MUFU.TANH R147, R147 ;  /* 0x0000009300937308 */ /* 0x000e620000002400 */
[----:B------:R-:W-:-:S02]  /*8e80*/  ISETP.GE.AND P6, PT, R237, R180, PT ;  /* 0x000000b4ed00720c */ /* 0x000fc40003fc6270 */
[----:B------:R-:W-:Y:S02]  /*8e90*/  FSEL R171, R171, -INF , !P1 ;  /* 0xff800000abab7808 */ /* 0x000fe40004800000 */
[----:B------:R-:W-:Y:S02]  /*8ea0*/  FSEL R167, R145, -INF , !P2 ;  /* 0xff80000091a77808 */ /* 0x000fe40005000000 */
[-C--:B------:R-:W-:Y:S01]  /*8eb0*/  ISETP.GE.AND P1, PT, R32, R180.reuse, PT ;  /* 0x000000b42000720c */ /* 0x080fe20003f26270 */
[----:B------:R-:W2:Y:S01]  /*8ec0*/  MUFU.TANH R148, R148 ;  /* 0x0000009400947308 */ /* 0x000ea20000002400 */
[----:B------:R-:W-:Y:S02]  /*8ed0*/  FSEL R168, R144, -INF , !P6 ;  /* 0xff80000090a87808 */ /* 0x000fe40007000000 */
[C---:B------:R-:W-:Y:S02]  /*8ee0*/  ISETP.GE.AND P2, PT, R34.reuse, R180, PT ;  /* 0x000000b42200720c */ /* 0x040fe40003f46270 */
[----:B------:R-:W-:-:S03]  /*8ef0*/  ISETP.GE.AND P6, PT, R34, R181, PT ;  /* 0x000000b52200720c */ /* 0x000fc60003fc6270 */
[----:B------:R-:W3:Y:S01]  /*8f00*/  MUFU.TANH R140, R140 ;  /* 0x0000008c008c7308 */ /* 0x000ee20000002400 */
[----:B-1----:R-:W-:-:S05]  /*8f10*/  FFMA.FTZ R147, R0, R33, R147 ;  /* 0x0000002100937223 */ /* 0x002fca0000010093 */
[----:B------:R-:W-:Y:S02]  /*8f20*/  FSEL R166, R147, -INF , !P1 ;  /* 0xff80000093a67808 */ /* 0x000fe40004800000 */
[----:B------:R-:W1:Y:S01]  /*8f30*/  MUFU.TANH R11, R11 ;  /* 0x0000000b000b7308 */ /* 0x000e620000002400 */
[----:B--2---:R-:W-:Y:S01]  /*8f40*/  FFMA.FTZ R148, R0, R35, R148 ;  /* 0x0000002300947223 */ /* 0x004fe20000010094 */
[----:B------:R-:W-:-:S04]  /*8f50*/  ISETP.GE.AND P1, PT, R4, R181, PT ;  /* 0x000000b50400720c */ /* 0x000fc80003f26270 */
[----:B------:R-:W-:Y:S02]  /*8f60*/  FSEL R164, R148, -INF , !P2 ;  /* 0xff80000094a47808 */ /* 0x000fe40005000000 */
[----:B------:R-:W2:Y:S01]  /*8f70*/  MUFU.TANH R146, R146 ;  /* 0x0000009200927308 */ /* 0x000ea20000002400 */
[----:B---3--:R-:W-:Y:S01]  /*8f80*/  FFMA.FTZ R140, R0, R5, R140 ;  /* 0x00000005008c7223 */ /* 0x008fe2000001008c */
[----:B------:R-:W-:-:S04]  /*8f90*/  ISETP.GE.AND P2, PT, R152, R181, PT ;  /* 0x000000b59800720c */ /* 0x000fc80003f46270 */
[----:B------:R-:W-:Y:S02]  /*8fa0*/  FSEL R155, R140, -INF , !P1 ;  /* 0xff8000008c9b7808 */ /* 0x000fe40004800000 */
[----:B------:R3:W-:Y:S01]  /*8fb0*/  I2F R153, R152 ;  /* 0x0000009800997306 */ /* 0x0007e20000201400 */
[----:B-1----:R-:W-:Y:S01]  /*8fc0*/  FFMA.FTZ R11, R0, R5, R11 ;  /* 0x00000005000b7223 */ /* 0x002fe2000001000b */
[----:B------:R-:W-:-:S06]  /*8fd0*/  ISETP.GE.AND P1, PT, R152, R180, PT ;  /* 0x000000b49800720c */ /* 0x000fcc0003f26270 */
[----:B------:R-:W1:Y:S01]  /*8fe0*/  MUFU.TANH R10, R10 ;  /* 0x0000000a000a7308 */ /* 0x000e620000002400 */
[----:B--2---:R-:W-:-:S05]  /*8ff0*/  FFMA.FTZ R146, R0, R35, R146 ;  /* 0x0000002300927223 */ /* 0x004fca0000010092 */
[----:B------:R-:W-:Y:S02]  /*9000*/  FSEL R165, R146, -INF , !P6 ;  /* 0xff80000092a57808 */ /* 0x000fe40007000000 */
[----:B------:R-:W-:Y:S01]  /*9010*/  MUFU.TANH R7, R143 ;  /* 0x0000008f00077308 */ /* 0x000fe20000002400 */
[----:B------:R-:W-:Y:S01]  /*9020*/  BAR.SYNC.DEFER_BLOCKING 0x0 ;  /* 0x0000000000007b1d */ /* 0x000fe20000010000 */
[----:B------:R-:W-:-:S04]  /*9030*/  ISETP.GE.AND P6, PT, R4, R180, PT ;  /* 0x000000b40400720c */ /* 0x000fc80003fc6270 */
[----:B---3--:R-:W-:Y:S02]  /*9040*/  FSEL R152, R11, -INF , !P6 ;  /* 0xff8000000b987808 */ /* 0x008fe40007000000 */
[----:B------:R-:W-:Y:S01]  /*9050*/  I2F R13, R12 ;  /* 0x0000000c000d7306 */ /* 0x000fe20000201400 */
[----:B-1----:R-:W-:Y:S01]  /*9060*/  FFMA.FTZ R10, R0, R153, R10 ;  /* 0x00000099000a7223 */ /* 0x002fe2000001000a */
[----:B------:R-:W-:-:S06]  /*9070*/  ISETP.GE.AND P6, PT, R12, R181, PT ;  /* 0x000000b50c00720c */ /* 0x000fcc0003fc6270 */
[----:B------:R-:W1:Y:S08]  /*9080*/  MUFU.TANH R17, R17 ;  /* 0x0000001100117308 */ /* 0x000e700000002400 */
[----:B------:R-:W2:Y:S08]  /*9090*/  MUFU.TANH R16, R16 ;  /* 0x0000001000107308 */ /* 0x000eb00000002400 */
[----:B------:R-:W3:Y:S01]  /*90a0*/  MUFU.TANH R5, R18 ;  /* 0x0000001200057308 */ /* 0x000ee20000002400 */
[----:B-1----:R-:W-:-:S07]  /*90b0*/  FFMA.FTZ R17, R0, R13, R17 ;  /* 0x0000000d00117223 */ /* 0x002fce0000010011 */
[----:B------:R1:W4:Y:S01]  /*90c0*/  MUFU.TANH R4, R138 ;  /* 0x0000008a00047308 */ /* 0x0003220000002400 */
[----:B--2---:R-:W-:-:S07]  /*90d0*/  FFMA.FTZ R16, R0, R3, R16 ;  /* 0x0000000300107223 */ /* 0x004fce0000010010 */
[----:B------:R-:W-:Y:S01]  /*90e0*/  I2F R29, R28 ;  /* 0x0000001c001d7306 */ /* 0x000fe20000201400 */
[C---:B---3--:R-:W-:Y:S02]  /*90f0*/  FFMA.FTZ R3, R0.reuse, R3, R5 ;  /* 0x0000000300037223 */ /* 0x048fe40000010005 */
[----:B-1----:R-:W-:Y:S01]  /*9100*/  FFMA.FTZ R138, R0, R153, R7 ;  /* 0x00000099008a7223 */ /* 0x002fe20000010007 */
[----:B------:R-:W-:Y:S01]  /*9110*/  FSEL R153, R10, -INF , !P2 ;  /* 0xff8000000a997808 */ /* 0x000fe20005000000 */
[----:B------:R-:W-:-:S03]  /*9120*/  FMUL.FTZ R10, R139, c[0x0][0x2ec] ;  /* 0x0000bb008b0a7a20 */ /* 0x000fc60000410000 */
[----:B------:R-:W1:Y:S01]  /*9130*/  MUFU.TANH R7, R137 ;  /* 0x0000008900077308 */ /* 0x000e620000002400 */
[----:B------:R-:W-:Y:S01]  /*9140*/  FSEL R139, R17, -INF , !P6 ;  /* 0xff800000118b7808 */ /* 0x000fe20007000000 */
[----:B----4-:R-:W-:Y:S01]  /*9150*/  FFMA.FTZ R4, R0, R13, R4 ;  /* 0x0000000d00047223 */ /* 0x010fe20000010004 */
[-C--:B------:R-:W-:Y:S02]  /*9160*/  ISETP.GE.AND P6, PT, R176, R180.reuse, PT ;  /* 0x000000b4b000720c */ /* 0x080fe40003fc6270 */
[----:B------:R-:W-:Y:S02]  /*9170*/  ISETP.GE.AND P2, PT, R12, R180, PT ;  /* 0x000000b40c00720c */ /* 0x000fe40003f46270 */
[----:B------:R-:W-:Y:S01]  /*9180*/  FSEL R3, R3, -INF , !P6 ;  /* 0xff80000003037808 */ /* 0x000fe20007000000 */
[----:B------:R-:W2:Y:S01]  /*9190*/  MUFU.TANH R10, R10 ;  /* 0x0000000a000a7308 */ /* 0x000ea20000002400 */
[----:B------:R-:W-:Y:S02]  /*91a0*/  ISETP.GT.AND P6, PT, R217, R212, PT ;  /* 0x000000d4d900720c */ /* 0x000fe40003fc4270 */
[----:B------:R-:W-:-:S02]  /*91b0*/  FSEL R138, R138, -INF , !P1 ;  /* 0xff8000008a8a7808 */ /* 0x000fc40004800000 */
[----:B------:R-:W-:Y:S02]  /*91c0*/  ISETP.GE.AND P1, PT, R176, R181, PT ;  /* 0x000000b5b000720c */ /* 0x000fe40003f26270 */
[----:B------:R-:W-:Y:S01]  /*91d0*/  FSEL R136, R4, -INF , !P2 ;  /* 0xff80000004887808 */ /* 0x000fe20005000000 */
[----:B-1----:R-:W-:Y:S01]  /*91e0*/  FFMA.FTZ R7, R0, R29, R7 ;  /* 0x0000001d00077223 */ /* 0x002fe20000010007 */
[----:B------:R-:W-:Y:S02]  /*91f0*/  FSEL R4, R16, -INF , !P1 ;  /* 0xff80000010047808 */ /* 0x000fe40004800000 */
[C---:B------:R-:W-:Y:S02]  /*9200*/  ISETP.GE.AND P2, PT, R28.reuse, R181, PT ;  /* 0x000000b51c00720c */ /* 0x040fe40003f46270 */
[----:B------:R-:W-:Y:S02]  /*9210*/  ISETP.GE.AND P1, PT, R28, R180, PT ;  /* 0x000000b41c00720c */ /* 0x000fe40003f26270 */
[----:B------:R-:W-:Y:S01]  /*9220*/  FSEL R137, R7, -INF , !P2 ;  /* 0xff80000007897808 */ /* 0x000fe20005000000 */
[----:B--2---:R-:W-:-:S05]  /*9230*/  FFMA.FTZ R10, R0, R29, R10 ;  /* 0x0000001d000a7223 */ /* 0x004fca000001000a */
[----:B------:R-:W-:Y:S01]  /*9240*/  FSEL R150, R10, -INF , !P1 ;  /* 0xff8000000a967808 */ /* 0x000fe20004800000 */
[----:B------:R-:W-:Y:S05]  /*9250*/  @!P6 BRA `(.L_x_3231) ;  /* 0x00000ae00000e947 */ /* 0x000fea0003800000 */
[----:B------:R-:W-:Y:S05]  /*9260*/  @!P0 BRA `(.L_x_3232) ;  /* 0x000003a000008947 */ /* 0x000fea0003800000 */
[----:B------:R-:W1:Y:S01]  /*9270*/  I2F.RP R5, R2 ;  /* 0x0000000200057306 */ /* 0x000e620000209400 */
[----:B------:R-:W-:Y:S02]  /*9280*/  IMAD.SHL.U32 R10, R217, 0x40, RZ ;  /* 0x00000040d90a7824 */ /* 0x000fe400078e00ff */
        /* <DEDUP_REMOVED lines=56> */
.L_x_3232:
[----:B------:R-:W-:-:S05]  /*9610*/  IMAD.MOV.U32 R7, RZ, RZ, c[0x0][0x198] ;  /* 0x00006600ff077624 */ /* 0x000fca00078e00ff */
[----:B------:R-:W-:-:S04]  /*9620*/  LEA R7, -R7, RZ, 0x6 ;  /* 0x000000ff07077211 */ /* 0x000fc800078e31ff */
[----:B------:R-:W-:Y:S02]  /*9630*/  SHF.R.S32.HI R12, RZ, 0x1f, R7 ;  /* 0x0000001fff0c7819 */ /* 0x000fe40000011407 */
.L_x_3233:
        /* <DEDUP_REMOVED lines=108> */
.L_x_3235:
[----:B------:R-:W-:Y:S05]  /*9d00*/  BSYNC B0 ;  /* 0x0000000000007941 */ /* 0x000fea0003800000 */
.L_x_3234:
[----:B------:R-:W0:Y:S01]  /*9d10*/  LDGDEPBAR ;  /* 0x00000000000079af */ /* 0x000e220000000000 */
[----:B------:R-:W-:-:S04]  /*9d20*/  LEA R226, P1, R7, R226, 0x1 ;  /* 0x000000e207e27211 */ /* 0x000fc800078208ff */
[----:B------:R-:W-:Y:S02]  /*9d30*/  LEA.HI.X R227, R7, R227, R12, 0x1, P1 ;  /* 0x000000e307e37211 */ /* 0x000fe400008f0c0c */
.L_x_3231:
        /* <DEDUP_REMOVED lines=45> */
[C---:B------:R-:W-:Y:S01]  /*a010*/  FMUL.FTZ R151, R145.reuse, c[0x0][0x23c] ;  /* 0x00008f0091977a20 */ /* 0x040fe20000410000 */
[----:B------:R-:W-:Y:S02]  /*a020*/  FSEL R154, R154, RZ, P2 ;  /* 0x000000ff9a9a7208 */ /* 0x000fe40001000000 */
[----:B------:R-:W-:Y:S02]  /*a030*/  FSEL R5, R145, RZ, P1 ;  /* 0x000000ff91057208 */ /* 0x000fe40000800000 */
[----:B------:R-:W-:Y:S01]  /*a040*/  FSEL R151, R151, RZ, P1 ;  /* 0x000000ff97977208 */ /* 0x000fe20000800000 */
[----:B------:R-:W-:-:S02]  /*a050*/  FFMA.FTZ R143, R15, c[0x0][0x23c], -R154 ;  /* 0x00008f000f8f7a23 */ /* 0x000fc4000001089a */
[----:B------:R-:W-:Y:S01]  /*a060*/  FFMA.FTZ R144, R4, c[0x0][0x23c], -R154 ;  /* 0x00008f0004907a23 */ /* 0x000fe2000001089a */
[----:B------:R-:W-:Y:S01]  /*a070*/  FSEL R4, R146, RZ, P2 ;  /* 0x000000ff92047208 */ /* 0x000fe20001000000 */
[----:B------:R-:W-:Y:S02]  /*a080*/  FFMA.FTZ R147, R14, c[0x0][0x23c], -R151 ;  /* 0x00008f000e937a23 */ /* 0x000fe40000010897 */
[----:B------:R-:W1:Y:S01]  /*a090*/  LDSM.16.MT88.4 R12, [R202+0xc000] ;  /* 0x00c00000ca0c783b */ /* 0x000e620000004200 */
[----:B------:R-:W-:Y:S01]  /*a0a0*/  FADD.FTZ R5, R132, -R5 ;  /* 0x8000000584057221 */ /* 0x000fe20000010000 */
[----:B------:R-:W-:Y:S01]  /*a0b0*/  MUFU.EX2 R144, R144 ;  /* 0x0000009000907308 */ /* 0x000fe20000000800 */
[----:B------:R-:W-:Y:S02]  /*a0c0*/  FADD.FTZ R4, R133, -R4 ;  /* 0x8000000485047221 */ /* 0x000fe40000010000 */
[----:B------:R-:W-:Y:S01]  /*a0d0*/  FFMA.FTZ R140, R3, c[0x0][0x23c], -R151 ;  /* 0x00008f00038c7a23 */ /* 0x000fe20000010897 */
[----:B------:R-:W-:Y:S01]  /*a0e0*/  LDSM.16.MT88.4 R132, [R202+0xc800] ;  /* 0x00c80000ca84783b */ /* 0x000fe20000004200 */
[----:B------:R-:W-:-:S02]  /*a0f0*/  FFMA.FTZ R142, R19, c[0x0][0x23c], -R154 ;  /* 0x00008f00138e7a23 */ /* 0x000fc4000001089a */
[--C-:B------:R-:W-:Y:S01]  /*a100*/  FFMA.FTZ R141, R9, c[0x0][0x23c], -R154.reuse ;  /* 0x00008f00098d7a23 */ /* 0x100fe2000001089a */
[----:B------:R-:W2:Y:S01]  /*a110*/  MUFU.EX2 R143, R143 ;  /* 0x0000008f008f7308 */ /* 0x000ea20000000800 */
[--C-:B------:R-:W-:Y:S01]  /*a120*/  FFMA.FTZ R3, R6, c[0x0][0x23c], -R151.reuse ;  /* 0x00008f0006037a23 */ /* 0x100fe20000010897 */
[----:B------:R-:W3:Y:S01]  /*a130*/  LDSM.16.MT88.4 R16, [R204+0xc000] ;  /* 0x00c00000cc10783b */ /* 0x000ee20000004200 */
[----:B------:R-:W-:Y:S02]  /*a140*/  FFMA.FTZ R2, R8, c[0x0][0x23c], -R151 ;  /* 0x00008f0008027a23 */ /* 0x000fe40000010897 */
[----:B------:R-:W-:Y:S01]  /*a150*/  FMUL.FTZ R149, R4, c[0x0][0x23c] ;  /* 0x00008f0004957a20 */ /* 0x000fe20000410000 */
[----:B------:R-:W4:Y:S01]  /*a160*/  LDSM.16.MT88.4 R8, [R201+0xc000] ;  /* 0x00c00000c908783b */ /* 0x000f220000004200 */
[----:B------:R-:W-:Y:S01]  /*a170*/  FMUL.FTZ R148, R5, c[0x0][0x23c] ;  /* 0x00008f0005947a20 */ /* 0x000fe20000410000 */
[----:B------:R-:W-:Y:S01]  /*a180*/  MUFU.EX2 R142, R142 ;  /* 0x0000008e008e7308 */ /* 0x000fe20000000800 */
[----:B------:R-:W-:-:S02]  /*a190*/  FFMA.FTZ R156, R27, c[0x0][0x23c], -R154 ;  /* 0x00008f001b9c7a23 */ /* 0x000fc4000001089a */
[--C-:B------:R-:W-:Y:S02]  /*a1a0*/  FFMA.FTZ R157, R25, c[0x0][0x23c], -R154.reuse ;  /* 0x00008f00199d7a23 */ /* 0x100fe4000001089a */
[--C-:B------:R-:W-:Y:S02]  /*a1b0*/  FFMA.FTZ R158, R23, c[0x0][0x23c], -R154.reuse ;  /* 0x00008f00179e7a23 */ /* 0x100fe4000001089a */
[----:B------:R-:W-:Y:S01]  /*a1c0*/  FFMA.FTZ R159, R21, c[0x0][0x23c], -R154 ;  /* 0x00008f00159f7a23 */ /* 0x000fe2000001089a */
[----:B------:R-:W5:Y:S01]  /*a1d0*/  MUFU.EX2 R141, R141 ;  /* 0x0000008d008d7308 */ /* 0x000f620000000800 */
        /* <DEDUP_REMOVED lines=9> */
[--C-:B------:R-:W-:Y:S02]  /*a270*/  FFMA.FTZ R174, R165, c[0x0][0x23c], -R154.reuse ;  /* 0x00008f00a5ae7a23 */ /* 0x100fe4000001089a */
[----:B------:R-:W2:Y:S01]  /*a280*/  MUFU.EX2 R3, R3 ;  /* 0x0000000300037308 */ /* 0x000ea20000000800 */
[----:B-----5:R-:W-:Y:S01]  /*a290*/  F2FP.PACK_AB R6, R141, R142 ;  /* 0x0000008e8d06723e */ /* 0x020fe200000000ff */
        /* <DEDUP_REMOVED lines=8> */
[----:B------:R-:W5:Y:S01]  /*a320*/  MUFU.EX2 R147, R147 ;  /* 0x0000009300937308 */ /* 0x000f620000000800 */
        /* <DEDUP_REMOVED lines=9> */
[----:B------:R-:W1:Y:S01]  /*a3c0*/  MUFU.EX2 R148, R148 ;  /* 0x0000009400947308 */ /* 0x000e620000000800 */
[----:B-----5:R-:W-:Y:S01]  /*a3d0*/  F2FP.PACK_AB R7, R147, R2 ;  /* 0x000000029307723e */ /* 0x020fe200000000ff */
[----:B------:R-:W-:Y:S01]  /*a3e0*/  LDSM.16.MT88.4 R136, [R202+0xd800] ;  /* 0x00d80000ca88783b */ /* 0x000fe20000004200 */
[----:B--2---:R-:W-:-:S05]  /*a3f0*/  FMUL.FTZ R120, R120, R149 ;  /* 0x0000009578787220 */ /* 0x004fca0000410000 */
        /* <DEDUP_REMOVED lines=299> */
[----:B------:R-:W-:-:S10]  /*b6b0*/  MOV R133, R146 ;  /* 0x0000009200857202 */ /* 0x000fd40000000f00 */
.L_x_3228:
        /* <DEDUP_REMOVED lines=12> */
.L_x_3240:
        /* <DEDUP_REMOVED lines=65> */
.L_x_3237:
[C---:B------:R-:W-:Y:S02]  /*bb90*/  ISETP.GE.AND P5, PT, R218.reuse, c[0x0][0x220], PT ;  /* 0x00008800da007a0c */ /* 0x040fe40003fa6270 */
[C---:B------:R-:W-:Y:S02]  /*bba0*/  IADD3 R132, R218.reuse, 0x40, RZ ;  /* 0x00000040da847810 */ /* 0x040fe40007ffe0ff */
[----:B------:R-:W-:Y:S02]  /*bbb0*/  IADD3 R133, R218, 0x80, RZ ;  /* 0x00000080da857810 */ /* 0x000fe40007ffe0ff */
[----:B------:R-:W-:Y:S02]  /*bbc0*/  ISETP.GE.AND P4, PT, R132, c[0x0][0x220], PT ;  /* 0x0000880084007a0c */ /* 0x000fe40003f86270 */
[C---:B------:R-:W-:Y:S02]  /*bbd0*/  LEA R132, P1, R138.reuse, R230, 0x1 ;  /* 0x000000e68a847211 */ /* 0x040fe400078208ff */
[----:B------:R-:W-:Y:S02]  /*bbe0*/  ISETP.GE.AND P3, PT, R133, c[0x0][0x220], PT ;  /* 0x0000880085007a0c */ /* 0x000fe40003f66270 */
[-C--:B------:R-:W-:Y:S01]  /*bbf0*/  LEA.HI.X R133, R138, R231.reuse, R2, 0x1, P1 ;  /* 0x000000e78a857211 */ /* 0x080fe200008f0c02 */
[----:B------:R-:W-:Y:S01]  /*bc00*/  @P5 STS.128 [R216+0xc000], RZ ;  /* 0x00c000ffd8005388 */ /* 0x000fe20000000c00 */
[----:B------:R-:W-:Y:S04]  /*bc10*/  IADD3 R137, P2, R223, R138, RZ ;  /* 0x0000008adf897210 */ /* 0x000fe80007f5e0ff */
[C---:B------:R-:W-:Y:S01]  /*bc20*/  @!P5 LEA R234, P6, R137.reuse, R230, 0x1 ;  /* 0x000000e689ead211 */ /* 0x040fe200078c08ff */
[----:B------:R-:W-:Y:S01]  /*bc30*/  @!PT LDS RZ, [RZ] ;  /* 0x00000000fffff984 */ /* 0x000fe20000000800 */
[----:B------:R-:W-:Y:S01]  /*bc40*/  @!PT LDS RZ, [RZ] ;  /* 0x00000000fffff984 */ /* 0x000fe20000000800 */
[----:B------:R-:W-:Y:S01]  /*bc50*/  @!PT LDS RZ, [RZ] ;  /* 0x00000000fffff984 */ /* 0x000fe20000000800 */
[----:B------:R1:W-:Y:S01]  /*bc60*/  @!P5 LDGSTS.E.BYPASS.LTC128B.128 [R216+0xc000], [R132.64] ;  /* 0x0c00000084d8dfae */ /* 0x0003e2000b901d48 */
        /* <DEDUP_REMOVED lines=12> */
[C---:B------:R-:W-:Y:S02]  /*bd30*/  IADD3.X R136, R222.reuse, R136, RZ, P6, !PT ;  /* 0x00000088de887210 */ /* 0x040fe400037fe4ff */
[CC--:B------:R-:W-:Y:S01]  /*bd40*/  @!P5 LEA R240, P6, R135.reuse, R230.reuse, 0x1 ;  /* 0x000000e687f0d211 */ /* 0x0c0fe200078c08ff */
[----:B------:R-:W-:Y:S01]  /*bd50*/  @P3 STS.128 [R216+0x10000], RZ ;  /* 0x010000ffd8003388 */ /* 0x000fe20000000c00 */
[CC--:B------:R-:W-:Y:S02]  /*bd60*/  @!P4 LEA R238, P2, R135.reuse, R230.reuse, 0x1 ;  /* 0x000000e687eec211 */ /* 0x0c0fe400078408ff */
[CCC-:B------:R-:W-:Y:S02]  /*bd70*/  @!P5 LEA.HI.X R241, R135.reuse, R231.reuse, R136.reuse, 0x1, P6 ;  /* 0x000000e787f1d211 */ /* 0x1c0fe400030f0c88 */
[C-C-:B------:R-:W-:Y:S01]  /*bd80*/  @!P4 LEA.HI.X R239, R135.reuse, R231, R136.reuse, 0x1, P2 ;  /* 0x000000e787efc211 */ /* 0x140fe200010f0c88 */
[----:B------:R-:W-:Y:S01]  /*bd90*/  @!PT LDS RZ, [RZ] ;  /* 0x00000000fffff984 */ /* 0x000fe20000000800 */
[----:B------:R-:W-:Y:S01]  /*bda0*/  @!PT LDS RZ, [RZ] ;  /* 0x00000000fffff984 */ /* 0x000fe20000000800 */
[----:B------:R-:W-:Y:S01]  /*bdb0*/  @!PT LDS RZ, [RZ] ;  /* 0x00000000fffff984 */ /* 0x000fe20000000800 */
[----:B------:R1:W-:Y:S01]  /*bdc0*/  @!P3 LDGSTS.E.BYPASS.LTC128B.128 [R216+0x10000], [R132.64+0x100] ;  /* 0x1000010084d8bfae */ /* 0x0003e2000b901d48 */
[----:B------:R-:W-:Y:S02]  /*bdd0*/  @!P3 LEA R236, P1, R135, R230, 0x1 ;  /* 0x000000e687ecb211 */ /* 0x000fe400078208ff */
[----:B------:R-:W-:Y:S02]  /*bde0*/  IADD3 R2, P6, R223, R135, RZ ;  /* 0x00000087df027210 */ /* 0x000fe40007fde0ff */
[-C--:B------:R-:W-:Y:S01]  /*bdf0*/  @!P3 LEA.HI.X R237, R135, R231.reuse, R136, 0x1, P1 ;  /* 0x000000e787edb211 */ /* 0x080fe200008f0c88 */
[----:B------:R-:W-:Y:S01]  /*be00*/  @P5 STS.128 [R216+0xc800], RZ ;  /* 0x00c800ffd8005388 */ /* 0x000fe20000000c00 */
[----:B------:R-:W-:Y:S02]  /*be10*/  IADD3.X R136, R222, R136, RZ, P6, !PT ;  /* 0x00000088de887210 */ /* 0x000fe400037fe4ff */
[CC--:B------:R-:W-:Y:S02]  /*be20*/  @!P5 LEA R244, P6, R2.reuse, R230.reuse, 0x1 ;  /* 0x000000e602f4d211 */ /* 0x0c0fe400078c08ff */
[CC--:B------:R-:W-:Y:S01]  /*be30*/  @!P4 LEA R242, P2, R2.reuse, R230.reuse, 0x1 ;  /* 0x000000e602f2c211 */ /* 0x0c0fe200078408ff */
[----:B------:R-:W-:Y:S01]  /*be40*/  @!PT LDS RZ, [RZ] ;  /* 0x00000000fffff984 */ /* 0x000fe20000000800 */
[----:B------:R-:W-:Y:S01]  /*be50*/  @!PT LDS RZ, [RZ] ;  /* 0x00000000fffff984 */ /* 0x000fe20000000800 */
[----:B------:R-:W-:Y:S01]  /*be60*/  @!PT LDS RZ, [RZ] ;  /* 0x00000000fffff984 */ /* 0x000fe20000000800 */
[----:B------:R2:W-:Y:S01]  /*be70*/  @!P5 LDGSTS.E.BYPASS.LTC128B.128 [R216+0xc800], [R234.64] ;  /* 0x0c800000ead8dfae */ /* 0x0005e2000b901d48 */
[CCC-:B------:R-:W-:Y:S02]  /*be80*/  @!P5 LEA.HI.X R245, R2.reuse, R231.reuse, R136.reuse, 0x1, P6 ;  /* 0x000000e702f5d211 */ /* 0x1c0fe400030f0c88 */
[CCC-:B------:R-:W-:Y:S02]  /*be90*/  @!P4 LEA.HI.X R243, R2.reuse, R231.reuse, R136.reuse, 0x1, P2 ;  /* 0x000000e702f3c211 */ /* 0x1c0fe400010f0c88 */
[C---:B------:R-:W-:Y:S01]  /*bea0*/  @!P3 LEA R230, P1, R2.reuse, R230, 0x1 ;  /* 0x000000e602e6b211 */ /* 0x040fe200078208ff */
[----:B------:R-:W-:Y:S03]  /*beb0*/  @P4 STS.128 [R216+0xe800], RZ ;  /* 0x00e800ffd8004388 */ /* 0x000fe60000000c00 */
[----:B------:R-:W-:Y:S02]  /*bec0*/  @!P3 LEA.HI.X R231, R2, R231, R136, 0x1, P1 ;  /* 0x000000e702e7b211 */ /* 0x000fe400008f0c88 */
[----:B------:R-:W-:Y:S01]  /*bed0*/  ISETP.GT.AND P1, PT, R217, R212, PT ;  /* 0x000000d4d900720c */ /* 0x000fe20003f24270 */
        /* <DEDUP_REMOVED lines=201> */
[----:B------:R-:W-:Y:S02]  /*cb70*/  FMUL.FTZ R2, R13, c[0x0][0x2ec] ;  /* 0x0000bb000d027a20 */ /* 0x000fe40000410000 */
[----:B------:R-:W-:Y:S04]  /*cb80*/  FMUL.FTZ R231, R17, c[0x0][0x2ec] ;  /* 0x0000bb0011e77a20 */ /* 0x000fe80000410000 */
[----:B------:R-:W-:Y:S01]  /*cb90*/  FMUL.FTZ R230, R19, c[0x0][0x2ec] ;  /* 0x0000bb0013e67a20 */ /* 0x000fe20000410000 */
[----:B------:R4:W1:Y:S01]  /*cba0*/  MUFU.TANH R173, R135 ;  /* 0x0000008700ad7308 */ /* 0x0008620000002400 */
[----:B-----5:R-:W-:Y:S02]  /*cbb0*/  FMUL.FTZ R241, R8, c[0x0][0x2ec] ;  /* 0x0000bb0008f17a20 */ /* 0x020fe40000410000 */
        /* <DEDUP_REMOVED lines=10> */
[----:B------:R1:W1:Y:S01]  /*cc60*/  MUFU.TANH R175, R230 ;  /* 0x000000e600af7308 */ /* 0x0002620000002400 */
[----:B------:R-:W-:Y:S01]  /*cc70*/  BAR.SYNC.DEFER_BLOCKING 0x0 ;  /* 0x0000000000007b1d */ /* 0x000fe20000010000 */
[----:B------:R-:W-:Y:S02]  /*cc80*/  FMUL.FTZ R236, R24, c[0x0][0x2ec] ;  /* 0x0000bb0018ec7a20 */ /* 0x000fe40000410000 */
[----:B----4-:R-:W-:Y:S06]  /*cc90*/  FMUL.FTZ R135, R20, c[0x0][0x2ec] ;  /* 0x0000bb0014877a20 */ /* 0x010fec0000410000 */
[----:B------:R4:W2:Y:S01]  /*cca0*/  MUFU.TANH R161, R135 ;  /* 0x0000008700a17308 */ /* 0x0008a20000002400 */
[----:B-----5:R-:W-:Y:S09]  /*ccb0*/  FMUL.FTZ R231, R23, c[0x0][0x2ec] ;  /* 0x0000bb0017e77a20 */ /* 0x020ff20000410000 */
[----:B------:R5:W3:Y:S01]  /*ccc0*/  MUFU.TANH R183, R231 ;  /* 0x000000e700b77308 */ /* 0x000ae20000002400 */
[----:B-1----:R-:W-:Y:S09]  /*ccd0*/  FMUL.FTZ R230, R25, c[0x0][0x2ec] ;  /* 0x0000bb0019e67a20 */ /* 0x002ff20000410000 */
[----:B------:R1:W1:Y:S01]  /*cce0*/  MUFU.TANH R155, R230 ;  /* 0x000000e6009b7308 */ /* 0x0002620000002400 */
[C---:B--2---:R-:W-:Y:S09]  /*ccf0*/  HMMA.16816.F32 R28, R176.reuse, R136, R28 ;  /* 0x00000088b01c723c */ /* 0x044ff2000000181c */
[----:B------:R2:W2:Y:S03]  /*cd00*/  MUFU.TANH R145, R2 ;  /* 0x0000000200917308 */ /* 0x0004a60000002400 */
[----:B------:R-:W-:Y:S01]  /*cd10*/  FMUL.FTZ R137, R26, c[0x0][0x2ec] ;  /* 0x0000bb001a897a20 */ /* 0x000fe20000410000 */
[----:B------:R-:W-:Y:S03]  /*cd20*/  HMMA.16816.F32 R32, R176, R138, R32 ;  /* 0x0000008ab020723c */ /* 0x000fe60000001820 */
[----:B------:R-:W-:Y:S03]  /*cd30*/  FMUL.FTZ R136, R27, c[0x0][0x2ec] ;  /* 0x0000bb001b887a20 */ /* 0x000fe60000410000 */
[----:B------:R3:W3:Y:S06]  /*cd40*/  MUFU.TANH R181, R137 ;  /* 0x0000008900b57308 */ /* 0x0006ec0000002400 */
[----:B----4-:R-:W-:Y:S04]  /*cd50*/  FMUL.FTZ R135, R28, c[0x0][0x2ec] ;  /* 0x0000bb001c877a20 */ /* 0x010fe80000410000 */
[----:B------:R4:W4:Y:S01]  /*cd60*/  MUFU.TANH R163, R136 ;  /* 0x0000008800a37308 */ /* 0x0009220000002400 */
[----:B-----5:R-:W-:Y:S02]  /*cd70*/  FMUL.FTZ R231, R30, c[0x0][0x2ec] ;  /* 0x0000bb001ee77a20 */ /* 0x020fe40000410000 */
[----:B-1----:R-:W-:Y:S02]  /*cd80*/  FMUL.FTZ R230, R31, c[0x0][0x2ec] ;  /* 0x0000bb001fe67a20 */ /* 0x002fe40000410000 */
[----:B--2---:R-:W-:Y:S02]  /*cd90*/  FMUL.FTZ R2, R18, c[0x0][0x2ec] ;  /* 0x0000bb0012027a20 */ /* 0x004fe40000410000 */
[----:B------:R-:W-:Y:S02]  /*cda0*/  FMUL.FTZ R139, R29, c[0x0][0x2ec] ;  /* 0x0000bb001d8b7a20 */ /* 0x000fe40000410000 */
[----:B------:R-:W-:Y:S01]  /*cdb0*/  FMUL.FTZ R138, R32, c[0x0][0x2ec] ;  /* 0x0000bb00208a7a20 */ /* 0x000fe20000410000 */
[----:B------:R1:W2:Y:S01]  /*cdc0*/  MUFU.TANH R149, R135 ;  /* 0x0000008700957308 */ /* 0x0002a20000002400 */
[----:B---3--:R-:W-:Y:S09]  /*cdd0*/  FMUL.FTZ R137, R33, c[0x0][0x2ec] ;  /* 0x0000bb0021897a20 */ /* 0x008ff20000410000 */
[----:B------:R3:W2:Y:S01]  /*cde0*/  MUFU.TANH R153, R231 ;  /* 0x000000e700997308 */ /* 0x0006a20000002400 */
[----:B----4-:R-:W-:Y:S09]  /*cdf0*/  FMUL.FTZ R136, R34, c[0x0][0x2ec] ;  /* 0x0000bb0022887a20 */ /* 0x010ff20000410000 */
[----:B------:R4:W2:Y:S01]  /*ce00*/  MUFU.TANH R151, R230 ;  /* 0x000000e600977308 */ /* 0x0008a20000002400 */
[----:B-1----:R-:W-:Y:S09]  /*ce10*/  FMUL.FTZ R135, R35, c[0x0][0x2ec] ;  /* 0x0000bb0023877a20 */ /* 0x002ff20000410000 */
[----:B------:R-:W1:Y:S01]  /*ce20*/  MUFU.TANH R235, R235 ;  /* 0x000000eb00eb7308 */ /* 0x000e620000002400 */
[----:B---3--:R-:W-:Y:S09]  /*ce30*/  MOV R231, R133 ;  /* 0x0000008500e77202 */ /* 0x008ff20000000f00 */
[----:B------:R-:W3:Y:S01]  /*ce40*/  MUFU.TANH R237, R237 ;  /* 0x000000ed00ed7308 */ /* 0x000ee20000002400 */
[----:B----4-:R-:W-:Y:S09]  /*ce50*/  MOV R230, R132 ;  /* 0x0000008400e67202 */ /* 0x010ff20000000f00 */
[----:B------:R-:W4:Y:S10]  /*ce60*/  MUFU.TANH R239, R239 ;  /* 0x000000ef00ef7308 */ /* 0x000f340000002400 */
        /* <DEDUP_REMOVED lines=10> */
[----:B------:R-:W1:Y:S10]  /*cf10*/  MUFU.TANH R139, R139 ;  /* 0x0000008b008b7308 */ /* 0x000e740000002400 */
[----:B------:R-:W1:Y:S10]  /*cf20*/  MUFU.TANH R138, R138 ;  /* 0x0000008a008a7308 */ /* 0x000e740000002400 */
[----:B------:R-:W1:Y:S10]  /*cf30*/  MUFU.TANH R137, R137 ;  /* 0x0000008900897308 */ /* 0x000e740000002400 */
        /* <DEDUP_REMOVED lines=66> */
.L_x_3239:
        /* <DEDUP_REMOVED lines=89> */
.L_x_3238:
[----:B--234-:R-:W-:Y:S01]  /*d8f0*/  LEA R5, R217, R215, 0x6 ;  /* 0x000000d7d9057211 */ /* 0x01cfe200078e30ff */
[----:B------:R-:W-:Y:S03]  /*d900*/  LDSM.16.MT88.4 R20, [R202+0xc000] ;  /* 0x00c00000ca14783b */ /* 0x000fe60000004200 */
        /* <DEDUP_REMOVED lines=26> */
[C---:B--2---:R-:W-:Y:S02]  /*dab0*/  FFMA.FTZ R153, R0.reuse, R6, R153 ;  /* 0x0000000600997223 */ /* 0x044fe40000010099 */
[CC--:B------:R-:W-:Y:S02]  /*dac0*/  FFMA.FTZ R237, R0.reuse, R16.reuse, R237 ;  /* 0x0000001000ed7223 */ /* 0x0c0fe400000100ed */
[C---:B------:R-:W-:Y:S02]  /*dad0*/  FFMA.FTZ R239, R0.reuse, R15, R239 ;  /* 0x0000000f00ef7223 */ /* 0x040fe400000100ef */
[C---:B------:R-:W-:Y:S02]  /*dae0*/  FFMA.FTZ R233, R0.reuse, R16, R233 ;  /* 0x0000001000e97223 */ /* 0x040fe400000100e9 */
[CC--:B-1----:R-:W-:Y:S02]  /*daf0*/  FFMA.FTZ R245, R0.reuse, R14.reuse, R245 ;  /* 0x0000000e00f57223 */ /* 0x0c2fe400000100f5 */
        /* <DEDUP_REMOVED lines=10> */
[C---:B------:R-:W-:Y:S01]  /*dba0*/  FFMA.FTZ R147, R0.reuse, R9, R147 ;  /* 0x0000000900937223 */ /* 0x040fe20000010093 */
[----:B------:R-:W-:Y:S01]  /*dbb0*/  IADD3 R13, R5, 0x31, RZ ;  /* 0x00000031050d7810 */ /* 0x000fe20007ffe0ff */
[C---:B------:R-:W-:Y:S01]  /*dbc0*/  FFMA.FTZ R173, R0.reuse, R11, R173 ;  /* 0x0000000b00ad7223 */ /* 0x040fe200000100ad */
[----:B------:R-:W-:Y:S01]  /*dbd0*/  FMNMX.FTZ R16, R247, R14, !PT ;  /* 0x0000000ef7107209 */ /* 0x000fe20007810000 */
[C---:B------:R-:W-:Y:S01]  /*dbe0*/  FFMA.FTZ R177, R0.reuse, R143, R2 ;  /* 0x0000008f00b17223 */ /* 0x040fe20000010002 */
[----:B------:R-:W-:Y:S01]  /*dbf0*/  FMNMX.FTZ R14, R241, R18, !PT ;  /* 0x00000012f10e7209 */ /* 0x000fe20007810000 */
[C---:B------:R-:W-:Y:S01]  /*dc00*/  FFMA.FTZ R145, R0.reuse, R11, R145 ;  /* 0x0000000b00917223 */ /* 0x040fe20000010091 */
[----:B------:R-:W-:Y:S01]  /*dc10*/  FMNMX.FTZ R2, R179, R16, !PT ;  /* 0x00000010b3027209 */ /* 0x000fe20007810000 */
[----:B------:R-:W1:Y:S01]  /*dc20*/  I2F R9, R13 ;  /* 0x0000000d00097306 */ /* 0x000e620000201400 */
[----:B------:R-:W-:Y:S01]  /*dc30*/  FMNMX.FTZ R14, R243, R14, !PT ;  /* 0x0000000ef30e7209 */ /* 0x000fe20007810000 */
[C---:B------:R-:W-:Y:S01]  /*dc40*/  FFMA.FTZ R143, R0.reuse, R143, R249 ;  /* 0x0000008f008f7223 */ /* 0x040fe200000100f9 */
[----:B------:R-:W-:Y:S01]  /*dc50*/  FMNMX.FTZ R2, R173, R2, !PT ;  /* 0x00000002ad027209 */ /* 0x000fe20007810000 */
[C---:B------:R-:W-:Y:S01]  /*dc60*/  FFMA.FTZ R175, R0.reuse, R12, R175 ;  /* 0x0000000c00af7223 */ /* 0x040fe200000100af */
        /* <DEDUP_REMOVED lines=8> */
[----:B------:R-:W-:Y:S01]  /*dcf0*/  IADD3 R5, R5, 0x39, RZ ;  /* 0x0000003905057810 */ /* 0x000fe20007ffe0ff */
[----:B------:R-:W2:Y:S01]  /*dd00*/  I2F R11, R11 ;  /* 0x0000000b000b7306 */ /* 0x000ea20000201400 */
        /* <DEDUP_REMOVED lines=9> */
[----:B------:R-:W3:Y:S01]  /*dda0*/  I2F R5, R5 ;  /* 0x0000000500057306 */ /* 0x000ee20000201400 */
[----:B------:R-:W-:Y:S01]  /*ddb0*/  FMNMX.FTZ R2, R183, R2, !PT ;  /* 0x00000002b7027209 */ /* 0x000fe20007810000 */
[C---:B------:R-:W-:Y:S01]  /*ddc0*/  FFMA.FTZ R155, R0.reuse, R4, R155 ;  /* 0x00000004009b7223 */ /* 0x040fe2000001009b */
[----:B------:R-:W-:Y:S01]  /*ddd0*/  FMNMX.FTZ R14, R159, R14, !PT ;  /* 0x0000000e9f0e7209 */ /* 0x000fe20007810000 */
[CC--:B-1----:R-:W-:Y:S01]  /*dde0*/  FFMA.FTZ R151, R0.reuse, R9.reuse, R151 ;  /* 0x0000000900977223 */ /* 0x0c2fe20000010097 */
[----:B------:R-:W-:Y:S01]  /*ddf0*/  FMNMX.FTZ R2, R181, R2, !PT ;  /* 0x00000002b5027209 */ /* 0x000fe20007810000 */
[C---:B------:R-:W-:Y:S01]  /*de00*/  FFMA.FTZ R149, R0.reuse, R6, R149 ;  /* 0x0000000600957223 */ /* 0x040fe20000010095 */
[----:B------:R-:W-:Y:S01]  /*de10*/  FMNMX.FTZ R14, R157, R14, !PT ;  /* 0x0000000e9d0e7209 */ /* 0x000fe20007810000 */
[C---:B------:R-:W-:Y:S01]  /*de20*/  FFMA.FTZ R139, R0.reuse, R9, R139 ;  /* 0x00000009008b7223 */ /* 0x040fe2000001008b */
[----:B------:R-:W-:Y:S02]  /*de30*/  FMNMX.FTZ R2, R163, R2, !PT ;  /* 0x00000002a3027209 */ /* 0x000fe40007810000 */
[----:B------:R-:W-:Y:S02]  /*de40*/  FMNMX.FTZ R14, R155, R14, !PT ;  /* 0x0000000e9b0e7209 */ /* 0x000fe40007810000 */
[----:B------:R-:W-:Y:S01]  /*de50*/  FMNMX.FTZ R2, R153, R2, !PT ;  /* 0x0000000299027209 */ /* 0x000fe20007810000 */
[CC--:B--2---:R-:W-:Y:S01]  /*de60*/  FFMA.FTZ R136, R0.reuse, R11.reuse, R136 ;  /* 0x0000000b00887223 */ /* 0x0c4fe20000010088 */
[----:B------:R-:W-:Y:S01]  /*de70*/  FMNMX.FTZ R14, R149, R14, !PT ;  /* 0x0000000e950e7209 */ /* 0x000fe20007810000 */
[----:B------:R-:W-:Y:S01]  /*de80*/  FFMA.FTZ R138, R0, R11, R138 ;  /* 0x0000000b008a7223 */ /* 0x000fe2000001008a */
[----:B------:R-:W-:Y:S04]  /*de90*/  FMNMX.FTZ R7, R151, R2, !PT ;  /* 0x0000000297077209 */ /* 0x000fe80007810000 */
[----:B------:R-:W-:Y:S02]  /*dea0*/  FMNMX.FTZ R2, R136, R7, !PT ;  /* 0x0000000788027209 */ /* 0x000fe40007810000 */
[----:B------:R-:W-:Y:S01]  /*deb0*/  FMNMX.FTZ R7, R139, R14, !PT ;  /* 0x0000000e8b077209 */ /* 0x000fe20007810000 */
[CC--:B---3--:R-:W-:Y:S01]  /*dec0*/  FFMA.FTZ R135, R0.reuse, R5.reuse, R135 ;  /* 0x0000000500877223 */ /* 0x0c8fe20000010087 */
[----:B------:R-:W-:Y:S01]  /*ded0*/  LDSM.16.MT88.4 R12, [R204+0xc000] ;  /* 0x00c00000cc0c783b */ /* 0x000fe20000004200 */
[----:B------:R-:W-:Y:S03]  /*dee0*/  FFMA.FTZ R137, R0, R5, R137 ;  /* 0x0000000500897223 */ /* 0x000fe60000010089 */
        /* <DEDUP_REMOVED lines=24> */
[----:B------:R-:W-:Y:S01]  /*e070*/  ISETP.GT.AND P1, PT, R217, R212, PT ;  /* 0x000000d4d900720c */ /* 0x000fe20003f24270 */
[----:B------:R-:W-:Y:S02]  /*e080*/  FFMA.FTZ R134, R247, c[0x0][0x23c], -R150 ;  /* 0x00008f00f7867a23 */ /* 0x000fe40000010896 */
        /* <DEDUP_REMOVED lines=11> */
[----:B------:R-:W-:Y:S02]  /*e140*/  FFMA.FTZ R187, R155, c[0x0][0x23c], -R148 ;  /* 0x00008f009bbb7a23 */ /* 0x000fe40000010894 */
        /* <DEDUP_REMOVED lines=28> */
[----:B------:R-:W-:Y:S02]  /*e310*/  FFMA.FTZ R233, R151, c[0x0][0x23c], -R150 ;  /* 0x00008f0097e97a23 */ /* 0x000fe40000010896 */
[----:B------:R-:W-:Y:S01]  /*e320*/  FFMA.FTZ R234, R149, c[0x0][0x23c], -R148 ;  /* 0x00008f0095ea7a23 */ /* 0x000fe20000010894 */
        /* <DEDUP_REMOVED lines=10> */
[C---:B------:R-:W-:Y:S02]  /*e3d0*/  FMUL.FTZ R43, R2.reuse, R43 ;  /* 0x0000002b022b7220 */ /* 0x040fe40000410000 */
[C---:B------:R-:W-:Y:S02]  /*e3e0*/  FMUL.FTZ R40, R3.reuse, R40 ;  /* 0x0000002803287220 */ /* 0x040fe40000410000 */
[C---:B------:R-:W-:Y:S02]  /*e3f0*/  FMUL.FTZ R41, R3.reuse, R41 ;  /* 0x0000002903297220 */ /* 0x040fe40000410000 */
[C---:B------:R-:W-:Y:S01]  /*e400*/  FMUL.FTZ R46, R2.reuse, R46 ;  /* 0x0000002e022e7220 */ /* 0x040fe20000410000 */
[----:B------:R-:W-:Y:S01]  /*e410*/  LDSM.16.MT88.4 R152, [R201+0xf800] ;  /* 0x00f80000c998783b */ /* 0x000fe20000004200 */
[----:B------:R-:W2:Y:S01]  /*e420*/  MUFU.EX2 R166, R166 ;  /* 0x000000a600a67308 */ /* 0x000ea20000000800 */
[----:B------:R-:W-:Y:S02]  /*e430*/  FMUL.FTZ R47, R2, R47 ;  /* 0x0000002f022f7220 */ /* 0x000fe40000410000 */
[C---:B------:R-:W-:Y:S01]  /*e440*/  FMUL.FTZ R44, R3.reuse, R44 ;  /* 0x0000002c032c7220 */ /* 0x040fe20000410000 */
[----:B-1----:R-:W-:Y:S01]  /*e450*/  F2FP.PACK_AB R128, R168, R171 ;  /* 0x000000aba880723e */ /* 0x002fe200000000ff */
        /* <DEDUP_REMOVED lines=16> */
[----:B------:R-:W-:Y:S01]  /*e560*/  MUFU.EX2 R182, R182 ;  /* 0x000000b600b67308 */ /* 0x000fe20000000800 */
[C---:B------:R-:W-:Y:S05]  /*e570*/  HMMA.16816.F32 R4, R128.reuse, R12, R4 ;  /* 0x0000000c8004723c */ /* 0x040fea0000001804 */
[C---:B------:R-:W-:Y:S02]  /*e580*/  FMUL.FTZ R62, R2.reuse, R62 ;  /* 0x0000003e023e7220 */ /* 0x040fe40000410000 */
[C---:B------:R-:W-:Y:S01]  /*e590*/  FMUL.FTZ R12, R3.reuse, R120 ;  /* 0x00000078030c7220 */ /* 0x040fe20000410000 */
[C---:B------:R-:W-:Y:S01]  /*e5a0*/  HMMA.16816.F32 R8, R128.reuse, R14, R8 ;  /* 0x0000000e8008723c */ /* 0x040fe20000001808 */
[----:B------:R-:W-:Y:S03]  /*e5b0*/  MUFU.EX2 R184, R184 ;  /* 0x000000b800b87308 */ /* 0x000fe60000000800 */
[C---:B------:R-:W-:Y:S02]  /*e5c0*/  FMUL.FTZ R13, R3.reuse, R121 ;  /* 0x00000079030d7220 */ /* 0x040fe40000410000 */
[C---:B------:R-:W-:Y:S02]  /*e5d0*/  FMUL.FTZ R63, R2.reuse, R63 ;  /* 0x0000003f023f7220 */ /* 0x040fe40000410000 */
[C---:B------:R-:W-:Y:S03]  /*e5e0*/  FMUL.FTZ R14, R2.reuse, R122 ;  /* 0x0000007a020e7220 */ /* 0x040fe60000410000 */
[----:B------:R-:W-:Y:S01]  /*e5f0*/  MUFU.EX2 R187, R187 ;  /* 0x000000bb00bb7308 */ /* 0x000fe20000000800 */
[C---:B------:R-:W-:Y:S02]  /*e600*/  FMUL.FTZ R15, R2.reuse, R123 ;  /* 0x0000007b020f7220 */ /* 0x040fe40000410000 */
[----:B------:R-:W1:Y:S01]  /*e610*/  LDSM.16.MT88.4 R120, [R200+0xc000] ;  /* 0x00c00000c878783b */ /* 0x000e620000004200 */
[C---:B------:R-:W-:Y:S02]  /*e620*/  FMUL.FTZ R60, R3.reuse, R60 ;  /* 0x0000003c033c7220 */ /* 0x040fe40000410000 */
[C---:B------:R-:W-:Y:S02]  /*e630*/  FMUL.FTZ R61, R3.reuse, R61 ;  /* 0x0000003d033d7220 */ /* 0x040fe40000410000 */
[C---:B------:R-:W-:Y:S02]  /*e640*/  HMMA.16816.F32 R12, R128.reuse, R20, R12 ;  /* 0x00000014800c723c */ /* 0x040fe4000000180c */
[----:B------:R-:W-:Y:S01]  /*e650*/  MUFU.EX2 R186, R186 ;  /* 0x000000ba00ba7308 */ /* 0x000fe20000000800 */
[C---:B------:R-:W-:Y:S02]  /*e660*/  FMUL.FTZ R66, R2.reuse, R66 ;  /* 0x0000004202427220 */ /* 0x040fe40000410000 */
[C---:B------:R-:W-:Y:S02]  /*e670*/  FMUL.FTZ R67, R2.reuse, R67 ;  /* 0x0000004302437220 */ /* 0x040fe40000410000 */
[C---:B------:R-:W-:Y:S01]  /*e680*/  FMUL.FTZ R20, R3.reuse, R112 ;  /* 0x0000007003147220 */ /* 0x040fe20000410000 */
[C---:B------:R-:W-:Y:S04]  /*e690*/  HMMA.16816.F32 R16, R128.reuse, R22, R16 ;  /* 0x000000168010723c */ /* 0x040fe80000001810 */
[C---:B------:R-:W-:Y:S01]  /*e6a0*/  FMUL.FTZ R21, R3.reuse, R113 ;  /* 0x0000007103157220 */ /* 0x040fe20000410000 */
[----:B------:R-:W-:Y:S01]  /*e6b0*/  MUFU.EX2 R233, R233 ;  /* 0x000000e900e97308 */ /* 0x000fe20000000800 */
[C---:B------:R-:W-:Y:S02]  /*e6c0*/  FMUL.FTZ R64, R3.reuse, R64 ;  /* 0x0000004003407220 */ /* 0x040fe40000410000 */
[C---:B------:R-:W-:Y:S04]  /*e6d0*/  FMUL.FTZ R22, R2.reuse, R114 ;  /* 0x0000007202167220 */ /* 0x040fe80000410000 */
[C---:B------:R-:W-:Y:S02]  /*e6e0*/  FMUL.FTZ R23, R2.reuse, R115 ;  /* 0x0000007302177220 */ /* 0x040fe40000410000 */
[----:B------:R-:W2:Y:S01]  /*e6f0*/  LDSM.16.MT88.4 R112, [R204+0xe000] ;  /* 0x00e00000cc70783b */ /* 0x000ea20000004200 */
[C---:B------:R-:W-:Y:S01]  /*e700*/  FMUL.FTZ R65, R3.reuse, R65 ;  /* 0x0000004103417220 */ /* 0x040fe20000410000 */
[----:B------:R-:W-:Y:S01]  /*e710*/  MUFU.EX2 R234, R234 ;  /* 0x000000ea00ea7308 */ /* 0x000fe20000000800 */
[C---:B------:R-:W-:Y:S02]  /*e720*/  FMUL.FTZ R70, R2.reuse, R70 ;  /* 0x0000004602467220 */ /* 0x040fe40000410000 */
[C---:B------:R-:W-:Y:S03]  /*e730*/  HMMA.16816.F32 R20, R128.reuse, R28, R20 ;  /* 0x0000001c8014723c */ /* 0x040fe60000001814 */
[C---:B------:R-:W-:Y:S02]  /*e740*/  FMUL.FTZ R71, R2.reuse, R71 ;  /* 0x0000004702477220 */ /* 0x040fe40000410000 */
[C---:B------:R-:W-:Y:S02]  /*e750*/  FMUL.FTZ R68, R3.reuse, R68 ;  /* 0x0000004403447220 */ /* 0x040fe40000410000 */
[C---:B------:R-:W-:Y:S01]  /*e760*/  FMUL.FTZ R28, R3.reuse, R104 ;  /* 0x00000068031c7220 */ /* 0x040fe20000410000 */
[C---:B------:R-:W-:Y:S04]  /*e770*/  HMMA.16816.F32 R24, R128.reuse, R30, R24 ;  /* 0x0000001e8018723c */ /* 0x040fe80000001818 */
[C---:B------:R-:W-:Y:S02]  /*e780*/  FMUL.FTZ R29, R3.reuse, R105 ;  /* 0x00000069031d7220 */ /* 0x040fe40000410000 */
[C---:B------:R-:W-:Y:S02]  /*e790*/  FMUL.FTZ R69, R3.reuse, R69 ;  /* 0x0000004503457220 */ /* 0x040fe40000410000 */
[C---:B------:R-:W-:Y:S04]  /*e7a0*/  FMUL.FTZ R30, R2.reuse, R106 ;  /* 0x0000006a021e7220 */ /* 0x040fe80000410000 */
[C---:B------:R-:W-:Y:S02]  /*e7b0*/  FMUL.FTZ R31, R2.reuse, R107 ;  /* 0x0000006b021f7220 */ /* 0x040fe40000410000 */
[----:B------:R-:W3:Y:S01]  /*e7c0*/  LDSM.16.MT88.4 R104, [R202+0xe000] ;  /* 0x00e00000ca68783b */ /* 0x000ee20000004200 */
[C---:B------:R-:W-:Y:S02]  /*e7d0*/  FMUL.FTZ R74, R2.reuse, R74 ;  /* 0x0000004a024a7220 */ /* 0x040fe40000410000 */
[C---:B------:R-:W-:Y:S02]  /*e7e0*/  FMUL.FTZ R75, R2.reuse, R75 ;  /* 0x0000004b024b7220 */ /* 0x040fe40000410000 */
[C---:B-1----:R-:W-:Y:S03]  /*e7f0*/  HMMA.16816.F32 R28, R128.reuse, R120, R28 ;  /* 0x00000078801c723c */ /* 0x042fe6000000181c */
[C---:B------:R-:W-:Y:S02]  /*e800*/  FMUL.FTZ R72, R3.reuse, R72 ;  /* 0x0000004803487220 */ /* 0x040fe40000410000 */
[C---:B------:R-:W-:Y:S02]  /*e810*/  FMUL.FTZ R73, R3.reuse, R73 ;  /* 0x0000004903497220 */ /* 0x040fe40000410000 */
[C---:B------:R-:W-:Y:S01]  /*e820*/  FMUL.FTZ R86, R2.reuse, R86 ;  /* 0x0000005602567220 */ /* 0x040fe20000410000 */
[C---:B------:R-:W-:Y:S01]  /*e830*/  HMMA.16816.F32 R32, R128.reuse, R122, R32 ;  /* 0x0000007a8020723c */ /* 0x040fe20000001820 */
[----:B------:R-:W-:Y:S03]  /*e840*/  LDSM.16.MT88.4 R120, [R200+0xc800] ;  /* 0x00c80000c878783b */ /* 0x000fe60000004200 */
[C---:B------:R-:W-:Y:S02]  /*e850*/  FMUL.FTZ R87, R2.reuse, R87 ;  /* 0x0000005702577220 */ /* 0x040fe40000410000 */
[C---:B------:R-:W-:Y:S02]  /*e860*/  FMUL.FTZ R84, R3.reuse, R84 ;  /* 0x0000005403547220 */ /* 0x040fe40000410000 */
[C---:B--2---:R-:W-:Y:S04]  /*e870*/  HMMA.16816.F32 R36, R128.reuse, R112, R36 ;  /* 0x000000708024723c */ /* 0x044fe80000001824 */
[----:B------:R-:W-:Y:S02]  /*e880*/  FMUL.FTZ R85, R3, R85 ;  /* 0x0000005503557220 */ /* 0x000fe40000410000 */
[----:B------:R-:W-:Y:S02]  /*e890*/  FFMA.FTZ R170, R179, c[0x0][0x23c], -R150 ;  /* 0x00008f00b3aa7a23 */ /* 0x000fe40000010896 */
[C---:B------:R-:W-:Y:S01]  /*e8a0*/  HMMA.16816.F32 R40, R128.reuse, R114, R40 ;  /* 0x000000728028723c */ /* 0x040fe20000001828 */
[----:B------:R-:W-:Y:S03]  /*e8b0*/  LDSM.16.MT88.4 R112, [R204+0xc800] ;  /* 0x00c80000cc70783b */ /* 0x000fe60000004200 */
[----:B------:R-:W-:Y:S01]  /*e8c0*/  FFMA.FTZ R179, R141, c[0x0][0x23c], -R148 ;  /* 0x00008f008db37a23 */ /* 0x000fe20000010894 */
[----:B------:R-:W-:Y:S01]  /*e8d0*/  MUFU.EX2 R170, R170 ;  /* 0x000000aa00aa7308 */ /* 0x000fe20000000800 */
[--C-:B------:R-:W-:Y:S02]  /*e8e0*/  FFMA.FTZ R173, R173, c[0x0][0x23c], -R150.reuse ;  /* 0x00008f00adad7a23 */ /* 0x100fe40000010896 */
[----:B------:R-:W-:Y:S01]  /*e8f0*/  FFMA.FTZ R172, R177, c[0x0][0x23c], -R150 ;  /* 0x00008f00b1ac7a23 */ /* 0x000fe20000010896 */
[----:B------:R-:W-:Y:S01]  /*e900*/  LDSM.16.MT88.4 R140, [R202+0xe800] ;  /* 0x00e80000ca8c783b */ /* 0x000fe20000004200 */
[C---:B---3--:R-:W-:Y:S03]  /*e910*/  HMMA.16816.F32 R44, R128.reuse, R104, R44 ;  /* 0x00000068802c723c */ /* 0x048fe6000000182c */
[----:B------:R-:W-:Y:S02]  /*e920*/  FFMA.FTZ R177, R145, c[0x0][0x23c], -R148 ;  /* 0x00008f0091b17a23 */ /* 0x000fe40000010894 */
[----:B------:R-:W1:Y:S01]  /*e930*/  MUFU.EX2 R173, R173 ;  /* 0x000000ad00ad7308 */ /* 0x000e620000000800 */
[--C-:B------:R-:W-:Y:S01]  /*e940*/  FFMA.FTZ R175, R175, c[0x0][0x23c], -R150.reuse ;  /* 0x00008f00afaf7a23 */ /* 0x100fe20000010896 */
[----:B------:R-:W-:Y:S01]  /*e950*/  LDSM.16.MT88.4 R144, [R201+0xe800] ;  /* 0x00e80000c990783b */ /* 0x000fe20000004200 */
[C---:B------:R-:W-:Y:S01]  /*e960*/  FMUL.FTZ R90, R2.reuse, R90 ;  /* 0x0000005a025a7220 */ /* 0x040fe20000410000 */
[C---:B------:R-:W-:Y:S03]  /*e970*/  HMMA.16816.F32 R48, R128.reuse, R106, R48 ;  /* 0x0000006a8030723c */ /* 0x040fe60000001830 */
[C---:B------:R-:W-:Y:S03]  /*e980*/  FMUL.FTZ R91, R2.reuse, R91 ;  /* 0x0000005b025b7220 */ /* 0x040fe60000410000 */
[----:B------:R-:W2:Y:S01]  /*e990*/  LDSM.16.MT88.4 R104, [R204+0x10000] ;  /* 0x01000000cc68783b */ /* 0x000ea20000004200 */
[C---:B------:R-:W-:Y:S01]  /*e9a0*/  FMUL.FTZ R88, R3.reuse, R88 ;  /* 0x0000005803587220 */ /* 0x040fe20000410000 */
[C---:B------:R-:W-:Y:S01]  /*e9b0*/  HMMA.16816.F32 R52, R128.reuse, R100, R52 ;  /* 0x000000648034723c */ /* 0x040fe20000001834 */
[----:B------:R-:W-:Y:S03]  /*e9c0*/  MUFU.EX2 R172, R172 ;  /* 0x000000ac00ac7308 */ /* 0x000fe60000000800 */
[C---:B------:R-:W-:Y:S02]  /*e9d0*/  FMUL.FTZ R89, R3.reuse, R89 ;  /* 0x0000005903597220 */ /* 0x040fe40000410000 */
[C---:B------:R-:W-:Y:S02]  /*e9e0*/  FMUL.FTZ R94, R2.reuse, R94 ;  /* 0x0000005e025e7220 */ /* 0x040fe40000410000 */
[C---:B------:R-:W-:Y:S01]  /*e9f0*/  HMMA.16816.F32 R56, R128.reuse, R102, R56 ;  /* 0x000000668038723c */ /* 0x040fe20000001838 */
[----:B------:R-:W3:Y:S02]  /*ea00*/  LDSM.16.MT88.4 R100, [R202+0x10000] ;  /* 0x01000000ca64783b */ /* 0x000ee40000004200 */
[----:B------:R-:W-:Y:S01]  /*ea10*/  MUFU.EX2 R175, R175 ;  /* 0x000000af00af7308 */ /* 0x000fe20000000800 */
[C---:B------:R-:W-:Y:S02]  /*ea20*/  FMUL.FTZ R95, R2.reuse, R95 ;  /* 0x0000005f025f7220 */ /* 0x040fe40000410000 */
[C---:B------:R-:W-:Y:S02]  /*ea30*/  FMUL.FTZ R92, R3.reuse, R92 ;  /* 0x0000005c035c7220 */ /* 0x040fe40000410000 */
[C---:B------:R-:W-:Y:S04]  /*ea40*/  HMMA.16816.F32 R60, R128.reuse, R108, R60 ;  /* 0x0000006c803c723c */ /* 0x040fe8000000183c */
[C---:B------:R-:W-:Y:S01]  /*ea50*/  FMUL.FTZ R93, R3.reuse, R93 ;  /* 0x0000005d035d7220 */ /* 0x040fe20000410000 */
[----:B------:R-:W4:Y:S01]  /*ea60*/  MUFU.EX2 R177, R177 ;  /* 0x000000b100b17308 */ /* 0x000f220000000800 */
[C---:B------:R-:W-:Y:S02]  /*ea70*/  FMUL.FTZ R98, R2.reuse, R98 ;  /* 0x0000006202627220 */ /* 0x040fe40000410000 */
[C---:B------:R-:W-:Y:S01]  /*ea80*/  HMMA.16816.F32 R64, R128.reuse, R110, R64 ;  /* 0x0000006e8040723c */ /* 0x040fe20000001840 */
[----:B------:R-:W5:Y:S03]  /*ea90*/  LDSM.16.MT88.4 R108, [R201+0x10000] ;  /* 0x01000000c96c783b */ /* 0x000f660000004200 */
[C---:B------:R-:W-:Y:S02]  /*eaa0*/  FMUL.FTZ R99, R2.reuse, R99 ;  /* 0x0000006302637220 */ /* 0x040fe40000410000 */
[C---:B------:R-:W-:Y:S01]  /*eab0*/  FMUL.FTZ R96, R3.reuse, R96 ;  /* 0x0000006003607220 */ /* 0x040fe20000410000 */
[----:B------:R-:W1:Y:S01]  /*eac0*/  MUFU.EX2 R179, R179 ;  /* 0x000000b300b37308 */ /* 0x000e620000000800 */
[----:B------:R-:W-:Y:S04]  /*ead0*/  FMUL.FTZ R97, R3, R97 ;  /* 0x0000006103617220 */ /* 0x000fe80000410000 */
[----:B------:R-:W-:Y:S01]  /*eae0*/  FFMA.FTZ R178, R185, c[0x0][0x23c], -R150 ;  /* 0x00008f00b9b27a23 */ /* 0x000fe20000010896 */
[C---:B--2---:R-:W-:Y:S03]  /*eaf0*/  HMMA.16816.F32 R68, R128.reuse, R104, R68 ;  /* 0x000000688044723c */ /* 0x044fe60000001844 */
[----:B------:R-:W-:Y:S02]  /*eb00*/  FFMA.FTZ R185, R159, c[0x0][0x23c], -R148 ;  /* 0x00008f009fb97a23 */ /* 0x000fe40000010894 */
[----:B------:R-:W-:Y:S01]  /*eb10*/  MUFU.EX2 R178, R178 ;  /* 0x000000b200b27308 */ /* 0x000fe20000000800 */
[----:B------:R-:W-:Y:S01]  /*eb20*/  LDSM.16.MT88.4 R156, [R200+0xf800] ;  /* 0x00f80000c89c783b */ /* 0x000fe20000004200 */
[--C-:B------:R-:W-:Y:S01]  /*eb30*/  FFMA.FTZ R183, R183, c[0x0][0x23c], -R150.reuse ;  /* 0x00008f00b7b77a23 */ /* 0x100fe20000010896 */
[C---:B------:R-:W-:Y:S04]  /*eb40*/  HMMA.16816.F32 R72, R128.reuse, R106, R72 ;  /* 0x0000006a8048723c */ /* 0x040fe80000001848 */
[C---:B------:R-:W-:Y:S02]  /*eb50*/  FMUL.FTZ R78, R2.reuse, R78 ;  /* 0x0000004e024e7220 */ /* 0x040fe40000410000 */
[----:B------:R-:W2:Y:S01]  /*eb60*/  LDSM.16.MT88.4 R104, [R200+0x10000] ;  /* 0x01000000c868783b */ /* 0x000ea20000004200 */
[C---:B------:R-:W-:Y:S01]  /*eb70*/  FMUL.FTZ R79, R2.reuse, R79 ;  /* 0x0000004f024f7220 */ /* 0x040fe20000410000 */
[----:B------:R-:W-:Y:S01]  /*eb80*/  MUFU.EX2 R183, R183 ;  /* 0x000000b700b77308 */ /* 0x000fe20000000800 */
[C---:B------:R-:W-:Y:S03]  /*eb90*/  FMUL.FTZ R76, R3.reuse, R76 ;  /* 0x0000004c034c7220 */ /* 0x040fe60000410000 */
[----:B------:R-:W-:Y:S02]  /*eba0*/  FMUL.FTZ R77, R3, R77 ;  /* 0x0000004d034d7220 */ /* 0x000fe40000410000 */
[--C-:B------:R-:W-:Y:S02]  /*ebb0*/  FFMA.FTZ R180, R181, c[0x0][0x23c], -R150.reuse ;  /* 0x00008f00b5b47a23 */ /* 0x100fe40000010896 */
[--C-:B------:R-:W-:Y:S02]  /*ebc0*/  FFMA.FTZ R181, R163, c[0x0][0x23c], -R150.reuse ;  /* 0x00008f00a3b57a23 */ /* 0x100fe40000010896 */
[----:B------:R-:W-:Y:S01]  /*ebd0*/  MUFU.EX2 R185, R185 ;  /* 0x000000b900b97308 */ /* 0x000fe20000000800 */
[----:B------:R-:W-:Y:S01]  /*ebe0*/  LDSM.16.MT88.4 R160, [R204+0x11800] ;  /* 0x01180000cca0783b */ /* 0x000fe20000004200 */
[C---:B---3--:R-:W-:Y:S03]  /*ebf0*/  HMMA.16816.F32 R76, R128.reuse, R100, R76 ;  /* 0x00000064804c723c */ /* 0x048fe6000000184c */
[C---:B------:R-:W-:Y:S02]  /*ec00*/  FMUL.FTZ R82, R2.reuse, R82 ;  /* 0x0000005202527220 */ /* 0x040fe40000410000 */
[----:B------:R-:W-:Y:S02]  /*ec10*/  FMUL.FTZ R83, R2, R83 ;  /* 0x0000005302537220 */ /* 0x000fe40000410000 */
[----:B------:R-:W-:Y:S01]  /*ec20*/  FMUL.FTZ R80, R3, R80 ;  /* 0x0000005003507220 */ /* 0x000fe20000410000 */
[----:B-1----:R-:W-:Y:S01]  /*ec30*/  F2FP.PACK_AB R101, R173, R170 ;  /* 0x000000aaad65723e */ /* 0x002fe200000000ff */
[----:B------:R-:W-:Y:S01]  /*ec40*/  FMUL.FTZ R81, R3, R81 ;  /* 0x0000005103517220 */ /* 0x000fe20000410000 */
[----:B------:R-:W-:Y:S02]  /*ec50*/  MUFU.EX2 R180, R180 ;  /* 0x000000b400b47308 */ /* 0x000fe40000000800 */
[----:B----4-:R-:W-:Y:S01]  /*ec60*/  F2FP.PACK_AB R100, R177, R174 ;  /* 0x000000aeb164723e */ /* 0x010fe200000000ff */
[--C-:B------:R-:W-:Y:S02]  /*ec70*/  FFMA.FTZ R232, R136, c[0x0][0x23c], -R150.reuse ;  /* 0x00008f0088e87a23 */ /* 0x100fe40000010896 */
[----:B------:R-:W-:Y:S01]  /*ec80*/  FFMA.FTZ R150, R135, c[0x0][0x23c], -R150 ;  /* 0x00008f0087967a23 */ /* 0x000fe20000010896 */
[C---:B------:R-:W-:Y:S03]  /*ec90*/  HMMA.16816.F32 R80, R128.reuse, R102, R80 ;  /* 0x000000668050723c */ /* 0x040fe60000001850 */
[--C-:B------:R-:W-:Y:S01]  /*eca0*/  FFMA.FTZ R235, R139, c[0x0][0x23c], -R148.reuse ;  /* 0x00008f008beb7a23 */ /* 0x100fe20000010894 */
[----:B------:R-:W-:Y:S01]  /*ecb0*/  MUFU.EX2 R135, R150 ;  /* 0x0000009600877308 */ /* 0x000fe20000000800 */
[--C-:B------:R-:W-:Y:S02]  /*ecc0*/  FFMA.FTZ R236, R138, c[0x0][0x23c], -R148.reuse ;  /* 0x00008f008aec7a23 */ /* 0x100fe40000010894 */
[----:B------:R-:W-:Y:S01]  /*ecd0*/  FFMA.FTZ R148, R137, c[0x0][0x23c], -R148 ;  /* 0x00008f0089947a23 */ /* 0x000fe20000010894 */
[C---:B-----5:R-:W-:Y:S04]  /*ece0*/  HMMA.16816.F32 R84, R128.reuse, R108, R84 ;  /* 0x0000006c8054723c */ /* 0x060fe80000001854 */
[----:B------:R-:W-:Y:S01]  /*ecf0*/  F2FP.PACK_AB R103, R175, R172 ;  /* 0x000000acaf67723e */ /* 0x000fe200000000ff */
[----:B------:R-:W-:Y:S01]  /*ed00*/  FFMA.FTZ R167, R2, R229, R167 ;  /* 0x000000e502a77223 */ /* 0x000fe200000100a7 */
[----:B------:R1:W-:Y:S01]  /*ed10*/  MUFU.EX2 R237, R148 ;  /* 0x0000009400ed7308 */ /* 0x0003e20000000800 */
[----:B------:R-:W-:Y:S01]  /*ed20*/  F2FP.PACK_AB R102, R179, R176 ;  /* 0x000000b0b366723e */ /* 0x000fe200000000ff */
[C---:B------:R-:W-:Y:S01]  /*ed30*/  HMMA.16816.F32 R88, R128.reuse, R110, R88 ;  /* 0x0000006e8058723c */ /* 0x040fe20000001858 */
[----:B------:R-:W3:Y:S03]  /*ed40*/  LDSM.16.MT88.4 R108, [R202+0xc800] ;  /* 0x00c80000ca6c783b */ /* 0x000ee60000004200 */
[----:B------:R-:W-:Y:S01]  /*ed50*/  F2FP.PACK_AB R137, R233, R186 ;  /* 0x000000bae989723e */ /* 0x000fe200000000ff */
[----:B------:R-:W-:Y:S02]  /*ed60*/  FFMA.FTZ R171, R3, R228, R171 ;  /* 0x000000e403ab7223 */ /* 0x000fe400000100ab */
[----:B------:R-:W-:Y:S01]  /*ed70*/  FADD.FTZ R164, R164, R167 ;  /* 0x000000a7a4a47221 */ /* 0x000fe20000010000 */
[C---:B--2---:R-:W-:Y:S01]  /*ed80*/  HMMA.16816.F32 R92, R128.reuse, R104, R92 ;  /* 0x00000068805c723c */ /* 0x044fe2000000185c */
[----:B------:R-:W-:Y:S03]  /*ed90*/  MUFU.EX2 R181, R181 ;  /* 0x000000b500b57308 */ /* 0x000fe60000000800 */
[----:B------:R-:W-:Y:S02]  /*eda0*/  FADD.FTZ R168, R168, R171 ;  /* 0x000000aba8a87221 */ /* 0x000fe40000010000 */
[----:B------:R-:W-:Y:S02]  /*edb0*/  FADD.FTZ R3, R165, R164 ;  /* 0x000000a4a5037221 */ /* 0x000fe40000010000 */
[----:B------:R-:W-:Y:S01]  /*edc0*/  HMMA.16816.F32 R96, R128, R106, R96 ;  /* 0x0000006a8060723c */ /* 0x000fe20000001860 */
[----:B------:R-:W2:Y:S02]  /*edd0*/  LDSM.16.MT88.4 R104, [R200+0xe800] ;  /* 0x00e80000c868783b */ /* 0x000ea40000004200 */
[----:B------:R-:W4:Y:S01]  /*ede0*/  MUFU.EX2 R232, R232 ;  /* 0x000000e800e87308 */ /* 0x000f220000000800 */
[----:B------:R-:W-:Y:S01]  /*edf0*/  FADD.FTZ R3, R134, R3 ;  /* 0x0000000386037221 */ /* 0x000fe20000010000 */
[----:B------:R-:W-:Y:S03]  /*ee00*/  MOV R134, R133 ;  /* 0x0000008500867202 */ /* 0x000fe60000000f00 */
[C---:B------:R-:W-:Y:S01]  /*ee10*/  HMMA.16816.F32 R4, R100.reuse, R112, R4 ;  /* 0x000000706404723c */ /* 0x040fe20000001804 */
[----:B-1----:R-:W-:Y:S04]  /*ee20*/  LDSM.16.MT88.4 R148, [R202+0xf800] ;  /* 0x00f80000ca94783b */ /* 0x002fe80000004200 */
[----:B------:R-:W1:Y:S01]  /*ee30*/  MUFU.EX2 R235, R235 ;  /* 0x000000eb00eb7308 */ /* 0x000e620000000800 */
[----:B------:R-:W-:Y:S01]  /*ee40*/  FADD.FTZ R170, R170, R3 ;  /* 0x00000003aaaa7221 */ /* 0x000fe20000010000 */
[----:B------:R-:W-:Y:S01]  /*ee50*/  MOV R3, R132 ;  /* 0x0000008400037202 */ /* 0x000fe20000000f00 */
[C---:B------:R-:W-:Y:S01]  /*ee60*/  HMMA.16816.F32 R8, R100.reuse, R114, R8 ;  /* 0x000000726408723c */ /* 0x040fe20000001808 */
[----:B------:R-:W-:Y:S03]  /*ee70*/  LDSM.16.MT88.4 R112, [R202+0x10800] ;  /* 0x01080000ca70783b */ /* 0x000fe60000004200 */
[----:B------:R-:W-:Y:S03]  /*ee80*/  FADD.FTZ R173, R173, R170 ;  /* 0x000000aaadad7221 */ /* 0x000fe60000010000 */
[----:B------:R-:W5:Y:S01]  /*ee90*/  MUFU.EX2 R236, R236 ;  /* 0x000000ec00ec7308 */ /* 0x000f620000000800 */
[----:B------:R-:W-:Y:S01]  /*eea0*/  FADD.FTZ R172, R172, R173 ;  /* 0x000000adacac7221 */ /* 0x000fe20000010000 */
[C---:B---3--:R-:W-:Y:S03]  /*eeb0*/  HMMA.16816.F32 R12, R100.reuse, R108, R12 ;  /* 0x0000006c640c723c */ /* 0x048fe6000000180c */
[----:B----4-:R-:W-:Y:S01]  /*eec0*/  F2FP.PACK_AB R139, R135, R232 ;  /* 0x000000e8878b723e */ /* 0x010fe200000000ff */
[----:B------:R-:W-:Y:S04]  /*eed0*/  FADD.FTZ R175, R175, R172 ;  /* 0x000000acafaf7221 */ /* 0x000fe80000010000 */
[C---:B------:R-:W-:Y:S01]  /*eee0*/  HMMA.16816.F32 R16, R100.reuse, R110, R16 ;  /* 0x0000006e6410723c */ /* 0x040fe20000001810 */
[----:B------:R-:W3:Y:S03]  /*eef0*/  LDSM.16.MT88.4 R108, [R204+0x10800] ;  /* 0x01080000cc6c783b */ /* 0x000ee60000004200 */
[----:B-1----:R-:W-:Y:S04]  /*ef00*/  F2FP.PACK_AB R136, R235, R234 ;  /* 0x000000eaeb88723e */ /* 0x002fe800000000ff */
[C---:B------:R-:W-:Y:S04]  /*ef10*/  HMMA.16816.F32 R20, R100.reuse, R116, R20 ;  /* 0x000000746414723c */ /* 0x040fe80000001814 */
[----:B-----5:R-:W-:Y:S04]  /*ef20*/  F2FP.PACK_AB R138, R237, R236 ;  /* 0x000000eced8a723e */ /* 0x020fe800000000ff */
        /* <DEDUP_REMOVED lines=16> */
[----:B------:R-:W1:Y:S07]  /*f030*/  LDSM.16.MT88.4 R104, [R201+0x10800] ;  /* 0x01080000c968783b */ /* 0x000e6e0000004200 */
[C---:B---3--:R-:W-:Y:S08]  /*f040*/  HMMA.16816.F32 R68, R100.reuse, R108, R68 ;  /* 0x0000006c6444723c */ /* 0x048ff00000001844 */
        /* <DEDUP_REMOVED lines=11> */
[----:B------:R-:W-:Y:S01]  /*f100*/  F2FP.PACK_AB R101, R183, R178 ;  /* 0x000000b2b765723e */ /* 0x000fe200000000ff */
[----:B------:R-:W-:Y:S01]  /*f110*/  FADD.FTZ R178, R178, R175 ;  /* 0x000000afb2b27221 */ /* 0x000fe20000010000 */
[----:B------:R-:W-:Y:S03]  /*f120*/  F2FP.PACK_AB R103, R181, R180 ;  /* 0x000000b4b567723e */ /* 0x000fe600000000ff */
[----:B------:R-:W-:Y:S01]  /*f130*/  F2FP.PACK_AB R100, R185, R182 ;  /* 0x000000b6b964723e */ /* 0x000fe200000000ff */
[----:B------:R-:W-:Y:S01]  /*f140*/  FADD.FTZ R183, R183, R178 ;  /* 0x000000b2b7b77221 */ /* 0x000fe20000010000 */
[----:B------:R-:W-:Y:S03]  /*f150*/  F2FP.PACK_AB R102, R187, R184 ;  /* 0x000000b8bb66723e */ /* 0x000fe600000000ff */
[----:B------:R-:W-:Y:S04]  /*f160*/  FADD.FTZ R180, R180, R183 ;  /* 0x000000b7b4b47221 */ /* 0x000fe80000010000 */
[C---:B--2---:R-:W-:Y:S03]  /*f170*/  HMMA.16816.F32 R4, R100.reuse, R108, R4 ;  /* 0x0000006c6404723c */ /* 0x044fe60000001804 */
[----:B------:R-:W-:Y:S04]  /*f180*/  FADD.FTZ R181, R181, R180 ;  /* 0x000000b4b5b57221 */ /* 0x000fe80000010000 */
[----:B------:R-:W-:Y:S01]  /*f190*/  FADD.FTZ R186, R186, R181 ;  /* 0x000000b5baba7221 */ /* 0x000fe20000010000 */
[C---:B------:R-:W-:Y:S01]  /*f1a0*/  HMMA.16816.F32 R8, R100.reuse, R110, R8 ;  /* 0x0000006e6408723c */ /* 0x040fe20000001808 */
[----:B------:R-:W2:Y:S03]  /*f1b0*/  LDSM.16.MT88.4 R108, [R201+0xf000] ;  /* 0x00f00000c96c783b */ /* 0x000ea60000004200 */
[----:B------:R-:W-:Y:S04]  /*f1c0*/  FADD.FTZ R233, R233, R186 ;  /* 0x000000bae9e97221 */ /* 0x000fe80000010000 */
[C---:B------:R-:W-:Y:S04]  /*f1d0*/  HMMA.16816.F32 R12, R100.reuse, R120, R12 ;  /* 0x00000078640c723c */ /* 0x040fe8000000180c */
[----:B------:R-:W-:Y:S04]  /*f1e0*/  FADD.FTZ R232, R232, R233 ;  /* 0x000000e9e8e87221 */ /* 0x000fe80000010000 */
[C---:B------:R-:W-:Y:S04]  /*f1f0*/  HMMA.16816.F32 R16, R100.reuse, R122, R16 ;  /* 0x0000007a6410723c */ /* 0x040fe80000001810 */
[----:B------:R-:W-:Y:S04]  /*f200*/  FADD.FTZ R229, R135, R232 ;  /* 0x000000e887e57221 */ /* 0x000fe80000010000 */
        /* <DEDUP_REMOVED lines=70> */
.L_x_3236:
        /* <DEDUP_REMOVED lines=280> */
.L_x_3242:
[----:B--234-:R-:W-:Y:S05]  /*107f0*/  BSYNC B0 ;  /* 0x0000000000007941 */ /* 0x01cfea0003800000 */
.L_x_3241:
        /* <DEDUP_REMOVED lines=18> */
.L_x_3244:
[----:B------:R-:W-:Y:S05]  /*10920*/  BSYNC B0 ;  /* 0x0000000000007941 */ /* 0x000fea0003800000 */
.L_x_3243:
        /* <DEDUP_REMOVED lines=11> */
.L_x_3246:
[----:B------:R-:W-:Y:S05]  /*109e0*/  BSYNC B0 ;  /* 0x0000000000007941 */ /* 0x000fea0003800000 */
.L_x_3245:
        /* <DEDUP_REMOVED lines=11> */
.L_x_3248:
[----:B------:R-:W-:Y:S05]  /*10aa0*/  BSYNC B0 ;  /* 0x0000000000007941 */ /* 0x000fea0003800000 */
.L_x_3247:
        /* <DEDUP_REMOVED lines=11> */
.L_x_3250:
[----:B------:R-:W-:Y:S05]  /*10b60*/  BSYNC B0 ;  /* 0x0000000000007941 */ /* 0x000fea0003800000 */
.L_x_3249:
        /* <DEDUP_REMOVED lines=11> */
.L_x_3252:
[----:B------:R-:W-:Y:S05]  /*10c20*/  BSYNC B0 ;  /* 0x0000000000007941 */ /* 0x000fea0003800000 */
.L_x_3251:
        /* <DEDUP_REMOVED lines=11> */
.L_x_3254:
[----:B------:R-:W-:Y:S05]  /*10ce0*/  BSYNC B0 ;  /* 0x0000000000007941 */ /* 0x000fea0003800000 */
.L_x_3253:
        /* <DEDUP_REMOVED lines=11> */
.L_x_3256:
[----:B------:R-:W-:Y:S05]  /*10da0*/  BSYNC B0 ;  /* 0x0000000000007941 */ /* 0x000fea0003800000 */
.L_x_3255:
        /* <DEDUP_REMOVED lines=12> */
.L_x_3257:
        /* <DEDUP_REMOVED lines=9> */
.L_x_4117:


//--------------------- .text._ZN5flash24flash_fwd_splitkv_kernelI23Flash_fwd_kernel_traitsILi192ELi64ELi64ELi4ELb0ELb0EN7cutlass6half_tE19Flash_kernel_traitsILi192ELi64ELi64ELi4ES3_EELb1ELb0ELb0ELb0ELb1ELb0ELb1ELb1EEEvNS_16Flash_fwd_paramsE --------------------------
	.section	.text._ZN5flash24flash_fwd_splitkv_kernelI23Flash_fwd_kernel_traitsILi192ELi64ELi64ELi4ELb0ELb0EN7cutlass6half_tE19Flash_kernel_traitsILi192ELi64ELi64ELi4ES3_EELb1ELb0ELb0ELb0ELb1ELb0ELb1ELb1EEEvNS_16Flash_fwd_paramsE,"ax",@progbits
	.sectioninfo	@"SHI_REGISTERS=230"
	.align	128
        .global         _ZN5flash24flash_fwd_splitkv_kernelI23Flash_fwd_kernel_traitsILi192ELi64ELi64ELi4ELb0ELb0EN7cutlass6half_tE19Flash_kernel_traitsILi192ELi64ELi64ELi4ES3_EELb1ELb0ELb0ELb0ELb1ELb0ELb1ELb1EEEvNS_16Flash_fwd_paramsE
        .type           _ZN5flash24flash_fwd_splitkv_kernelI23Flash_fwd_kernel_traitsILi192ELi64ELi64ELi4ELb0ELb0EN7cutlass6half_tE19Flash_kernel_traitsILi192ELi64ELi64ELi4ES3_EELb1ELb0ELb0ELb0ELb1ELb0ELb1ELb1EEEvNS_16Flash_fwd_paramsE,@function
        .size           _ZN5flash24flash_fwd_splitkv_kernelI23Flash_fwd_kernel_traitsILi192ELi64ELi64ELi4ELb0ELb0EN7cutlass6half_tE19Flash_kernel_traitsILi192ELi64ELi64ELi4ES3_EELb1ELb0ELb0ELb0ELb1ELb0ELb1ELb1EEEvNS_16Flash_fwd_paramsE,(.L_x_4118 - _ZN5flash24flash_fwd_splitkv_kernelI23Flash_fwd_kernel_traitsILi192ELi64ELi64ELi4ELb0ELb0EN7cutlass6half_tE19Flash_kernel_traitsILi192ELi64ELi64ELi4ES3_EELb1ELb0ELb0ELb0ELb1ELb0ELb1ELb1EEEvNS_16Flash_fwd_paramsE)
        .other          _ZN5flash24flash_fwd_splitkv_kernelI23Flash_fwd_kernel_traitsILi192ELi64ELi64ELi4ELb0ELb0EN7cutlass6half_tE19Flash_kernel_traitsILi192ELi64ELi64ELi4ES3_EELb1ELb0ELb0ELb0ELb1ELb0ELb1ELb1EEEvNS_16Flash_fwd_paramsE,@"STO_CUDA_ENTRY STV_DEFAULT"
_ZN5flash24flash_fwd_splitkv_kernelI23Flash_fwd_kernel_traitsILi192ELi64ELi64ELi4ELb0ELb0EN7cutlass6half_tE19Flash_kernel_traitsILi192ELi64ELi64ELi4ES3_EELb1ELb0ELb0ELb0ELb1ELb0ELb1ELb1EEEvNS_16Flash_fwd_paramsE:
.text._ZN5flash24flash_fwd_splitkv_kernelI23Flash_fwd_kernel_traitsILi192ELi64ELi64ELi4ELb0ELb0EN7cutlass6half_tE19Flash_kernel_traitsILi192ELi64ELi64ELi4ES3_EELb1ELb0ELb0ELb0ELb1ELb0ELb1ELb1EEEvNS_16Flash_fwd_paramsE:
[----:B------:R-:W-:Y:S02]  /*0000*/  MOV R1, c[0x0][0x28] ;  /* 0x00000a0000017a02 */ /* 0x000fe40000000f00 */
[----:B------:R-:W1:Y:S01]  /*0010*/  I2F.U32.RP R4, c[0x0][0x1c0] ;  /* 0x0000700000047b06 */ /* 0x000e620000209000 */
[----:B------:R-:W2:Y:S01]  /*0020*/  S2R R5, SR_CTAID.Z ;  /* 0x0000000000057919 */ /* 0x000ea20000002700 */
[----:B------:R-:W-:Y:S01]  /*0030*/  IMAD.MOV.U32 R2, RZ, RZ, RZ ;  /* 0x000000ffff027224 */ /* 0x000fe200078e00ff */
[----:B------:R-:W-:Y:S01]  /*0040*/  ISETP.NE.U32.AND P0, PT, RZ, c[0x0][0x1c0], PT ;  /* 0x00007000ff007a0c */ /* 0x000fe20003f05070 */
[----:B------:R-:W-:Y:S01]  /*0050*/  ULDC.64 UR6, c[0x0][0x118] ;  /* 0x0000460000067ab9 */ /* 0x000fe20000000a00 */
[----:B------:R-:W-:-:S04]  /*0060*/  ISETP.NE.U32.AND P5, PT, RZ, c[0x0][0x250], PT ;  /* 0x00009400ff007a0c */ /* 0x000fc80003fa5070 */
[----:B------:R-:W-:Y:S01]  /*0070*/  ISETP.NE.AND.EX P5, PT, RZ, c[0x0][0x254], PT, P5 ;  /* 0x00009500ff007a0c */ /* 0x000fe20003fa5350 */
[----:B-1----:R-:W1:Y:S02]  /*0080*/  MUFU.RCP R3, R4 ;  /* 0x0000000400037308 */ /* 0x002e640000001000 */
[----:B-1----:R-:W-:-:S06]  /*0090*/  IADD3 R3, R3, 0xffffffe, RZ ;  /* 0x0ffffffe03037810 */ /* 0x002fcc0007ffe0ff */
[----:B------:R-:W1:Y:S02]  /*00a0*/  F2I.FTZ.U32.TRUNC.NTZ R3, R3 ;  /* 0x0000000300037305 */ /* 0x000e64000021f000 */
[----:B-1----:R-:W-:-:S04]  /*00b0*/  IMAD.MOV R0, RZ, RZ, -R3 ;  /* 0x000000ffff007224 */ /* 0x002fc800078e0a03 */
[----:B------:R-:W-:-:S04]  /*00c0*/  IMAD R7, R0, c[0x0][0x1c0], RZ ;  /* 0x0000700000077a24 */ /* 0x000fc800078e02ff */
[----:B------:R-:W-:-:S04]  /*00d0*/  IMAD.HI.U32 R2, R3, R7, R2 ;  /* 0x0000000703027227 */ /* 0x000fc800078e0002 */
[----:B------:R-:W-:Y:S02]  /*00e0*/  IMAD.MOV.U32 R3, RZ, RZ, -0x1 ;  /* 0xffffffffff037424 */ /* 0x000fe400078e00ff */
[----:B--2---:R-:W-:Y:S02]  /*00f0*/  IMAD.HI.U32 R201, R2, R5, RZ ;  /* 0x0000000502c97227 */ /* 0x004fe400078e00ff */
[----:B------:R-:W1:Y:S02]  /*0100*/  LDC.U8 R2, c[0x0][0x312] ;  /* 0x0000c480ff027b82 */ /* 0x000e640000000000 */
        /* <DEDUP_REMOVED lines=10> */
[----:B------:R-:W-:Y:S01]  /*01b0*/  @!P0 LOP3.LUT R201, RZ, c[0x0][0x1c0], RZ, 0x33, !PT ;  /* 0x00007000ffc98a12 */ /* 0x000fe200078e33ff */
[----:B------:R-:W-:Y:S01]  /*01c0*/  IMAD.MOV.U32 R8, RZ, RZ, RZ ;  /* 0x000000ffff087224 */ /* 0x000fe200078e00ff */
        /* <DEDUP_REMOVED lines=16> */
[----:B------:R-:W4:Y:S04]  /*02d0*/  S2R R2, SR_CTAID.Y ;  /* 0x0000000000027919 */ /* 0x000f280000002600 */
[----:B------:R-:W1:Y:S01]  /*02e0*/  S2R R56, SR_TID.X ;  /* 0x0000000000387919 */ /* 0x000e620000002100 */
[----:B--2---:R-:W-:Y:S01]  /*02f0*/  @P1 IADD3 R200, R200, -R3, RZ ;  /* 0x80000003c8c81210 */ /* 0x004fe20007ffe0ff */
[----:B------:R-:W-:-:S04]  /*0300*/  @!P1 IMAD.MOV.U32 R200, RZ, RZ, c[0x0][0x214] ;  /* 0x00008500ffc89624 */ /* 0x000fc800078e00ff */
[----:B------:R-:W-:Y:S05]  /*0310*/  @!P0 BRA `(.L_x_3258) ;  /* 0x0000004000008947 */ /* 0x000fea0003800000 */
[----:B-1-34-:R-:W2:Y:S02]  /*0320*/  @P2 LDG.E R4, [R6.64+0x4] ;  /* 0x0000040606042981 */ /* 0x01aea4000c1e1900 */
[----:B--2--5:R-:W-:-:S06]  /*0330*/  @P2 IADD3 R5, R4, -R15, RZ ;  /* 0x8000000f04052210 */ /* 0x024fcc0007ffe0ff */
[----:B------:R1:W5:Y:S01]  /*0340*/  @!P2 LDG.E R5, [R6.64] ;  /* 0x000000060605a981 */ /* 0x000362000c1e1900 */
[----:B------:R-:W-:Y:S05]  /*0350*/  BRA `(.L_x_3259) ;  /* 0x0000001000007947 */ /* 0x000fea0003800000 */
.L_x_3258:
[----:B-1-34-:R-:W-:Y:S02]  /*0360*/  MOV R5, c[0x0][0x218] ;  /* 0x0000860000057a02 */ /* 0x01afe40000000f00 */
.L_x_3259:
        /* <DEDUP_REMOVED lines=25> */
[----:B-1----:R-:W-:-:S04]  /*0500*/  IADD3 R10, R10, 0xffffffe, RZ ;  /* 0x0ffffffe0a0a7810 */ /* 0x002fc80007ffe0ff */
[----:B------:R-:W1:Y:S02]  /*0510*/  F2I.FTZ.U32.TRUNC.NTZ R11, R10 ;  /* 0x0000000a000b7305 */ /* 0x000e64000021f000 */
[----:B-1----:R-:W-:Y:S02]  /*0520*/  IMAD.MOV R5, RZ, RZ, -R11 ;  /* 0x000000ffff057224 */ /* 0x002fe400078e0a0b */
[----:B------:R-:W-:Y:S02]  /*0530*/  IMAD.MOV.U32 R10, RZ, RZ, RZ ;  /* 0x000000ffff0a7224 */ /* 0x000fe400078e00ff */
[----:B------:R-:W-:-:S04]  /*0540*/  IMAD R5, R5, R6, RZ ;  /* 0x0000000605057224 */ /* 0x000fc800078e02ff */
[----:B------:R-:W-:-:S06]  /*0550*/  IMAD.HI.U32 R5, R11, R5, R10 ;  /* 0x000000050b057227 */ /* 0x000fcc00078e000a */
[----:B------:R-:W-:-:S04]  /*0560*/  IMAD.HI.U32 R9, R5, R4, RZ ;  /* 0x0000000405097227 */ /* 0x000fc800078e00ff */
[----:B------:R-:W-:-:S04]  /*0570*/  IMAD.MOV R5, RZ, RZ, -R9 ;  /* 0x000000ffff057224 */ /* 0x000fc800078e0a09 */
[----:B------:R-:W-:Y:S01]  /*0580*/  IMAD R5, R6, R5, R4 ;  /* 0x0000000506057224 */ /* 0x000fe200078e0204 */
[----:B------:R-:W-:-:S04]  /*0590*/  IADD3 R4, -R200, 0x7f, R59 ;  /* 0x0000007fc8047810 */ /* 0x000fc80007ffe13b */
[----:B------:R-:W-:-:S13]  /*05a0*/  ISETP.GT.U32.AND P1, PT, R6, R5, PT ;  /* 0x000000050600720c */ /* 0x000fda0003f24070 */
[----:B------:R-:W-:Y:S01]  /*05b0*/  @!P1 IMAD.IADD R5, R5, 0x1, -R6 ;  /* 0x0000000105059824 */ /* 0x000fe200078e0a06 */
[----:B------:R-:W-:Y:S02]  /*05c0*/  @!P1 IADD3 R9, R9, 0x1, RZ ;  /* 0x0000000109099810 */ /* 0x000fe40007ffe0ff */
[----:B------:R-:W-:Y:S02]  /*05d0*/  ISETP.NE.AND P1, PT, RZ, c[0x0][0x10], PT ;  /* 0x00000400ff007a0c */ /* 0x000fe40003f25270 */
[----:B------:R-:W-:Y:S02]  /*05e0*/  ISETP.GE.U32.AND P2, PT, R5, R6, PT ;  /* 0x000000060500720c */ /* 0x000fe40003f46070 */
[----:B------:R-:W-:-:S04]  /*05f0*/  IADD3 R5, R4, c[0x0][0x2e8], R55 ;  /* 0x0000ba0004057a10 */ /* 0x000fc80007ffe037 */
[----:B------:R-:W-:-:S04]  /*0600*/  SHF.R.S32.HI R4, RZ, 0x1f, R5 ;  /* 0x0000001fff047819 */ /* 0x000fc80000011405 */
[----:B------:R-:W-:-:S03]  /*0610*/  LEA.HI R4, R4, R5, RZ, 0x6 ;  /* 0x0000000504047211 */ /* 0x000fc600078f30ff */
[----:B------:R-:W-:Y:S02]  /*0620*/  @P2 IADD3 R9, R9, 0x1, RZ ;  /* 0x0000000109092810 */ /* 0x000fe40007ffe0ff */
[----:B------:R-:W-:-:S03]  /*0630*/  SHF.R.S32.HI R4, RZ, 0x6, R4 ;  /* 0x00000006ff047819 */ /* 0x000fc60000011404 */
[----:B------:R-:W-:Y:S01]  /*0640*/  IMAD.MOV.U32 R7, RZ, RZ, R9 ;  /* 0x000000ffff077224 */ /* 0x000fe200078e0009 */
[----:B------:R-:W-:-:S03]  /*0650*/  IADD3 R9, R55, 0x3f, RZ ;  /* 0x0000003f37097810 */ /* 0x000fc60007ffe0ff */
        /* <DEDUP_REMOVED lines=20> */
[----:B------:R-:W-:Y:S01]  /*07a0*/  IADD3 R10, R0, 0x38, RZ ;  /* 0x00000038000a7810 */ /* 0x000fe20007ffe0ff */
[----:B------:R-:W-:Y:S02]  /*07b0*/  IMAD.SHL.U32 R6, R3, 0x4, RZ ;  /* 0x0000000403067824 */ /* 0x000fe400078e00ff */
[--C-:B------:R-:W-:Y:S02]  /*07c0*/  IMAD R3, R144, c[0x0][0x214], R59.reuse ;  /* 0x0000850090037a24 */ /* 0x100fe400078e023b */
[----:B------:R-:W-:Y:S01]  /*07d0*/  IMAD.IADD R59, R200, 0x1, -R59 ;  /* 0x00000001c83b7824 */ /* 0x000fe200078e0a3b */
[----:B------:R-:W-:Y:S01]  /*07e0*/  SHF.R.S32.HI R7, RZ, 0x1f, R6 ;  /* 0x0000001fff077819 */ /* 0x000fe20000011406 */
[----:B------:R-:W-:Y:S01]  /*07f0*/  IMAD R4, R3, c[0x0][0x22c], RZ ;  /* 0x00008b0003047a24 */ /* 0x000fe200078e02ff */
[----:B------:R-:W-:-:S02]  /*0800*/  SHF.R.S32.HI R5, RZ, 0x1f, R3 ;  /* 0x0000001fff057819 */ /* 0x000fc40000011403 */
[C---:B------:R-:W-:Y:S01]  /*0810*/  ISETP.GE.AND P3, PT, R0.reuse, R59, PT ;  /* 0x0000003b0000720c */ /* 0x040fe20003f66270 */
[----:B------:R-:W-:-:S05]  /*0820*/  IMAD.WIDE R6, R0, 0xc0, R6 ;  /* 0x000000c000067825 */ /* 0x000fca00078e0206 */
[----:B------:R-:W-:Y:S02]  /*0830*/  IADD3 R2, P0, R4, R6, RZ ;  /* 0x0000000604027210 */ /* 0x000fe40007f1e0ff */
[----:B------:R-:W-:Y:S02]  /*0840*/  IADD3 R6, R0, 0x8, RZ ;  /* 0x0000000800067810 */ /* 0x000fe40007ffe0ff */
[----:B------:R-:W-:Y:S02]  /*0850*/  LEA.HI.X.SX32 R7, R4, R7, 0x1, P0 ;  /* 0x0000000704077211 */ /* 0x000fe400000f0eff */
[----:B------:R-:W-:Y:S02]  /*0860*/  LEA R12, P0, R2, c[0x0][0x1d8], 0x2 ;  /* 0x00007600020c7a11 */ /* 0x000fe400078010ff */
[----:B------:R-:W-:Y:S02]  /*0870*/  ISETP.GE.AND P2, PT, R6, R59, PT ;  /* 0x0000003b0600720c */ /* 0x000fe40003f46270 */
[----:B------:R-:W-:-:S02]  /*0880*/  LEA.HI.X R13, R2, c[0x0][0x1dc], R7, 0x2, P0 ;  /* 0x00007700020d7a11 */ /* 0x000fc400000f1407 */
[-C--:B------:R-:W-:Y:S02]  /*0890*/  ISETP.GE.OR P5, PT, R6, R59.reuse, P6 ;  /* 0x0000003b0600720c */ /* 0x080fe400037a6670 */
[C---:B------:R-:W-:Y:S01]  /*08a0*/  IADD3 R4, R0.reuse, 0x10, RZ ;  /* 0x0000001000047810 */ /* 0x040fe20007ffe0ff */
[----:B------:R-:W-:Y:S01]  /*08b0*/  @!P3 STG.E.128 [R12.64], RZ ;  /* 0x000000ff0c00b986 */ /* 0x000fe2000c101d06 */
[----:B------:R-:W-:Y:S02]  /*08c0*/  IADD3 R6, R0, 0x20, RZ ;  /* 0x0000002000067810 */ /* 0x000fe40007ffe0ff */
[-C--:B------:R-:W-:Y:S01]  /*08d0*/  ISETP.GE.AND P0, PT, R8, R59.reuse, PT ;  /* 0x0000003b0800720c */ /* 0x080fe20003f06270 */
[----:B------:R-:W-:Y:S01]  /*08e0*/  @!P3 STG.E.128 [R12.64+0x100], RZ ;  /* 0x000100ff0c00b986 */ /* 0x000fe2000c101d06 */
[CC--:B------:R-:W-:Y:S02]  /*08f0*/  ISETP.GE.AND P1, PT, R4.reuse, R59.reuse, PT ;  /* 0x0000003b0400720c */ /* 0x0c0fe40003f26270 */
[-C--:B------:R-:W-:Y:S01]  /*0900*/  ISETP.GE.OR P4, PT, R4, R59.reuse, P6 ;  /* 0x0000003b0400720c */ /* 0x080fe20003786670 */
[----:B------:R-:W-:Y:S01]  /*0910*/  @!P3 STG.E.128 [R12.64+0x200], RZ ;  /* 0x000200ff0c00b986 */ /* 0x000fe2000c101d06 */
[----:B------:R-:W-:-:S02]  /*0920*/  ISETP.GE.AND P3, PT, R6, R59, PT ;  /* 0x0000003b0600720c */ /* 0x000fc40003f66270 */
[C---:B------:R-:W-:Y:S01]  /*0930*/  IADD3 R4, R0.reuse, 0x28, RZ ;  /* 0x0000002800047810 */ /* 0x040fe20007ffe0ff */
[----:B------:R-:W-:Y:S01]  /*0940*/  @!P2 STG.E.128 [R12.64+0x1800], RZ ;  /* 0x001800ff0c00a986 */ /* 0x000fe2000c101d06 */
[----:B------:R-:W-:-:S03]  /*0950*/  IADD3 R2, R0, 0x30, RZ ;  /* 0x0000003000027810 */ /* 0x000fc60007ffe0ff */
[----:B------:R-:W-:Y:S04]  /*0960*/  @!P0 STG.E.128 [R12.64+0x4800], RZ ;  /* 0x004800ff0c008986 */ /* 0x000fe8000c101d06 */
[----:B------:R-:W-:Y:S01]  /*0970*/  @!P0 STG.E.128 [R12.64+0x4900], RZ ;  /* 0x004900ff0c008986 */ /* 0x000fe2000c101d06 */
[----:B------:R-:W-:-:S03]  /*0980*/  @!P4 IMAD.MOV.U32 R15, RZ, RZ, -0x800000 ;  /* 0xff800000ff0fc424 */ /* 0x000fc600078e00ff */
        /* <DEDUP_REMOVED lines=48> */
.L_x_3260:
[----:B------:R-:W-:Y:S01]  /*0c90*/  ISETP.NE.U32.AND P1, PT, RZ, c[0x0][0x2c0], PT ;  /* 0x0000b000ff007a0c */ /* 0x000fe20003f25070 */
        /* <DEDUP_REMOVED lines=58> */
[----:B------:R-:W-:Y:S01]  /*1040*/  IMAD R11, R2, R11, R6 ;  /* 0x0000000b020b7224 */ /* 0x000fe200078e0206 */
[----:B------:R-:W-:-:S04]  /*1050*/  LOP3.LUT R6, R144, c[0x0][0x1c8], RZ, 0x3c, !PT ;  /* 0x0000720090067a12 */ /* 0x000fc800078e3cff */
[----:B------:R-:W-:-:S13]  /*1060*/  ISETP.GT.U32.AND P0, PT, R2, R11, PT ;  /* 0x0000000b0200720c */ /* 0x000fda0003f04070 */
[-C--:B------:R-:W-:Y:S02]  /*1070*/  @!P0 IADD3 R11, R11, -R2.reuse, RZ ;  /* 0x800000020b0b8210 */ /* 0x080fe40007ffe0ff */
[----:B------:R-:W-:Y:S02]  /*1080*/  @!P0 IADD3 R4, R4, 0x1, RZ ;  /* 0x0000000104048810 */ /* 0x000fe40007ffe0ff */
[----:B------:R-:W-:Y:S01]  /*1090*/  ISETP.GE.U32.AND P1, PT, R11, R2, PT ;  /* 0x000000020b00720c */ /* 0x000fe20003f26070 */
[----:B------:R-:W-:Y:S01]  /*10a0*/  IMAD.MOV R2, RZ, RZ, -R9 ;  /* 0x000000ffff027224 */ /* 0x000fe200078e0a09 */
[----:B------:R-:W-:-:S03]  /*10b0*/  ISETP.GE.AND P0, PT, R6, RZ, PT ;  /* 0x000000ff0600720c */ /* 0x000fc60003f06270 */
[----:B------:R-:W-:-:S05]  /*10c0*/  IMAD R13, R2, c[0x0][0x2d0], R7 ;  /* 0x0000b400020d7a24 */ /* 0x000fca00078e0207 */
[----:B------:R-:W-:-:S03]  /*10d0*/  SHF.R.S32.HI R11, RZ, 0x1f, R13 ;  /* 0x0000001fff0b7819 */ /* 0x000fc6000001140d */
[----:B------:R-:W-:Y:S02]  /*10e0*/  @P1 IADD3 R4, R4, 0x1, RZ ;  /* 0x0000000104041810 */ /* 0x000fe40007ffe0ff */
[----:B------:R-:W-:Y:S01]  /*10f0*/  ISETP.NE.AND P1, PT, RZ, c[0x0][0x1c8], PT ;  /* 0x00007200ff007a0c */ /* 0x000fe20003f25270 */
[----:B------:R-:W-:Y:S01]  /*1100*/  IMAD R8, R11, c[0x0][0x198], RZ ;  /* 0x000066000b087a24 */ /* 0x000fe200078e02ff */
[----:B------:R-:W-:-:S03]  /*1110*/  @!P0 IADD3 R4, -R4, RZ, RZ ;  /* 0x000000ff04048210 */ /* 0x000fc60007ffe1ff */
[----:B------:R-:W-:-:S08]  /*1120*/  IMAD R8, R13, c[0x0][0x19c], R8 ;  /* 0x000067000d087a24 */ /* 0x000fd000078e0208 */
[----:B------:R-:W-:Y:S02]  /*1130*/  @!P1 LOP3.LUT R4, RZ, c[0x0][0x1c8], RZ, 0x33, !PT ;  /* 0x00007200ff049a12 */ /* 0x000fe400078e33ff */
[----:B--2---:R-:W-:Y:S01]  /*1140*/  SHF.R.S32.HI R6, RZ, 0x1f, R5 ;  /* 0x0000001fff067819 */ /* 0x004fe20000011405 */
[----:B------:R-:W-:-:S04]  /*1150*/  IMAD.WIDE.U32 R14, R5, c[0x0][0x180], RZ ;  /* 0x00006000050e7a25 */ /* 0x000fc800078e00ff */
[C---:B------:R-:W-:Y:S02]  /*1160*/  IMAD R2, R6.reuse, c[0x0][0x180], RZ ;  /* 0x0000600006027a24 */ /* 0x040fe400078e02ff */
[----:B------:R-:W-:Y:S02]  /*1170*/  IMAD R6, R6, c[0x0][0x188], RZ ;  /* 0x0000620006067a24 */ /* 0x000fe400078e02ff */
[C---:B------:R-:W-:Y:S02]  /*1180*/  IMAD R2, R5.reuse, c[0x0][0x184], R2 ;  /* 0x0000610005027a24 */ /* 0x040fe400078e0202 */
[----:B------:R-:W-:-:S04]  /*1190*/  IMAD.WIDE.U32 R18, R5, c[0x0][0x188], RZ ;  /* 0x0000620005127a25 */ /* 0x000fc800078e00ff */
[----:B------:R-:W-:Y:S01]  /*11a0*/  IMAD.IADD R15, R15, 0x1, R2 ;  /* 0x000000010f0f7824 */ /* 0x000fe200078e0202 */
[----:B------:R-:W-:-:S03]  /*11b0*/  SHF.R.S32.HI R2, RZ, 0x1f, R4 ;  /* 0x0000001fff027819 */ /* 0x000fc60000011404 */
[----:B------:R-:W-:-:S04]  /*11c0*/  IMAD.WIDE.U32 R14, R13, c[0x0][0x198], R14 ;  /* 0x000066000d0e7a25 */ /* 0x000fc800078e000e */
[----:B------:R-:W-:Y:S01]  /*11d0*/  IMAD R9, R2, c[0x0][0x1b0], RZ ;  /* 0x00006c0002097a24 */ /* 0x000fe200078e02ff */
[----:B------:R-:W-:Y:S01]  /*11e0*/  IADD3 R17, R15, R8, RZ ;  /* 0x000000080f117210 */ /* 0x000fe20007ffe0ff */
[----:B------:R-:W-:Y:S02]  /*11f0*/  IMAD.MOV.U32 R16, RZ, RZ, R14 ;  /* 0x000000ffff107224 */ /* 0x000fe400078e000e */
[C---:B------:R-:W-:Y:S02]  /*1200*/  IMAD R9, R4.reuse, c[0x0][0x1b4], R9 ;  /* 0x00006d0004097a24 */ /* 0x040fe400078e0209 */
[----:B------:R-:W-:-:S04]  /*1210*/  IMAD.WIDE.U32 R140, R4, c[0x0][0x1b0], R16 ;  /* 0x00006c00048c7a25 */ /* 0x000fc800078e0010 */
[----:B------:R-:W-:Y:S01]  /*1220*/  IMAD R15, R5, c[0x0][0x18c], R6 ;  /* 0x00006300050f7a24 */ /* 0x000fe200078e0206 */
[----:B------:R-:W-:Y:S02]  /*1230*/  MOV R6, R18 ;  /* 0x0000001200067202 */ /* 0x000fe40000000f00 */
[----:B------:R-:W-:Y:S01]  /*1240*/  IADD3 R9, R141, R9, RZ ;  /* 0x000000098d097210 */ /* 0x000fe20007ffe0ff */
[----:B------:R-:W-:Y:S01]  /*1250*/  IMAD.IADD R15, R19, 0x1, R15 ;  /* 0x00000001130f7824 */ /* 0x000fe200078e020f */
[----:B------:R-:W-:Y:S05]  /*1260*/  BRA `(.L_x_3262) ;  /* 0x0000047000007947 */ /* 0x000fea0003800000 */
.L_x_3261:
        /* <DEDUP_REMOVED lines=16> */
[----:B------:R-:W-:-:S04]  /*1370*/  MOV R2, R12 ;  /* 0x0000000c00027202 */ /* 0x000fc80000000f00 */
.L_x_3263:
[----:B------:R-:W-:Y:S01]  /*1380*/  IABS R7, c[0x0][0x1c8] ;  /* 0x0000720000077a13 */ /* 0x000fe20000000000 */
[----:B------:R-:W-:Y:S01]  /*1390*/  IMAD.MOV.U32 R16, RZ, RZ, R2 ;  /* 0x000000ffff107224 */ /* 0x000fe200078e0002 */
[----:B------:R-:W-:Y:S01]  /*13a0*/  MOV R17, R9 ;  /* 0x0000000900117202 */ /* 0x000fe20000000f00 */
[----:B------:R-:W-:Y:S01]  /*13b0*/  @P4 IMAD.IADD R15, R8, 0x1, R15 ;  /* 0x00000001080f4824 */ /* 0x000fe200078e020f */
        /* <DEDUP_REMOVED lines=10> */
[----:B------:R-:W-:-:S04]  /*1460*/  @P4 IMAD.WIDE.U32 R12, R15, c[0x0][0x1a0], RZ ;  /* 0x000068000f0c4a25 */ /* 0x000fc800078e00ff */
[----:B------:R-:W-:-:S04]  /*1470*/  IMAD.HI.U32 R4, R6, R11, RZ ;  /* 0x0000000b06047227 */ /* 0x000fc800078e00ff */
[----:B------:R-:W-:Y:S01]  /*1480*/  @P4 IMAD R15, R15, c[0x0][0x1a4], R13 ;  /* 0x000069000f0f4a24 */ /* 0x000fe200078e020d */
[----:B------:R-:W-:-:S05]  /*1490*/  IADD3 R6, -R4, RZ, RZ ;  /* 0x000000ff04067210 */ /* 0x000fca0007ffe1ff */
[----:B------:R-:W-:-:S05]  /*14a0*/  IMAD R6, R7, R6, R11 ;  /* 0x0000000607067224 */ /* 0x000fca00078e020b */
[----:B------:R-:W-:-:S13]  /*14b0*/  ISETP.GT.U32.AND P0, PT, R7, R6, PT ;  /* 0x000000060700720c */ /* 0x000fda0003f04070 */
[----:B------:R-:W-:Y:S01]  /*14c0*/  @!P0 IMAD.IADD R6, R6, 0x1, -R7 ;  /* 0x0000000106068824 */ /* 0x000fe200078e0a07 */
[----:B------:R-:W-:Y:S02]  /*14d0*/  @!P0 IADD3 R4, R4, 0x1, RZ ;  /* 0x0000000104048810 */ /* 0x000fe40007ffe0ff */
[----:B------:R-:W-:Y:S02]  /*14e0*/  ISETP.NE.AND P0, PT, RZ, c[0x0][0x1c8], PT ;  /* 0x00007200ff007a0c */ /* 0x000fe40003f05270 */
[----:B------:R-:W-:Y:S02]  /*14f0*/  ISETP.GE.U32.AND P2, PT, R6, R7, PT ;  /* 0x000000070600720c */ /* 0x000fe40003f46070 */
[----:B------:R-:W-:Y:S02]  /*1500*/  LOP3.LUT R6, R144, c[0x0][0x1c8], RZ, 0x3c, !PT ;  /* 0x0000720090067a12 */ /* 0x000fe400078e3cff */
[----:B------:R-:W-:Y:S02]  /*1510*/  LEA R7, R134, 0xffffffc0, 0x6 ;  /* 0xffffffc086077811 */ /* 0x000fe400078e30ff */
[----:B------:R-:W-:-:S02]  /*1520*/  ISETP.GE.AND P1, PT, R6, RZ, PT ;  /* 0x000000ff0600720c */ /* 0x000fc40003f26270 */
[----:B------:R-:W-:Y:S01]  /*1530*/  SHF.R.S32.HI R11, RZ, 0x1f, R7 ;  /* 0x0000001fff0b7819 */ /* 0x000fe20000011407 */
[----:B------:R-:W-:-:S04]  /*1540*/  IMAD.WIDE.U32 R16, R7, c[0x0][0x198], R16 ;  /* 0x0000660007107a25 */ /* 0x000fc800078e0010 */
[----:B------:R-:W-:Y:S01]  /*1550*/  @P2 IADD3 R4, R4, 0x1, RZ ;  /* 0x0000000104042810 */ /* 0x000fe20007ffe0ff */
[----:B------:R-:W-:Y:S02]  /*1560*/  IMAD R6, R11, c[0x0][0x198], RZ ;  /* 0x000066000b067a24 */ /* 0x000fe400078e02ff */
[----:B------:R-:W-:Y:S02]  /*1570*/  IMAD.MOV.U32 R13, RZ, RZ, R7 ;  /* 0x000000ffff0d7224 */ /* 0x000fe400078e0007 */
[----:B------:R-:W-:Y:S01]  /*1580*/  IMAD R6, R7, c[0x0][0x19c], R6 ;  /* 0x0000670007067a24 */ /* 0x000fe200078e0206 */
        /* <DEDUP_REMOVED lines=21> */
.L_x_3262:
[----:B------:R1:W5:Y:S01]  /*16e0*/  @P5 LDG.E R102, [R146.64] ;  /* 0x0000000692665981 */ /* 0x000362000c1e1900 */
[----:B------:R-:W-:Y:S01]  /*16f0*/  ISETP.NE.AND P0, PT, R3, -0x1, PT ;  /* 0xffffffff0300780c */ /* 0x000fe20003f05270 */
[----:B------:R-:W-:Y:S01]  /*1700*/  IMAD.MOV.U32 R17, RZ, RZ, 0x2 ;  /* 0x00000002ff117424 */ /* 0x000fe200078e00ff */
[----:B-----5:R-:W-:Y:S01]  /*1710*/  SHF.R.S32.HI R5, RZ, 0x1f, R56 ;  /* 0x0000001fff057819 */ /* 0x020fe20000011438 */
[----:B------:R-:W-:Y:S01]  /*1720*/  IMAD.MOV.U32 R132, RZ, RZ, c[0x0][0x230] ;  /* 0x00008c00ff847624 */ /* 0x000fe200078e00ff */
[----:B------:R-:W-:Y:S01]  /*1730*/  MOV R18, RZ ;  /* 0x000000ff00127202 */ /* 0x000fe20000000f00 */
[----:B------:R-:W-:Y:S01]  /*1740*/  IMAD.MOV.U32 R19, RZ, RZ, c[0x0][0x230] ;  /* 0x00008c00ff137624 */ /* 0x000fe200078e00ff */
[CC--:B------:R-:W-:Y:S01]  /*1750*/  LEA.HI R142, R5.reuse, R56.reuse, RZ, 0x3 ;  /* 0x00000038058e7211 */ /* 0x0c0fe200078f18ff */
[----:B------:R-:W-:Y:S01]  /*1760*/  IMAD.MOV.U32 R151, RZ, RZ, c[0x0][0x198] ;  /* 0x00006600ff977624 */ /* 0x000fe200078e00ff */
[----:B------:R-:W-:Y:S01]  /*1770*/  LEA.HI R57, R5, R56, RZ, 0x5 ;  /* 0x0000003805397211 */ /* 0x000fe200078f28ff */
[----:B------:R-:W-:Y:S01]  /*1780*/  IMAD.HI.U32 R132, R17, R132, R18 ;  /* 0x0000008411847227 */ /* 0x000fe200078e0012 */
[----:B------:R-:W-:-:S02]  /*1790*/  LOP3.LUT R19, R142, 0xfffffff8, RZ, 0xc0, !PT ;  /* 0xfffffff88e137812 */ /* 0x000fc400078ec0ff */
[----:B------:R-:W-:Y:S01]  /*17a0*/  SHF.R.S32.HI R142, RZ, 0x3, R142 ;  /* 0x00000003ff8e7819 */ /* 0x000fe2000001148e */
[----:B------:R-:W-:Y:S01]  /*17b0*/  @P0 IMAD.WIDE.U32 R16, R3, c[0x0][0x190], RZ ;  /* 0x0000640003100a25 */ /* 0x000fe200078e00ff */
[----:B------:R-:W-:Y:S02]  /*17c0*/  SHF.R.S32.HI R131, RZ, 0x1, R132 ;  /* 0x00000001ff837819 */ /* 0x000fe40000011484 */
[----:B------:R-:W-:Y:S01]  /*17d0*/  SHF.R.S32.HI R143, RZ, 0x1f, R142 ;  /* 0x0000001fff8f7819 */ /* 0x000fe2000001148e */
[----:B------:R-:W-:Y:S01]  /*17e0*/  @!P0 IMAD R8, R10, c[0x0][0x178], RZ ;  /* 0x00005e000a088a24 */ /* 0x000fe200078e02ff */
[----:B------:R-:W-:Y:S01]  /*17f0*/  LEA.HI R60, R5, R56, RZ, 0x4 ;  /* 0x00000038053c7211 */ /* 0x000fe200078f20ff */
[----:B------:R-:W-:Y:S01]  /*1800*/  IMAD.IADD R58, R56, 0x1, -R19 ;  /* 0x00000001383a7824 */ /* 0x000fe200078e0a13 */
[----:B------:R-:W-:Y:S01]  /*1810*/  SHF.L.U32 R19, R142, 0x6, RZ ;  /* 0x000000068e137819 */ /* 0x000fe200000006ff */
[----:B------:R-:W-:Y:S01]  /*1820*/  @P0 IMAD R17, R3, c[0x0][0x194], R17 ;  /* 0x0000650003110a24 */ /* 0x000fe200078e0211 */
[----:B------:R-:W-:Y:S01]  /*1830*/  LOP3.LUT R135, R60, 0xfffffff0, RZ, 0xc0, !PT ;  /* 0xfffffff03c877812 */ /* 0x000fe200078ec0ff */
[----:B------:R-:W-:Y:S01]  /*1840*/  @!P0 IMAD.WIDE.U32 R20, R201, c[0x0][0x178], RZ ;  /* 0x00005e00c9148a25 */ /* 0x000fe200078e00ff */
[----:B------:R-:W-:-:S02]  /*1850*/  LOP3.LUT R19, R19, 0x1c0, RZ, 0xc0, !PT ;  /* 0x000001c013137812 */ /* 0x000fc400078ec0ff */
[C---:B------:R-:W-:Y:S01]  /*1860*/  SHF.L.U32 R18, R58.reuse, 0x3, RZ ;  /* 0x000000033a127819 */ /* 0x040fe200000006ff */
[----:B------:R-:W-:Y:S01]  /*1870*/  @!P0 IMAD R3, R201, c[0x0][0x17c], R8 ;  /* 0x00005f00c9038a24 */ /* 0x000fe200078e0208 */
[----:B------:R-:W-:Y:S01]  /*1880*/  SHF.R.U32.HI R8, RZ, 0x3, R19 ;  /* 0x00000003ff087819 */ /* 0x000fe20000011613 */
[----:B------:R-:W-:Y:S01]  /*1890*/  @!P0 IMAD.MOV.U32 R16, RZ, RZ, R20 ;  /* 0x000000ffff108224 */ /* 0x000fe200078e0014 */
[----:B------:R-:W-:Y:S01]  /*18a0*/  SHF.L.U32 R128, R58, 0x2, RZ ;  /* 0x000000023a807819 */ /* 0x000fe200000006ff */
[----:B------:R-:W-:Y:S01]  /*18b0*/  @!P0 IMAD.IADD R17, R21, 0x1, R3 ;  /* 0x0000000115118824 */ /* 0x000fe200078e0203 */
[----:B------:R-:W-:Y:S01]  /*18c0*/  LOP3.LUT R21, R19, 0x38, R18, 0xf8, !PT ;  /* 0x0000003813157812 */ /* 0x000fe200078ef812 */
[----:B------:R-:W-:Y:S01]  /*18d0*/  IMAD.WIDE R22, R23, 0x40, R142 ;  /* 0x0000004017167825 */ /* 0x000fe200078e028e */
[----:B------:R-:W-:Y:S02]  /*18e0*/  SHF.R.S32.HI R19, RZ, 0x1f, R18 ;  /* 0x0000001fff137819 */ /* 0x000fe40000011412 */
[----:B------:R-:W-:Y:S01]  /*18f0*/  IADD3 R14, P0, R18, R6, RZ ;  /* 0x00000006120e7210 */ /* 0x000fe20007f1e0ff */
[----:B------:R-:W-:Y:S01]  /*1900*/  IMAD R3, R2, c[0x0][0x1b8], RZ ;  /* 0x00006e0002037a24 */ /* 0x000fe200078e02ff */
[----:B------:R-:W-:Y:S01]  /*1910*/  IADD3 R16, P1, R18, R16, RZ ;  /* 0x0000001012107210 */ /* 0x000fe20007f3e0ff */
[C---:B------:R-:W-:Y:S01]  /*1920*/  IMAD R129, R142.reuse, R131, R128 ;  /* 0x000000838e817224 */ /* 0x040fe200078e0280 */
[----:B------:R-:W-:Y:S01]  /*1930*/  LEA.HI R6, R5, R56, RZ, 0x6 ;  /* 0x0000003805067211 */ /* 0x000fe200078f30ff */
[----:B------:R-:W-:Y:S01]  /*1940*/  IMAD.X R15, R19, 0x1, R15, P0 ;  /* 0x00000001130f7824 */ /* 0x000fe200000e060f */
[----:B------:R-:W-:Y:S01]  /*1950*/  IADD3 R136, P0, R142, R13, RZ ;  /* 0x0000000d8e887210 */ /* 0x000fe20007f1e0ff */
[----:B------:R-:W-:Y:S01]  /*1960*/  IMAD R13, R23, c[0x0][0x190], RZ ;  /* 0x00006400170d7a24 */ /* 0x000fe200078e02ff */
[----:B------:R-:W-:Y:S01]  /*1970*/  LOP3.LUT R8, R21, R8, RZ, 0x3c, !PT ;  /* 0x0000000815087212 */ /* 0x000fe200078e3cff */
[----:B------:R-:W-:Y:S01]  /*1980*/  IMAD.X R17, R19, 0x1, R17, P1 ;  /* 0x0000000113117824 */ /* 0x000fe200008e0611 */
[----:B------:R-:W-:Y:S01]  /*1990*/  IADD3 R128, R128, R129, RZ ;  /* 0x0000008180807210 */ /* 0x000fe20007ffe0ff */
[----:B------:R-:W-:Y:S01]  /*19a0*/  IMAD.X R11, R143, 0x1, R11, P0 ;  /* 0x000000018f0b7824 */ /* 0x000fe200000e060b */
[----:B------:R-:W-:Y:S01]  /*19b0*/  IADD3 R140, P0, R18, R140, RZ ;  /* 0x0000008c128c7210 */ /* 0x000fe20007f1e0ff */
[C---:B------:R-:W-:Y:S01]  /*19c0*/  IMAD R13, R22.reuse, c[0x0][0x194], R13 ;  /* 0x00006500160d7a24 */ /* 0x040fe200078e020d */
[----:B------:R-:W-:Y:S01]  /*19d0*/  SHF.L.U64.HI R53, R151, R0, c[0x0][0x19c] ;  /* 0x0000670097357619 */ /* 0x000fe20000010200 */
[----:B------:R-:W-:Y:S01]  /*19e0*/  IMAD R11, R11, c[0x0][0x1a0], RZ ;  /* 0x000068000b0b7a24 */ /* 0x000fe200078e02ff */
[----:B------:R-:W-:Y:S01]  /*19f0*/  SHF.L.U32 R54, R151, 0x4, RZ ;  /* 0x0000000497367819 */ /* 0x000fe200000006ff */
[----:B------:R-:W-:Y:S01]  /*1a00*/  IMAD.WIDE.U32 R22, R22, c[0x0][0x190], R16 ;  /* 0x0000640016167a25 */ /* 0x000fe200078e0010 */
[----:B------:R-:W-:-:S02]  /*1a10*/  SHF.L.U32 R17, R6, 0x3, RZ ;  /* 0x0000000306117819 */ /* 0x000fc400000006ff */
[----:B------:R-:W-:Y:S01]  /*1a20*/  SHF.R.S32.HI R57, RZ, 0x5, R57 ;  /* 0x00000005ff397819 */ /* 0x000fe20000011439 */
[----:B------:R-:W-:Y:S01]  /*1a30*/  IMAD R133, R136, c[0x0][0x1a4], R11 ;  /* 0x0000690088857a24 */ /* 0x000fe200078e020b */
[----:B------:R-:W-:Y:S01]  /*1a40*/  SHF.R.S32.HI R11, RZ, 0x1f, R62 ;  /* 0x0000001fff0b7819 */ /* 0x000fe2000001143e */
[C---:B------:R-:W-:Y:S01]  /*1a50*/  IMAD R3, R4.reuse, c[0x0][0x1bc], R3 ;  /* 0x00006f0004037a24 */ /* 0x040fe200078e0203 */
[----:B------:R-:W-:Y:S01]  /*1a60*/  IADD3 R23, R23, R13, RZ ;  /* 0x0000000d17177210 */ /* 0x000fe20007ffe0ff */
[----:B------:R-:W-:Y:S01]  /*1a70*/  IMAD.WIDE.U32 R14, R4, c[0x0][0x1b8], R14 ;  /* 0x00006e00040e7a25 */ /* 0x000fe200078e000e */
[----:B------:R-:W-:Y:S02]  /*1a80*/  LEA.HI R6, R11, R62, RZ, 0x6 ;  /* 0x0000003e0b067211 */ /* 0x000fe400078f30ff */
[----:B------:R-:W-:Y:S01]  /*1a90*/  LOP3.LUT R138, R8, 0xfffffe00, R17, 0xf8, !PT ;  /* 0xfffffe00088a7812 */ /* 0x000fe200078ef811 */
[----:B------:R-:W-:Y:S01]  /*1aa0*/  IMAD.IADD R15, R15, 0x1, R3 ;  /* 0x000000010f0f7824 */ /* 0x000fe200078e0203 */
[----:B------:R-:W-:Y:S01]  /*1ab0*/  SHF.R.S32.HI R6, RZ, 0x6, R6 ;  /* 0x00000006ff067819 */ /* 0x000fe20000011406 */
[----:B------:R-:W-:Y:S01]  /*1ac0*/  IMAD.X R141, R19, 0x1, R9, P0 ;  /* 0x00000001138d7824 */ /* 0x000fe200000e0609 */
[----:B------:R-:W-:Y:S01]  /*1ad0*/  SHF.R.S32.HI R3, RZ, 0x1f, R144 ;  /* 0x0000001fff037819 */ /* 0x000fe20000011490 */
[----:B------:R-:W-:Y:S01]  /*1ae0*/  IMAD R5, R143, c[0x0][0x198], RZ ;  /* 0x000066008f057a24 */ /* 0x000fe200078e02ff */
[----:B------:R-:W-:Y:S01]  /*1af0*/  IMNMX R61, R199, R6, !PT ;  /* 0x00000006c73d7217 */ /* 0x000fe20007800200 */
[----:B------:R-:W-:Y:S01]  /*1b00*/  IMAD.WIDE.U32 R140, R142, c[0x0][0x198], R140 ;  /* 0x000066008e8c7a25 */ /* 0x000fe200078e008c */
[----:B------:R-:W-:-:S02]  /*1b10*/  SHF.R.S32.HI R60, RZ, 0x4, R60 ;  /* 0x00000004ff3c7819 */ /* 0x000fc4000001143c */
[----:B------:R-:W-:Y:S01]  /*1b20*/  ISETP.GT.AND P0, PT, R134, R61, PT ;  /* 0x0000003d8600720c */ /* 0x000fe20003f04270 */
[----:B------:R-:W-:Y:S01]  /*1b30*/  IMAD R3, R3, c[0x0][0x1a8], RZ ;  /* 0x00006a0003037a24 */ /* 0x000fe200078e02ff */
[----:B------:R-:W-:Y:S01]  /*1b40*/  SHF.R.S32.HI R116, RZ, 0x1f, R129 ;  /* 0x0000001fff747819 */ /* 0x000fe20000011481 */
[----:B------:R-:W-:Y:S01]  /*1b50*/  IMAD R5, R142, c[0x0][0x19c], R5 ;  /* 0x000067008e057a24 */ /* 0x000fe200078e0205 */
[----:B------:R-:W-:Y:S01]  /*1b60*/  SHF.R.S32.HI R115, RZ, 0x1f, R128 ;  /* 0x0000001fff737819 */ /* 0x000fe20000011480 */
[C---:B------:R-:W-:Y:S02]  /*1b70*/  IMAD R139, R144.reuse, c[0x0][0x1ac], R3 ;  /* 0x00006b00908b7a24 */ /* 0x040fe400078e0203 */
[----:B------:R-:W-:Y:S01]  /*1b80*/  IMAD.WIDE.U32 R144, R144, c[0x0][0x1a8], R22 ;  /* 0x00006a0090907a25 */ /* 0x000fe200078e0016 */
[----:B------:R-:W-:-:S03]  /*1b90*/  IADD3 R52, R141, R5, RZ ;  /* 0x000000058d347210 */ /* 0x000fc60007ffe0ff */
[----:B------:R-:W-:Y:S01]  /*1ba0*/  IMAD.MOV.U32 R3, RZ, RZ, c[0x0][0x1a0] ;  /* 0x00006800ff037624 */ /* 0x000fe200078e00ff */
[----:B------:R-:W-:Y:S01]  /*1bb0*/  IADD3 R139, R145, R139, RZ ;  /* 0x0000008b918b7210 */ /* 0x000fe20007ffe0ff */
[----:B------:R-:W-:-:S03]  /*1bc0*/  IMAD.WIDE.U32 R136, R136, c[0x0][0x1a0], R14 ;  /* 0x0000680088887a25 */ /* 0x000fc600078e000e */
[C---:B------:R-:W-:Y:S01]  /*1bd0*/  SHF.L.U64.HI R104, R3.reuse, R0, c[0x0][0x1a4] ;  /* 0x0000690003687619 */ /* 0x040fe20000010200 */
[----:B------:R-:W-:Y:S02]  /*1be0*/  IMAD.SHL.U32 R105, R3, 0x10, RZ ;  /* 0x0000001003697824 */ /* 0x000fe400078e00ff */
[----:B------:R-:W-:Y:S02]  /*1bf0*/  IMAD.IADD R135, R56, 0x1, -R135 ;  /* 0x0000000138877824 */ /* 0x000fe400078e0a87 */
[----:B------:R-:W-:Y:S02]  /*1c00*/  IMAD.SHL.U32 R130, R131, 0x10, RZ ;  /* 0x0000001083827824 */ /* 0x000fe400078e00ff */
[----:B------:R-:W-:Y:S02]  /*1c10*/  IMAD.IADD R133, R137, 0x1, R133 ;  /* 0x0000000189857824 */ /* 0x000fe400078e0285 */
[----:B------:R-:W-:Y:S01]  /*1c20*/  @!P5 IMAD.MOV.U32 R102, RZ, RZ, RZ ;  /* 0x000000ffff66d224 */ /* 0x000fe200078e00ff */
[----:B------:R-:W-:Y:S05]  /*1c30*/  @!P0 BRA `(.L_x_3264) ;  /* 0x0000882000008947 */ /* 0x000fea0003800000 */
[----:B-1----:R-:W-:Y:S01]  /*1c40*/  SHF.R.S32.HI R5, RZ, 0x1f, R7 ;  /* 0x0000001fff057819 */ /* 0x002fe20000011407 */
[C---:B------:R-:W-:Y:S01]  /*1c50*/  IMAD R6, R10.reuse, c[0x0][0x280], RZ ;  /* 0x0000a0000a067a24 */ /* 0x040fe200078e02ff */
[--C-:B------:R-:W-:Y:S01]  /*1c60*/  SHF.R.S32.HI R9, RZ, 0x1f, R62.reuse ;  /* 0x0000001fff097819 */ /* 0x100fe2000001143e */
[----:B------:R-:W-:Y:S01]  /*1c70*/  IMAD R10, R10, c[0x0][0x278], RZ ;  /* 0x00009e000a0a7a24 */ /* 0x000fe200078e02ff */
[----:B------:R-:W-:Y:S01]  /*1c80*/  IADD3 R8, P1, P0, R7, R142, -R62 ;  /* 0x0000008e07087210 */ /* 0x000fe2000783e83e */
[C---:B------:R-:W-:Y:S01]  /*1c90*/  IMAD R6, R201.reuse, c[0x0][0x284], R6 ;  /* 0x0000a100c9067a24 */ /* 0x040fe200078e0206 */
[----:B------:R-:W-:Y:S01]  /*1ca0*/  UMOV UR9, 0x20 ;  /* 0x0000002000097882 */ /* 0x000fe20000000000 */
[----:B------:R-:W-:Y:S01]  /*1cb0*/  IMAD.WIDE.U32 R12, R201, c[0x0][0x280], R18 ;  /* 0x0000a000c90c7a25 */ /* 0x000fe200078e0012 */
[----:B------:R-:W-:Y:S01]  /*1cc0*/  IADD3.X R5, R5, R143, ~R9, P1, P0 ;  /* 0x0000008f05057210 */ /* 0x000fe20000fe0c09 */
[----:B------:R-:W-:Y:S01]  /*1cd0*/  ULDC.64 UR4, c[0x0][0x1a0] ;  /* 0x0000680000047ab9 */ /* 0x000fe20000000a00 */
[----:B------:R-:W-:Y:S01]  /*1ce0*/  IADD3 R75, P5, R54, R54, RZ ;  /* 0x00000036364b7210 */ /* 0x000fe20007fbe0ff */
[C---:B------:R-:W-:Y:S01]  /*1cf0*/  IMAD.WIDE.U32 R14, R201.reuse, c[0x0][0x278], R18 ;  /* 0x00009e00c90e7a25 */ /* 0x040fe200078e0012 */
[----:B------:R-:W-:Y:S01]  /*1d00*/  UIMAD UR10, UR9, UR5, URZ ;  /* 0x00000005090a72a4 */ /* 0x000fe2000f8e023f */
[C---:B------:R-:W-:Y:S01]  /*1d10*/  IADD3 R123, R130.reuse, 0x40, RZ ;  /* 0x00000040827b7810 */ /* 0x040fe20007ffe0ff */
[----:B------:R-:W-:Y:S01]  /*1d20*/  UMOV UR8, 0x60 ;  /* 0x0000006000087882 */ /* 0x000fe20000000000 */
[----:B------:R-:W-:Y:S01]  /*1d30*/  IMAD R10, R201, c[0x0][0x27c], R10 ;  /* 0x00009f00c90a7a24 */ /* 0x000fe200078e020a */
[----:B------:R-:W-:Y:S01]  /*1d40*/  IADD3 R71, P4, R75, 0x40, RZ ;  /* 0x000000404b477810 */ /* 0x000fe20007f9e0ff */
[----:B------:R-:W-:Y:S01]  /*1d50*/  IMAD.IADD R13, R13, 0x1, R6 ;  /* 0x000000010d0d7824 */ /* 0x000fe200078e0206 */
[----:B------:R-:W-:Y:S01]  /*1d60*/  IADD3 R75, P2, R75, 0x80, RZ ;  /* 0x000000804b4b7810 */ /* 0x000fe20007f5e0ff */
[----:B------:R-:W-:Y:S01]  /*1d70*/  IMAD R9, R5, c[0x0][0x290], RZ ;  /* 0x0000a40005097a24 */ /* 0x000fe200078e02ff */
[----:B------:R-:W-:Y:S01]  /*1d80*/  IADD3 R121, R130, 0x80, RZ ;  /* 0x0000008082797810 */ /* 0x000fe20007ffe0ff */
[----:B------:R-:W-:Y:S01]  /*1d90*/  IMAD.IADD R15, R15, 0x1, R10 ;  /* 0x000000010f0f7824 */ /* 0x000fe200078e020a */
[----:B------:R-:W-:Y:S01]  /*1da0*/  UIMAD UR11, UR8, UR5, URZ ;  /* 0x00000005080b72a4 */ /* 0x000fe2000f8e023f */
[----:B------:R-:W-:Y:S01]  /*1db0*/  IMAD R5, R5, c[0x0][0x288], RZ ;  /* 0x0000a20005057a24 */ /* 0x000fe200078e02ff */
[----:B------:R-:W-:Y:S01]  /*1dc0*/  SHF.L.U32 R124, R131, 0x5, RZ ;  /* 0x00000005837c7819 */ /* 0x000fe200000006ff */
[C---:B------:R-:W-:Y:S01]  /*1dd0*/  IMAD R9, R8.reuse, c[0x0][0x294], R9 ;  /* 0x0000a50008097a24 */ /* 0x040fe200078e0209 */
[----:B------:R-:W-:Y:S01]  /*1de0*/  ULDC UR5, c[0x0][0x294] ;  /* 0x0000a50000057ab9 */ /* 0x000fe20000000800 */
[----:B------:R-:W-:Y:S01]  /*1df0*/  IMAD.WIDE.U32 R12, R8, c[0x0][0x290], R12 ;  /* 0x0000a400080c7a25 */ /* 0x000fe200078e000c */
[----:B------:R-:W-:Y:S01]  /*1e00*/  UIMAD UR5, UR8, UR5, URZ ;  /* 0x00000005080572a4 */ /* 0x000fe2000f8e023f */
[----:B------:R-:W-:Y:S01]  /*1e10*/  IADD3 R127, R142, 0x10, RZ ;  /* 0x000000108e7f7810 */ /* 0x000fe20007ffe0ff */
[----:B------:R-:W-:Y:S01]  /*1e20*/  UIMAD.WIDE.U32 UR12, UR8, UR4, URZ ;  /* 0x00000004080c72a5 */ /* 0x000fe2000f8e003f */
[----:B------:R-:W-:Y:S01]  /*1e30*/  IMAD R5, R8, c[0x0][0x28c], R5 ;  /* 0x0000a30008057a24 */ /* 0x000fe200078e0205 */
[----:B------:R-:W-:Y:S01]  /*1e40*/  IADD3 R126, R142, 0x20, RZ ;  /* 0x000000208e7e7810 */ /* 0x000fe20007ffe0ff */
[----:B------:R-:W-:Y:S01]  /*1e50*/  IMAD.WIDE.U32 R14, R8, c[0x0][0x288], R14 ;  /* 0x0000a200080e7a25 */ /* 0x000fe200078e000e */
[----:B------:R-:W-:Y:S01]  /*1e60*/  IADD3 R125, R142, 0x30, RZ ;  /* 0x000000308e7d7810 */ /* 0x000fe20007ffe0ff */
[----:B------:R-:W-:Y:S01]  /*1e70*/  ULDC UR4, c[0x0][0x230] ;  /* 0x00008c0000047ab9 */ /* 0x000fe20000000800 */
[----:B------:R-:W-:Y:S01]  /*1e80*/  SHF.R.S32.HI R114, RZ, 0x1f, R130 ;  /* 0x0000001fff727819 */ /* 0x000fe20000011482 */
[----:B------:R-:W-:Y:S01]  /*1e90*/  IMAD.IADD R9, R13, 0x1, R9 ;  /* 0x000000010d097824 */ /* 0x000fe200078e0209 */
[----:B------:R-:W-:Y:S01]  /*1ea0*/  SHF.R.S32.HI R113, RZ, 0x1f, R124 ;  /* 0x0000001fff717819 */ /* 0x000fe2000001147c */
[----:B------:R-:W-:Y:S01]  /*1eb0*/  IMAD.IADD R102, R102, 0x1, R7 ;  /* 0x0000000166667824 */ /* 0x000fe200078e0207 */
[----:B------:R-:W-:Y:S01]  /*1ec0*/  SHF.R.S32.HI R112, RZ, 0x1f, R123 ;  /* 0x0000001fff707819 */ /* 0x000fe2000001147b */
[----:B------:R-:W-:Y:S01]  /*1ed0*/  IMAD.MOV.U32 R8, RZ, RZ, R12 ;  /* 0x000000ffff087224 */ /* 0x000fe200078e000c */
[----:B------:R-:W-:Y:S01]  /*1ee0*/  SHF.R.S32.HI R110, RZ, 0x1f, R121 ;  /* 0x0000001fff6e7819 */ /* 0x000fe20000011479 */
[C---:B------:R-:W-:Y:S01]  /*1ef0*/  IMAD R97, R2.reuse, c[0x0][0x2a0], RZ ;  /* 0x0000a80002617a24 */ /* 0x040fe200078e02ff */
[----:B------:R-:W-:Y:S01]  /*1f00*/  UIADD3 UR11, UR13, UR11, URZ ;  /* 0x0000000b0d0b7290 */ /* 0x000fe2000fffe03f */
[----:B------:R-:W-:Y:S01]  /*1f10*/  IMAD R99, R2, c[0x0][0x298], RZ ;  /* 0x0000a60002637a24 */ /* 0x000fe200078e02ff */
[----:B------:R-:W-:Y:S01]  /*1f20*/  ULDC.U8 UR8, c[0x0][0x313] ;  /* 0x0000c4c000087ab9 */ /* 0x000fe20000000000 */
[----:B------:R-:W-:Y:S01]  /*1f30*/  IMAD.IADD R7, R15, 0x1, R5 ;  /* 0x000000010f077824 */ /* 0x000fe200078e0205 */
[C---:B------:R-:W-:Y:S01]  /*1f40*/  IADD3 R15, R18.reuse, 0x40, RZ ;  /* 0x00000040120f7810 */ /* 0x040fe20007ffe0ff */
[----:B------:R-:W-:Y:S01]  /*1f50*/  IMAD.MOV.U32 R6, RZ, RZ, R14 ;  /* 0x000000ffff067224 */ /* 0x000fe200078e000e */
[----:B------:R-:W-:Y:S01]  /*1f60*/  IADD3 R14, R18, 0x80, RZ ;  /* 0x00000080120e7810 */ /* 0x000fe20007ffe0ff */
[----:B------:R-:W-:-:S02]  /*1f70*/  IMAD R97, R4, c[0x0][0x2a4], R97 ;  /* 0x0000a90004617a24 */ /* 0x000fc400078e0261 */
[C---:B------:R-:W-:Y:S02]  /*1f80*/  IMAD R99, R4.reuse, c[0x0][0x29c], R99 ;  /* 0x0000a70004637a24 */ /* 0x040fe400078e0263 */
[----:B------:R-:W-:-:S04]  /*1f90*/  IMAD.WIDE.U32 R8, R4, c[0x0][0x2a0], R8 ;  /* 0x0000a80004087a25 */ /* 0x000fc800078e0008 */
[----:B------:R-:W-:Y:S01]  /*1fa0*/  IMAD.WIDE.U32 R4, R4, c[0x0][0x298], R6 ;  /* 0x0000a60004047a25 */ /* 0x000fe200078e0006 */
[----:B------:R-:W-:-:S03]  /*1fb0*/  LEA R96, P1, R8, c[0x0][0x270], 0x1 ;  /* 0x00009c0008607a11 */ /* 0x000fc600078208ff */
[----:B------:R-:W-:Y:S01]  /*1fc0*/  IMAD.IADD R97, R9, 0x1, R97 ;  /* 0x0000000109617824 */ /* 0x000fe200078e0261 */
[----:B------:R-:W-:Y:S01]  /*1fd0*/  LEA R98, P0, R4, c[0x0][0x268], 0x1 ;  /* 0x00009a0004627a11 */ /* 0x000fe200078008ff */
[----:B------:R-:W-:Y:S02]  /*1fe0*/  IMAD.IADD R99, R5, 0x1, R99 ;  /* 0x0000000105637824 */ /* 0x000fe400078e0263 */
[----:B------:R-:W-:Y:S01]  /*1ff0*/  IMAD R102, R131, R102, RZ ;  /* 0x0000006683667224 */ /* 0x000fe200078e02ff */
[----:B------:R-:W-:Y:S01]  /*2000*/  LEA.HI.X R97, R8, c[0x0][0x274], R97, 0x1, P1 ;  /* 0x00009d0008617a11 */ /* 0x000fe200008f0c61 */
[----:B------:R-:W-:Y:S01]  /*2010*/  IMAD.WIDE.U32 R2, R3, 0x20, RZ ;  /* 0x0000002003027825 */ /* 0x000fe200078e00ff */
[----:B------:R-:W-:Y:S02]  /*2020*/  LEA.HI.X R99, R4, c[0x0][0x26c], R99, 0x1, P0 ;  /* 0x00009b0004637a11 */ /* 0x000fe400000f0c63 */
[----:B------:R-:W-:Y:S01]  /*2030*/  LEA R92, P1, R140, c[0x0][0x168], 0x1 ;  /* 0x00005a008c5c7a11 */ /* 0x000fe200078208ff */
[----:B------:R-:W-:Y:S01]  /*2040*/  IMAD.MOV.U32 R67, RZ, RZ, c[0x0][0x288] ;  /* 0x0000a200ff437624 */ /* 0x000fe200078e00ff */
[----:B------:R-:W-:Y:S01]  /*2050*/  LEA R94, P0, R136, c[0x0][0x170], 0x1 ;  /* 0x00005c00885e7a11 */ /* 0x000fe200078008ff */
[----:B------:R-:W-:Y:S01]  /*2060*/  IMAD.X R76, R53, 0x1, R53, P5 ;  /* 0x00000001354c7824 */ /* 0x000fe200028e0635 */
[----:B------:R-:W-:Y:S01]  /*2070*/  LEA.HI.X R93, R140, c[0x0][0x16c], R52, 0x1, P1 ;  /* 0x00005b008c5d7a11 */ /* 0x000fe200008f0c34 */
[----:B------:R-:W-:Y:S01]  /*2080*/  IMAD.SHL.U32 R65, R67, 0x10, RZ ;  /* 0x0000001043417824 */ /* 0x000fe200078e00ff */
[----:B------:R-:W-:Y:S01]  /*2090*/  LEA.HI.X R95, R136, c[0x0][0x174], R133, 0x1, P0 ;  /* 0x00005d00885f7a11 */ /* 0x000fe200000f0c85 */
[----:B------:R-:W-:Y:S01]  /*20a0*/  IMAD.MOV.U32 R148, RZ, RZ, c[0x0][0x290] ;  /* 0x0000a400ff947624 */ /* 0x000fe200078e00ff */
[----:B------:R-:W-:Y:S01]  /*20b0*/  SHF.R.S32.HI R103, RZ, 0x1f, R102 ;  /* 0x0000001fff677819 */ /* 0x000fe20000011466 */
[----:B------:R-:W-:Y:S01]  /*20c0*/  IMAD.X R72, RZ, RZ, R76, P4 ;  /* 0x000000ffff487224 */ /* 0x000fe200020e064c */
[-C--:B------:R-:W-:Y:S01]  /*20d0*/  IADD3 R44, P1, R129, R102.reuse, RZ ;  /* 0x00000066812c7210 */ /* 0x080fe20007f3e0ff */
[----:B------:R-:W-:Y:S01]  /*20e0*/  IMAD.MOV.U32 R66, RZ, RZ, 0x5 ;  /* 0x00000005ff427424 */ /* 0x000fe200078e00ff */
[----:B------:R-:W-:Y:S01]  /*20f0*/  IADD3 R102, P0, R128, R102, RZ ;  /* 0x0000006680667210 */ /* 0x000fe20007f1e0ff */
[----:B------:R-:W-:Y:S01]  /*2100*/  IMAD.IADD R120, R130, 0x1, R123 ;  /* 0x0000000182787824 */ /* 0x000fe200078e027b */
[----:B------:R-:W-:Y:S01]  /*2110*/  IADD3 R89, R3, UR10, RZ ;  /* 0x0000000a03597c10 */ /* 0x000fe2000fffe0ff */
[--C-:B------:R-:W-:Y:S01]  /*2120*/  IMAD.X R3, R116, 0x1, R103.reuse, P1 ;  /* 0x0000000174037824 */ /* 0x100fe200008e0667 */
[-C--:B------:R-:W-:Y:S01]  /*2130*/  SHF.L.U64.HI R64, R67, R0.reuse, c[0x0][0x28c] ;  /* 0x0000a30043407619 */ /* 0x080fe20000010200 */
[----:B------:R-:W-:Y:S01]  /*2140*/  IMAD.X R103, R115, 0x1, R103, P0 ;  /* 0x0000000173677824 */ /* 0x000fe200000e0667 */
[----:B------:R-:W-:Y:S01]  /*2150*/  IADD3 R74, P5, R65, R65, RZ ;  /* 0x00000041414a7210 */ /* 0x000fe20007fbe0ff */
[----:B------:R-:W-:Y:S01]  /*2160*/  IMAD.IADD R119, R130, 0x1, R121 ;  /* 0x0000000182777824 */ /* 0x000fe200078e0279 */
[----:B------:R-:W-:Y:S01]  /*2170*/  IADD3 R80, P4, R54, R71, RZ ;  /* 0x0000004736507210 */ /* 0x000fe20007f9e0ff */
[----:B------:R-:W-:Y:S01]  /*2180*/  ULDC UR10, c[0x0][0x19c] ;  /* 0x00006700000a7ab9 */ /* 0x000fe20000000800 */
[C---:B------:R-:W-:Y:S01]  /*2190*/  SHF.L.U64.HI R103, R102.reuse, 0x1, R103 ;  /* 0x0000000166677819 */ /* 0x040fe20000010267 */
[----:B------:R-:W-:Y:S01]  /*21a0*/  IMAD.SHL.U32 R102, R102, 0x2, RZ ;  /* 0x0000000266667824 */ /* 0x000fe200078e00ff */
[----:B------:R-:W-:Y:S01]  /*21b0*/  SHF.L.U64.HI R85, R148, R0, c[0x0][0x294] ;  /* 0x0000a50094557619 */ /* 0x000fe20000010200 */
[----:B------:R-:W-:Y:S01]  /*21c0*/  IMAD.X R73, R64, 0x1, R64, P5 ;  /* 0x0000000140497824 */ /* 0x000fe200028e0640 */
[----:B------:R-:W-:Y:S01]  /*21d0*/  IADD3.X R76, RZ, R76, RZ, P2, !PT ;  /* 0x0000004cff4c7210 */ /* 0x000fe200017fe4ff */
[----:B------:R-:W-:Y:S01]  /*21e0*/  UIMAD UR10, UR9, UR10, URZ ;  /* 0x0000000a090a72a4 */ /* 0x000fe2000f8e023f */
[C---:B------:R-:W-:Y:S01]  /*21f0*/  SHF.L.U64.HI R0, R44.reuse, 0x1, R3 ;  /* 0x000000012c007819 */ /* 0x040fe20000010203 */
[----:B------:R-:W-:Y:S01]  /*2200*/  IMAD.SHL.U32 R44, R44, 0x2, RZ ;  /* 0x000000022c2c7824 */ /* 0x000fe200078e00ff */
[----:B------:R-:W-:Y:S01]  /*2210*/  IADD3 R70, P1, R74, 0x40, RZ ;  /* 0x000000404a467810 */ /* 0x000fe20007f3e0ff */
[C---:B------:R-:W-:Y:S01]  /*2220*/  IMAD.SHL.U32 R88, R148.reuse, 0x20, RZ ;  /* 0x0000002094587824 */ /* 0x040fe200078e00ff */
[----:B------:R-:W-:Y:S01]  /*2230*/  IADD3.X R79, R53, R72, RZ, P4, !PT ;  /* 0x00000048354f7210 */ /* 0x000fe200027fe4ff */
[----:B------:R-:W-:Y:S01]  /*2240*/  IMAD.SHL.U32 R86, R148, 0x10, RZ ;  /* 0x0000001094567824 */ /* 0x000fe200078e00ff */
[----:B------:R-:W-:Y:S01]  /*2250*/  IADD3 R84, P2, R54, R75, RZ ;  /* 0x0000004b36547210 */ /* 0x000fe20007f5e0ff */
[----:B------:R-:W-:Y:S01]  /*2260*/  IMAD.X R69, RZ, RZ, R73, P1 ;  /* 0x000000ffff457224 */ /* 0x000fe200008e0649 */
[----:B------:R-:W-:Y:S01]  /*2270*/  IADD3 R74, P0, R74, 0x80, RZ ;  /* 0x000000804a4a7810 */ /* 0x000fe20007f1e0ff */
[----:B------:R-:W-:Y:S01]  /*2280*/  IMAD.WIDE.U32 R150, R151, 0x20, RZ ;  /* 0x0000002097967825 */ /* 0x000fe200078e00ff */
[----:B------:R-:W-:-:S02]  /*2290*/  IADD3 R100, P4, R102, c[0x0][0x2b0], RZ ;  /* 0x0000ac0066647a10 */ /* 0x000fc40007f9e0ff */
[CC--:B------:R-:W-:Y:S01]  /*22a0*/  SHF.L.U64.HI R87, R148.reuse, R66.reuse, c[0x0][0x294] ;  /* 0x0000a50094577619 */ /* 0x0c0fe20000010242 */
[----:B------:R-:W-:Y:S01]  /*22b0*/  IMAD R122, R131, 0x30, RZ ;  /* 0x00000030837a7824 */ /* 0x000fe200078e02ff */
[----:B------:R-:W-:Y:S01]  /*22c0*/  IADD3.X R101, R103, c[0x0][0x2b4], RZ, P4, !PT ;  /* 0x0000ad0067657a10 */ /* 0x000fe200027fe4ff */
[----:B------:R-:W-:Y:S01]  /*22d0*/  IMAD.WIDE.U32 R148, R148, 0x60, RZ ;  /* 0x0000006094947825 */ /* 0x000fe200078e00ff */
[----:B------:R-:W-:Y:S02]  /*22e0*/  IADD3 R20, P1, R44, c[0x0][0x2b0], RZ ;  /* 0x0000ac002c147a10 */ /* 0x000fe40007f3e0ff */
[-C--:B------:R-:W-:Y:S01]  /*22f0*/  IADD3 R78, P5, R70, R65.reuse, RZ ;  /* 0x00000041464e7210 */ /* 0x080fe20007fbe0ff */
[----:B------:R-:W-:Y:S01]  /*2300*/  IMAD.IADD R118, R130, 0x1, R120 ;  /* 0x0000000182767824 */ /* 0x000fe200078e0278 */
[----:B------:R-:W-:Y:S01]  /*2310*/  IADD3 R82, P4, R74, R65, RZ ;  /* 0x000000414a527210 */ /* 0x000fe20007f9e0ff */
[----:B------:R-:W-:Y:S01]  /*2320*/  IMAD.IADD R117, R130, 0x1, R119 ;  /* 0x0000000182757824 */ /* 0x000fe200078e0277 */
[----:B------:R-:W-:Y:S01]  /*2330*/  SHF.L.U64.HI R66, R67, R66, c[0x0][0x28c] ;  /* 0x0000a30043427619 */ /* 0x000fe20000010242 */
[----:B------:R-:W-:Y:S01]  /*2340*/  IMAD.X R83, R53, 0x1, R76, P2 ;  /* 0x0000000135537824 */ /* 0x000fe200010e064c */
[----:B------:R-:W-:Y:S01]  /*2350*/  IADD3 R102, P2, R102, c[0x0][0x2a8], RZ ;  /* 0x0000aa0066667a10 */ /* 0x000fe20007f5e0ff */
[----:B------:R-:W-:Y:S01]  /*2360*/  IMAD.X R73, RZ, RZ, R73, P0 ;  /* 0x000000ffff497224 */ /* 0x000fe200000e0649 */
[----:B------:R-:W-:Y:S01]  /*2370*/  IADD3 R44, P0, R44, c[0x0][0x2a8], RZ ;  /* 0x0000aa002c2c7a10 */ /* 0x000fe20007f1e0ff */
[----:B------:R-:W-:Y:S01]  /*2380*/  IMAD.MOV.U32 R63, RZ, RZ, c[0x0][0x290] ;  /* 0x0000a400ff3f7624 */ /* 0x000fe200078e00ff */
[----:B------:R-:W-:Y:S01]  /*2390*/  SHF.L.U64.HI R87, R88, 0x1, R87 ;  /* 0x0000000158577819 */ /* 0x000fe20000010257 */
[----:B------:R-:W-:Y:S01]  /*23a0*/  IMAD.SHL.U32 R90, R2, 0x2, RZ ;  /* 0x00000002025a7824 */ /* 0x000fe200078e00ff */
[----:B------:R-:W-:Y:S01]  /*23b0*/  SHF.L.U64.HI R85, R86, 0x1, R85 ;  /* 0x0000000156557819 */ /* 0x000fe20000010255 */
[----:B------:R-:W-:Y:S01]  /*23c0*/  IMAD.MOV.U32 R13, RZ, RZ, R134 ;  /* 0x000000ffff0d7224 */ /* 0x000fe200078e0086 */
[----:B------:R-:W-:Y:S01]  /*23d0*/  SHF.L.U64.HI R89, R2, 0x1, R89 ;  /* 0x0000000102597819 */ /* 0x000fe20000010259 */
[----:B------:R-:W-:Y:S01]  /*23e0*/  IMAD.SHL.U32 R67, R67, 0x20, RZ ;  /* 0x0000002043437824 */ /* 0x000fe200078e00ff */
[----:B------:R-:W-:Y:S01]  /*23f0*/  SHF.R.S32.HI R111, RZ, 0x1f, R122 ;  /* 0x0000001fff6f7819 */ /* 0x000fe2000001147a */
[----:B------:R-:W-:Y:S01]  /*2400*/  IMAD.SHL.U32 R88, R88, 0x2, RZ ;  /* 0x0000000258587824 */ /* 0x000fe200078e00ff */
[----:B------:R-:W-:Y:S01]  /*2410*/  IADD3 R68, R151, UR10, RZ ;  /* 0x0000000a97447c10 */ /* 0x000fe2000fffe0ff */
[----:B------:R-:W-:Y:S01]  /*2420*/  IMAD.SHL.U32 R86, R86, 0x2, RZ ;  /* 0x0000000256567824 */ /* 0x000fe200078e00ff */
[----:B------:R-:W-:Y:S01]  /*2430*/  SHF.R.S32.HI R109, RZ, 0x1f, R120 ;  /* 0x0000001fff6d7819 */ /* 0x000fe20000011478 */
[--C-:B------:R-:W-:Y:S01]  /*2440*/  IMAD.X R77, R69, 0x1, R64.reuse, P5 ;  /* 0x00000001454d7824 */ /* 0x100fe200028e0640 */
[----:B------:R-:W-:Y:S01]  /*2450*/  SHF.R.S32.HI R108, RZ, 0x1f, R119 ;  /* 0x0000001fff6c7819 */ /* 0x000fe20000011477 */
[----:B------:R-:W-:Y:S01]  /*2460*/  IMAD.X R81, R73, 0x1, R64, P4 ;  /* 0x0000000149517824 */ /* 0x000fe200020e0640 */
[----:B------:R-:W-:Y:S01]  /*2470*/  IADD3 R91, R149, UR5, RZ ;  /* 0x00000005955b7c10 */ /* 0x000fe2000fffe0ff */
[----:B------:R-:W-:Y:S01]  /*2480*/  IMAD.U32 R63, R63, -0x40, RZ ;  /* 0xffffffc03f3f7824 */ /* 0x000fe200078e00ff */
[----:B------:R-:W-:-:S02]  /*2490*/  SHF.R.S32.HI R107, RZ, 0x1f, R118 ;  /* 0x0000001fff6b7819 */ /* 0x000fc40000011476 */
[----:B------:R-:W-:Y:S02]  /*24a0*/  SHF.R.S32.HI R106, RZ, 0x1f, R117 ;  /* 0x0000001fff6a7819 */ /* 0x000fe40000011475 */
[----:B------:R-:W-:Y:S02]  /*24b0*/  IADD3.X R103, R103, c[0x0][0x2ac], RZ, P2, !PT ;  /* 0x0000ab0067677a10 */ /* 0x000fe400017fe4ff */
[C---:B------:R-:W-:Y:S02]  /*24c0*/  IADD3.X R21, R0.reuse, c[0x0][0x2b4], RZ, P1, !PT ;  /* 0x0000ad0000157a10 */ /* 0x040fe40000ffe4ff */
[----:B------:R-:W-:Y:S02]  /*24d0*/  IADD3.X R45, R0, c[0x0][0x2ac], RZ, P0, !PT ;  /* 0x0000ab00002d7a10 */ /* 0x000fe400007fe4ff */
.L_x_3310:
        /* <DEDUP_REMOVED lines=59> */
[----:B------:R-:W-:Y:S11]  /*2890*/  ISETP.GE.AND P1, PT, R15, UR4, PT ;  /* 0x000000040f007c0c */ /* 0x000ff6000bf26270 */
        /* <DEDUP_REMOVED lines=144> */
.L_x_3268:
[----:B------:R-:W-:Y:S05]  /*31a0*/  BSYNC B0 ;  /* 0x0000000000007941 */ /* 0x000fea0003800000 */
.L_x_3267:
[----:B------:R-:W-:Y:S01]  /*31b0*/  BSSY B0, `(.L_x_3269) ;  /* 0x000009f000007945 */ /* 0x000fe20003800000 */
[----:B------:R-:W-:-:S05]  /*31c0*/  @!P5 BRA `(.L_x_3270) ;  /* 0x000009d00000d947 */ /* 0x000fca0003800000 */
[C---:B------:R-:W-:Y:S02]  /*31d0*/  LEA R48, P1, R65.reuse, R98, 0x1 ;  /* 0x0000006241307211 */ /* 0x040fe400078208ff */
        /* <DEDUP_REMOVED lines=156> */
.L_x_3270:
[----:B------:R-:W-:Y:S05]  /*3ba0*/  BSYNC B0 ;  /* 0x0000000000007941 */ /* 0x000fea0003800000 */
.L_x_3269:
[----:B------:R-:W-:Y:S01]  /*3bb0*/  BSSY B0, `(.L_x_3271) ;  /* 0x00000a7000007945 */ /* 0x000fe20003800000 */
[----:B------:R-:W-:-:S05]  /*3bc0*/  @!P4 BRA `(.L_x_3272) ;  /* 0x00000a500000c947 */ /* 0x000fca0003800000 */
[C---:B------:R-:W-:Y:S02]  /*3bd0*/  LEA R50, P1, R67.reuse, R98, 0x1 ;  /* 0x0000006243327211 */ /* 0x040fe400078208ff */
[----:B------:R-:W-:Y:S02]  /*3be0*/  SHF.L.U32 R49, R124, 0x1, RZ ;  /* 0x000000017c317819 */ /* 0x000fe400000006ff */
[----:B------:R-:W-:Y:S02]  /*3bf0*/  ISETP.GE.AND P0, PT, R18, UR4, PT ;  /* 0x0000000412007c0c */ /* 0x000fe4000bf06270 */
[----:B------:R-:W-:Y:S02]  /*3c00*/  LEA.HI.X R51, R67, R99, R66, 0x1, P1 ;  /* 0x0000006343337211 */ /* 0x000fe400008f0c42 */
[-C--:B------:R-:W-:Y:S02]  /*3c10*/  IADD3 R32, P1, R20, R49.reuse, RZ ;  /* 0x0000003114207210 */ /* 0x080fe40007f3e0ff */
[----:B-1----:R-:W-:Y:S01]  /*3c20*/  SHF.L.U64.HI R47, R124, 0x1, R113 ;  /* 0x000000017c2f7819 */ /* 0x002fe20000010271 */
[----:B----4-:R-:W2:Y:S01]  /*3c30*/  LDG.E.128 R24, [R50.64] ;  /* 0x0000000632187981 */ /* 0x010ea2000c1e1d00 */
[----:B------:R-:W-:Y:S02]  /*3c40*/  IADD3 R42, P4, R44, R49, RZ ;  /* 0x000000312c2a7210 */ /* 0x000fe40007f9e0ff */
[-C--:B------:R-:W-:Y:S02]  /*3c50*/  IADD3.X R33, R21, R47.reuse, RZ, P1, !PT ;  /* 0x0000002f15217210 */ /* 0x080fe40000ffe4ff */
[----:B------:R-:W-:Y:S02]  /*3c60*/  IADD3.X R43, R45, R47, RZ, P4, !PT ;  /* 0x0000002f2d2b7210 */ /* 0x000fe400027fe4ff */
[----:B------:R-:W-:Y:S01]  /*3c70*/  LEA R154, P5, R150, R92, 0x1 ;  /* 0x0000005c969a7211 */ /* 0x000fe200078a08ff */
[----:B------:R-:W3:Y:S01]  /*3c80*/  @!P0 LDG.E.64 R22, [R32.64] ;  /* 0x0000000620168981 */ /* 0x000ee2000c1e1b00 */
[----:B------:R-:W-:Y:S02]  /*3c90*/  LEA R152, P4, R70, R98, 0x1 ;  /* 0x0000006246987211 */ /* 0x000fe400078808ff */
[----:B------:R-:W-:Y:S02]  /*3ca0*/  LEA.HI.X R155, R150, R93, R68, 0x1, P5 ;  /* 0x0000005d969b7211 */ /* 0x000fe400028f0c44 */
[----:B------:R-:W-:Y:S01]  /*3cb0*/  ISETP.GE.AND P1, PT, R15, UR4, PT ;  /* 0x000000040f007c0c */ /* 0x000fe2000bf26270 */
[----:B------:R-:W4:Y:S01]  /*3cc0*/  @!P0 LDG.E.64 R38, [R42.64] ;  /* 0x000000062a268981 */ /* 0x000f22000c1e1b00 */
        /* <DEDUP_REMOVED lines=45> */
[----:B------:R-:W-:Y:S02]  /*3fa0*/  LEA R50, P4, R74, R98, 0x1 ;  /* 0x000000624a327211 */ /* 0x000fe400078808ff */
[----:B------:R-:W-:Y:S01]  /*3fb0*/  ISETP.GE.AND P0, PT, R14, UR4, PT ;  /* 0x000000040e007c0c */ /* 0x000fe2000bf06270 */
[----:B------:R1:W-:Y:S01]  /*3fc0*/  STG.E.128 [R154.64], R24 ;  /* 0x000000189a007986 */ /* 0x0003e2000c101d06 */
[----:B------:R-:W-:Y:S07]  /*3fd0*/  LEA.HI.X R51, R74, R99, R73, 0x1, P4 ;  /* 0x000000634a337211 */ /* 0x000fee00020f0c49 */
        /* <DEDUP_REMOVED lines=100> */
.L_x_3272:
[----:B------:R-:W-:Y:S05]  /*4620*/  BSYNC B0 ;  /* 0x0000000000007941 */ /* 0x000fea0003800000 */
.L_x_3271:
        /* <DEDUP_REMOVED lines=14> */
[C---:B------:R-:W-:Y:S02]  /*4710*/  LEA R154, P2, R78.reuse, R98, 0x1 ;  /* 0x000000624e9a7211 */ /* 0x040fe400078408ff */
[----:B------:R-:W-:Y:S02]  /*4720*/  ISETP.GE.AND P1, PT, R15, UR4, PT ;  /* 0x000000040f007c0c */ /* 0x000fe4000bf26270 */
[----:B------:R-:W-:Y:S01]  /*4730*/  LEA.HI.X R155, R78, R99, R77, 0x1, P2 ;  /* 0x000000634e9b7211 */ /* 0x000fe200010f0c4d */
[----:B------:R1:W3:Y:S08]  /*4740*/  LDG.E.128 R24, [R152.64] ;  /* 0x0000000698187981 */ /* 0x0002f0000c1e1d00 */
        /* <DEDUP_REMOVED lines=48> */
[----:B------:R-:W-:Y:S02]  /*4a50*/  LEA R50, P2, R82, R98, 0x1 ;  /* 0x0000006252327211 */ /* 0x000fe400078408ff */
[----:B------:R-:W-:Y:S01]  /*4a60*/  ISETP.GE.AND P0, PT, R14, UR4, PT ;  /* 0x000000040e007c0c */ /* 0x000fe2000bf06270 */
[----:B------:R1:W-:Y:S01]  /*4a70*/  STG.E.128 [R152.64], R24 ;  /* 0x0000001898007986 */ /* 0x0003e2000c101d06 */
[----:B------:R-:W-:Y:S07]  /*4a80*/  LEA.HI.X R51, R82, R99, R81, 0x1, P2 ;  /* 0x0000006352337211 */ /* 0x000fee00010f0c51 */
[----:B------:R-:W2:Y:S08]  /*4a90*/  LDG.E.128 R28, [R154.64] ;  /* 0x000000069a1c7981 */ /* 0x000eb0000c1e1d00 */
[----:B------:R-:W3:Y:S06]  /*4aa0*/  @!P1 LDG.E.64 R22, [R32.64+0x40] ;  /* 0x0000400620169981 */ /* 0x000eec000c1e1b00 */
[----:B------:R-:W4:Y:S01]  /*4ab0*/  @!P1 LDG.E.64 R38, [R42.64+0x40] ;  /* 0x000040062a269981 */ /* 0x000f22000c1e1b00 */
[C---:B-1----:R-:W-:Y:S04]  /*4ac0*/  LEA R152, P4, R80.reuse, R92, 0x1 ;  /* 0x0000005c50987211 */ /* 0x042fe800078808ff */
[----:B------:R-:W-:Y:S01]  /*4ad0*/  LEA.HI.X R153, R80, R93, R79, 0x1, P4 ;  /* 0x0000005d50997211 */ /* 0x000fe200020f0c4f */
[----:B--2---:R-:W-:Y:S01]  /*4ae0*/  @!P1 IMAD.MOV.U32 R34, RZ, RZ, R28 ;  /* 0x000000ffff229224 */ /* 0x004fe200078e001c */
[----:B------:R-:W-:Y:S02]  /*4af0*/  @!P1 MOV R25, R29 ;  /* 0x0000001d00199202 */ /* 0x000fe40000000f00 */
[----:B------:R-:W-:Y:S02]  /*4b00*/  @!P1 MOV R27, R30 ;  /* 0x0000001e001b9202 */ /* 0x000fe40000000f00 */
[--C-:B------:R-:W-:Y:S02]  /*4b10*/  @!P1 HADD2.F32 R36, -RZ, R34.reuse.H1_H1 ;  /* 0x30000022ff249230 */ /* 0x100fe40000004100 */
[----:B------:R-:W-:Y:S02]  /*4b20*/  @!P1 HADD2.F32 R24, -RZ, R34.H0_H0 ;  /* 0x20000022ff189230 */ /* 0x000fe40000004100 */
[--C-:B---3--:R-:W-:Y:S02]  /*4b30*/  @!P1 HADD2.F32 R35, -RZ, R22.reuse.H0_H0 ;  /* 0x20000016ff239230 */ /* 0x108fe40000004100 */
[----:B------:R-:W-:Y:S02]  /*4b40*/  @!P1 HADD2.F32 R26, -RZ, R22.H1_H1 ;  /* 0x30000016ff1a9230 */ /* 0x000fe40000004100 */
[--C-:B------:R-:W-:Y:S01]  /*4b50*/  @!P1 HADD2.F32 R22, -RZ, R23.reuse.H0_H0 ;  /* 0x20000017ff169230 */ /* 0x100fe20000004100 */
[-C--:B------:R-:W-:Y:S01]  /*4b60*/  @!P1 FMUL.FTZ R46, R36, R35.reuse ;  /* 0x00000023242e9220 */ /* 0x080fe20000410000 */
[----:B----4-:R-:W-:Y:S01]  /*4b70*/  @!P1 HADD2.F32 R37, -RZ, R38.H0_H0 ;  /* 0x20000026ff259230 */ /* 0x010fe20000004100 */
        /* <DEDUP_REMOVED lines=19> */
[-C--:B------:R-:W-:Y:S01]  /*4cb0*/  @!P1 FMUL.FTZ R49, R37, R23.reuse ;  /* 0x0000001725319220 */ /* 0x080fe20000410000 */
[----:B------:R-:W-:Y:S01]  /*4cc0*/  @!P1 MOV R28, R46 ;  /* 0x0000002e001c9202 */ /* 0x000fe20000000f00 */
[C---:B------:R-:W-:Y:S02]  /*4cd0*/  @!P1 FMUL.FTZ R8, R24.reuse, R23 ;  /* 0x0000001718089220 */ /* 0x040fe40000410000 */
[----:B------:R-:W-:Y:S02]  /*4ce0*/  @!P1 FFMA.FTZ R48, R25, R40, -R48 ;  /* 0x0000002819309223 */ /* 0x000fe40000010830 */
[-C--:B------:R-:W-:Y:S02]  /*4cf0*/  @!P1 FFMA.FTZ R49, R24, R41.reuse, -R49 ;  /* 0x0000002918319223 */ /* 0x080fe40000010831 */
[----:B------:R-:W-:Y:S02]  /*4d00*/  @!P1 FFMA.FTZ R6, R39, R38, R6 ;  /* 0x0000002627069223 */ /* 0x000fe40000010006 */
[----:B------:R-:W-:Y:S02]  /*4d10*/  @!P1 FFMA.FTZ R7, R36, R40, R7 ;  /* 0x0000002824079223 */ /* 0x000fe40000010007 */
[----:B------:R-:W-:Y:S02]  /*4d20*/  @!P1 FFMA.FTZ R47, R35, R38, -R47 ;  /* 0x00000026232f9223 */ /* 0x000fe4000001082f */
[----:B------:R-:W-:Y:S01]  /*4d30*/  @!P1 FFMA.FTZ R8, R37, R41, R8 ;  /* 0x0000002925089223 */ /* 0x000fe20000010008 */
[----:B------:R-:W-:Y:S02]  /*4d40*/  @!P1 F2FP.PACK_AB R48, R7, R48 ;  /* 0x000000300730923e */ /* 0x000fe400000000ff */
[----:B------:R-:W-:Y:S02]  /*4d50*/  @!P1 F2FP.PACK_AB R47, R6, R47 ;  /* 0x0000002f062f923e */ /* 0x000fe400000000ff */
[----:B------:R-:W-:Y:S02]  /*4d60*/  @!P1 F2FP.PACK_AB R49, R8, R49 ;  /* 0x000000310831923e */ /* 0x000fe400000000ff */
[----:B------:R-:W-:Y:S02]  /*4d70*/  @!P1 MOV R29, R47 ;  /* 0x0000002f001d9202 */ /* 0x000fe40000000f00 */
[----:B------:R-:W-:Y:S02]  /*4d80*/  @!P1 MOV R30, R48 ;  /* 0x00000030001e9202 */ /* 0x000fe40000000f00 */
[----:B------:R-:W-:Y:S05]  /*4d90*/  @!P1 MOV R31, R49 ;  /* 0x00000031001f9202 */ /* 0x000fea0000000f00 */
[----:B------:R1:W-:Y:S08]  /*4da0*/  STG.E.128 [R152.64], R28 ;  /* 0x0000001c98007986 */ /* 0x0003f0000c101d06 */
[----:B------:R2:W3:Y:S08]  /*4db0*/  LDG.E.128 R24, [R50.64] ;  /* 0x0000000632187981 */ /* 0x0004f0000c1e1d00 */
[----:B------:R-:W4:Y:S06]  /*4dc0*/  @!P0 LDG.E.64 R22, [R32.64+0x80] ;  /* 0x0000800620168981 */ /* 0x000f2c000c1e1b00 */
[----:B------:R-:W5:Y:S01]  /*4dd0*/  @!P0 LDG.E.64 R42, [R42.64+0x80] ;  /* 0x000080062a2a8981 */ /* 0x000f62000c1e1b00 */
[C---:B--2---:R-:W-:Y:S04]  /*4de0*/  LEA R50, P1, R84.reuse, R92, 0x1 ;  /* 0x0000005c54327211 */ /* 0x044fe800078208ff */
[----:B------:R-:W-:Y:S01]  /*4df0*/  LEA.HI.X R51, R84, R93, R83, 0x1, P1 ;  /* 0x0000005d54337211 */ /* 0x000fe200008f0c53 */
[----:B---3--:R-:W-:Y:S01]  /*4e00*/  @!P0 IMAD.MOV.U32 R34, RZ, RZ, R24 ;  /* 0x000000ffff228224 */ /* 0x008fe200078e0018 */
[----:B-1----:R-:W-:Y:S02]  /*4e10*/  @!P0 MOV R30, R25 ;  /* 0x00000019001e8202 */ /* 0x002fe40000000f00 */
[----:B------:R-:W-:Y:S02]  /*4e20*/  @!P0 MOV R31, R26 ;  /* 0x0000001a001f8202 */ /* 0x000fe40000000f00 */
        /* <DEDUP_REMOVED lines=42> */
.L_x_3274:
[----:B------:R-:W-:Y:S05]  /*50d0*/  BSYNC B0 ;  /* 0x0000000000007941 */ /* 0x000fea0003800000 */
.L_x_3273:
        /* <DEDUP_REMOVED lines=8> */
.L_x_3266:
[----:B------:R-:W-:Y:S01]  /*5160*/  BSSY B1, `(.L_x_3276) ;  /* 0x0000115000017945 */ /* 0x000fe20003800000 */
[----:B------:R-:W-:-:S05]  /*5170*/  @!P1 BRA `(.L_x_3277) ;  /* 0x0000113000009947 */ /* 0x000fca0003800000 */
[----:B------:R1:W5:Y:S01]  /*5180*/  LDG.E.128 R48, [R98.64] ;  /* 0x0000000662307981 */ /* 0x000362000c1e1d00 */
[----:B------:R-:W-:Y:S01]  /*5190*/  ISETP.GE.AND P0, PT, R18, UR4, PT ;  /* 0x0000000412007c0c */ /* 0x000fe2000bf06270 */
[----:B------:R-:W-:Y:S01]  /*51a0*/  @!UPT UIADD3 URZ, URZ, URZ, URZ ;  /* 0x0000003f3f3ff290 */ /* 0x000fe2000fffe03f */
[----:B------:R-:W-:Y:S11]  /*51b0*/  BSSY B0, `(.L_x_3278) ;  /* 0x0000056000007945 */ /* 0x000ff60003800000 */
[----:B------:R-:W-:-:S05]  /*51c0*/  @P0 BRA `(.L_x_3279) ;  /* 0x0000054000000947 */ /* 0x000fca0003800000 */
[--C-:B----45:R-:W-:Y:S01]  /*51d0*/  HADD2.F32 R31, -RZ, R48.reuse.H0_H0 ;  /* 0x20000030ff1f7230 */ /* 0x130fe20000004100 */
        /* <DEDUP_REMOVED lines=83> */
.L_x_3279:
[----:B------:R-:W-:Y:S05]  /*5710*/  BSYNC B0 ;  /* 0x0000000000007941 */ /* 0x000fea0003800000 */
.L_x_3278:
[----:B-----5:R2:W-:Y:S01]  /*5720*/  STG.E.128 [R92.64], R48 ;  /* 0x000000305c007986 */ /* 0x0205e2000c101d06 */
[----:B------:R-:W-:Y:S01]  /*5730*/  ISETP.GE.AND P0, PT, R15, UR4, PT ;  /* 0x000000040f007c0c */ /* 0x000fe2000bf06270 */
[----:B------:R-:W-:Y:S01]  /*5740*/  BSSY B0, `(.L_x_3280) ;  /* 0x0000059000007945 */ /* 0x000fe20003800000 */
[----:B------:R-:W-:Y:S05]  /*5750*/  IADD3 R156, P1, R98, 0x80, RZ ;  /* 0x00000080629c7810 */ /* 0x000fea0007f3e0ff */
[----:B------:R-:W-:Y:S01]  /*5760*/  IMAD.X R157, RZ, RZ, R99, P1 ;  /* 0x000000ffff9d7224 */ /* 0x000fe200008e0663 */
[----:B--2---:R2:W5:Y:S05]  /*5770*/  LDG.E.128 R48, [R98.64+0x80] ;  /* 0x0000800662307981 */ /* 0x00456a000c1e1d00 */
        /* <DEDUP_REMOVED lines=85> */
.L_x_3281:
[----:B------:R-:W-:Y:S05]  /*5cd0*/  BSYNC B0 ;  /* 0x0000000000007941 */ /* 0x000fea0003800000 */
.L_x_3280:
[----:B-----5:R3:W-:Y:S01]  /*5ce0*/  STG.E.128 [R92.64+0x80], R48 ;  /* 0x000080305c007986 */ /* 0x0207e2000c101d06 */
[----:B------:R-:W-:Y:S01]  /*5cf0*/  ISETP.GE.AND P0, PT, R14, UR4, PT ;  /* 0x000000040e007c0c */ /* 0x000fe2000bf06270 */
[----:B------:R-:W-:Y:S01]  /*5d00*/  BSSY B0, `(.L_x_3282) ;  /* 0x0000059000007945 */ /* 0x000fe20003800000 */
[----:B------:R-:W-:Y:S05]  /*5d10*/  IADD3 R156, P1, R98, 0x100, RZ ;  /* 0x00000100629c7810 */ /* 0x000fea0007f3e0ff */
[----:B------:R-:W-:Y:S01]  /*5d20*/  IMAD.X R157, RZ, RZ, R99, P1 ;  /* 0x000000ffff9d7224 */ /* 0x000fe200008e0663 */
[----:B---3--:R3:W5:Y:S05]  /*5d30*/  LDG.E.128 R48, [R98.64+0x100] ;  /* 0x0001000662307981 */ /* 0x00876a000c1e1d00 */
        /* <DEDUP_REMOVED lines=85> */
.L_x_3283:
[----:B------:R-:W-:Y:S05]  /*6290*/  BSYNC B0 ;  /* 0x0000000000007941 */ /* 0x000fea0003800000 */
.L_x_3282:
[----:B-----5:R1:W-:Y:S02]  /*62a0*/  STG.E.128 [R92.64+0x100], R48 ;  /* 0x000100305c007986 */ /* 0x0203e4000c101d06 */
.L_x_3277:
[----:B------:R-:W-:Y:S05]  /*62b0*/  BSYNC B1 ;  /* 0x0000000000017941 */ /* 0x000fea0003800000 */
.L_x_3276:
[----:B------:R-:W-:Y:S01]  /*62c0*/  BSSY B1, `(.L_x_3284) ;  /* 0x0000128000017945 */ /* 0x000fe20003800000 */
[----:B------:R-:W-:-:S05]  /*62d0*/  @!P5 BRA `(.L_x_3285) ;  /* 0x000012600000d947 */ /* 0x000fca0003800000 */
[C---:B------:R-:W-:Y:S01]  /*62e0*/  LEA R158, P0, R65.reuse, R98, 0x1 ;  /* 0x00000062419e7211 */ /* 0x040fe200078008ff */
[----:B------:R-:W-:Y:S03]  /*62f0*/  BSSY B0, `(.L_x_3286) ;  /* 0x000005d000007945 */ /* 0x000fe60003800000 */
[----:B------:R-:W-:Y:S02]  /*6300*/  LEA.HI.X R159, R65, R99, R64, 0x1, P0 ;  /* 0x00000063419f7211 */ /* 0x000fe400000f0c40 */
[----:B------:R-:W-:Y:S03]  /*6310*/  ISETP.GE.AND P0, PT, R18, UR4, PT ;  /* 0x0000000412007c0c */ /* 0x000fe6000bf06270 */
[----:B-1----:R1:W5:Y:S10]  /*6320*/  LDG.E.128 R48, [R158.64] ;  /* 0x000000069e307981 */ /* 0x002374000c1e1d00 */
[----:B------:R-:W-:-:S05]  /*6330*/  @P0 BRA `(.L_x_3287) ;  /* 0x0000058000000947 */ /* 0x000fca0003800000 */
[--C-:B-----5:R-:W-:Y:S01]  /*6340*/  HADD2.F32 R35, -RZ, R48.reuse.H1_H1 ;  /* 0x30000030ff237230 */ /* 0x120fe20000004100 */
[----:B------:R-:W-:Y:S01]  /*6350*/  ULEA.HI UR5, UR4, UR4, URZ, 0x1 ;  /* 0x0000000404057291 */ /* 0x000fe2000f8f083f */
[----:B----4-:R-:W-:Y:S01]  /*6360*/  HADD2.F32 R36, -RZ, R49.H0_H0 ;  /* 0x20000031ff247230 */ /* 0x010fe20000004100 */
        /* <DEDUP_REMOVED lines=10> */
[C---:B------:R-:W-:Y:S02]  /*6410*/  IADD3 R153, P5, R130.reuse, R157, RZ ;  /* 0x0000009d82997210 */ /* 0x040fe40007fbe0ff */
        /* <DEDUP_REMOVED lines=12> */
[----:B-1----:R-:W-:Y:S02]  /*64e0*/  HADD2.F32 R33, -RZ, R48.H0_H0 ;  /* 0x20000030ff217230 */ /* 0x002fe40000004100 */
[--C-:B--2---:R-:W-:Y:S01]  /*64f0*/  HADD2.F32 R25, -RZ, R153.reuse.H0_H0 ;  /* 0x20000099ff197230 */ /* 0x104fe20000004100 */
[----:B----4-:R-:W-:Y:S01]  /*6500*/  MOV R26, R28 ;  /* 0x0000001c001a7202 */ /* 0x010fe20000000f00 */
        /* <DEDUP_REMOVED lines=59> */
.L_x_3287:
[----:B------:R-:W-:Y:S05]  /*68c0*/  BSYNC B0 ;  /* 0x0000000000007941 */ /* 0x000fea0003800000 */
.L_x_3286:
        /* <DEDUP_REMOVED lines=9> */
[--C-:B-----5:R-:W-:Y:S01]  /*6960*/  HADD2.F32 R35, -RZ, R48.reuse.H1_H1 ;  /* 0x30000030ff237230 */ /* 0x120fe20000004100 */
[----:B------:R-:W-:Y:S01]  /*6970*/  ULEA.HI UR5, UR4, UR4, URZ, 0x1 ;  /* 0x0000000404057291 */ /* 0x000fe2000f8f083f */
[----:B----4-:R-:W-:Y:S01]  /*6980*/  HADD2.F32 R36, -RZ, R49.H0_H0 ;  /* 0x20000031ff247230 */ /* 0x010fe20000004100 */
        /* <DEDUP_REMOVED lines=10> */
[----:B------:R-:W-:Y:S02]  /*6a30*/  MOV R160, RZ ;  /* 0x000000ff00a07202 */ /* 0x000fe40000000f00 */
        /* <DEDUP_REMOVED lines=74> */
.L_x_3289:
[----:B------:R-:W-:Y:S05]  /*6ee0*/  BSYNC B0 ;  /* 0x0000000000007941 */ /* 0x000fea0003800000 */
.L_x_3288:
        /* <DEDUP_REMOVED lines=32> */
[----:B---3--:R1:W3:Y:S02]  /*70f0*/  LDG.E.128 R32, [R28.64] ;  /* 0x000000061c207981 */ /* 0x0082e4000c1e1d00 */
        /* <DEDUP_REMOVED lines=66> */
.L_x_3291:
[----:B------:R-:W-:Y:S05]  /*7520*/  BSYNC B0 ;  /* 0x0000000000007941 */ /* 0x000fea0003800000 */
.L_x_3290:
[----:B-----5:R4:W-:Y:S02]  /*7530*/  STG.E.128 [R156.64+0x100], R4 ;  /* 0x000100049c007986 */ /* 0x0209e4000c101d06 */
.L_x_3285:
[----:B------:R-:W-:Y:S05]  /*7540*/  BSYNC B1 ;  /* 0x0000000000017941 */ /* 0x000fea0003800000 */
.L_x_3284:
        /* <DEDUP_REMOVED lines=27> */
[----:B--2---:R4:W2:Y:S03]  /*7700*/  LDG.E.128 R4, [R2.64] ;  /* 0x0000000602047981 */ /* 0x0048a6000c1e1d00 */
[----:B------:R-:W-:Y:S04]  /*7710*/  IADD3 R23, P0, R124, R0, RZ ;  /* 0x000000007c177210 */ /* 0x000fe80007f1e0ff */
[----:B------:R-:W-:Y:S01]  /*7720*/  LEA.HI.X.SX32 R0, R0, R113, 0x1, P0 ;  /* 0x0000007100007211 */ /* 0x000fe200000f0eff */
[----:B------:R-:W4:Y:S01]  /*7730*/  LDG.E.128 R36, [R36.64] ;  /* 0x0000000624247981 */ /* 0x000f22000c1e1d00 */
[C---:B------:R-:W-:Y:S04]  /*7740*/  LEA R24, P0, R23.reuse, R102, 0x1 ;  /* 0x0000006617187211 */ /* 0x040fe800078008ff */
[----:B------:R-:W-:Y:S05]  /*7750*/  LEA.HI.X R25, R23, R103, R0, 0x1, P0 ;  /* 0x0000006717197211 */ /* 0x000fea00000f0c00 */
[----:B---3--:R1:W3:Y:S01]  /*7760*/  LDG.E.128 R28, [R24.64] ;  /* 0x00000006181c7981 */ /* 0x0082e2000c1e1d00 */
[--C-:B----4-:R-:W-:Y:S01]  /*7770*/  HADD2.F32 R3, -RZ, R37.reuse.H0_H0 ;  /* 0x20000025ff037230 */ /* 0x110fe20000004100 */
[----:B--2---:R-:W-:Y:S01]  /*7780*/  MOV R12, R4 ;  /* 0x00000004000c7202 */ /* 0x004fe20000000f00 */
[----:B------:R-:W-:Y:S01]  /*7790*/  HADD2.F32 R4, -RZ, R37.H1_H1 ;  /* 0x30000025ff047230 */ /* 0x000fe20000004100 */
[----:B------:R-:W-:Y:S01]  /*77a0*/  IMAD.MOV.U32 R11, RZ, RZ, R5 ;  /* 0x000000ffff0b7224 */ /* 0x000fe200078e0005 */
[----:B------:R-:W-:Y:S01]  /*77b0*/  HADD2.F32 R8, -RZ, R39.H1_H1 ;  /* 0x30000027ff087230 */ /* 0x000fe20000004100 */
[----:B------:R-:W-:Y:S01]  /*77c0*/  MOV R10, R6 ;  /* 0x00000006000a7202 */ /* 0x000fe20000000f00 */
[--C-:B-1----:R-:W-:Y:S01]  /*77d0*/  HADD2.F32 R25, -RZ, R12.reuse.H0_H0 ;  /* 0x2000000cff197230 */ /* 0x102fe20000004100 */
        /* <DEDUP_REMOVED lines=58> */
.L_x_3295:
[----:B------:R-:W-:Y:S05]  /*7b80*/  BSYNC B0 ;  /* 0x0000000000007941 */ /* 0x000fea0003800000 */
.L_x_3294:
[----:B------:R-:W-:Y:S01]  /*7b90*/  LEA R4, P1, R150, R92, 0x1 ;  /* 0x0000005c96047211 */ /* 0x000fe200078208ff */
[----:B------:R-:W-:Y:S01]  /*7ba0*/  BSSY B0, `(.L_x_3296) ;  /* 0x0000062000007945 */ /* 0x000fe20003800000 */
[----:B----4-:R-:W-:Y:S02]  /*7bb0*/  LEA R2, P0, R70, R98, 0x1 ;  /* 0x0000006246027211 */ /* 0x010fe400078008ff */
        /* <DEDUP_REMOVED lines=24> */
[----:B--2---:R4:W2:Y:S01]  /*7d40*/  LDG.E.128 R4, [R2.64] ;  /* 0x0000000602047981 */ /* 0x0048a2000c1e1d00 */
[----:B------:R-:W-:Y:S04]  /*7d50*/  @P1 IADD3 R0, RZ, -UR5, RZ ;  /* 0x80000005ff001c10 */ /* 0x000fe8000fffe0ff */
[----:B------:R-:W-:Y:S03]  /*7d60*/  IADD3 R9, P0, R120, R0, RZ ;  /* 0x0000000078097210 */ /* 0x000fe60007f1e0ff */
[----:B------:R-:W4:Y:S01]  /*7d70*/  LDG.E.128 R36, [R36.64] ;  /* 0x0000000624247981 */ /* 0x000f22000c1e1d00 */
[----:B------:R-:W-:Y:S02]  /*7d80*/  LEA.HI.X.SX32 R0, R0, R109, 0x1, P0 ;  /* 0x0000006d00007211 */ /* 0x000fe400000f0eff */
[C---:B------:R-:W-:Y:S04]  /*7d90*/  LEA R28, P0, R9.reuse, R102, 0x1 ;  /* 0x00000066091c7211 */ /* 0x040fe800078008ff */
[----:B------:R-:W-:Y:S06]  /*7da0*/  LEA.HI.X R29, R9, R103, R0, 0x1, P0 ;  /* 0x00000067091d7211 */ /* 0x000fec00000f0c00 */
[----:B---3--:R-:W3:Y:S01]  /*7db0*/  LDG.E.128 R28, [R28.64] ;  /* 0x000000061c1c7981 */ /* 0x008ee2000c1e1d00 */
[--C-:B----4-:R-:W-:Y:S01]  /*7dc0*/  HADD2.F32 R3, -RZ, R37.reuse.H0_H0 ;  /* 0x20000025ff037230 */ /* 0x110fe20000004100 */
[----:B--2---:R-:W-:Y:S01]  /*7dd0*/  IMAD.MOV.U32 R12, RZ, RZ, R4 ;  /* 0x000000ffff0c7224 */ /* 0x004fe200078e0004 */
        /* <DEDUP_REMOVED lines=62> */
.L_x_3297:
[----:B------:R-:W-:Y:S05]  /*81c0*/  BSYNC B0 ;  /* 0x0000000000007941 */ /* 0x000fea0003800000 */
.L_x_3296:
[C---:B----4-:R-:W-:Y:S01]  /*81d0*/  LEA R4, P1, R71.reuse, R92, 0x1 ;  /* 0x0000005c47047211 */ /* 0x050fe200078208ff */
[----:B------:R-:W-:Y:S01]  /*81e0*/  BSSY B0, `(.L_x_3298) ;  /* 0x0000063000007945 */ /* 0x000fe20003800000 */
[C---:B------:R-:W-:Y:S02]  /*81f0*/  LEA R2, P0, R74.reuse, R98, 0x1 ;  /* 0x000000624a027211 */ /* 0x040fe400078008ff */
        /* <DEDUP_REMOVED lines=97> */
.L_x_3299:
[----:B------:R-:W-:Y:S05]  /*8810*/  BSYNC B0 ;  /* 0x0000000000007941 */ /* 0x000fea0003800000 */
.L_x_3298:
[C---:B----4-:R-:W-:Y:S04]  /*8820*/  LEA R2, P0, R75.reuse, R92, 0x1 ;  /* 0x0000005c4b027211 */ /* 0x050fe800078008ff */
[----:B------:R-:W-:Y:S05]  /*8830*/  LEA.HI.X R3, R75, R93, R76, 0x1, P0 ;  /* 0x0000005d4b037211 */ /* 0x000fea00000f0c4c */
[----:B-----5:R4:W-:Y:S04]  /*8840*/  STG.E.128 [R2.64], R8 ;  /* 0x0000000802007986 */ /* 0x0209e8000c101d06 */
.L_x_3293:
[----:B------:R-:W-:Y:S05]  /*8850*/  BSYNC B1 ;  /* 0x0000000000017941 */ /* 0x000fea0003800000 */
.L_x_3292:
        /* <DEDUP_REMOVED lines=101> */
.L_x_3303:
[----:B------:R-:W-:Y:S05]  /*8eb0*/  BSYNC B0 ;  /* 0x0000000000007941 */ /* 0x000fea0003800000 */
.L_x_3302:
[C---:B------:R-:W-:Y:S01]  /*8ec0*/  IMAD.WIDE.U32 R4, R41.reuse, c[0x0][0x198], R92 ;  /* 0x0000660029047a25 */ /* 0x040fe200078e005c */
[C---:B----4-:R-:W-:Y:S01]  /*8ed0*/  LEA R2, P0, R78.reuse, R98, 0x1 ;  /* 0x000000624e027211 */ /* 0x050fe200078008ff */
[----:B------:R-:W-:Y:S02]  /*8ee0*/  BSSY B0, `(.L_x_3304) ;  /* 0x0000062000007945 */ /* 0x000fe40003800000 */
[----:B------:R-:W-:Y:S01]  /*8ef0*/  IMAD R0, R41, c[0x0][0x19c], RZ ;  /* 0x0000670029007a24 */ /* 0x000fe200078e02ff */
        /* <DEDUP_REMOVED lines=96> */
.L_x_3305:
[----:B------:R-:W-:Y:S05]  /*9500*/  BSYNC B0 ;  /* 0x0000000000007941 */ /* 0x000fea0003800000 */
.L_x_3304:
        /* <DEDUP_REMOVED lines=100> */
.L_x_3307:
[----:B------:R-:W-:Y:S05]  /*9b50*/  BSYNC B0 ;  /* 0x0000000000007941 */ /* 0x000fea0003800000 */
.L_x_3306:
[C---:B----4-:R-:W-:Y:S04]  /*9b60*/  LEA R2, P0, R84.reuse, R92, 0x1 ;  /* 0x0000005c54027211 */ /* 0x050fe800078008ff */
[----:B------:R-:W-:Y:S05]  /*9b70*/  LEA.HI.X R3, R84, R93, R83, 0x1, P0 ;  /* 0x0000005d54037211 */ /* 0x000fea00000f0c53 */
[----:B-----5:R4:W-:Y:S04]  /*9b80*/  STG.E.128 [R2.64], R8 ;  /* 0x0000000802007986 */ /* 0x0209e8000c101d06 */
.L_x_3301:
[----:B------:R-:W-:Y:S05]  /*9b90*/  BSYNC B1 ;  /* 0x0000000000017941 */ /* 0x000fea0003800000 */
.L_x_3300:
        /* <DEDUP_REMOVED lines=8> */
.L_x_3265:
[----:B----4-:R-:W2:Y:S01]  /*9c20*/  @P1 LDG.E.128 R28, [R98.64] ;  /* 0x00000006621c1981 */ /* 0x010ea2000c1e1d00 */
        /* <DEDUP_REMOVED lines=9> */
[----:B--2---:R1:W-:Y:S04]  /*9cc0*/  @P1 STG.E.128 [R92.64], R28 ;  /* 0x0000001c5c001986 */ /* 0x0043e8000c101d06 */
[----:B------:R-:W2:Y:S04]  /*9cd0*/  @P1 LDG.E.128 R24, [R98.64+0x80] ;  /* 0x0000800662181981 */ /* 0x000ea8000c1e1d00 */
[----:B--2---:R2:W-:Y:S04]  /*9ce0*/  @P1 STG.E.128 [R92.64+0x80], R24 ;  /* 0x000080185c001986 */ /* 0x0045e8000c101d06 */
[----:B------:R-:W3:Y:S04]  /*9cf0*/  @P1 LDG.E.128 R8, [R98.64+0x100] ;  /* 0x0001000662081981 */ /* 0x000ee8000c1e1d00 */
[----:B---3--:R3:W-:Y:S04]  /*9d00*/  @P1 STG.E.128 [R92.64+0x100], R8 ;  /* 0x000100085c001986 */ /* 0x0087e8000c101d06 */
[----:B------:R-:W4:Y:S04]  /*9d10*/  @P5 LDG.E.128 R4, [R2.64] ;  /* 0x0000000602045981 */ /* 0x000f28000c1e1d00 */
[----:B----4-:R-:W-:Y:S04]  /*9d20*/  @P5 STG.E.128 [R34.64], R4 ;  /* 0x0000000422005986 */ /* 0x010fe8000c101d06 */
[----:B-1----:R-:W4:Y:S04]  /*9d30*/  @P5 LDG.E.128 R28, [R2.64+0x80] ;  /* 0x00008006021c5981 */ /* 0x002f28000c1e1d00 */
[----:B----4-:R-:W-:Y:S04]  /*9d40*/  @P5 STG.E.128 [R34.64+0x80], R28 ;  /* 0x0000801c22005986 */ /* 0x010fe8000c101d06 */
[----:B--2---:R1:W2:Y:S02]  /*9d50*/  @P5 LDG.E.128 R24, [R2.64+0x100] ;  /* 0x0001000602185981 */ /* 0x0042a4000c1e1d00 */
[----:B-1----:R-:W-:Y:S04]  /*9d60*/  @P2 IMAD.MOV.U32 R3, RZ, RZ, 0x60 ;  /* 0x00000060ff032424 */ /* 0x002fe800078e00ff */
[C---:B------:R-:W-:Y:S04]  /*9d70*/  @P2 IMAD.WIDE.U32 R22, R3.reuse, c[0x0][0x288], R98 ;  /* 0x0000a20003162a25 */ /* 0x040fe800078e0062 */
[----:B------:R-:W-:Y:S04]  /*9d80*/  @P2 IMAD R0, R3, c[0x0][0x28c], RZ ;  /* 0x0000a30003002a24 */ /* 0x000fe800078e02ff */
[----:B------:R-:W-:Y:S01]  /*9d90*/  @P2 IMAD.IADD R23, R23, 0x1, R0 ;  /* 0x0000000117172824 */ /* 0x000fe200078e0200 */
[----:B--2---:R1:W-:Y:S04]  /*9da0*/  @P5 STG.E.128 [R34.64+0x100], R24 ;  /* 0x0001001822005986 */ /* 0x0043e8000c101d06 */
[----:B---3--:R-:W2:Y:S01]  /*9db0*/  @P4 LDG.E.128 R8, [R36.64] ;  /* 0x0000000624084981 */ /* 0x008ea2000c1e1d00 */
[C---:B-1----:R-:W-:Y:S04]  /*9dc0*/  @P2 IMAD.WIDE.U32 R34, R3.reuse, c[0x0][0x198], R92 ;  /* 0x0000660003222a25 */ /* 0x042fe800078e005c */
[----:B------:R-:W-:Y:S04]  /*9dd0*/  @P2 IMAD R3, R3, c[0x0][0x19c], RZ ;  /* 0x0000670003032a24 */ /* 0x000fe800078e02ff */
[----:B------:R-:W-:Y:S01]  /*9de0*/  @P2 IMAD.IADD R35, R35, 0x1, R3 ;  /* 0x0000000123232824 */ /* 0x000fe200078e0203 */
        /* <DEDUP_REMOVED lines=11> */
.L_x_3275:
        /* <DEDUP_REMOVED lines=80> */
.L_x_3308:
[----:B------:R-:W-:Y:S02]  /*a3a0*/  IMAD.MOV.U32 R2, RZ, RZ, c[0x0][0x1a0] ;  /* 0x00006800ff027624 */ /* 0x000fe400078e00ff */
[----:B------:R-:W-:Y:S02]  /*a3b0*/  IMAD.MOV.U32 R0, RZ, RZ, c[0x0][0x198] ;  /* 0x00006600ff007624 */ /* 0x000fe400078e00ff */
[----:B------:R-:W-:Y:S02]  /*a3c0*/  IMAD.U32 R3, R2, -0x40, RZ ;  /* 0xffffffc002037824 */ /* 0x000fe400078e00ff */
[----:B----4-:R-:W-:Y:S03]  /*a3d0*/  IMAD.U32 R5, R0, -0x40, RZ ;  /* 0xffffffc000057824 */ /* 0x010fe600078e00ff */
[----:B------:R-:W-:Y:S02]  /*a3e0*/  LEA R94, P1, R3, R94, 0x1 ;  /* 0x0000005e035e7211 */ /* 0x000fe400078208ff */
[----:B------:R-:W-:Y:S02]  /*a3f0*/  LEA R92, P0, R5, R92, 0x1 ;  /* 0x0000005c055c7211 */ /* 0x000fe400078008ff */
[----:B------:R-:W-:Y:S02]  /*a400*/  LEA.HI.X.SX32 R95, R3, R95, 0x1, P1 ;  /* 0x0000005f035f7211 */ /* 0x000fe400008f0eff */
[----:B------:R-:W-:Y:S02]  /*a410*/  LEA.HI.X.SX32 R93, R5, R93, 0x1, P0 ;  /* 0x0000005d055d7211 */ /* 0x000fe400000f0eff */
.L_x_3309:
[----:B------:R-:W-:Y:S04]  /*a420*/  IADD3 R13, R13, -0x1, RZ ;  /* 0xffffffff0d0d7810 */ /* 0x000fe80007ffe0ff */
[----:B------:R-:W-:Y:S11]  /*a430*/  ISETP.GT.AND P0, PT, R13, R61, PT ;  /* 0x0000003d0d00720c */ /* 0x000ff60003f04270 */
[----:B------:R-:W-:Y:S02]  /*a440*/  @!UPT UIADD3 URZ, URZ, URZ, URZ ;  /* 0x0000003f3f3ff290 */ /* 0x000fe4000fffe03f */
[----:B------:R-:W-:-:S05]  /*a450*/  @P0 BRA `(.L_x_3310) ;  /* 0xffff808000000947 */ /* 0x000fca000383ffff */
.L_x_3264:
        /* <DEDUP_REMOVED lines=18> */
[----:B------:R-:W-:Y:S01]  /*a580*/  IMAD.X R7, R5, 0x1, R139, P1 ;  /* 0x0000000105077824 */ /* 0x000fe200008e068b */
[C---:B------:R-:W-:Y:S01]  /*a590*/  LEA.HI.X R5, R3.reuse, R139, R4, 0x5, P0 ;  /* 0x0000008b03057211 */ /* 0x040fe200000f2c04 */
        /* <DEDUP_REMOVED lines=73> */
.L_x_3317:
[----:B------:R-:W-:Y:S05]  /*aa30*/  BSYNC B0 ;  /* 0x0000000000007941 */ /* 0x000fea0003800000 */
.L_x_3316:
        /* <DEDUP_REMOVED lines=47> */
.L_x_3319:
[----:B------:R-:W-:Y:S05]  /*ad30*/  BSYNC B0 ;  /* 0x0000000000007941 */ /* 0x000fea0003800000 */
.L_x_3318:
        /* <DEDUP_REMOVED lines=44> */
.L_x_3321:
[----:B------:R-:W-:Y:S05]  /*b000*/  BSYNC B0 ;  /* 0x0000000000007941 */ /* 0x000fea0003800000 */
.L_x_3320:
[----:B-----5:R2:W-:Y:S02]  /*b010*/  STS.128 [R204+0x4000], R32 ;  /* 0x00400020cc007388 */ /* 0x0205e40000000c00 */
.L_x_3315:
[----:B------:R-:W-:Y:S05]  /*b020*/  BSYNC B1 ;  /* 0x0000000000017941 */ /* 0x000fea0003800000 */
.L_x_3314:
        /* <DEDUP_REMOVED lines=15> */
[----:B------:R-:W-:-:S03]  /*b120*/  IADD3.X R11, R2, c[0x0][0x2b4], RZ, P1, !PT ;  /* 0x0000ad00020b7a10 */ /* 0x000fc60000ffe4ff */
[----:B------:R-:W-:Y:S05]  /*b130*/  @P0 BRA `(.L_x_3325) ;  /* 0x0000027000000947 */ /* 0x000fea0003800000 */
[----:B------:R-:W3:Y:S04]  /*b140*/  LDG.E.64 R2, [R10.64] ;  /* 0x000000060a027981 */ /* 0x000ee8000c1e1b00 */
[----:B------:R-:W4:Y:S01]  /*b150*/  LDG.E.64 R4, [R6.64] ;  /* 0x0000000606047981 */ /* 0x000f22000c1e1b00 */
[----:B-----5:R-:W-:Y:S01]  /*b160*/  HADD2.F32 R31, -RZ, R25.H1_H1 ;  /* 0x30000019ff1f7230 */ /* 0x020fe20000004100 */
        /* <DEDUP_REMOVED lines=36> */
.L_x_3325:
[----:B------:R-:W-:Y:S05]  /*b3b0*/  BSYNC B0 ;  /* 0x0000000000007941 */ /* 0x000fea0003800000 */
.L_x_3324:
[----:B------:R3:W5:Y:S01]  /*b3c0*/  LDG.E.128 R28, [R22.64+0x80] ;  /* 0x00008006161c7981 */ /* 0x000762000c1e1d00 */
[----:B------:R-:W-:Y:S01]  /*b3d0*/  IADD3 R2, R18, 0x40, RZ ;  /* 0x0000004012027810 */ /* 0x000fe20007ffe0ff */
[----:B------:R-:W-:Y:S02]  /*b3e0*/  BSSY B0, `(.L_x_3326) ;  /* 0x000002d000007945 */ /* 0x000fe40003800000 */
[----:B-----5:R3:W-:Y:S01]  /*b3f0*/  STS.128 [R204+0x800], R24 ;  /* 0x00080018cc007388 */ /* 0x0207e20000000c00 */
[----:B------:R-:W-:-:S13]  /*b400*/  ISETP.GE.AND P0, PT, R2, c[0x0][0x230], PT ;  /* 0x00008c0002007a0c */ /* 0x000fda0003f06270 */
[----:B------:R-:W-:Y:S05]  /*b410*/  @P0 BRA `(.L_x_3327) ;  /* 0x0000029000000947 */ /* 0x000fea0003800000 */
[----:B------:R-:W4:Y:S04]  /*b420*/  LDG.E.64 R2, [R10.64+0x40] ;  /* 0x000040060a027981 */ /* 0x000f28000c1e1b00 */
[----:B------:R-:W5:Y:S01]  /*b430*/  LDG.E.64 R4, [R6.64+0x40] ;  /* 0x0000400606047981 */ /* 0x000f62000c1e1b00 */
[----:B------:R-:W-:Y:S02]  /*b440*/  MOV R12, R29 ;  /* 0x0000001d000c7202 */ /* 0x000fe40000000f00 */
[----:B---3--:R-:W-:Y:S02]  /*b450*/  MOV R26, R31 ;  /* 0x0000001f001a7202 */ /* 0x008fe40000000f00 */
[----:B------:R-:W-:Y:S01]  /*b460*/  MOV R29, R30 ;  /* 0x0000001e001d7202 */ /* 0x000fe20000000f00 */
[----:B------:R-:W-:-:S02]  /*b470*/  HADD2.F32 R31, -RZ, R12.H1_H1 ;  /* 0x3000000cff1f7230 */ /* 0x000fc40000004100 */
[----:B------:R-:W-:Y:S02]  /*b480*/  HADD2.F32 R30, -RZ, R26.H0_H0 ;  /* 0x2000001aff1e7230 */ /* 0x000fe40000004100 */
[----:B--2---:R-:W-:Y:S02]  /*b490*/  HADD2.F32 R32, -RZ, R12.H0_H0 ;  /* 0x2000000cff207230 */ /* 0x004fe40000004100 */
        /* <DEDUP_REMOVED lines=33> */
.L_x_3327:
[----:B------:R-:W-:Y:S05]  /*b6b0*/  BSYNC B0 ;  /* 0x0000000000007941 */ /* 0x000fea0003800000 */
.L_x_3326:
[----:B---3--:R3:W5:Y:S01]  /*b6c0*/  LDG.E.128 R24, [R22.64+0x100] ;  /* 0x0001000616187981 */ /* 0x008762000c1e1d00 */
[----:B------:R-:W-:Y:S01]  /*b6d0*/  IADD3 R2, R18, 0x80, RZ ;  /* 0x0000008012027810 */ /* 0x000fe20007ffe0ff */
[----:B------:R-:W-:Y:S02]  /*b6e0*/  BSSY B0, `(.L_x_3328) ;  /* 0x000002b000007945 */ /* 0x000fe40003800000 */
[----:B------:R3:W-:Y:S01]  /*b6f0*/  STS.128 [R204+0x2800], R28 ;  /* 0x0028001ccc007388 */ /* 0x0007e20000000c00 */
[----:B------:R-:W-:-:S13]  /*b700*/  ISETP.GE.AND P0, PT, R2, c[0x0][0x230], PT ;  /* 0x00008c0002007a0c */ /* 0x000fda0003f06270 */
[----:B------:R-:W-:Y:S05]  /*b710*/  @P0 BRA `(.L_x_3329) ;  /* 0x0000027000000947 */ /* 0x000fea0003800000 */
[----:B------:R-:W4:Y:S04]  /*b720*/  LDG.E.64 R2, [R10.64+0x80] ;  /* 0x000080060a027981 */ /* 0x000f28000c1e1b00 */
[----:B--2---:R-:W2:Y:S01]  /*b730*/  LDG.E.64 R4, [R6.64+0x80] ;  /* 0x0000800606047981 */ /* 0x004ea2000c1e1b00 */
[----:B-1-3-5:R-:W-:Y:S01]  /*b740*/  MOV R23, R27 ;  /* 0x0000001b00177202 */ /* 0x02afe20000000f00 */
        /* <DEDUP_REMOVED lines=36> */
.L_x_3329:
[----:B------:R-:W-:Y:S05]  /*b990*/  BSYNC B0 ;  /* 0x0000000000007941 */ /* 0x000fea0003800000 */
.L_x_3328:
[----:B-----5:R4:W-:Y:S02]  /*b9a0*/  STS.128 [R204+0x4800], R24 ;  /* 0x00480018cc007388 */ /* 0x0209e40000000c00 */
.L_x_3323:
[----:B------:R-:W-:Y:S05]  /*b9b0*/  BSYNC B1 ;  /* 0x0000000000017941 */ /* 0x000fea0003800000 */
.L_x_3322:
        /* <DEDUP_REMOVED lines=15> */
[----:B------:R-:W-:-:S02]  /*bab0*/  IADD3.X R11, R3, c[0x0][0x2ac], RZ, P2, !PT ;  /* 0x0000ab00030b7a10 */ /* 0x000fc400017fe4ff */
[----:B------:R-:W-:-:S03]  /*bac0*/  IADD3.X R13, R3, c[0x0][0x2b4], RZ, P1, !PT ;  /* 0x0000ad00030d7a10 */ /* 0x000fc60000ffe4ff */
[----:B------:R-:W-:Y:S05]  /*bad0*/  @P0 BRA `(.L_x_3333) ;  /* 0x0000026000000947 */ /* 0x000fea0003800000 */
[----:B---3--:R-:W3:Y:S04]  /*bae0*/  LDG.E.64 R4, [R12.64] ;  /* 0x000000060c047981 */ /* 0x008ee8000c1e1b00 */
[----:B--2---:R-:W2:Y:S01]  /*baf0*/  LDG.E.64 R6, [R10.64] ;  /* 0x000000060a067981 */ /* 0x004ea2000c1e1b00 */
[--C-:B-----5:R-:W-:Y:S02]  /*bb00*/  HADD2.F32 R32, -RZ, R29.reuse.H0_H0 ;  /* 0x2000001dff207230 */ /* 0x120fe40000004100 */
[----:B------:R-:W-:Y:S02]  /*bb10*/  HADD2.F32 R29, -RZ, R29.H1_H1 ;  /* 0x3000001dff1d7230 */ /* 0x000fe40000004100 */
[--C-:B-1--4-:R-:W-:Y:S02]  /*bb20*/  HADD2.F32 R26, -RZ, R31.reuse.H1_H1 ;  /* 0x3000001fff1a7230 */ /* 0x112fe40000004100 */
[----:B------:R-:W-:-:S02]  /*bb30*/  HADD2.F32 R27, -RZ, R31.H0_H0 ;  /* 0x2000001fff1b7230 */ /* 0x000fc40000004100 */
[----:B---3--:R-:W-:Y:S02]  /*bb40*/  HADD2.F32 R22, -RZ, R4.H1_H1 ;  /* 0x30000004ff167230 */ /* 0x008fe40000004100 */
[----:B------:R-:W-:Y:S02]  /*bb50*/  HADD2.F32 R3, -RZ, R5.H1_H1 ;  /* 0x30000005ff037230 */ /* 0x000fe40000004100 */
[----:B--2---:R-:W-:Y:S01]  /*bb60*/  HADD2.F32 R25, -RZ, R6.H1_H1 ;  /* 0x30000006ff197230 */ /* 0x004fe20000004100 */
        /* <DEDUP_REMOVED lines=29> */
.L_x_3333:
[----:B---3--:R-:W-:Y:S05]  /*bd40*/  BSYNC B0 ;  /* 0x0000000000007941 */ /* 0x008fea0003800000 */
.L_x_3332:
[----:B-1--4-:R1:W5:Y:S01]  /*bd50*/  LDG.E.128 R24, [R20.64+0x80] ;  /* 0x0000800614187981 */ /* 0x012362000c1e1d00 */
[----:B------:R-:W-:Y:S01]  /*bd60*/  IADD3 R3, R18, 0x40, RZ ;  /* 0x0000004012037810 */ /* 0x000fe20007ffe0ff */
[----:B------:R-:W-:Y:S02]  /*bd70*/  BSSY B0, `(.L_x_3334) ;  /* 0x000002c000007945 */ /* 0x000fe40003800000 */
[----:B-----5:R1:W-:Y:S01]  /*bd80*/  STS.128 [R204+0x1000], R28 ;  /* 0x0010001ccc007388 */ /* 0x0203e20000000c00 */
[----:B------:R-:W-:-:S13]  /*bd90*/  ISETP.GE.AND P0, PT, R3, c[0x0][0x230], PT ;  /* 0x00008c0003007a0c */ /* 0x000fda0003f06270 */
[----:B------:R-:W-:Y:S05]  /*bda0*/  @P0 BRA `(.L_x_3335) ;  /* 0x0000028000000947 */ /* 0x000fea0003800000 */
[----:B------:R-:W3:Y:S04]  /*bdb0*/  LDG.E.64 R4, [R12.64+0x40] ;  /* 0x000040060c047981 */ /* 0x000ee8000c1e1b00 */
[----:B------:R-:W4:Y:S01]  /*bdc0*/  LDG.E.64 R6, [R10.64+0x40] ;  /* 0x000040060a067981 */ /* 0x000f22000c1e1b00 */
[----:B-1----:R-:W-:Y:S01]  /*bdd0*/  MOV R28, R27 ;  /* 0x0000001b001c7202 */ /* 0x002fe20000000f00 */
        /* <DEDUP_REMOVED lines=37> */
.L_x_3335:
[----:B------:R-:W-:Y:S05]  /*c030*/  BSYNC B0 ;  /* 0x0000000000007941 */ /* 0x000fea0003800000 */
.L_x_3334:
[----:B-1----:R-:W5:Y:S01]  /*c040*/  LDG.E.128 R20, [R20.64+0x100] ;  /* 0x0001000614147981 */ /* 0x002f62000c1e1d00 */
[----:B------:R-:W-:Y:S01]  /*c050*/  IADD3 R3, R18, 0x80, RZ ;  /* 0x0000008012037810 */ /* 0x000fe20007ffe0ff */
[----:B------:R-:W-:Y:S02]  /*c060*/  BSSY B0, `(.L_x_3336) ;  /* 0x000002c000007945 */ /* 0x000fe40003800000 */
[----:B------:R1:W-:Y:S01]  /*c070*/  STS.128 [R204+0x3000], R24 ;  /* 0x00300018cc007388 */ /* 0x0003e20000000c00 */
[----:B------:R-:W-:-:S13]  /*c080*/  ISETP.GE.AND P0, PT, R3, c[0x0][0x230], PT ;  /* 0x00008c0003007a0c */ /* 0x000fda0003f06270 */
[----:B------:R-:W-:Y:S05]  /*c090*/  @P0 BRA `(.L_x_3337) ;  /* 0x0000028000000947 */ /* 0x000fea0003800000 */
[----:B------:R-:W3:Y:S04]  /*c0a0*/  LDG.E.64 R4, [R12.64+0x80] ;  /* 0x000080060c047981 */ /* 0x000ee8000c1e1b00 */
[----:B------:R-:W4:Y:S01]  /*c0b0*/  LDG.E.64 R6, [R10.64+0x80] ;  /* 0x000080060a067981 */ /* 0x000f22000c1e1b00 */
[----:B-----5:R-:W-:Y:S01]  /*c0c0*/  MOV R3, R23 ;  /* 0x0000001700037202 */ /* 0x020fe20000000f00 */
        /* <DEDUP_REMOVED lines=37> */
.L_x_3337:
[----:B------:R-:W-:Y:S05]  /*c320*/  BSYNC B0 ;  /* 0x0000000000007941 */ /* 0x000fea0003800000 */
.L_x_3336:
[----:B-----5:R3:W-:Y:S02]  /*c330*/  STS.128 [R204+0x5000], R20 ;  /* 0x00500014cc007388 */ /* 0x0207e40000000c00 */
.L_x_3331:
[----:B------:R-:W-:Y:S05]  /*c340*/  BSYNC B1 ;  /* 0x0000000000017941 */ /* 0x000fea0003800000 */
.L_x_3330:
        /* <DEDUP_REMOVED lines=57> */
.L_x_3340:
[----:B-1----:R-:W-:Y:S05]  /*c6e0*/  BSYNC B0 ;  /* 0x0000000000007941 */ /* 0x002fea0003800000 */
.L_x_3339:
[----:B------:R1:W5:Y:S01]  /*c6f0*/  LDG.E.128 R8, [R14.64+0x80] ;  /* 0x000080060e087981 */ /* 0x000362000c1e1d00 */
[----:B------:R-:W-:Y:S01]  /*c700*/  IADD3 R3, R18, 0x40, RZ ;  /* 0x0000004012037810 */ /* 0x000fe20007ffe0ff */
[----:B------:R-:W-:Y:S02]  /*c710*/  BSSY B0, `(.L_x_3341) ;  /* 0x000002d000007945 */ /* 0x000fe40003800000 */
[----:B-----5:R1:W-:Y:S01]  /*c720*/  STS.128 [R204+0x1800], R20 ;  /* 0x00180014cc007388 */ /* 0x0203e20000000c00 */
[----:B------:R-:W-:-:S13]  /*c730*/  ISETP.GE.AND P0, PT, R3, c[0x0][0x230], PT ;  /* 0x00008c0003007a0c */ /* 0x000fda0003f06270 */
[----:B------:R-:W-:Y:S05]  /*c740*/  @P0 BRA `(.L_x_3342) ;  /* 0x0000029000000947 */ /* 0x000fea0003800000 */
[----:B------:R-:W3:Y:S04]  /*c750*/  LDG.E.64 R4, [R24.64+0x40] ;  /* 0x0000400618047981 */ /* 0x000ee8000c1e1b00 */
[----:B------:R-:W4:Y:S01]  /*c760*/  LDG.E.64 R6, [R16.64+0x40] ;  /* 0x0000400610067981 */ /* 0x000f22000c1e1b00 */
[--C-:B------:R-:W-:Y:S01]  /*c770*/  HADD2.F32 R28, -RZ, R9.reuse.H0_H0 ;  /* 0x20000009ff1c7230 */ /* 0x100fe20000004100 */
        /* <DEDUP_REMOVED lines=38> */
.L_x_3342:
[----:B------:R-:W-:Y:S05]  /*c9e0*/  BSYNC B0 ;  /* 0x0000000000007941 */ /* 0x000fea0003800000 */
.L_x_3341:
[----:B-1----:R1:W5:Y:S01]  /*c9f0*/  LDG.E.128 R20, [R14.64+0x100] ;  /* 0x000100060e147981 */ /* 0x002362000c1e1d00 */
[----:B------:R-:W-:Y:S01]  /*ca00*/  IADD3 R18, R18, 0x80, RZ ;  /* 0x0000008012127810 */ /* 0x000fe20007ffe0ff */
[----:B------:R-:W-:Y:S02]  /*ca10*/  BSSY B0, `(.L_x_3343) ;  /* 0x000002a000007945 */ /* 0x000fe40003800000 */
[----:B------:R1:W-:Y:S01]  /*ca20*/  STS.128 [R204+0x3800], R8 ;  /* 0x00380008cc007388 */ /* 0x0003e20000000c00 */
[----:B------:R-:W-:-:S13]  /*ca30*/  ISETP.GE.AND P0, PT, R18, c[0x0][0x230], PT ;  /* 0x00008c0012007a0c */ /* 0x000fda0003f06270 */
[----:B------:R-:W-:Y:S05]  /*ca40*/  @P0 BRA `(.L_x_3344) ;  /* 0x0000026000000947 */ /* 0x000fea0003800000 */
[----:B------:R-:W3:Y:S04]  /*ca50*/  LDG.E.64 R4, [R24.64+0x80] ;  /* 0x0000800618047981 */ /* 0x000ee8000c1e1b00 */
[----:B------:R-:W4:Y:S01]  /*ca60*/  LDG.E.64 R6, [R16.64+0x80] ;  /* 0x0000800610067981 */ /* 0x000f22000c1e1b00 */
[----:B-----5:R-:W-:Y:S02]  /*ca70*/  HADD2.F32 R18, -RZ, R21.H1_H1 ;  /* 0x30000015ff127230 */ /* 0x020fe40000004100 */
        /* <DEDUP_REMOVED lines=35> */
.L_x_3344:
[----:B------:R-:W-:Y:S05]  /*ccb0*/  BSYNC B0 ;  /* 0x0000000000007941 */ /* 0x000fea0003800000 */
.L_x_3343:
[----:B-----5:R3:W-:Y:S01]  /*ccc0*/  STS.128 [R204+0x5800], R20 ;  /* 0x00580014cc007388 */ /* 0x0207e20000000c00 */
[----:B------:R-:W-:Y:S05]  /*ccd0*/  BRA `(.L_x_3338) ;  /* 0x000046c000007947 */ /* 0x000fea0003800000 */
.L_x_3313:
        /* <DEDUP_REMOVED lines=86> */
.L_x_3348:
[----:B------:R-:W-:Y:S05]  /*d240*/  BSYNC B0 ;  /* 0x0000000000007941 */ /* 0x000fea0003800000 */
.L_x_3347:
        /* <DEDUP_REMOVED lines=86> */
.L_x_3350:
[----:B------:R-:W-:Y:S05]  /*d7b0*/  BSYNC B0 ;  /* 0x0000000000007941 */ /* 0x000fea0003800000 */
.L_x_3349:
        /* <DEDUP_REMOVED lines=86> */
.L_x_3352:
[----:B------:R-:W-:Y:S05]  /*dd20*/  BSYNC B0 ;  /* 0x0000000000007941 */ /* 0x000fea0003800000 */
.L_x_3351:
[----:B-----5:R3:W-:Y:S02]  /*dd30*/  STS.128 [R204+0x4000], R28 ;  /* 0x0040001ccc007388 */ /* 0x0207e40000000c00 */
.L_x_3346:
[----:B------:R-:W-:Y:S05]  /*dd40*/  BSYNC B1 ;  /* 0x0000000000017941 */ /* 0x000fea0003800000 */
.L_x_3345:
        /* <DEDUP_REMOVED lines=91> */
.L_x_3356:
[----:B------:R-:W-:Y:S05]  /*e300*/  BSYNC B0 ;  /* 0x0000000000007941 */ /* 0x000fea0003800000 */
.L_x_3355:
        /* <DEDUP_REMOVED lines=89> */
.L_x_3358:
[----:B------:R-:W-:Y:S05]  /*e8a0*/  BSYNC B0 ;  /* 0x0000000000007941 */ /* 0x000fea0003800000 */
.L_x_3357:
        /* <DEDUP_REMOVED lines=89> */
.L_x_3360:
[----:B------:R-:W-:Y:S05]  /*ee40*/  BSYNC B0 ;  /* 0x0000000000007941 */ /* 0x000fea0003800000 */
.L_x_3359:
[----:B-----5:R4:W-:Y:S02]  /*ee50*/  STS.128 [R204+0x4800], R24 ;  /* 0x00480018cc007388 */ /* 0x0209e40000000c00 */
.L_x_3354:
[----:B------:R-:W-:Y:S05]  /*ee60*/  BSYNC B1 ;  /* 0x0000000000017941 */ /* 0x000fea0003800000 */
.L_x_3353:
        /* <DEDUP_REMOVED lines=92> */
.L_x_3364:
[----:B------:R-:W-:Y:S05]  /*f430*/  BSYNC B0 ;  /* 0x0000000000007941 */ /* 0x000fea0003800000 */
.L_x_3363:
        /* <DEDUP_REMOVED lines=89> */
.L_x_3366:
[----:B------:R-:W-:Y:S05]  /*f9d0*/  BSYNC B0 ;  /* 0x0000000000007941 */ /* 0x000fea0003800000 */
.L_x_3365:
        /* <DEDUP_REMOVED lines=89> */
.L_x_3368:
[----:B------:R-:W-:Y:S05]  /*ff70*/  BSYNC B0 ;  /* 0x0000000000007941 */ /* 0x000fea0003800000 */
.L_x_3367:
[----:B-----5:R4:W-:Y:S02]  /*ff80*/  STS.128 [R204+0x5000], R24 ;  /* 0x00500018cc007388 */ /* 0x0209e40000000c00 */
.L_x_3362:
[----:B------:R-:W-:Y:S05]  /*ff90*/  BSYNC B1 ;  /* 0x0000000000017941 */ /* 0x000fea0003800000 */
.L_x_3361:
        /* <DEDUP_REMOVED lines=91> */
.L_x_3370:
[----:B------:R-:W-:Y:S05]  /*10550*/  BSYNC B0 ;  /* 0x0000000000007941 */ /* 0x000fea0003800000 */
.L_x_3369:
        /* <DEDUP_REMOVED lines=90> */
.L_x_3372:
[----:B------:R-:W-:Y:S05]  /*10b00*/  BSYNC B0 ;  /* 0x0000000000007941 */ /* 0x000fea0003800000 */
.L_x_3371:
        /* <DEDUP_REMOVED lines=92> */
.L_x_3374:
[----:B------:R-:W-:Y:S05]  /*110d0*/  BSYNC B0 ;  /* 0x0000000000007941 */ /* 0x000fea0003800000 */
.L_x_3373:
[----:B-----5:R4:W-:Y:S01]  /*110e0*/  STS.128 [R204+0x5800], R20 ;  /* 0x00580014cc007388 */ /* 0x0209e20000000c00 */
[----:B------:R-:W-:Y:S05]  /*110f0*/  BRA `(.L_x_3338) ;  /* 0x000002a000007947 */ /* 0x000fea0003800000 */
.L_x_3312:
        /* <DEDUP_REMOVED lines=11> */
[--C-:B------:R-:W-:Y:S01]  /*111b0*/  @!P6 LEA.HI.X R11, R144, c[0x0][0x164], R139.reuse, 0x1, P0 ;  /* 0x00005900900bea11 */ /* 0x100fe200000f0c8b */
        /* <DEDUP_REMOVED lines=30> */
.L_x_3338:
[----:B------:R-:W-:Y:S05]  /*113a0*/  BSYNC B2 ;  /* 0x0000000000027941 */ /* 0x000fea0003800000 */
.L_x_3311:
[----:B------:R-:W-:Y:S01]  /*113b0*/  IADD3 R208, R134, -0x1, RZ ;  /* 0xffffffff86d07810 */ /* 0x000fe20007ffe0ff */
[----:B-1----:R-:W-:Y:S01]  /*113c0*/  IMAD.SHL.U32 R7, R58, 0x40, RZ ;  /* 0x000000403a077824 */ /* 0x002fe200078e00ff */
[----:B------:R-:W-:-:S02]  /*113d0*/  LEA R206, P2, R140, c[0x0][0x168], 0x1 ;  /* 0x00005a008cce7a11 */ /* 0x000fc400078408ff */
[----:B------:R-:W-:Y:S01]  /*113e0*/  LEA.HI R5, R60, R60, RZ, 0x1 ;  /* 0x0000003c3c057211 */ /* 0x000fe200078f08ff */
[----:B------:R-:W-:Y:S01]  /*113f0*/  IMAD.SHL.U32 R4, R208, 0x40, RZ ;  /* 0x00000040d0047824 */ /* 0x000fe200078e00ff */
[----:B------:R-:W-:Y:S02]  /*11400*/  LEA.HI.X R205, R140, c[0x0][0x16c], R52, 0x1, P2 ;  /* 0x00005b008ccd7a11 */ /* 0x000fe400010f0c34 */
[----:B------:R-:W-:Y:S01]  /*11410*/  LOP3.LUT R5, R5, 0xfffffffe, RZ, 0xc0, !PT ;  /* 0xfffffffe05057812 */ /* 0x000fe200078ec0ff */
[----:B------:R-:W-:Y:S01]  /*11420*/  IMAD.IADD R3, R55, 0x1, -R4 ;  /* 0x0000000137037824 */ /* 0x000fe200078e0a04 */
[----:B------:R-:W-:-:S03]  /*11430*/  LOP3.LUT R7, R7, 0x1c0, RZ, 0xc0, !PT ;  /* 0x000001c007077812 */ /* 0x000fc600078ec0ff */
[----:B------:R-:W-:Y:S01]  /*11440*/  IMAD.IADD R60, R60, 0x1, -R5 ;  /* 0x000000013c3c7824 */ /* 0x000fe200078e0a05 */
[-C--:B------:R-:W-:Y:S02]  /*11450*/  ISETP.GE.AND P1, PT, R142, R3.reuse, PT ;  /* 0x000000038e00720c */ /* 0x080fe40003f26270 */
[-C--:B------:R-:W-:Y:S02]  /*11460*/  ISETP.GE.AND P0, PT, R2, R3.reuse, PT ;  /* 0x000000030200720c */ /* 0x080fe40003f06270 */
[-C--:B------:R-:W-:Y:S02]  /*11470*/  ISETP.GE.AND P5, PT, R0, R3.reuse, PT ;  /* 0x000000030000720c */ /* 0x080fe40003fa6270 */
[-C--:B------:R-:W-:Y:S02]  /*11480*/  ISETP.GE.AND P6, PT, R12, R3.reuse, PT ;  /* 0x000000030c00720c */ /* 0x080fe40003fc6270 */
[----:B------:R-:W-:Y:S02]  /*11490*/  ISETP.GE.AND P4, PT, R0, R3, PT ;  /* 0x000000030000720c */ /* 0x000fe40003f86270 */
[----:B------:R-:W-:-:S03]  /*114a0*/  SHF.R.S32.HI R0, RZ, 0x1f, R135 ;  /* 0x0000001fff007819 */ /* 0x000fc60000011487 */
[----:B------:R-:W-:Y:S01]  /*114b0*/  @!P1 IMAD.MOV.U32 R207, RZ, RZ, R205 ;  /* 0x000000ffffcf9224 */ /* 0x000fe200078e00cd */
[----:B------:R-:W-:Y:S01]  /*114c0*/  LEA.HI R0, R0, R135, RZ, 0x3 ;  /* 0x0000008700007211 */ /* 0x000fe200078f18ff */
[----:B------:R-:W-:Y:S02]  /*114d0*/  @!P0 IMAD.MOV.U32 R5, RZ, RZ, c[0x0][0x198] ;  /* 0x00006600ff058624 */ /* 0x000fe400078e00ff */
[----:B------:R-:W-:Y:S01]  /*114e0*/  @!P0 IMAD.MOV.U32 R6, RZ, RZ, c[0x0][0x19c] ;  /* 0x00006700ff068624 */ /* 0x000fe200078e00ff */
[----:B------:R-:W-:Y:S01]  /*114f0*/  @!PT LDS RZ, [RZ] ;  /* 0x00000000fffff984 */ /* 0x000fe20000000800 */
[----:B------:R-:W-:Y:S01]  /*11500*/  @!PT LDS RZ, [RZ] ;  /* 0x00000000fffff984 */ /* 0x000fe20000000800 */
[----:B------:R-:W-:Y:S01]  /*11510*/  @!PT LDS RZ, [RZ] ;  /* 0x00000000fffff984 */ /* 0x000fe20000000800 */
[----:B------:R1:W-:Y:S01]  /*11520*/  @!P1 LDGSTS.E.BYPASS.LTC128B.128 [R204+0x6000], [R206.64] ;  /* 0x06000000cecc9fae */ /* 0x0003e2000b901d46 */
[C---:B--23--:R-:W-:Y:S01]  /*11530*/  @!P5 LEA R14, P2, R54.reuse, R206, 0x1 ;  /* 0x000000ce360ed211 */ /* 0x04cfe200078408ff */
[----:B------:R-:W-:Y:S02]  /*11540*/  @!P6 IMAD.MOV.U32 R10, RZ, RZ, c[0x0][0x198] ;  /* 0x00006600ff0ae624 */ /* 0x000fe400078e00ff */
[----:B------:R1:W-:Y:S01]  /*11550*/  @!P1 LDGSTS.E.BYPASS.LTC128B.128 [R204+0x8000], [R206.64+0x80] ;  /* 0x08000080cecc9fae */ /* 0x0003e2000b901d46 */
[----:B------:R-:W-:-:S02]  /*11560*/  @!P5 LEA.HI.X R15, R54, R205, R53, 0x1, P2 ;  /* 0x000000cd360fd211 */ /* 0x000fc400010f0c35 */
[----:B------:R-:W-:Y:S01]  /*11570*/  ISETP.GE.AND P2, PT, R2, R3, PT ;  /* 0x000000030200720c */ /* 0x000fe20003f46270 */
[----:B------:R1:W-:Y:S01]  /*11580*/  @!P1 LDGSTS.E.BYPASS.LTC128B.128 [R204+0xa000], [R206.64+0x100] ;  /* 0x0a000100cecc9fae */ /* 0x0003e2000b901d46 */
[C---:B------:R-:W-:Y:S02]  /*11590*/  @!P0 LEA R8, P1, R5.reuse, R206, 0x6 ;  /* 0x000000ce05088211 */ /* 0x040fe400078230ff */
[----:B------:R-:W-:Y:S01]  /*115a0*/  LOP3.LUT R2, R0, 0xfffffff8, RZ, 0xc0, !PT ;  /* 0xfffffff800027812 */ /* 0x000fe200078ec0ff */
[----:B------:R2:W-:Y:S01]  /*115b0*/  @!P5 LDGSTS.E.BYPASS.LTC128B.128 [R204+0x6800], [R14.64] ;  /* 0x068000000eccdfae */ /* 0x0005e2000b901d46 */
[----:B------:R-:W-:Y:S01]  /*115c0*/  @!P0 LEA.HI.X R9, R5, R205, R6, 0x6, P1 ;  /* 0x000000cd05098211 */ /* 0x000fe200008f3406 */
[----:B------:R-:W-:Y:S01]  /*115d0*/  @!P6 IMAD.MOV.U32 R5, RZ, RZ, c[0x0][0x19c] ;  /* 0x00006700ff05e624 */ /* 0x000fe200078e00ff */
[----:B------:R-:W-:Y:S01]  /*115e0*/  ISETP.GE.AND P1, PT, R12, R3, PT ;  /* 0x000000030c00720c */ /* 0x000fe20003f26270 */
[----:B------:R2:W-:Y:S01]  /*115f0*/  @!P5 LDGSTS.E.BYPASS.LTC128B.128 [R204+0x8800], [R14.64+0x80] ;  /* 0x088000800eccdfae */ /* 0x0005e2000b901d46 */
[----:B------:R-:W-:-:S02]  /*11600*/  IMAD.SHL.U32 R6, R142, 0x8, RZ ;  /* 0x000000088e067824 */ /* 0x000fc400078e00ff */
[----:B------:R-:W-:Y:S01]  /*11610*/  @!P6 IMAD R5, R5, 0x60, RZ ;  /* 0x000000600505e824 */ /* 0x000fe200078e02ff */
[----:B------:R2:W-:Y:S01]  /*11620*/  @!P5 LDGSTS.E.BYPASS.LTC128B.128 [R204+0xa800], [R14.64+0x100] ;  /* 0x0a8001000eccdfae */ /* 0x0005e2000b901d46 */
[----:B------:R-:W-:Y:S01]  /*11630*/  ISETP.GE.AND P5, PT, R142, R3, PT ;  /* 0x000000038e00720c */ /* 0x000fe20003fa6270 */
[----:B------:R-:W-:Y:S01]  /*11640*/  IMAD.IADD R135, R135, 0x1, -R2 ;  /* 0x0000000187877824 */ /* 0x000fe200078e0a02 */
[----:B------:R-:W-:Y:S01]  /*11650*/  LOP3.LUT R6, R7, 0x8, R6, 0xf8, !PT ;  /* 0x0000000807067812 */ /* 0x000fe200078ef806 */
[----:B------:R3:W-:Y:S01]  /*11660*/  @!P0 LDGSTS.E.BYPASS.LTC128B.128 [R204+0x7000], [R8.64] ;  /* 0x0700000008cc8fae */ /* 0x0007e2000b901d46 */
[----:B------:R-:W-:Y:S01]  /*11670*/  SHF.R.U32.HI R7, RZ, 0x3, R7 ;  /* 0x00000003ff077819 */ /* 0x000fe20000011607 */
[----:B------:R-:W-:Y:S02]  /*11680*/  @!P2 IMAD.MOV.U32 R2, RZ, RZ, c[0x0][0x1a0] ;  /* 0x00006800ff02a624 */ /* 0x000fe400078e00ff */
[----:B------:R3:W-:Y:S01]  /*11690*/  @!P0 LDGSTS.E.BYPASS.LTC128B.128 [R204+0x9000], [R8.64+0x80] ;  /* 0x0900008008cc8fae */ /* 0x0007e2000b901d46 */
[----:B------:R-:W-:Y:S01]  /*116a0*/  LOP3.LUT R7, R6, R7, RZ, 0x3c, !PT ;  /* 0x0000000706077212 */ /* 0x000fe200078e3cff */
[----:B------:R-:W-:-:S02]  /*116b0*/  IMAD.SHL.U32 R6, R135, 0x40, RZ ;  /* 0x0000004087067824 */ /* 0x000fc400078e00ff */
[----:B------:R3:W-:Y:S01]  /*116c0*/  @!P0 LDGSTS.E.BYPASS.LTC128B.128 [R204+0xb000], [R8.64+0x100] ;  /* 0x0b00010008cc8fae */ /* 0x0007e2000b901d46 */
[----:B------:R-:W-:Y:S01]  /*116d0*/  LEA R210, P0, R136, c[0x0][0x170], 0x1 ;  /* 0x00005c0088d27a11 */ /* 0x000fe200078008ff */
[----:B------:R-:W-:Y:S01]  /*116e0*/  @!P2 IMAD.MOV.U32 R3, RZ, RZ, c[0x0][0x1a4] ;  /* 0x00006900ff03a624 */ /* 0x000fe200078e00ff */
[----:B------:R-:W-:Y:S01]  /*116f0*/  LOP3.LUT R6, R6, 0x1c0, RZ, 0xc0, !PT ;  /* 0x000001c006067812 */ /* 0x000fe200078ec0ff */
[----:B-1----:R-:W-:Y:S01]  /*11700*/  @!P6 IMAD.MOV.U32 R207, RZ, RZ, R205 ;  /* 0x000000ffffcfe224 */ /* 0x002fe200078e00cd */
[----:B------:R-:W-:Y:S01]  /*11710*/  LEA.HI.X R209, R136, c[0x0][0x174], R133, 0x1, P0 ;  /* 0x00005d0088d17a11 */ /* 0x000fe200000f0c85 */
[----:B------:R-:W-:Y:S02]  /*11720*/  IMAD.SHL.U32 R0, R0, 0x40, RZ ;  /* 0x0000004000007824 */ /* 0x000fe400078e00ff */
[----:B------:R-:W-:-:S04]  /*11730*/  @!P6 IMAD.WIDE.U32 R10, R10, 0x60, R206 ;  /* 0x000000600a0ae825 */ /* 0x000fc800078e00ce */
[----:B------:R-:W-:Y:S02]  /*11740*/  @!P6 IMAD.IADD R13, R11, 0x1, R5 ;  /* 0x000000010b0de824 */ /* 0x000fe400078e0205 */
[----:B------:R-:W-:Y:S02]  /*11750*/  @!P6 IMAD.MOV.U32 R12, RZ, RZ, R10 ;  /* 0x000000ffff0ce224 */ /* 0x000fe400078e000a */
[----:B--2---:R-:W-:Y:S02]  /*11760*/  @!P1 IMAD.MOV.U32 R14, RZ, RZ, c[0x0][0x1a0] ;  /* 0x00006800ff0e9624 */ /* 0x004fe400078e00ff */
[----:B------:R-:W-:Y:S01]  /*11770*/  @!P1 IMAD.MOV.U32 R211, RZ, RZ, R209 ;  /* 0x000000ffffd39224 */ /* 0x000fe200078e00d1 */
[----:B------:R1:W-:Y:S01]  /*11780*/  @!P6 LDGSTS.E.BYPASS.LTC128B.128 [R204+0x7800], [R12.64] ;  /* 0x078000000cccefae */ /* 0x0003e2000b901d46 */
[----:B------:R-:W-:Y:S02]  /*11790*/  IMAD.SHL.U32 R5, R60, 0x8, RZ ;  /* 0x000000083c057824 */ /* 0x000fe400078e00ff */
[----:B------:R-:W-:Y:S01]  /*117a0*/  @!P1 IMAD.WIDE.U32 R14, R14, 0x60, R210 ;  /* 0x000000600e0e9825 */ /* 0x000fe200078e00d2 */
[----:B------:R1:W-:Y:S02]  /*117b0*/  @!P6 LDGSTS.E.BYPASS.LTC128B.128 [R204+0x9800], [R12.64+0x80] ;  /* 0x098000800cccefae */ /* 0x0003e4000b901d46 */
[----:B------:R-:W-:Y:S01]  /*117c0*/  LOP3.LUT R5, R6, 0x8, R5, 0xf8, !PT ;  /* 0x0000000806057812 */ /* 0x000fe200078ef805 */
[----:B------:R-:W-:Y:S01]  /*117d0*/  @!P5 IMAD.MOV.U32 R211, RZ, RZ, R209 ;  /* 0x000000ffffd3d224 */ /* 0x000fe200078e00d1 */
[----:B------:R1:W-:Y:S01]  /*117e0*/  @!P6 LDGSTS.E.BYPASS.LTC128B.128 [R204+0xb800], [R12.64+0x100] ;  /* 0x0b8001000cccefae */ /* 0x0003e2000b901d46 */
[C---:B---3--:R-:W-:Y:S01]  /*117f0*/  @!P4 LEA R8, P0, R105.reuse, R210, 0x1 ;  /* 0x000000d26908c211 */ /* 0x048fe200078008ff */
[----:B------:R-:W-:Y:S01]  /*11800*/  @!P1 IMAD.MOV.U32 R10, RZ, RZ, c[0x0][0x1a4] ;  /* 0x00006900ff0a9624 */ /* 0x000fe200078e00ff */
[----:B------:R-:W-:Y:S01]  /*11810*/  SHF.R.U32.HI R6, RZ, 0x3, R6 ;  /* 0x00000003ff067819 */ /* 0x000fe20000011606 */
[----:B------:R-:W0:Y:S01]  /*11820*/  LDGDEPBAR ;  /* 0x00000000000079af */ /* 0x000e220000000000 */
[----:B------:R-:W-:Y:S01]  /*11830*/  @!P4 LEA.HI.X R9, R105, R209, R104, 0x1, P0 ;  /* 0x000000d16909c211 */ /* 0x000fe200000f0c68 */
[----:B------:R-:W-:-:S02]  /*11840*/  @!P1 IMAD R10, R10, 0x60, RZ ;  /* 0x000000600a0a9824 */ /* 0x000fc400078e02ff */
[----:B------:R-:W-:Y:S02]  /*11850*/  IMAD R197, R60, 0x200, R7 ;  /* 0x000002003cc57824 */ /* 0x000fe400078e0207 */
[----:B------:R-:W-:Y:S02]  /*11860*/  @!P1 IMAD.IADD R11, R15, 0x1, R10 ;  /* 0x000000010f0b9824 */ /* 0x000fe400078e020a */
[----:B------:R-:W-:Y:S02]  /*11870*/  @!P1 IMAD.MOV.U32 R10, RZ, RZ, R14 ;  /* 0x000000ffff0a9224 */ /* 0x000fe400078e000e */
[----:B------:R-:W-:Y:S02]  /*11880*/  IMAD.SHL.U32 R197, R197, 0x2, RZ ;  /* 0x00000002c5c57824 */ /* 0x000fe400078e00ff */
[----:B------:R-:W-:-:S03]  /*11890*/  IMAD.MOV.U32 R7, RZ, RZ, 0x10 ;  /* 0x00000010ff077424 */ /* 0x000fc600078e00ff */
[----:B------:R-:W-:Y:S02]  /*118a0*/  IADD3 R195, R197, 0x6020, RZ ;  /* 0x00006020c5c37810 */ /* 0x000fe40007ffe0ff */
[----:B-1----:R-:W-:Y:S01]  /*118b0*/  @!P2 LEA R12, P0, R2, R210, 0x6 ;  /* 0x000000d2020ca211 */ /* 0x002fe200078030ff */
[----:B------:R-:W-:-:S04]  /*118c0*/  DEPBAR.LE SB0, 0x0 ;  /* 0x000080000000791a */ /* 0x000fc80000000000 */
[----:B------:R-:W-:Y:S01]  /*118d0*/  BAR.SYNC.DEFER_BLOCKING 0x0 ;  /* 0x0000000000007b1d */ /* 0x000fe20000010000 */
[----:B------:R-:W-:Y:S02]  /*118e0*/  @!P2 LEA.HI.X R13, R2, R209, R3, 0x6, P0 ;  /* 0x000000d1020da211 */ /* 0x000fe400000f3403 */
[----:B------:R-:W-:Y:S02]  /*118f0*/  LOP3.LUT R3, R0, 0xfffffe00, RZ, 0xc0, !PT ;  /* 0xfffffe0000037812 */ /* 0x000fe400078ec0ff */
[----:B------:R-:W-:Y:S02]  /*11900*/  LOP3.LUT R2, R5, R6, RZ, 0x3c, !PT ;  /* 0x0000000605027212 */ /* 0x000fe400078e3cff */
[----:B------:R-:W-:Y:S01]  /*11910*/  IADD3 R0, R197, 0x6000, RZ ;  /* 0x00006000c5007810 */ /* 0x000fe20007ffe0ff */
[C---:B------:R-:W-:Y:S02]  /*11920*/  IMAD R5, R57.reuse, 0x400, R3 ;  /* 0x0000040039057824 */ /* 0x040fe400078e0203 */
[----:B------:R-:W-:-:S02]  /*11930*/  IMAD R57, R57, 0x10, R59 ;  /* 0x0000001039397824 */ /* 0x000fc400078e023b */
[----:B------:R-:W-:Y:S02]  /*11940*/  IMAD.IADD R198, R2, 0x1, R5 ;  /* 0x0000000102c67824 */ /* 0x000fe400078e0205 */
[----:B------:R-:W-:Y:S02]  /*11950*/  IMAD.MOV.U32 R5, RZ, RZ, 0x20 ;  /* 0x00000020ff057424 */ /* 0x000fe400078e00ff */
[----:B------:R-:W-:Y:S01]  /*11960*/  IMAD.SHL.U32 R198, R198, 0x2, RZ ;  /* 0x00000002c6c67824 */ /* 0x000fe200078e00ff */
        /* <DEDUP_REMOVED lines=37> */
[----:B------:R-:W-:Y:S02]  /*11bc0*/  LDSM.16.M88.4 R44, [R198] ;  /* 0x00000000c62c783b */ /* 0x000fe40000000200 */
[----:B------:R-:W-:Y:S02]  /*11bd0*/  SEL R7, R7, 0xfffffff0, !P1 ;  /* 0xfffffff007077807 */ /* 0x000fe40004800000 */
[----:B----4-:R-:W4:Y:S01]  /*11be0*/  LDSM.16.M88.4 R20, [R197+0x6000] ;  /* 0x00600000c514783b */ /* 0x010f220000000200 */
[----:B------:R-:W-:Y:S02]  /*11bf0*/  SEL R5, R5, 0xffffffe0, !P2 ;  /* 0xffffffe005057807 */ /* 0x000fe40005000000 */
[----:B------:R-:W-:Y:S01]  /*11c00*/  R2P PR, R58, 0x6 ;  /* 0x000000063a007804 */ /* 0x000fe20000000000 */
[----:B---3--:R-:W3:Y:S01]  /*11c10*/  LDSM.16.M88.4 R12, [R197+0x6800] ;  /* 0x00680000c50c783b */ /* 0x008ee20000000200 */
[--C-:B------:R-:W-:Y:S02]  /*11c20*/  IMAD R196, R7, 0x2, R198.reuse ;  /* 0x0000000207c47824 */ /* 0x100fe400078e02c6 */
[C---:B------:R-:W-:Y:S01]  /*11c30*/  IMAD R194, R5.reuse, 0x2, R198 ;  /* 0x0000000205c27824 */ /* 0x040fe200078e02c6 */
[----:B------:R-:W2:Y:S01]  /*11c40*/  LDSM.16.M88.4 R84, [R197+0x7000] ;  /* 0x00700000c554783b */ /* 0x000ea20000000200 */
[----:B------:R-:W-:-:S03]  /*11c50*/  IMAD R193, R5, 0x2, R196 ;  /* 0x0000000205c17824 */ /* 0x000fc600078e02c4 */
[----:B------:R-:W-:Y:S04]  /*11c60*/  LDSM.16.M88.4 R64, [R196] ;  /* 0x00000000c440783b */ /* 0x000fe80000000200 */
[----:B------:R-:W-:Y:S01]  /*11c70*/  @P1 IADD3 R195, R0, -0x20, RZ ;  /* 0xffffffe000c31810 */ /* 0x000fe20007ffe0ff */
[----:B------:R-:W-:Y:S01]  /*11c80*/  LDSM.16.M88.4 R80, [R197+0x7800] ;  /* 0x00780000c550783b */ /* 0x000fe20000000200 */
[----:B------:R-:W-:Y:S02]  /*11c90*/  IMAD.MOV.U32 R0, RZ, RZ, 0x40 ;  /* 0x00000040ff007424 */ /* 0x000fe400078e00ff */
[C---:B------:R-:W-:Y:S01]  /*11ca0*/  IADD3 R187, R195.reuse, 0x800, RZ ;  /* 0x00000800c3bb7810 */ /* 0x040fe20007ffe0ff */
[----:B------:R-:W5:Y:S01]  /*11cb0*/  LDSM.16.M88.4 R76, [R195] ;  /* 0x00000000c34c783b */ /* 0x000f620000000200 */
[----:B------:R-:W-:-:S02]  /*11cc0*/  IADD3 R186, R195, 0x1000, RZ ;  /* 0x00001000c3ba7810 */ /* 0x000fc40007ffe0ff */
[----:B------:R-:W-:Y:S01]  /*11cd0*/  SEL R0, R0, 0xffffffc0, !P2 ;  /* 0xffffffc000007807 */ /* 0x000fe20005000000 */
[----:B------:R-:W1:Y:S01]  /*11ce0*/  LDSM.16.M88.4 R72, [R195+0x800] ;  /* 0x00080000c348783b */ /* 0x000e620000000200 */
[C---:B------:R-:W-:Y:S02]  /*11cf0*/  IADD3 R185, R195.reuse, 0x1800, RZ ;  /* 0x00001800c3b97810 */ /* 0x040fe40007ffe0ff */
[----:B------:R-:W-:Y:S01]  /*11d00*/  IADD3 R183, R195, 0x2000, RZ ;  /* 0x00002000c3b77810 */ /* 0x000fe20007ffe0ff */
[----:B------:R-:W1:Y:S01]  /*11d10*/  LDSM.16.M88.4 R68, [R195+0x1000] ;  /* 0x00100000c344783b */ /* 0x000e620000000200 */
[----:B------:R-:W-:Y:S01]  /*11d20*/  IMAD.IADD R191, R197, 0x1, R0 ;  /* 0x00000001c5bf7824 */ /* 0x000fe200078e0200 */
[C---:B------:R-:W-:Y:S01]  /*11d30*/  IADD3 R182, R195.reuse, 0x2800, RZ ;  /* 0x00002800c3b67810 */ /* 0x040fe20007ffe0ff */
[----:B------:R-:W-:Y:S01]  /*11d40*/  IMAD.IADD R184, R0, 0x1, R195 ;  /* 0x0000000100b87824 */ /* 0x000fe200078e02c3 */
[----:B------:R-:W-:Y:S01]  /*11d50*/  LDSM.16.M88.4 R40, [R194] ;  /* 0x00000000c228783b */ /* 0x000fe20000000200 */
[----:B------:R-:W-:-:S02]  /*11d60*/  IADD3 R181, R195, 0x3000, RZ ;  /* 0x00003000c3b57810 */ /* 0x000fc40007ffe0ff */
[C---:B------:R-:W-:Y:S01]  /*11d70*/  IADD3 R180, R195.reuse, 0x3800, RZ ;  /* 0x00003800c3b47810 */ /* 0x040fe20007ffe0ff */
[----:B------:R-:W1:Y:S01]  /*11d80*/  LDSM.16.M88.4 R36, [R191+0x6000] ;  /* 0x00600000bf24783b */ /* 0x000e620000000200 */
[C---:B------:R-:W-:Y:S01]  /*11d90*/  IADD3 R179, R195.reuse, 0x4000, RZ ;  /* 0x00004000c3b37810 */ /* 0x040fe20007ffe0ff */
[C---:B----4-:R-:W-:Y:S02]  /*11da0*/  HMMA.16816.F32 R24, R44.reuse, R20, RZ ;  /* 0x000000142c18723c */ /* 0x050fe400000018ff */
[----:B------:R-:W4:Y:S01]  /*11db0*/  LDSM.16.M88.4 R32, [R191+0x6800] ;  /* 0x00680000bf20783b */ /* 0x000f220000000200 */
[C---:B------:R-:W-:Y:S02]  /*11dc0*/  IADD3 R178, R195.reuse, 0x4800, RZ ;  /* 0x00004800c3b27810 */ /* 0x040fe40007ffe0ff */
[C---:B------:R-:W-:Y:S01]  /*11dd0*/  IADD3 R177, R195.reuse, 0x5000, RZ ;  /* 0x00005000c3b17810 */ /* 0x040fe20007ffe0ff */
[----:B------:R-:W1:Y:S01]  /*11de0*/  LDSM.16.M88.4 R60, [R195+0x1800] ;  /* 0x00180000c33c783b */ /* 0x000e620000000200 */
[----:B------:R-:W-:Y:S01]  /*11df0*/  IADD3 R176, R195, 0x5800, RZ ;  /* 0x00005800c3b07810 */ /* 0x000fe20007ffe0ff */
[C---:B---3--:R-:W-:Y:S02]  /*11e00*/  HMMA.16816.F32 R16, R44.reuse, R12, RZ ;  /* 0x0000000c2c10723c */ /* 0x048fe400000018ff */
[----:B------:R-:W3:Y:S04]  /*11e10*/  LDSM.16.M88.4 R28, [R191+0x7000] ;  /* 0x00700000bf1c783b */ /* 0x000ee80000000200 */
[----:B------:R-:W-:Y:S02]  /*11e20*/  LDSM.16.M88.4 R88, [R191+0x7800] ;  /* 0x00780000bf58783b */ /* 0x000fe40000000200 */
[C---:B------:R-:W-:Y:S02]  /*11e30*/  HMMA.16816.F32 R20, R44.reuse, R22, RZ ;  /* 0x000000162c14723c */ /* 0x040fe400000018ff */
[----:B------:R-:W0:Y:S06]  /*11e40*/  LDGDEPBAR ;  /* 0x00000000000079af */ /* 0x000e2c0000000000 */
[C---:B------:R-:W-:Y:S08]  /*11e50*/  HMMA.16816.F32 R12, R44.reuse, R14, RZ ;  /* 0x0000000e2c0c723c */ /* 0x040ff000000018ff */
[C---:B--2---:R-:W-:Y:S08]  /*11e60*/  HMMA.16816.F32 R8, R44.reuse, R84, RZ ;  /* 0x000000542c08723c */ /* 0x044ff000000018ff */
[----:B------:R-:W-:Y:S08]  /*11e70*/  HMMA.16816.F32 R84, R44, R86, RZ ;  /* 0x000000562c54723c */ /* 0x000ff000000018ff */
[----:B-----5:R-:W-:Y:S08]  /*11e80*/  HMMA.16816.F32 R24, R64, R76, R24 ;  /* 0x0000004c4018723c */ /* 0x020ff00000001818 */
[----:B------:R-:W-:Y:S08]  /*11e90*/  HMMA.16816.F32 R48, R44, R80, RZ ;  /* 0x000000502c30723c */ /* 0x000ff000000018ff */
[C---:B------:R-:W-:Y:S01]  /*11ea0*/  HMMA.16816.F32 R20, R64.reuse, R78, R20 ;  /* 0x0000004e4014723c */ /* 0x040fe20000001814 */
[----:B------:R-:W-:Y:S07]  /*11eb0*/  LDSM.16.M88.4 R76, [R184] ;  /* 0x00000000b84c783b */ /* 0x000fee0000000200 */
[C---:B-1----:R-:W-:Y:S08]  /*11ec0*/  HMMA.16816.F32 R16, R64.reuse, R72, R16 ;  /* 0x000000484010723c */ /* 0x042ff00000001810 */
[----:B------:R-:W-:Y:S01]  /*11ed0*/  HMMA.16816.F32 R12, R64, R74, R12 ;  /* 0x0000004a400c723c */ /* 0x000fe2000000180c */
[----:B------:R-:W-:Y:S07]  /*11ee0*/  LDSM.16.M88.4 R72, [R184+0x800] ;  /* 0x00080000b848783b */ /* 0x000fee0000000200 */
[----:B------:R-:W-:Y:S01]  /*11ef0*/  HMMA.16816.F32 R44, R44, R82, RZ ;  /* 0x000000522c2c723c */ /* 0x000fe200000018ff */
[----:B------:R-:W1:Y:S07]  /*11f00*/  LDSM.16.M88.4 R80, [R193] ;  /* 0x00000000c150783b */ /* 0x000e6e0000000200 */
[C---:B------:R-:W-:Y:S08]  /*11f10*/  HMMA.16816.F32 R8, R64.reuse, R68, R8 ;  /* 0x000000444008723c */ /* 0x040ff00000001808 */
[----:B------:R-:W-:Y:S01]  /*11f20*/  HMMA.16816.F32 R84, R64, R70, R84 ;  /* 0x000000464054723c */ /* 0x000fe20000001854 */
[----:B------:R-:W2:Y:S07]  /*11f30*/  LDSM.16.M88.4 R68, [R184+0x1000] ;  /* 0x00100000b844783b */ /* 0x000eae0000000200 */
[C---:B------:R-:W-:Y:S08]  /*11f40*/  HMMA.16816.F32 R24, R40.reuse, R36, R24 ;  /* 0x000000242818723c */ /* 0x040ff00000001818 */
[C---:B------:R-:W-:Y:S08]  /*11f50*/  HMMA.16816.F32 R20, R40.reuse, R38, R20 ;  /* 0x000000262814723c */ /* 0x040ff00000001814 */
[C---:B----4-:R-:W-:Y:S08]  /*11f60*/  HMMA.16816.F32 R16, R40.reuse, R32, R16 ;  /* 0x000000202810723c */ /* 0x050ff00000001810 */
[----:B------:R-:W-:Y:S01]  /*11f70*/  HMMA.16816.F32 R12, R40, R34, R12 ;  /* 0x00000022280c723c */ /* 0x000fe2000000180c */
[----:B------:R-:W-:Y:S07]  /*11f80*/  LDSM.16.M88.4 R32, [R198+0x2000] ;  /* 0x00200000c620783b */ /* 0x000fee0000000200 */
[C---:B------:R-:W-:Y:S08]  /*11f90*/  HMMA.16816.F32 R48, R64.reuse, R60, R48 ;  /* 0x0000003c4030723c */ /* 0x040ff00000001830 */
[----:B------:R-:W-:Y:S01]  /*11fa0*/  HMMA.16816.F32 R44, R64, R62, R44 ;  /* 0x0000003e402c723c */ /* 0x000fe2000000182c */
[----:B------:R-:W-:Y:S04]  /*11fb0*/  LDSM.16.M88.4 R60, [R184+0x1800] ;  /* 0x00180000b83c783b */ /* 0x000fe80000000200 */
[----:B------:R-:W-:Y:S03]  /*11fc0*/  LDSM.16.M88.4 R64, [R197+0x8800] ;  /* 0x00880000c540783b */ /* 0x000fe60000000200 */
[C---:B---3--:R-:W-:Y:S01]  /*11fd0*/  HMMA.16816.F32 R36, R40.reuse, R28, R8 ;  /* 0x0000001c2824723c */ /* 0x048fe20000001808 */
[----:B------:R-:W3:Y:S07]  /*11fe0*/  LDSM.16.M88.4 R8, [R197+0x8000] ;  /* 0x00800000c508783b */ /* 0x000eee0000000200 */
[----:B------:R-:W-:Y:S01]  /*11ff0*/  HMMA.16816.F32 R84, R40, R30, R84 ;  /* 0x0000001e2854723c */ /* 0x000fe20000001854 */
[----:B------:R-:W4:Y:S07]  /*12000*/  LDSM.16.M88.4 R28, [R197+0x9000] ;  /* 0x00900000c51c783b */ /* 0x000f2e0000000200 */
[C---:B-1----:R-:W-:Y:S08]  /*12010*/  HMMA.16816.F32 R24, R80.reuse, R76, R24 ;  /* 0x0000004c5018723c */ /* 0x042ff00000001818 */
[C---:B------:R-:W-:Y:S08]  /*12020*/  HMMA.16816.F32 R16, R80.reuse, R72, R16 ;  /* 0x000000485010723c */ /* 0x040ff00000001810 */
[----:B------:R-:W-:Y:S08]  /*12030*/  HMMA.16816.F32 R12, R80, R74, R12 ;  /* 0x0000004a500c723c */ /* 0x000ff0000000180c */
[C---:B------:R-:W-:Y:S08]  /*12040*/  HMMA.16816.F32 R48, R40.reuse, R88, R48 ;  /* 0x000000582830723c */ /* 0x040ff00000001830 */
[----:B------:R-:W-:Y:S01]  /*12050*/  HMMA.16816.F32 R44, R40, R90, R44 ;  /* 0x0000005a282c723c */ /* 0x000fe2000000182c */
[----:B------:R-:W-:Y:S07]  /*12060*/  LDSM.16.M88.4 R40, [R196+0x2000] ;  /* 0x00200000c428783b */ /* 0x000fee0000000200 */
[C---:B------:R-:W-:Y:S01]  /*12070*/  HMMA.16816.F32 R20, R80.reuse, R78, R20 ;  /* 0x0000004e5014723c */ /* 0x040fe20000001814 */
[----:B------:R-:W-:Y:S07]  /*12080*/  LDSM.16.M88.4 R76, [R197+0x9800] ;  /* 0x00980000c54c783b */ /* 0x000fee0000000200 */
[C---:B--2---:R-:W-:Y:S01]  /*12090*/  HMMA.16816.F32 R72, R80.reuse, R68, R36 ;  /* 0x000000445048723c */ /* 0x044fe20000001824 */
[----:B------:R-:W1:Y:S07]  /*120a0*/  LDSM.16.M88.4 R36, [R195+0x2000] ;  /* 0x00200000c324783b */ /* 0x000e6e0000000200 */
[----:B------:R-:W-:Y:S01]  /*120b0*/  HMMA.16816.F32 R88, R80, R70, R84 ;  /* 0x000000465058723c */ /* 0x000fe20000001854 */
[----:B------:R-:W2:Y:S04]  /*120c0*/  LDSM.16.M88.4 R68, [R195+0x3000] ;  /* 0x00300000c344783b */ /* 0x000ea80000000200 */
[----:B------:R-:W5:Y:S03]  /*120d0*/  LDSM.16.M88.4 R84, [R195+0x2800] ;  /* 0x00280000c354783b */ /* 0x000f660000000200 */
        /* <DEDUP_REMOVED lines=8> */
[C---:B------:R-:W-:Y:S08]  /*12160*/  HMMA.16816.F32 R16, R32.reuse, R64, R16 ;  /* 0x000000402010723c */ /* 0x040ff00000001810 */
[C---:B------:R-:W-:Y:S01]  /*12170*/  HMMA.16816.F32 R12, R32.reuse, R66, R12 ;  /* 0x00000042200c723c */ /* 0x040fe2000000180c */
[----:B------:R-:W4:Y:S07]  /*12180*/  LDSM.16.M88.4 R64, [R195+0x3800] ;  /* 0x00380000c340783b */ /* 0x000f2e0000000200 */
[----:B------:R-:W-:Y:S01]  /*12190*/  HMMA.16816.F32 R88, R32, R30, R88 ;  /* 0x0000001e2058723c */ /* 0x000fe20000001858 */
[----:B------:R-:W3:Y:S07]  /*121a0*/  LDSM.16.M88.4 R28, [R191+0x9000] ;  /* 0x00900000bf1c783b */ /* 0x000eee0000000200 */
        /* <DEDUP_REMOVED lines=8> */
[C---:B------:R-:W-:Y:S01]  /*12230*/  HMMA.16816.F32 R88, R40.reuse, R70, R88 ;  /* 0x000000462858723c */ /* 0x040fe20000001858 */
[----:B------:R-:W2:Y:S07]  /*12240*/  LDSM.16.M88.4 R68, [R184+0x3000] ;  /* 0x00300000b844783b */ /* 0x000eae0000000200 */
[----:B-----5:R-:W-:Y:S08]  /*12250*/  HMMA.16816.F32 R16, R40, R84, R16 ;  /* 0x000000542810723c */ /* 0x020ff00000001810 */
[----:B---3--:R-:W-:Y:S08]  /*12260*/  HMMA.16816.F32 R24, R60, R8, R24 ;  /* 0x000000083c18723c */ /* 0x008ff00000001818 */
[C---:B------:R-:W-:Y:S01]  /*12270*/  HMMA.16816.F32 R12, R40.reuse, R86, R12 ;  /* 0x00000056280c723c */ /* 0x040fe2000000180c */
[----:B------:R-:W3:Y:S07]  /*12280*/  LDSM.16.M88.4 R84, [R184+0x2800] ;  /* 0x00280000b854783b */ /* 0x000eee0000000200 */
[C---:B----4-:R-:W-:Y:S08]  /*12290*/  HMMA.16816.F32 R48, R40.reuse, R64, R48 ;  /* 0x000000402830723c */ /* 0x050ff00000001830 */
[----:B------:R-:W-:Y:S01]  /*122a0*/  HMMA.16816.F32 R44, R40, R66, R44 ;  /* 0x00000042282c723c */ /* 0x000fe2000000182c */
[----:B------:R-:W-:Y:S04]  /*122b0*/  LDSM.16.M88.4 R40, [R198+0x4000] ;  /* 0x00400000c628783b */ /* 0x000fe80000000200 */
[----:B------:R-:W-:Y:S03]  /*122c0*/  LDSM.16.M88.4 R64, [R184+0x3800] ;  /* 0x00380000b840783b */ /* 0x000fe60000000200 */
[C---:B------:R-:W-:Y:S01]  /*122d0*/  HMMA.16816.F32 R20, R60.reuse, R10, R20 ;  /* 0x0000000a3c14723c */ /* 0x040fe20000001814 */
[----:B------:R-:W4:Y:S07]  /*122e0*/  LDSM.16.M88.4 R8, [R197+0xa000] ;  /* 0x00a00000c508783b */ /* 0x000f2e0000000200 */
[C---:B------:R-:W-:Y:S08]  /*122f0*/  HMMA.16816.F32 R72, R60.reuse, R28, R72 ;  /* 0x0000001c3c48723c */ /* 0x040ff00000001848 */
[C---:B------:R-:W-:Y:S01]  /*12300*/  HMMA.16816.F32 R88, R60.reuse, R30, R88 ;  /* 0x0000001e3c58723c */ /* 0x040fe20000001858 */
[----:B------:R-:W5:Y:S07]  /*12310*/  LDSM.16.M88.4 R28, [R197+0xb000] ;  /* 0x00b00000c51c783b */ /* 0x000f6e0000000200 */
[----:B------:R-:W-:Y:S08]  /*12320*/  HMMA.16816.F32 R16, R60, R80, R16 ;  /* 0x000000503c10723c */ /* 0x000ff00000001810 */
[----:B-1----:R-:W-:Y:S08]  /*12330*/  HMMA.16816.F32 R24, R36, R32, R24 ;  /* 0x000000202418723c */ /* 0x002ff00000001818 */
[C---:B------:R-:W-:Y:S01]  /*12340*/  HMMA.16816.F32 R12, R60.reuse, R82, R12 ;  /* 0x000000523c0c723c */ /* 0x040fe2000000180c */
[----:B------:R-:W1:Y:S07]  /*12350*/  LDSM.16.M88.4 R80, [R197+0xa800] ;  /* 0x00a80000c550783b */ /* 0x000e6e0000000200 */
        /* <DEDUP_REMOVED lines=9> */
[----:B---3--:R-:W-:Y:S08]  /*123f0*/  HMMA.16816.F32 R16, R36, R84, R16 ;  /* 0x000000542410723c */ /* 0x008ff00000001810 */
[----:B----4-:R-:W-:Y:S08]  /*12400*/  HMMA.16816.F32 R24, R40, R8, R24 ;  /* 0x000000082818723c */ /* 0x010ff00000001818 */
[C---:B------:R-:W-:Y:S01]  /*12410*/  HMMA.16816.F32 R12, R36.reuse, R86, R12 ;  /* 0x00000056240c723c */ /* 0x040fe2000000180c */
[----:B------:R-:W3:Y:S07]  /*12420*/  LDSM.16.M88.4 R84, [R195+0x4800] ;  /* 0x00480000c354783b */ /* 0x000eee0000000200 */
[C---:B------:R-:W-:Y:S08]  /*12430*/  HMMA.16816.F32 R48, R36.reuse, R64, R48 ;  /* 0x000000402430723c */ /* 0x040ff00000001830 */
[----:B------:R-:W-:Y:S01]  /*12440*/  HMMA.16816.F32 R44, R36, R66, R44 ;  /* 0x00000042242c723c */ /* 0x000fe2000000182c */
[----:B------:R-:W-:Y:S04]  /*12450*/  LDSM.16.M88.4 R36, [R194+0x4000] ;  /* 0x00400000c224783b */ /* 0x000fe80000000200 */
[----:B------:R-:W-:Y:S03]  /*12460*/  LDSM.16.M88.4 R64, [R195+0x5800] ;  /* 0x00580000c340783b */ /* 0x000fe60000000200 */
[C---:B------:R-:W-:Y:S01]  /*12470*/  HMMA.16816.F32 R20, R40.reuse, R10, R20 ;  /* 0x0000000a2814723c */ /* 0x040fe20000001814 */
[----:B------:R-:W4:Y:S07]  /*12480*/  LDSM.16.M88.4 R8, [R191+0xa000] ;  /* 0x00a00000bf08783b */ /* 0x000f2e0000000200 */
[C---:B-----5:R-:W-:Y:S08]  /*12490*/  HMMA.16816.F32 R72, R40.reuse, R28, R72 ;  /* 0x0000001c2848723c */ /* 0x060ff00000001848 */
[C---:B------:R-:W-:Y:S01]  /*124a0*/  HMMA.16816.F32 R88, R40.reuse, R30, R88 ;  /* 0x0000001e2858723c */ /* 0x040fe20000001858 */
[----:B------:R-:W5:Y:S07]  /*124b0*/  LDSM.16.M88.4 R28, [R191+0xb000] ;  /* 0x00b00000bf1c783b */ /* 0x000f6e0000000200 */
[----:B-1----:R-:W-:Y:S08]  /*124c0*/  HMMA.16816.F32 R16, R40, R80, R16 ;  /* 0x000000502810723c */ /* 0x002ff00000001810 */
[----:B------:R-:W-:Y:S08]  /*124d0*/  HMMA.16816.F32 R24, R60, R32, R24 ;  /* 0x000000203c18723c */ /* 0x000ff00000001818 */
[----:B------:R-:W-:Y:S01]  /*124e0*/  HMMA.16816.F32 R12, R40, R82, R12 ;  /* 0x00000052280c723c */ /* 0x000fe2000000180c */
[----:B------:R-:W1:Y:S07]  /*124f0*/  LDSM.16.M88.4 R80, [R191+0xa800] ;  /* 0x00a80000bf50783b */ /* 0x000e6e0000000200 */
[C---:B------:R-:W-:Y:S01]  /*12500*/  HMMA.16816.F32 R20, R60.reuse, R34, R20 ;  /* 0x000000223c14723c */ /* 0x040fe20000001814 */
[----:B------:R-:W1:Y:S07]  /*12510*/  LDSM.16.M88.4 R32, [R191+0xb800] ;  /* 0x00b80000bf20783b */ /* 0x000e6e0000000200 */
[----:B--2---:R-:W-:Y:S08]  /*12520*/  HMMA.16816.F32 R72, R60, R68, R72 ;  /* 0x000000443c48723c */ /* 0x004ff00000001848 */
[C---:B------:R-:W-:Y:S08]  /*12530*/  HMMA.16816.F32 R48, R40.reuse, R76, R48 ;  /* 0x0000004c2830723c */ /* 0x040ff00000001830 */
[----:B------:R-:W-:Y:S01]  /*12540*/  HMMA.16816.F32 R44, R40, R78, R44 ;  /* 0x0000004e282c723c */ /* 0x000fe2000000182c */
[----:B------:R-:W-:Y:S07]  /*12550*/  LDSM.16.M88.4 R40, [R193+0x4000] ;  /* 0x00400000c128783b */ /* 0x000fee0000000200 */
[----:B---3--:R-:W-:Y:S08]  /*12560*/  HMMA.16816.F32 R16, R60, R84, R16 ;  /* 0x000000543c10723c */ /* 0x008ff00000001810 */
[C---:B----4-:R-:W-:Y:S07]  /*12570*/  HMMA.16816.F32 R24, R36.reuse, R8, R24 ;  /* 0x000000082418723c */ /* 0x050fee0000001818 */
[----:B------:R-:W-:Y:S01]  /*12580*/  SHF.R.S32.HI R9, RZ, 0x1f, R56 ;  /* 0x0000001fff097819 */ /* 0x000fe20000011438 */
[----:B------:R-:W-:Y:S03]  /*12590*/  HMMA.16816.F32 R20, R36, R10, R20 ;  /* 0x0000000a2414723c */ /* 0x000fe60000001814 */
[----:B------:R-:W-:-:S02]  /*125a0*/  LEA.HI R0, R9, R56, RZ, 0x5 ;  /* 0x0000003809007211 */ /* 0x000fc400078f28ff */
[----:B------:R-:W-:Y:S03]  /*125b0*/  LDSM.16.M88.4 R8, [R184+0x4800] ;  /* 0x00480000b808783b */ /* 0x000fe60000000200 */
[----:B-----5:R-:W-:Y:S07]  /*125c0*/  HMMA.16816.F32 R72, R36, R28, R72 ;  /* 0x0000001c2448723c */ /* 0x020fee0000001848 */
[----:B------:R-:W-:Y:S01]  /*125d0*/  LOP3.LUT R29, R0, 0xffffffe0, RZ, 0xc0, !PT ;  /* 0xffffffe0001d7812 */ /* 0x000fe200078ec0ff */
[----:B------:R-:W-:Y:S04]  /*125e0*/  HMMA.16816.F32 R48, R60, R64, R48 ;  /* 0x000000403c30723c */ /* 0x000fe80000001830 */
[----:B------:R-:W-:-:S04]  /*125f0*/  IMAD.IADD R0, R56, 0x1, -R29 ;  /* 0x0000000138007824 */ /* 0x000fc800078e0a1d */
[----:B------:R-:W-:Y:S01]  /*12600*/  HMMA.16816.F32 R88, R60, R70, R88 ;  /* 0x000000463c58723c */ /* 0x000fe20000001858 */
[----:B------:R-:W-:Y:S01]  /*12610*/  SHF.R.S32.HI R29, RZ, 0x1f, R0 ;  /* 0x0000001fff1d7819 */ /* 0x000fe20000011400 */
[----:B------:R-:W2:Y:S03]  /*12620*/  LDSM.16.M88.4 R68, [R184+0x4000] ;  /* 0x00400000b844783b */ /* 0x000ea60000000200 */
[----:B------:R-:W-:-:S03]  /*12630*/  LEA.HI R0, R29, R0, RZ, 0x2 ;  /* 0x000000001d007211 */ /* 0x000fc600078f10ff */
[----:B------:R-:W-:Y:S01]  /*12640*/  HMMA.16816.F32 R12, R60, R86, R12 ;  /* 0x000000563c0c723c */ /* 0x000fe2000000180c */
[----:B------:R-:W-:-:S04]  /*12650*/  SHF.R.S32.HI R0, RZ, 0x2, R0 ;  /* 0x00000002ff007819 */ /* 0x000fc80000011400 */
[----:B------:R-:W-:-:S03]  /*12660*/  IADD3 R0, R57, 0x1, R0 ;  /* 0x0000000139007810 */ /* 0x000fc60007ffe000 */
[----:B------:R-:W-:Y:S01]  /*12670*/  HMMA.16816.F32 R44, R60, R66, R44 ;  /* 0x000000423c2c723c */ /* 0x000fe2000000182c */
[----:B------:R-:W-:-:S04]  /*12680*/  IADD3 R0, R55, R0, -R200 ;  /* 0x0000000037007210 */ /* 0x000fc80007ffe8c8 */
[----:B------:R-:W-:Y:S02]  /*12690*/  IADD3 R6, R0, c[0x0][0x2e8], RZ ;  /* 0x0000ba0000067a10 */ /* 0x000fe40007ffe0ff */
[----:B------:R-:W-:Y:S01]  /*126a0*/  LOP3.LUT R0, R2, R3, RZ, 0xfc, !PT ;  /* 0x0000000302007212 */ /* 0x000fe200078efcff */
[----:B-1----:R-:W-:Y:S01]  /*126b0*/  HMMA.16816.F32 R16, R36, R80, R16 ;  /* 0x000000502410723c */ /* 0x002fe20000001810 */
[----:B------:R-:W-:-:S07]  /*126c0*/  IMNMX R2, R6, R55, PT ;  /* 0x0000003706027217 */ /* 0x000fce0003800200 */
[C---:B------:R-:W-:Y:S07]  /*126d0*/  HMMA.16816.F32 R48, R36.reuse, R32, R48 ;  /* 0x000000202430723c */ /* 0x040fee0000001830 */
[----:B------:R-:W-:Y:S01]  /*126e0*/  IMAD.SHL.U32 R33, R56, 0x2, RZ ;  /* 0x0000000238217824 */ /* 0x000fe200078e00ff */
[----:B------:R-:W-:Y:S01]  /*126f0*/  HMMA.16816.F32 R88, R36, R30, R88 ;  /* 0x0000001e2458723c */ /* 0x000fe20000001858 */
[----:B------:R-:W1:Y:S01]  /*12700*/  LDSM.16.M88.4 R28, [R184+0x5000] ;  /* 0x00500000b81c783b */ /* 0x000e620000000200 */
[----:B------:R-:W-:-:S02]  /*12710*/  IADD3 R32, R6, 0x8, RZ ;  /* 0x0000000806207810 */ /* 0x000fc40007ffe0ff */
[----:B------:R-:W-:Y:S02]  /*12720*/  LOP3.LUT R33, R33, 0x6, RZ, 0xc0, !PT ;  /* 0x0000000621217812 */ /* 0x000fe400078ec0ff */
[----:B------:R-:W-:Y:S02]  /*12730*/  IMNMX R135, R32, R55, PT ;  /* 0x0000003720877217 */ /* 0x000fe40003800200 */
[C---:B------:R-:W-:Y:S08]  /*12740*/  HMMA.16816.F32 R12, R36.reuse, R82, R12 ;  /* 0x00000052240c723c */ /* 0x040ff0000000180c */
[----:B------:R-:W-:Y:S07]  /*12750*/  HMMA.16816.F32 R44, R36, R34, R44 ;  /* 0x00000022242c723c */ /* 0x000fee000000182c */
[----:B------:R-:W-:Y:S01]  /*12760*/  IMAD.IADD R36, R4, 0x1, R33 ;  /* 0x0000000104247824 */ /* 0x000fe200078e0221 */
[----:B--2---:R-:W-:Y:S04]  /*12770*/  HMMA.16816.F32 R24, R40, R68, R24 ;  /* 0x000000442818723c */ /* 0x004fe80000001818 */
[----:B------:R-:W-:-:S02]  /*12780*/  IADD3 R3, R36, 0x1, RZ ;  /* 0x0000000124037810 */ /* 0x000fc40007ffe0ff */
[----:B------:R-:W-:Y:S02]  /*12790*/  IADD3 R6, R36, 0x9, RZ ;  /* 0x0000000924067810 */ /* 0x000fe40007ffe0ff */
[----:B------:R-:W-:Y:S01]  /*127a0*/  HMMA.16816.F32 R32, R40, R8, R16 ;  /* 0x000000082820723c */ /* 0x000fe20000001810 */
[----:B------:R-:W2:Y:S01]  /*127b0*/  LDSM.16.M88.4 R16, [R184+0x5800] ;  /* 0x00580000b810783b */ /* 0x000ea20000000200 */
[----:B------:R-:W-:Y:S01]  /*127c0*/  ISETP.GE.AND P1, PT, R3, R2, PT ;  /* 0x000000020300720c */ /* 0x000fe20003f26270 */
[----:B------:R-:W-:-:S04]  /*127d0*/  DEPBAR.LE SB0, 0x0 ;  /* 0x000080000000791a */ /* 0x000fc80000000000 */
[----:B------:R-:W-:Y:S01]  /*127e0*/  IADD3 R8, R36, 0x8, RZ ;  /* 0x0000000824087810 */ /* 0x000fe20007ffe0ff */
[C---:B------:R-:W-:Y:S01]  /*127f0*/  HMMA.16816.F32 R20, R40.reuse, R70, R20 ;  /* 0x000000462814723c */ /* 0x040fe20000001814 */
[-C--:B------:R-:W-:Y:S02]  /*12800*/  ISETP.GE.AND P6, PT, R3, R135.reuse, PT ;  /* 0x000000870300720c */ /* 0x080fe40003fc6270 */
[-C--:B------:R-:W-:Y:S02]  /*12810*/  ISETP.GE.AND P0, PT, R8, R2.reuse, PT ;  /* 0x000000020800720c */ /* 0x080fe40003f06270 */
[----:B------:R-:W-:Y:S02]  /*12820*/  IADD3 R3, R36, 0x10, RZ ;  /* 0x0000001024037810 */ /* 0x000fe40007ffe0ff */
[----:B------:R-:W-:Y:S01]  /*12830*/  ISETP.GE.AND P4, PT, R8, R135, PT ;  /* 0x000000870800720c */ /* 0x000fe20003f86270 */
[----:B------:R-:W-:Y:S01]  /*12840*/  HMMA.16816.F32 R12, R40, R10, R12 ;  /* 0x0000000a280c723c */ /* 0x000fe2000000180c */
[----:B------:R-:W-:-:S02]  /*12850*/  ISETP.GE.AND P5, PT, R6, R2, PT ;  /* 0x000000020600720c */ /* 0x000fc40003fa6270 */
[----:B------:R-:W-:Y:S02]  /*12860*/  ISETP.GE.AND P2, PT, R6, R135, PT ;  /* 0x000000870600720c */ /* 0x000fe40003f46270 */
[----:B------:R-:W-:Y:S02]  /*12870*/  FSEL R37, R25, -INF , !P1 ;  /* 0xff80000019257808 */ /* 0x000fe40004800000 */
[C---:B------:R-:W-:Y:S01]  /*12880*/  IADD3 R6, R36.reuse, 0x11, RZ ;  /* 0x0000001124067810 */ /* 0x040fe20007ffe0ff */
[----:B-1----:R-:W-:Y:S01]  /*12890*/  HMMA.16816.F32 R72, R40, R28, R72 ;  /* 0x0000001c2848723c */ /* 0x002fe20000001848 */
[----:B------:R-:W-:Y:S02]  /*128a0*/  ISETP.GE.AND P1, PT, R3, R2, PT ;  /* 0x000000020300720c */ /* 0x000fe40003f26270 */
[----:B------:R-:W-:Y:S02]  /*128b0*/  IADD3 R8, R36, 0x19, RZ ;  /* 0x0000001924087810 */ /* 0x000fe40007ffe0ff */
[----:B------:R-:W-:-:S03]  /*128c0*/  FSEL R11, R32, -INF , !P1 ;  /* 0xff800000200b7808 */ /* 0x000fc60004800000 */
[C---:B------:R-:W-:Y:S01]  /*128d0*/  HMMA.16816.F32 R88, R40.reuse, R30, R88 ;  /* 0x0000001e2858723c */ /* 0x040fe20000001858 */
[----:B------:R-:W-:Y:S01]  /*128e0*/  FSEL R25, R20, -INF , !P0 ;  /* 0xff80000014197808 */ /* 0x000fe20004000000 */
[----:B------:R-:W-:Y:S01]  /*128f0*/  BAR.SYNC.DEFER_BLOCKING 0x0 ;  /* 0x0000000000007b1d */ /* 0x000fe20000010000 */
[----:B------:R-:W-:Y:S02]  /*12900*/  ISETP.GE.AND P0, PT, R3, R135, PT ;  /* 0x000000870300720c */ /* 0x000fe40003f06270 */
[----:B------:R-:W-:Y:S02]  /*12910*/  IADD3 R3, R36, 0x18, RZ ;  /* 0x0000001824037810 */ /* 0x000fe40007ffe0ff */
[----:B------:R-:W-:Y:S01]  /*12920*/  FSEL R22, R22, -INF , !P4 ;  /* 0xff80000016167808 */ /* 0x000fe20006000000 */
[----:B--2---:R-:W-:Y:S01]  /*12930*/  HMMA.16816.F32 R48, R40, R16, R48 ;  /* 0x000000102830723c */ /* 0x004fe20000001830 */
[----:B------:R-:W-:Y:S02]  /*12940*/  FSEL R21, R21, -INF , !P5 ;  /* 0xff80000015157808 */ /* 0x000fe40006800000 */
[----:B------:R-:W-:-:S02]  /*12950*/  ISETP.GE.AND P4, PT, R6, R2, PT ;  /* 0x000000020600720c */ /* 0x000fc40003f86270 */
[-C--:B------:R-:W-:Y:S02]  /*12960*/  ISETP.GE.AND P5, PT, R6, R135.reuse, PT ;  /* 0x000000870600720c */ /* 0x080fe40003fa6270 */
[----:B------:R-:W-:Y:S01]  /*12970*/  FSEL R6, R23, -INF , !P2 ;  /* 0xff80000017067808 */ /* 0x000fe20005000000 */
[----:B------:R-:W-:Y:S01]  /*12980*/  HMMA.16816.F32 R44, R40, R18, R44 ;  /* 0x00000012282c723c */ /* 0x000fe2000000182c */
[C---:B------:R-:W-:Y:S02]  /*12990*/  ISETP.GE.AND P2, PT, R3.reuse, R2, PT ;  /* 0x000000020300720c */ /* 0x040fe40003f46270 */
[----:B------:R-:W-:Y:S02]  /*129a0*/  ISETP.GE.AND P1, PT, R3, R135, PT ;  /* 0x000000870300720c */ /* 0x000fe40003f26270 */
[----:B------:R-:W-:Y:S02]  /*129b0*/  IADD3 R3, R36, 0x20, RZ ;  /* 0x0000002024037810 */ /* 0x000fe40007ffe0ff */
[----:B------:R-:W-:-:S02]  /*129c0*/  FSEL R34, R34, -INF , !P0 ;  /* 0xff80000022227808 */ /* 0x000fc40004000000 */
[----:B------:R-:W-:Y:S02]  /*129d0*/  FSEL R33, R33, -INF , !P4 ;  /* 0xff80000021217808 */ /* 0x000fe40006000000 */
[C---:B------:R-:W-:Y:S02]  /*129e0*/  ISETP.GE.AND P0, PT, R8.reuse, R2, PT ;  /* 0x000000020800720c */ /* 0x040fe40003f06270 */
[----:B------:R-:W-:Y:S02]  /*129f0*/  ISETP.GE.AND P4, PT, R8, R135, PT ;  /* 0x000000870800720c */ /* 0x000fe40003f86270 */
[----:B------:R-:W-:Y:S02]  /*12a00*/  FSEL R20, R35, -INF , !P5 ;  /* 0xff80000023147808 */ /* 0x000fe40006800000 */
[----:B------:R-:W-:Y:S02]  /*12a10*/  IADD3 R8, R36, 0x21, RZ ;  /* 0x0000002124087810 */ /* 0x000fe40007ffe0ff */
[----:B------:R-:W-:-:S02]  /*12a20*/  FSEL R9, R12, -INF , !P2 ;  /* 0xff8000000c097808 */ /* 0x000fc40005000000 */
[CC--:B------:R-:W-:Y:S02]  /*12a30*/  ISETP.GE.AND P5, PT, R3.reuse, R2.reuse, PT ;  /* 0x000000020300720c */ /* 0x0c0fe40003fa6270 */
[----:B------:R-:W-:Y:S02]  /*12a40*/  ISETP.GE.AND P2, PT, R3, R135, PT ;  /* 0x000000870300720c */ /* 0x000fe40003f46270 */
[----:B------:R-:W-:Y:S02]  /*12a50*/  IADD3 R3, R36, 0x28, RZ ;  /* 0x0000002824037810 */ /* 0x000fe40007ffe0ff */
[----:B------:R-:W-:Y:S02]  /*12a60*/  FSEL R10, R14, -INF , !P1 ;  /* 0xff8000000e0a7808 */ /* 0x000fe40004800000 */
[----:B------:R-:W-:Y:S02]  /*12a70*/  FSEL R13, R13, -INF , !P0 ;  /* 0xff8000000d0d7808 */ /* 0x000fe40004000000 */
[----:B------:R-:W-:-:S02]  /*12a80*/  ISETP.GE.AND P1, PT, R8, R2, PT ;  /* 0x000000020800720c */ /* 0x000fc40003f26270 */
[-C--:B------:R-:W-:Y:S02]  /*12a90*/  ISETP.GE.AND P0, PT, R8, R135.reuse, PT ;  /* 0x000000870800720c */ /* 0x080fe40003f06270 */
[----:B------:R-:W-:Y:S02]  /*12aa0*/  FSEL R8, R15, -INF , !P4 ;  /* 0xff8000000f087808 */ /* 0x000fe40006000000 */
[----:B------:R-:W-:Y:S02]  /*12ab0*/  FSEL R171, R72, -INF , !P5 ;  /* 0xff80000048ab7808 */ /* 0x000fe40006800000 */
[C---:B------:R-:W-:Y:S02]  /*12ac0*/  ISETP.GE.AND P4, PT, R3.reuse, R2, PT ;  /* 0x000000020300720c */ /* 0x040fe40003f86270 */
[----:B------:R-:W-:Y:S02]  /*12ad0*/  ISETP.GE.AND P5, PT, R3, R135, PT ;  /* 0x000000870300720c */ /* 0x000fe40003fa6270 */
[----:B------:R-:W-:-:S02]  /*12ae0*/  IADD3 R12, R36, 0x29, RZ ;  /* 0x00000029240c7810 */ /* 0x000fc40007ffe0ff */
[----:B------:R-:W-:Y:S02]  /*12af0*/  IADD3 R3, R36, 0x30, RZ ;  /* 0x0000003024037810 */ /* 0x000fe40007ffe0ff */
[----:B------:R-:W-:Y:S02]  /*12b00*/  FSEL R166, R74, -INF , !P2 ;  /* 0xff8000004aa67808 */ /* 0x000fe40005000000 */
[----:B------:R-:W-:Y:S02]  /*12b10*/  FSEL R212, R75, -INF , !P0 ;  /* 0xff8000004bd47808 */ /* 0x000fe40004000000 */
[----:B------:R-:W-:Y:S02]  /*12b20*/  FSEL R169, R88, -INF , !P4 ;  /* 0xff80000058a97808 */ /* 0x000fe40006000000 */
[-C--:B------:R-:W-:Y:S02]  /*12b30*/  ISETP.GE.AND P2, PT, R12, R2.reuse, PT ;  /* 0x000000020c00720c */ /* 0x080fe40003f46270 */
[----:B------:R-:W-:-:S02]  /*12b40*/  ISETP.GE.AND P0, PT, R3, R2, PT ;  /* 0x000000020300720c */ /* 0x000fc40003f06270 */
[----:B------:R-:W-:Y:S02]  /*12b50*/  ISETP.GE.AND P4, PT, R3, R135, PT ;  /* 0x000000870300720c */ /* 0x000fe40003f86270 */
[----:B------:R-:W-:Y:S02]  /*12b60*/  IADD3 R3, R36, 0x31, RZ ;  /* 0x0000003124037810 */ /* 0x000fe40007ffe0ff */
[----:B------:R-:W-:Y:S02]  /*12b70*/  FSEL R170, R90, -INF , !P5 ;  /* 0xff8000005aaa7808 */ /* 0x000fe40006800000 */
[----:B------:R-:W-:Y:S02]  /*12b80*/  FSEL R165, R89, -INF , !P2 ;  /* 0xff80000059a57808 */ /* 0x000fe40005000000 */
[----:B------:R-:W-:Y:S02]  /*12b90*/  FSEL R175, R48, -INF , !P0 ;  /* 0xff80000030af7808 */ /* 0x000fe40004000000 */
[----:B------:R-:W-:-:S02]  /*12ba0*/  ISETP.GE.AND P5, PT, R3, R2, PT ;  /* 0x000000020300720c */ /* 0x000fc40003fa6270 */
[-C--:B------:R-:W-:Y:S02]  /*12bb0*/  ISETP.GE.AND P2, PT, R3, R135.reuse, PT ;  /* 0x000000870300720c */ /* 0x080fe40003f46270 */
[C---:B------:R-:W-:Y:S02]  /*12bc0*/  ISETP.GE.AND P0, PT, R36.reuse, R2, PT ;  /* 0x000000022400720c */ /* 0x040fe40003f06270 */
[----:B------:R-:W-:Y:S02]  /*12bd0*/  IADD3 R3, R36, 0x39, RZ ;  /* 0x0000003924037810 */ /* 0x000fe40007ffe0ff */
[----:B------:R-:W-:Y:S02]  /*12be0*/  FSEL R24, R24, -INF , !P0 ;  /* 0xff80000018187808 */ /* 0x000fe40004000000 */
[----:B------:R-:W-:Y:S02]  /*12bf0*/  ISETP.GE.AND P0, PT, R3, R135, PT ;  /* 0x000000870300720c */ /* 0x000fe40003f06270 */
[----:B------:R-:W-:-:S02]  /*12c00*/  FSEL R163, R73, -INF , !P1 ;  /* 0xff80000049a37808 */ /* 0x000fc40004800000 */
[----:B------:R-:W-:Y:S02]  /*12c10*/  FSEL R164, R47, -INF , !P0 ;  /* 0xff8000002fa47808 */ /* 0x000fe40004000000 */
[----:B------:R-:W-:Y:S02]  /*12c20*/  ISETP.GT.AND P0, PT, R208, R199, PT ;  /* 0x000000c7d000720c */ /* 0x000fe40003f04270 */
[----:B------:R-:W-:Y:S02]  /*12c30*/  ISETP.GE.AND P1, PT, R12, R135, PT ;  /* 0x000000870c00720c */ /* 0x000fe40003f26270 */
[----:B------:R-:W-:Y:S02]  /*12c40*/  IADD3 R14, R36, 0x38, RZ ;  /* 0x00000038240e7810 */ /* 0x000fe40007ffe0ff */
[----:B------:R-:W-:Y:S02]  /*12c50*/  FSEL R174, R91, -INF , !P1 ;  /* 0xff8000005bae7808 */ /* 0x000fe40004800000 */
[----:B------:R-:W-:-:S02]  /*12c60*/  FSEL R12, R27, -INF , !P6 ;  /* 0xff8000001b0c7808 */ /* 0x000fc40007000000 */
[----:B------:R-:W-:Y:S02]  /*12c70*/  FSEL R168, R50, -INF , !P4 ;  /* 0xff80000032a87808 */ /* 0x000fe40006000000 */
[----:B------:R-:W-:Y:S02]  /*12c80*/  FSEL R173, R49, -INF , !P5 ;  /* 0xff80000031ad7808 */ /* 0x000fe40006800000 */
[CC--:B------:R-:W-:Y:S02]  /*12c90*/  ISETP.GE.AND P6, PT, R14.reuse, R2.reuse, PT ;  /* 0x000000020e00720c */ /* 0x0c0fe40003fc6270 */
[-C--:B------:R-:W-:Y:S02]  /*12ca0*/  ISETP.GE.AND P1, PT, R14, R135.reuse, PT ;  /* 0x000000870e00720c */ /* 0x080fe40003f26270 */
        /* <DEDUP_REMOVED lines=67> */
.L_x_3376:
[----:B------:R-:W-:-:S05]  /*130e0*/  IMAD.MOV.U32 R3, RZ, RZ, c[0x0][0x198] ;  /* 0x00006600ff037624 */ /* 0x000fca00078e00ff */
[----:B------:R-:W-:-:S04]  /*130f0*/  LEA R3, -R3, RZ, 0x6 ;  /* 0x000000ff03037211 */ /* 0x000fc800078e31ff */
[----:B------:R-:W-:Y:S02]  /*13100*/  SHF.R.S32.HI R4, RZ, 0x1f, R3 ;  /* 0x0000001fff047819 */ /* 0x000fe40000011403 */
.L_x_3377:
        /* <DEDUP_REMOVED lines=15> */
[----:B------:R-:W-:Y:S01]  /*13200*/  IMAD.MOV.U32 R207, RZ, RZ, R205 ;  /* 0x000000ffffcf7224 */ /* 0x000fe200078e00cd */
[----:B------:R-:W-:Y:S02]  /*13210*/  IADD3.X R29, R205, UR5, RZ, P2, !PT ;  /* 0x00000005cd1d7c10 */ /* 0x000fe400097fe4ff */
[----:B------:R-:W-:-:S02]  /*13220*/  IADD3 R38, P2, R28, UR9, RZ ;  /* 0x000000091c267c10 */ /* 0x000fc4000ff5e0ff */
[----:B------:R-:W-:Y:S01]  /*13230*/  IADD3 R18, P1, R14, UR9, RZ ;  /* 0x000000090e127c10 */ /* 0x000fe2000ff3e0ff */
[----:B------:R-:W-:Y:S01]  /*13240*/  @!PT LDS RZ, [RZ] ;  /* 0x00000000fffff984 */ /* 0x000fe20000000800 */
[----:B------:R-:W-:Y:S01]  /*13250*/  @!PT LDS RZ, [RZ] ;  /* 0x00000000fffff984 */ /* 0x000fe20000000800 */
[----:B------:R-:W-:Y:S01]  /*13260*/  @!PT LDS RZ, [RZ] ;  /* 0x00000000fffff984 */ /* 0x000fe20000000800 */
[----:B------:R1:W-:Y:S01]  /*13270*/  LDGSTS.E.BYPASS.LTC128B.128 [R204+0x6000], [R206.64] ;  /* 0x06000000cecc7fae */ /* 0x0003e2000b901d46 */
[----:B------:R-:W-:Y:S02]  /*13280*/  IADD3.X R39, R29, UR5, RZ, P2, !PT ;  /* 0x000000051d277c10 */ /* 0x000fe400097fe4ff */
[----:B------:R-:W-:Y:S01]  /*13290*/  IADD3.X R19, R15, UR5, RZ, P1, !PT ;  /* 0x000000050f137c10 */ /* 0x000fe20008ffe4ff */
[----:B------:R1:W-:Y:S01]  /*132a0*/  LDGSTS.E.BYPASS.LTC128B.128 [R204+0x8000], [R16.64+0x80] ;  /* 0x0800008010cc7fae */ /* 0x0003e2000b901d46 */
[----:B------:R-:W-:Y:S02]  /*132b0*/  IADD3 R30, P2, R38, UR9, RZ ;  /* 0x00000009261e7c10 */ /* 0x000fe4000ff5e0ff */
[----:B------:R-:W-:Y:S01]  /*132c0*/  IADD3 R40, P1, R18, UR9, RZ ;  /* 0x0000000912287c10 */ /* 0x000fe2000ff3e0ff */
[----:B------:R1:W-:Y:S01]  /*132d0*/  LDGSTS.E.BYPASS.LTC128B.128 [R204+0xa000], [R16.64+0x100] ;  /* 0x0a00010010cc7fae */ /* 0x0003e2000b901d46 */
[----:B------:R-:W-:-:S02]  /*132e0*/  IADD3.X R31, R39, UR5, RZ, P2, !PT ;  /* 0x00000005271f7c10 */ /* 0x000fc400097fe4ff */
[----:B------:R-:W-:Y:S01]  /*132f0*/  IADD3.X R41, R19, UR5, RZ, P1, !PT ;  /* 0x0000000513297c10 */ /* 0x000fe20008ffe4ff */
        /* <DEDUP_REMOVED lines=10> */
.L_x_3375:
        /* <DEDUP_REMOVED lines=45> */
[----:B------:R-:W-:Y:S04]  /*13670*/  LDSM.16.MT88.4 R76, [R190+0xe000] ;  /* 0x00e00000be4c783b */ /* 0x000fe80000004200 */
[----:B------:R-:W-:Y:S04]  /*13680*/  LDSM.16.MT88.4 R92, [R188+0xe000] ;  /* 0x00e00000bc5c783b */ /* 0x000fe80000004200 */
[----:B------:R-:W-:Y:S04]  /*13690*/  LDSM.16.MT88.4 R100, [R192+0x10000] ;  /* 0x01000000c064783b */ /* 0x000fe80000004200 */
[----:B------:R-:W-:Y:S01]  /*136a0*/  LDSM.16.MT88.4 R124, [R190+0x10000] ;  /* 0x01000000be7c783b */ /* 0x000fe20000004200 */
[----:B-1----:R-:W-:-:S03]  /*136b0*/  FMNMX.FTZ R132, R15, R132, !PT ;  /* 0x000000840f847209 */ /* 0x002fc60007810000 */
[----:B------:R-:W-:Y:S01]  /*136c0*/  LDSM.16.MT88.4 R112, [R189+0x10000] ;  /* 0x01000000bd70783b */ /* 0x000fe20000004200 */
[----:B--2---:R-:W-:Y:S01]  /*136d0*/  FMNMX.FTZ R3, R4, R3, !PT ;  /* 0x0000000304037209 */ /* 0x004fe20007810000 */
[C---:B------:R-:W-:Y:S01]  /*136e0*/  FMUL.FTZ R172, R132.reuse, c[0x0][0x23c] ;  /* 0x00008f0084ac7a20 */ /* 0x040fe20000410000 */
[----:B------:R-:W-:Y:S01]  /*136f0*/  FSETP.NEU.FTZ.AND P1, PT, R132, -INF , PT ;  /* 0xff8000008400780b */ /* 0x000fe20003f3d000 */
[----:B------:R-:W-:Y:S02]  /*13700*/  LDSM.16.MT88.4 R16, [R189+0xe800] ;  /* 0x00e80000bd10783b */ /* 0x000fe40000004200 */
        /* <DEDUP_REMOVED lines=16> */
[--C-:B------:R-:W-:Y:S02]  /*13810*/  FFMA.FTZ R152, R6, c[0x0][0x23c], -R167.reuse ;  /* 0x00008f0006987a23 */ /* 0x100fe400000108a7 */
[----:B------:R-:W2:Y:S01]  /*13820*/  LDSM.16.MT88.4 R4, [R188+0x10000] ;  /* 0x01000000bc04783b */ /* 0x000ea20000004200 */
[----:B------:R-:W3:Y:S01]  /*13830*/  MUFU.EX2 R156, R156 ;  /* 0x0000009c009c7308 */ /* 0x000ee20000000800 */
[--C-:B------:R-:W-:Y:S02]  /*13840*/  FFMA.FTZ R155, R11, c[0x0][0x23c], -R172.reuse ;  /* 0x00008f000b9b7a23 */ /* 0x100fe400000108ac */
[--C-:B------:R-:W-:Y:S02]  /*13850*/  FFMA.FTZ R149, R9, c[0x0][0x23c], -R172.reuse ;  /* 0x00008f0009957a23 */ /* 0x100fe400000108ac */
[--C-:B------:R-:W-:Y:S02]  /*13860*/  FFMA.FTZ R139, R10, c[0x0][0x23c], -R167.reuse ;  /* 0x00008f000a8b7a23 */ /* 0x100fe400000108a7 */
[----:B------:R-:W-:Y:S01]  /*13870*/  FFMA.FTZ R0, R8, c[0x0][0x23c], -R167 ;  /* 0x00008f0008007a23 */ /* 0x000fe200000108a7 */
[----:B------:R-:W-:Y:S01]  /*13880*/  MUFU.EX2 R154, R154 ;  /* 0x0000009a009a7308 */ /* 0x000fe20000000800 */
[----:B------:R-:W4:Y:S01]  /*13890*/  LDSM.16.MT88.4 R8, [R192+0xe800] ;  /* 0x00e80000c008783b */ /* 0x000f220000004200 */
[----:B------:R-:W-:-:S02]  /*138a0*/  FFMA.FTZ R150, R33, c[0x0][0x23c], -R172 ;  /* 0x00008f0021967a23 */ /* 0x000fc400000108ac */
[--C-:B------:R-:W-:Y:S02]  /*138b0*/  FFMA.FTZ R138, R13, c[0x0][0x23c], -R172.reuse ;  /* 0x00008f000d8a7a23 */ /* 0x100fe400000108ac */
[--C-:B------:R-:W-:Y:S01]  /*138c0*/  FFMA.FTZ R153, R34, c[0x0][0x23c], -R167.reuse ;  /* 0x00008f0022997a23 */ /* 0x100fe200000108a7 */
[----:B------:R-:W-:Y:S01]  /*138d0*/  LDSM.16.MT88.4 R12, [R188+0xe800] ;  /* 0x00e80000bc0c783b */ /* 0x000fe20000004200 */
[----:B------:R-:W5:Y:S01]  /*138e0*/  MUFU.EX2 R151, R151 ;  /* 0x0000009700977308 */ /* 0x000f620000000800 */
[----:B---3--:R-:W-:Y:S01]  /*138f0*/  F2FP.PACK_AB R116, R156, R157 ;  /* 0x0000009d9c74723e */ /* 0x008fe200000000ff */
[----:B------:R-:W-:Y:S01]  /*13900*/  FFMA.FTZ R148, R20, c[0x0][0x23c], -R167 ;  /* 0x00008f0014947a23 */ /* 0x000fe200000108a7 */
[----:B------:R-:W-:Y:S01]  /*13910*/  LDSM.16.MT88.4 R32, [R189+0xc800] ;  /* 0x00c80000bd20783b */ /* 0x000fe20000004200 */
[--C-:B------:R-:W-:Y:S02]  /*13920*/  FFMA.FTZ R160, R171, c[0x0][0x23c], -R172.reuse ;  /* 0x00008f00aba07a23 */ /* 0x100fe400000108ac */
[--C-:B------:R-:W-:Y:S01]  /*13930*/  FFMA.FTZ R162, R169, c[0x0][0x23c], -R172.reuse ;  /* 0x00008f00a9a27a23 */ /* 0x100fe200000108ac */
[----:B------:R-:W3:Y:S01]  /*13940*/  LDSM.16.MT88.4 R20, [R192+0xc800] ;  /* 0x00c80000c014783b */ /* 0x000ee20000004200 */
[----:B------:R-:W-:Y:S01]  /*13950*/  MUFU.EX2 R158, R158 ;  /* 0x0000009e009e7308 */ /* 0x000fe20000000800 */
[----:B------:R-:W-:-:S02]  /*13960*/  FFMA.FTZ R163, R163, c[0x0][0x23c], -R172 ;  /* 0x00008f00a3a37a23 */ /* 0x000fc400000108ac */
[--C-:B------:R-:W-:Y:S02]  /*13970*/  FFMA.FTZ R165, R165, c[0x0][0x23c], -R172.reuse ;  /* 0x00008f00a5a57a23 */ /* 0x100fe400000108ac */
[--C-:B------:R-:W-:Y:S02]  /*13980*/  FFMA.FTZ R166, R166, c[0x0][0x23c], -R167.reuse ;  /* 0x00008f00a6a67a23 */ /* 0x100fe400000108a7 */
[--C-:B------:R-:W-:Y:S01]  /*13990*/  FFMA.FTZ R169, R212, c[0x0][0x23c], -R167.reuse ;  /* 0x00008f00d4a97a23 */ /* 0x100fe200000108a7 */
[----:B------:R-:W1:Y:S01]  /*139a0*/  MUFU.EX2 R159, R159 ;  /* 0x0000009f009f7308 */ /* 0x000e620000000800 */
        /* <DEDUP_REMOVED lines=10> */
[----:B-1----:R-:W-:Y:S01]  /*13a50*/  F2FP.PACK_AB R117, R159, R158 ;  /* 0x0000009e9f75723e */ /* 0x002fe200000000ff */
[----:B------:R-:W-:-:S02]  /*13a60*/  FFMA.FTZ R207, R146, c[0x0][0x23c], -R167 ;  /* 0x00008f0092cf7a23 */ /* 0x000fc400000108a7 */
[--C-:B------:R-:W-:Y:S02]  /*13a70*/  FFMA.FTZ R211, R144, c[0x0][0x23c], -R167.reuse ;  /* 0x00008f0090d37a23 */ /* 0x100fe400000108a7 */
[----:B------:R-:W-:Y:S01]  /*13a80*/  FFMA.FTZ R164, R164, c[0x0][0x23c], -R167 ;  /* 0x00008f00a4a47a23 */ /* 0x000fe200000108a7 */
[----:B------:R-:W-:Y:S01]  /*13a90*/  LDSM.16.MT88.4 R144, [R190+0xd800] ;  /* 0x00d80000be90783b */ /* 0x000fe20000004200 */
[----:B------:R-:W-:Y:S01]  /*13aa0*/  MUFU.EX2 R155, R155 ;  /* 0x0000009b009b7308 */ /* 0x000fe20000000800 */
[----:B------:R-:W-:Y:S02]  /*13ab0*/  FADD.FTZ R157, R157, R156 ;  /* 0x0000009c9d9d7221 */ /* 0x000fe40000010000 */
[----:B------:R-:W-:Y:S02]  /*13ac0*/  FADD.FTZ R158, R158, R159 ;  /* 0x0000009f9e9e7221 */ /* 0x000fe40000010000 */
[----:B------:R-:W-:Y:S01]  /*13ad0*/  FADD.FTZ R154, R154, R157 ;  /* 0x0000009d9a9a7221 */ /* 0x000fe20000010000 */
[----:B-----5:R-:W-:-:S02]  /*13ae0*/  F2FP.PACK_AB R119, R152, R161 ;  /* 0x000000a19877723e */ /* 0x020fc400000000ff */
[----:B------:R-:W1:Y:S01]  /*13af0*/  MUFU.EX2 R150, R150 ;  /* 0x0000009600967308 */ /* 0x000e620000000800 */
        /* <DEDUP_REMOVED lines=249> */
.L_x_3379:
[----:B------:R-:W-:-:S05]  /*14a90*/  IMAD.MOV.U32 R5, RZ, RZ, c[0x0][0x1a0] ;  /* 0x00006800ff057624 */ /* 0x000fca00078e00ff */
[----:B------:R-:W-:-:S04]  /*14aa0*/  LEA R5, -R5, RZ, 0x6 ;  /* 0x000000ff05057211 */ /* 0x000fc800078e31ff */
[----:B------:R-:W-:Y:S02]  /*14ab0*/  SHF.R.S32.HI R0, RZ, 0x1f, R5 ;  /* 0x0000001fff007819 */ /* 0x000fe40000011405 */
.L_x_3380:
        /* <DEDUP_REMOVED lines=45> */
[----:B------:R-:W5:Y:S04]  /*14d90*/  LDSM.16.M88.4 R136, [R197+0x7000] ;  /* 0x00700000c588783b */ /* 0x000f680000000200 */
[----:B------:R-:W-:Y:S04]  /*14da0*/  LDSM.16.M88.4 R24, [R196] ;  /* 0x00000000c418783b */ /* 0x000fe80000000200 */
[----:B------:R-:W3:Y:S04]  /*14db0*/  LDSM.16.M88.4 R160, [R195] ;  /* 0x00000000c3a0783b */ /* 0x000ee80000000200 */
[----:B------:R-:W3:Y:S04]  /*14dc0*/  LDSM.16.M88.4 R144, [R197+0x6800] ;  /* 0x00680000c590783b */ /* 0x000ee80000000200 */
[----:B------:R-:W3:Y:S04]  /*14dd0*/  LDSM.16.M88.4 R28, [R186] ;  /* 0x00000000ba1c783b */ /* 0x000ee80000000200 */
[----:B------:R-:W-:Y:S04]  /*14de0*/  LDSM.16.M88.4 R156, [R194] ;  /* 0x00000000c29c783b */ /* 0x000fe80000000200 */
[----:B------:R-:W3:Y:S04]  /*14df0*/  LDSM.16.M88.4 R220, [R191+0x6000] ;  /* 0x00600000bfdc783b */ /* 0x000ee80000000200 */
[----:B------:R-:W3:Y:S04]  /*14e00*/  LDSM.16.M88.4 R152, [R197+0x7800] ;  /* 0x00780000c598783b */ /* 0x000ee80000000200 */
[----:B------:R-:W3:Y:S01]  /*14e10*/  LDSM.16.M88.4 R32, [R187] ;  /* 0x00000000bb20783b */ /* 0x000ee20000000200 */
[C---:B-1----:R-:W-:Y:S03]  /*14e20*/  HMMA.16816.F32 R16, R168.reuse, R12, RZ ;  /* 0x0000000ca810723c */ /* 0x042fe600000018ff */
[----:B--2---:R-:W1:Y:S04]  /*14e30*/  LDSM.16.M88.4 R4, [R191+0x7000] ;  /* 0x00700000bf04783b */ /* 0x004e680000000200 */
[----:B----4-:R-:W-:Y:S01]  /*14e40*/  LDSM.16.M88.4 R20, [R193] ;  /* 0x00000000c114783b */ /* 0x010fe20000000200 */
[C---:B------:R-:W-:Y:S03]  /*14e50*/  HMMA.16816.F32 R12, R168.reuse, R14, RZ ;  /* 0x0000000ea80c723c */ /* 0x040fe600000018ff */
[----:B------:R-:W2:Y:S04]  /*14e60*/  LDSM.16.M88.4 R224, [R184] ;  /* 0x00000000b8e0783b */ /* 0x000ea80000000200 */
[----:B------:R-:W4:Y:S01]  /*14e70*/  LDSM.16.M88.4 R164, [R185] ;  /* 0x00000000b9a4783b */ /* 0x000f220000000200 */
[C---:B-----5:R-:W-:Y:S03]  /*14e80*/  HMMA.16816.F32 R140, R168.reuse, R136, RZ ;  /* 0x00000088a88c723c */ /* 0x060fe600000018ff */
[----:B---3--:R-:W3:Y:S04]  /*14e90*/  LDSM.16.M88.4 R8, [R191+0x6800] ;  /* 0x00680000bf08783b */ /* 0x008ee80000000200 */
[----:B------:R-:W-:Y:S01]  /*14ea0*/  LDSM.16.M88.4 R216, [R197+0x8000] ;  /* 0x00800000c5d8783b */ /* 0x000fe20000000200 */
[----:B------:R-:W-:Y:S03]  /*14eb0*/  HMMA.16816.F32 R136, R168, R138, RZ ;  /* 0x0000008aa888723c */ /* 0x000fe600000018ff */
[----:B------:R-:W5:Y:S04]  /*14ec0*/  S2R R0, SR_TID.X ;  /* 0x0000000000007919 */ /* 0x000f680000002100 */
[----:B------:R-:W0:Y:S01]  /*14ed0*/  LDGDEPBAR ;  /* 0x00000000000079af */ /* 0x000e220000000000 */
[----:B------:R-:W-:Y:S08]  /*14ee0*/  HMMA.16816.F32 R16, R24, R160, R16 ;  /* 0x000000a01810723c */ /* 0x000ff00000001810 */
[C---:B------:R-:W-:Y:S08]  /*14ef0*/  HMMA.16816.F32 R148, R168.reuse, R144, RZ ;  /* 0x00000090a894723c */ /* 0x040ff000000018ff */
[----:B------:R-:W-:Y:S01]  /*14f00*/  HMMA.16816.F32 R144, R168, R146, RZ ;  /* 0x00000092a890723c */ /* 0x000fe200000018ff */
[----:B-----5:R-:W-:-:S07]  /*14f10*/  IMAD.SHL.U32 R0, R0, 0x2, RZ ;  /* 0x0000000200007824 */ /* 0x020fce00078e00ff */
[C---:B------:R-:W-:Y:S01]  /*14f20*/  HMMA.16816.F32 R12, R24.reuse, R162, R12 ;  /* 0x000000a2180c723c */ /* 0x040fe2000000180c */
[----:B------:R-:W-:Y:S07]  /*14f30*/  LDSM.16.M88.4 R160, [R191+0x7800] ;  /* 0x00780000bfa0783b */ /* 0x000fee0000000200 */
[C---:B------:R-:W-:Y:S08]  /*14f40*/  HMMA.16816.F32 R140, R24.reuse, R28, R140 ;  /* 0x0000001c188c723c */ /* 0x040ff0000000188c */
[----:B------:R-:W-:Y:S01]  /*14f50*/  HMMA.16816.F32 R136, R24, R30, R136 ;  /* 0x0000001e1888723c */ /* 0x000fe20000001888 */
[----:B------:R-:W5:Y:S07]  /*14f60*/  LDSM.16.M88.4 R28, [R184+0x1000] ;  /* 0x00100000b81c783b */ /* 0x000f6e0000000200 */
[----:B------:R-:W-:Y:S08]  /*14f70*/  HMMA.16816.F32 R16, R156, R220, R16 ;  /* 0x000000dc9c10723c */ /* 0x000ff00000001810 */
[C---:B------:R-:W-:Y:S08]  /*14f80*/  HMMA.16816.F32 R172, R168.reuse, R152, RZ ;  /* 0x00000098a8ac723c */ /* 0x040ff000000018ff */
[----:B------:R-:W-:Y:S01]  /*14f90*/  HMMA.16816.F32 R168, R168, R154, RZ ;  /* 0x0000009aa8a8723c */ /* 0x000fe200000018ff */
[----:B------:R-:W2:Y:S07]  /*14fa0*/  LDSM.16.M88.4 R152, [R198+0x2000] ;  /* 0x00200000c698783b */ /* 0x000eae0000000200 */
[C---:B------:R-:W-:Y:S08]  /*14fb0*/  HMMA.16816.F32 R148, R24.reuse, R32, R148 ;  /* 0x000000201894723c */ /* 0x040ff00000001894 */
[----:B------:R-:W-:Y:S01]  /*14fc0*/  HMMA.16816.F32 R144, R24, R34, R144 ;  /* 0x000000221890723c */ /* 0x000fe20000001890 */
[----:B------:R-:W3:Y:S07]  /*14fd0*/  LDSM.16.M88.4 R32, [R184+0x800] ;  /* 0x00080000b820783b */ /* 0x000eee0000000200 */
[C---:B------:R-:W-:Y:S01]  /*14fe0*/  HMMA.16816.F32 R12, R156.reuse, R222, R12 ;  /* 0x000000de9c0c723c */ /* 0x040fe2000000180c */
[----:B------:R-:W-:Y:S07]  /*14ff0*/  LDSM.16.M88.4 R220, [R183] ;  /* 0x00000000b7dc783b */ /* 0x000fee0000000200 */
[C---:B-1----:R-:W-:Y:S08]  /*15000*/  HMMA.16816.F32 R140, R156.reuse, R4, R140 ;  /* 0x000000049c8c723c */ /* 0x042ff0000000188c */
[----:B------:R-:W-:Y:S01]  /*15010*/  HMMA.16816.F32 R136, R156, R6, R136 ;  /* 0x000000069c88723c */ /* 0x000fe20000001888 */
[----:B------:R-:W1:Y:S07]  /*15020*/  LDSM.16.M88.4 R4, [R197+0x9000] ;  /* 0x00900000c504783b */ /* 0x000e6e0000000200 */
[----:B--2---:R-:W-:Y:S08]  /*15030*/  HMMA.16816.F32 R16, R20, R224, R16 ;  /* 0x000000e01410723c */ /* 0x004ff00000001810 */
[C---:B----4-:R-:W-:Y:S08]  /*15040*/  HMMA.16816.F32 R172, R24.reuse, R164, R172 ;  /* 0x000000a418ac723c */ /* 0x050ff000000018ac */
[----:B------:R-:W-:Y:S01]  /*15050*/  HMMA.16816.F32 R168, R24, R166, R168 ;  /* 0x000000a618a8723c */ /* 0x000fe200000018a8 */
[----:B------:R-:W2:Y:S04]  /*15060*/  LDSM.16.M88.4 R24, [R196+0x2000] ;  /* 0x00200000c418783b */ /* 0x000ea80000000200 */
[----:B------:R-:W4:Y:S03]  /*15070*/  LDSM.16.M88.4 R164, [R184+0x1800] ;  /* 0x00180000b8a4783b */ /* 0x000f260000000200 */
[C---:B---3--:R-:W-:Y:S08]  /*15080*/  HMMA.16816.F32 R148, R156.reuse, R8, R148 ;  /* 0x000000089c94723c */ /* 0x048ff00000001894 */
[----:B------:R-:W-:Y:S01]  /*15090*/  HMMA.16816.F32 R144, R156, R10, R144 ;  /* 0x0000000a9c90723c */ /* 0x000fe20000001890 */
[----:B------:R-:W3:Y:S07]  /*150a0*/  LDSM.16.M88.4 R8, [R197+0x8800] ;  /* 0x00880000c508783b */ /* 0x000eee0000000200 */
[C---:B------:R-:W-:Y:S01]  /*150b0*/  HMMA.16816.F32 R12, R20.reuse, R226, R12 ;  /* 0x000000e2140c723c */ /* 0x040fe2000000180c */
[----:B------:R-:W-:Y:S07]  /*150c0*/  LDSM.16.M88.4 R224, [R191+0x8000] ;  /* 0x00800000bfe0783b */ /* 0x000fee0000000200 */
[C---:B-----5:R-:W-:Y:S08]  /*150d0*/  HMMA.16816.F32 R140, R20.reuse, R28, R140 ;  /* 0x0000001c148c723c */ /* 0x060ff0000000188c */
[----:B------:R-:W-:Y:S01]  /*150e0*/  HMMA.16816.F32 R136, R20, R30, R136 ;  /* 0x0000001e1488723c */ /* 0x000fe20000001888 */
[----:B------:R-:W5:Y:S07]  /*150f0*/  LDSM.16.M88.4 R28, [R181] ;  /* 0x00000000b51c783b */ /* 0x000f6e0000000200 */
[----:B------:R-:W-:Y:S08]  /*15100*/  HMMA.16816.F32 R16, R152, R216, R16 ;  /* 0x000000d89810723c */ /* 0x000ff00000001810 */
[C---:B------:R-:W-:Y:S08]  /*15110*/  HMMA.16816.F32 R172, R156.reuse, R160, R172 ;  /* 0x000000a09cac723c */ /* 0x040ff000000018ac */
[----:B------:R-:W-:Y:S01]  /*15120*/  HMMA.16816.F32 R168, R156, R162, R168 ;  /* 0x000000a29ca8723c */ /* 0x000fe200000018a8 */
[----:B------:R-:W2:Y:S04]  /*15130*/  LDSM.16.M88.4 R156, [R194+0x2000] ;  /* 0x00200000c29c783b */ /* 0x000ea80000000200 */
[----:B------:R-:W2:Y:S03]  /*15140*/  LDSM.16.M88.4 R160, [R197+0x9800] ;  /* 0x00980000c5a0783b */ /* 0x000ea60000000200 */
[C---:B------:R-:W-:Y:S08]  /*15150*/  HMMA.16816.F32 R148, R20.reuse, R32, R148 ;  /* 0x000000201494723c */ /* 0x040ff00000001894 */
[----:B------:R-:W-:Y:S01]  /*15160*/  HMMA.16816.F32 R144, R20, R34, R144 ;  /* 0x000000221490723c */ /* 0x000fe20000001890 */
[----:B------:R-:W3:Y:S07]  /*15170*/  LDSM.16.M88.4 R32, [R182] ;  /* 0x00000000b620783b */ /* 0x000eee0000000200 */
[C---:B------:R-:W-:Y:S01]  /*15180*/  HMMA.16816.F32 R12, R152.reuse, R218, R12 ;  /* 0x000000da980c723c */ /* 0x040fe2000000180c */
[----:B------:R-:W-:Y:S07]  /*15190*/  LDSM.16.M88.4 R216, [R184+0x2000] ;  /* 0x00200000b8d8783b */ /* 0x000fee0000000200 */
[C---:B-1----:R-:W-:Y:S08]  /*151a0*/  HMMA.16816.F32 R140, R152.reuse, R4, R140 ;  /* 0x00000004988c723c */ /* 0x042ff0000000188c */
[----:B------:R-:W-:Y:S01]  /*151b0*/  HMMA.16816.F32 R136, R152, R6, R136 ;  /* 0x000000069888723c */ /* 0x000fe20000001888 */
[----:B------:R-:W1:Y:S07]  /*151c0*/  LDSM.16.M88.4 R4, [R191+0x9000] ;  /* 0x00900000bf04783b */ /* 0x000e6e0000000200 */
[----:B--2---:R-:W-:Y:S08]  /*151d0*/  HMMA.16816.F32 R16, R24, R220, R16 ;  /* 0x000000dc1810723c */ /* 0x004ff00000001810 */
[C---:B----4-:R-:W-:Y:S08]  /*151e0*/  HMMA.16816.F32 R172, R20.reuse, R164, R172 ;  /* 0x000000a414ac723c */ /* 0x050ff000000018ac */
[----:B------:R-:W-:Y:S01]  /*151f0*/  HMMA.16816.F32 R168, R20, R166, R168 ;  /* 0x000000a614a8723c */ /* 0x000fe200000018a8 */
[----:B------:R-:W2:Y:S04]  /*15200*/  LDSM.16.M88.4 R20, [R193+0x2000] ;  /* 0x00200000c114783b */ /* 0x000ea80000000200 */
[----:B------:R-:W4:Y:S03]  /*15210*/  LDSM.16.M88.4 R164, [R180] ;  /* 0x00000000b4a4783b */ /* 0x000f260000000200 */
[C---:B---3--:R-:W-:Y:S08]  /*15220*/  HMMA.16816.F32 R148, R152.reuse, R8, R148 ;  /* 0x000000089894723c */ /* 0x048ff00000001894 */
[----:B------:R-:W-:Y:S01]  /*15230*/  HMMA.16816.F32 R144, R152, R10, R144 ;  /* 0x0000000a9890723c */ /* 0x000fe20000001890 */
[----:B------:R-:W3:Y:S07]  /*15240*/  LDSM.16.M88.4 R8, [R191+0x8800] ;  /* 0x00880000bf08783b */ /* 0x000eee0000000200 */
[C---:B------:R-:W-:Y:S01]  /*15250*/  HMMA.16816.F32 R12, R24.reuse, R222, R12 ;  /* 0x000000de180c723c */ /* 0x040fe2000000180c */
[----:B------:R-:W-:Y:S07]  /*15260*/  LDSM.16.M88.4 R220, [R198+0x4000] ;  /* 0x00400000c6dc783b */ /* 0x000fee0000000200 */
[C---:B-----5:R-:W-:Y:S08]  /*15270*/  HMMA.16816.F32 R140, R24.reuse, R28, R140 ;  /* 0x0000001c188c723c */ /* 0x060ff0000000188c */
[----:B------:R-:W-:Y:S01]  /*15280*/  HMMA.16816.F32 R136, R24, R30, R136 ;  /* 0x0000001e1888723c */ /* 0x000fe20000001888 */
[----:B------:R-:W5:Y:S07]  /*15290*/  LDSM.16.M88.4 R28, [R184+0x3000] ;  /* 0x00300000b81c783b */ /* 0x000f6e0000000200 */
[----:B------:R-:W-:Y:S08]  /*152a0*/  HMMA.16816.F32 R16, R156, R224, R16 ;  /* 0x000000e09c10723c */ /* 0x000ff00000001810 */
[C---:B------:R-:W-:Y:S08]  /*152b0*/  HMMA.16816.F32 R172, R152.reuse, R160, R172 ;  /* 0x000000a098ac723c */ /* 0x040ff000000018ac */
[----:B------:R-:W-:Y:S01]  /*152c0*/  HMMA.16816.F32 R168, R152, R162, R168 ;  /* 0x000000a298a8723c */ /* 0x000fe200000018a8 */
[----:B------:R-:W2:Y:S04]  /*152d0*/  LDSM.16.M88.4 R152, [R197+0xa000] ;  /* 0x00a00000c598783b */ /* 0x000ea80000000200 */
[----:B------:R-:W2:Y:S03]  /*152e0*/  LDSM.16.M88.4 R160, [R191+0x9800] ;  /* 0x00980000bfa0783b */ /* 0x000ea60000000200 */
        /* <DEDUP_REMOVED lines=20> */
[----:B------:R-:W-:Y:S07]  /*15430*/  LDSM.16.M88.4 R28, [R191+0xa000] ;  /* 0x00a00000bf1c783b */ /* 0x000fee0000000200 */
[----:B------:R-:W-:Y:S08]  /*15440*/  HMMA.16816.F32 R16, R220, R152, R16 ;  /* 0x00000098dc10723c */ /* 0x000ff00000001810 */
[C---:B------:R-:W-:Y:S08]  /*15450*/  HMMA.16816.F32 R172, R156.reuse, R160, R172 ;  /* 0x000000a09cac723c */ /* 0x040ff000000018ac */
[----:B------:R-:W-:Y:S01]  /*15460*/  HMMA.16816.F32 R168, R156, R162, R168 ;  /* 0x000000a29ca8723c */ /* 0x000fe200000018a8 */
[----:B------:R-:W5:Y:S04]  /*15470*/  LDSM.16.M88.4 R156, [R177] ;  /* 0x00000000b19c783b */ /* 0x000f680000000200 */
[----:B------:R-:W-:Y:S03]  /*15480*/  LDSM.16.M88.4 R160, [R178] ;  /* 0x00000000b2a0783b */ /* 0x000fe60000000200 */
[C---:B------:R-:W-:Y:S08]  /*15490*/  HMMA.16816.F32 R148, R20.reuse, R32, R148 ;  /* 0x000000201494723c */ /* 0x040ff00000001894 */
[----:B------:R-:W-:Y:S01]  /*154a0*/  HMMA.16816.F32 R144, R20, R34, R144 ;  /* 0x000000221490723c */ /* 0x000fe20000001890 */
[----:B------:R-:W3:Y:S07]  /*154b0*/  LDSM.16.M88.4 R32, [R194+0x4000] ;  /* 0x00400000c220783b */ /* 0x000eee0000000200 */
[C---:B------:R-:W-:Y:S01]  /*154c0*/  HMMA.16816.F32 R12, R220.reuse, R154, R12 ;  /* 0x0000009adc0c723c */ /* 0x040fe2000000180c */
[----:B------:R-:W-:Y:S07]  /*154d0*/  LDSM.16.M88.4 R152, [R176] ;  /* 0x00000000b098783b */ /* 0x000fee0000000200 */
[C---:B-1----:R-:W-:Y:S08]  /*154e0*/  HMMA.16816.F32 R140, R220.reuse, R4, R140 ;  /* 0x00000004dc8c723c */ /* 0x042ff0000000188c */
[----:B------:R-:W-:Y:S01]  /*154f0*/  HMMA.16816.F32 R136, R220, R6, R136 ;  /* 0x00000006dc88723c */ /* 0x000fe20000001888 */
[----:B------:R-:W-:Y:S07]  /*15500*/  LDSM.16.M88.4 R4, [R184+0x4000] ;  /* 0x00400000b804783b */ /* 0x000fee0000000200 */
[----:B--2---:R-:W-:Y:S08]  /*15510*/  HMMA.16816.F32 R16, R164, R224, R16 ;  /* 0x000000e0a410723c */ /* 0x004ff00000001810 */
[C---:B----4-:R-:W-:Y:S08]  /*15520*/  HMMA.16816.F32 R172, R20.reuse, R24, R172 ;  /* 0x0000001814ac723c */ /* 0x050ff000000018ac */
[----:B------:R-:W-:Y:S01]  /*15530*/  HMMA.16816.F32 R168, R20, R26, R168 ;  /* 0x0000001a14a8723c */ /* 0x000fe200000018a8 */
[----:B------:R-:W1:Y:S04]  /*15540*/  LDSM.16.M88.4 R20, [R191+0xb000] ;  /* 0x00b00000bf14783b */ /* 0x000e680000000200 */
[----:B------:R-:W-:Y:S03]  /*15550*/  LDSM.16.M88.4 R24, [R191+0xa800] ;  /* 0x00a80000bf18783b */ /* 0x000fe60000000200 */
[C---:B---3--:R-:W-:Y:S08]  /*15560*/  HMMA.16816.F32 R148, R220.reuse, R8, R148 ;  /* 0x00000008dc94723c */ /* 0x048ff00000001894 */
[----:B------:R-:W-:Y:S01]  /*15570*/  HMMA.16816.F32 R144, R220, R10, R144 ;  /* 0x0000000adc90723c */ /* 0x000fe20000001890 */
[----:B------:R-:W2:Y:S07]  /*15580*/  LDSM.16.M88.4 R8, [R193+0x4000] ;  /* 0x00400000c108783b */ /* 0x000eae0000000200 */
[C---:B------:R-:W-:Y:S08]  /*15590*/  HMMA.16816.F32 R12, R164.reuse, R226, R12 ;  /* 0x000000e2a40c723c */ /* 0x040ff0000000180c */
[C---:B-----5:R-:W-:Y:S08]  /*155a0*/  HMMA.16816.F32 R140, R164.reuse, R156, R140 ;  /* 0x0000009ca48c723c */ /* 0x060ff0000000188c */
[----:B------:R-:W-:Y:S01]  /*155b0*/  HMMA.16816.F32 R136, R164, R158, R136 ;  /* 0x0000009ea488723c */ /* 0x000fe20000001888 */
[----:B------:R-:W3:Y:S07]  /*155c0*/  LDSM.16.M88.4 R156, [R184+0x4800] ;  /* 0x00480000b89c783b */ /* 0x000eee0000000200 */
[----:B------:R-:W-:Y:S08]  /*155d0*/  HMMA.16816.F32 R16, R32, R28, R16 ;  /* 0x0000001c2010723c */ /* 0x000ff00000001810 */
[C---:B------:R-:W-:Y:S08]  /*155e0*/  HMMA.16816.F32 R148, R164.reuse, R160, R148 ;  /* 0x000000a0a494723c */ /* 0x040ff00000001894 */
[----:B------:R-:W-:Y:S01]  /*155f0*/  HMMA.16816.F32 R144, R164, R162, R144 ;  /* 0x000000a2a490723c */ /* 0x000fe20000001890 */
[----:B------:R-:W4:Y:S07]  /*15600*/  LDSM.16.M88.4 R160, [R191+0xb800] ;  /* 0x00b80000bfa0783b */ /* 0x000f2e0000000200 */
[C---:B------:R-:W-:Y:S08]  /*15610*/  HMMA.16816.F32 R172, R220.reuse, R216, R172 ;  /* 0x000000d8dcac723c */ /* 0x040ff000000018ac */
[----:B------:R-:W-:Y:S08]  /*15620*/  HMMA.16816.F32 R168, R220, R218, R168 ;  /* 0x000000dadca8723c */ /* 0x000ff000000018a8 */
[C---:B------:R-:W-:Y:S08]  /*15630*/  HMMA.16816.F32 R12, R32.reuse, R30, R12 ;  /* 0x0000001e200c723c */ /* 0x040ff0000000180c */
[C---:B-1----:R-:W-:Y:S08]  /*15640*/  HMMA.16816.F32 R140, R32.reuse, R20, R140 ;  /* 0x00000014208c723c */ /* 0x042ff0000000188c */
[----:B------:R-:W-:Y:S01]  /*15650*/  HMMA.16816.F32 R136, R32, R22, R136 ;  /* 0x000000162088723c */ /* 0x000fe20000001888 */
[----:B------:R-:W1:Y:S07]  /*15660*/  LDSM.16.M88.4 R20, [R184+0x5000] ;  /* 0x00500000b814783b */ /* 0x000e6e0000000200 */
[----:B--2---:R-:W-:Y:S07]  /*15670*/  HMMA.16816.F32 R16, R8, R4, R16 ;  /* 0x000000040810723c */ /* 0x004fee0000001810 */
[----:B------:R-:W-:Y:S01]  /*15680*/  LOP3.LUT R5, R0, 0x6, RZ, 0xc0, !PT ;  /* 0x0000000600057812 */ /* 0x000fe200078ec0ff */
[----:B------:R-:W-:Y:S04]  /*15690*/  HMMA.16816.F32 R148, R32, R24, R148 ;  /* 0x000000182094723c */ /* 0x000fe80000001894 */
[----:B------:R-:W-:-:S04]  /*156a0*/  IMAD R0, R208, 0x40, R5 ;  /* 0x00000040d0007824 */ /* 0x000fc800078e0205 */
[----:B------:R-:W-:Y:S01]  /*156b0*/  HMMA.16816.F32 R144, R32, R26, R144 ;  /* 0x0000001a2090723c */ /* 0x000fe20000001890 */
[C---:B------:R-:W-:Y:S02]  /*156c0*/  IADD3 R4, R0.reuse, 0x1, RZ ;  /* 0x0000000100047810 */ /* 0x040fe40007ffe0ff */
[----:B------:R-:W-:Y:S02]  /*156d0*/  IADD3 R5, R0, 0x8, RZ ;  /* 0x0000000800057810 */ /* 0x000fe40007ffe0ff */
[CC--:B------:R-:W-:Y:S02]  /*156e0*/  ISETP.GE.AND P0, PT, R4.reuse, R2.reuse, PT ;  /* 0x000000020400720c */ /* 0x0c0fe40003f06270 */
[-C--:B------:R-:W-:Y:S01]  /*156f0*/  ISETP.GE.AND P4, PT, R4, R135.reuse, PT ;  /* 0x000000870400720c */ /* 0x080fe20003f86270 */
[----:B------:R-:W-:Y:S01]  /*15700*/  HMMA.16816.F32 R172, R164, R152, R172 ;  /* 0x00000098a4ac723c */ /* 0x000fe200000018ac */
[C---:B------:R-:W-:Y:S02]  /*15710*/  ISETP.GE.AND P6, PT, R5.reuse, R2, PT ;  /* 0x000000020500720c */ /* 0x040fe40003fc6270 */
[----:B------:R-:W-:-:S02]  /*15720*/  ISETP.GE.AND P2, PT, R5, R135, PT ;  /* 0x000000870500720c */ /* 0x000fc40003f46270 */
[C---:B------:R-:W-:Y:S02]  /*15730*/  IADD3 R24, R0.reuse, 0x9, RZ ;  /* 0x0000000900187810 */ /* 0x040fe40007ffe0ff */
[----:B------:R-:W-:Y:S01]  /*15740*/  IADD3 R25, R0, 0x10, RZ ;  /* 0x0000001000197810 */ /* 0x000fe20007ffe0ff */
[----:B------:R-:W-:Y:S01]  /*15750*/  HMMA.16816.F32 R168, R164, R154, R168 ;  /* 0x0000009aa4a8723c */ /* 0x000fe200000018a8 */
[CC--:B------:R-:W-:Y:S02]  /*15760*/  ISETP.GE.AND P5, PT, R24.reuse, R2.reuse, PT ;  /* 0x000000021800720c */ /* 0x0c0fe40003fa6270 */
[----:B------:R-:W-:Y:S02]  /*15770*/  ISETP.GE.AND P1, PT, R24, R135, PT ;  /* 0x000000871800720c */ /* 0x000fe40003f26270 */
[----:B------:R-:W-:Y:S02]  /*15780*/  IADD3 R24, R0, 0x11, RZ ;  /* 0x0000001100187810 */ /* 0x000fe40007ffe0ff */
[----:B------:R-:W-:Y:S01]  /*15790*/  FSEL R28, R17, -INF , !P0 ;  /* 0xff800000111c7808 */ /* 0x000fe20004000000 */
[----:B------:R-:W-:Y:S01]  /*157a0*/  HMMA.16816.F32 R12, R8, R6, R12 ;  /* 0x00000006080c723c */ /* 0x000fe2000000180c */
[----:B------:R-:W2:Y:S01]  /*157b0*/  LDSM.16.M88.4 R4, [R184+0x5800] ;  /* 0x00580000b804783b */ /* 0x000ea20000000200 */
[----:B------:R-:W-:Y:S01]  /*157c0*/  ISETP.GE.AND P0, PT, R25, R2, PT ;  /* 0x000000021900720c */ /* 0x000fe20003f06270 */
[----:B------:R-:W-:-:S04]  /*157d0*/  DEPBAR.LE SB0, 0x0 ;  /* 0x000080000000791a */ /* 0x000fc80000000000 */
[C---:B------:R-:W-:Y:S01]  /*157e0*/  IADD3 R29, R0.reuse, 0x28, RZ ;  /* 0x00000028001d7810 */ /* 0x040fe20007ffe0ff */
[----:B---3--:R-:W-:Y:S01]  /*157f0*/  HMMA.16816.F32 R148, R8, R156, R148 ;  /* 0x0000009c0894723c */ /* 0x008fe20000001894 */
[----:B------:R-:W-:Y:S02]  /*15800*/  FSEL R19, R19, -INF , !P4 ;  /* 0xff80000013137808 */ /* 0x000fe40006000000 */
[----:B------:R-:W-:-:S04]  /*15810*/  ISETP.GE.AND P4, PT, R0, R135, PT ;  /* 0x000000870000720c */ /* 0x000fc80003f86270 */
[----:B------:R-:W-:Y:S01]  /*15820*/  FSEL R18, R18, -INF , !P4 ;  /* 0xff80000012127808 */ /* 0x000fe20006000000 */
[----:B------:R-:W-:Y:S08]  /*15830*/  HMMA.16816.F32 R144, R8, R158, R144 ;  /* 0x0000009e0890723c */ /* 0x000ff00000001890 */
[----:B----4-:R-:W-:Y:S01]  /*15840*/  HMMA.16816.F32 R172, R32, R160, R172 ;  /* 0x000000a020ac723c */ /* 0x010fe200000018ac */
[----:B------:R-:W-:-:S02]  /*15850*/  FSEL R12, R12, -INF , !P6 ;  /* 0xff8000000c0c7808 */ /* 0x000fc40007000000 */
[----:B------:R-:W-:Y:S02]  /*15860*/  FSEL R17, R14, -INF , !P2 ;  /* 0xff8000000e117808 */ /* 0x000fe40005000000 */
[-C--:B------:R-:W-:Y:S02]  /*15870*/  ISETP.GE.AND P6, PT, R25, R135.reuse, PT ;  /* 0x000000871900720c */ /* 0x080fe40003fc6270 */
[----:B------:R-:W-:Y:S01]  /*15880*/  ISETP.GE.AND P2, PT, R24, R2, PT ;  /* 0x000000021800720c */ /* 0x000fe20003f46270 */
[----:B-1----:R-:W-:Y:S01]  /*15890*/  HMMA.16816.F32 R140, R8, R20, R140 ;  /* 0x00000014088c723c */ /* 0x002fe2000000188c */
[----:B------:R-:W-:Y:S02]  /*158a0*/  FSEL R14, R13, -INF , !P5 ;  /* 0xff8000000d0e7808 */ /* 0x000fe40006800000 */
[----:B------:R-:W-:Y:S02]  /*158b0*/  IADD3 R13, R0, 0x19, RZ ;  /* 0x00000019000d7810 */ /* 0x000fe40007ffe0ff */
[----:B------:R-:W-:-:S02]  /*158c0*/  ISETP.GE.AND P5, PT, R24, R135, PT ;  /* 0x000000871800720c */ /* 0x000fc40003fa6270 */
[----:B------:R-:W-:Y:S01]  /*158d0*/  IADD3 R20, R0, 0x18, RZ ;  /* 0x0000001800147810 */ /* 0x000fe20007ffe0ff */
[----:B------:R-:W-:Y:S01]  /*158e0*/  HMMA.16816.F32 R168, R32, R162, R168 ;  /* 0x000000a220a8723c */ /* 0x000fe200000018a8 */
[----:B------:R-:W-:Y:S02]  /*158f0*/  FSEL R26, R148, -INF , !P0 ;  /* 0xff800000941a7808 */ /* 0x000fe40004000000 */
[----:B------:R-:W-:Y:S02]  /*15900*/  FSEL R25, R150, -INF , !P6 ;  /* 0xff80000096197808 */ /* 0x000fe40007000000 */
[----:B------:R-:W-:Y:S02]  /*15910*/  FSEL R24, R149, -INF , !P2 ;  /* 0xff80000095187808 */ /* 0x000fe40005000000 */
[----:B------:R-:W-:Y:S01]  /*15920*/  ISETP.GE.AND P0, PT, R20, R135, PT ;  /* 0x000000871400720c */ /* 0x000fe20003f06270 */
[----:B------:R-:W-:Y:S01]  /*15930*/  HMMA.16816.F32 R136, R8, R22, R136 ;  /* 0x000000160888723c */ /* 0x000fe20000001888 */
[----:B------:R-:W-:Y:S01]  /*15940*/  BAR.SYNC.DEFER_BLOCKING 0x0 ;  /* 0x0000000000007b1d */ /* 0x000fe20000010000 */
[----:B------:R-:W-:-:S02]  /*15950*/  ISETP.GE.AND P6, PT, R13, R2, PT ;  /* 0x000000020d00720c */ /* 0x000fc40003fc6270 */
[----:B------:R-:W-:Y:S02]  /*15960*/  ISETP.GE.AND P2, PT, R13, R135, PT ;  /* 0x000000870d00720c */ /* 0x000fe40003f46270 */
[----:B------:R-:W-:Y:S02]  /*15970*/  IADD3 R13, R0, 0x21, RZ ;  /* 0x00000021000d7810 */ /* 0x000fe40007ffe0ff */
[----:B------:R-:W-:Y:S01]  /*15980*/  FSEL R23, R146, -INF , !P0 ;  /* 0xff80000092177808 */ /* 0x000fe20004000000 */
[----:B--2---:R-:W-:Y:S01]  /*15990*/  HMMA.16816.F32 R172, R8, R4, R172 ;  /* 0x0000000408ac723c */ /* 0x004fe200000018ac */
[----:B------:R-:W-:Y:S02]  /*159a0*/  ISETP.GE.AND P0, PT, R13, R2, PT ;  /* 0x000000020d00720c */ /* 0x000fe40003f06270 */
[----:B------:R-:W-:Y:S02]  /*159b0*/  FSEL R15, R15, -INF , !P1 ;  /* 0xff8000000f0f7808 */ /* 0x000fe40004800000 */
[----:B------:R-:W-:-:S02]  /*159c0*/  FSEL R214, R141, -INF , !P0 ;  /* 0xff8000008dd67808 */ /* 0x000fc40004000000 */
[----:B------:R-:W-:Y:S01]  /*159d0*/  IADD3 R5, R0, 0x29, RZ ;  /* 0x0000002900057810 */ /* 0x000fe20007ffe0ff */
[----:B------:R-:W-:Y:S01]  /*159e0*/  HMMA.16816.F32 R168, R8, R6, R168 ;  /* 0x0000000608a8723c */ /* 0x000fe200000018a8 */
        /* <DEDUP_REMOVED lines=9> */
[----:B------:R-:W-:Y:S02]  /*15a80*/  FSEL R20, R145, -INF , !P6 ;  /* 0xff80000091147808 */ /* 0x000fe40007000000 */
[----:B------:R-:W-:-:S02]  /*15a90*/  FSEL R21, R147, -INF , !P2 ;  /* 0xff80000093157808 */ /* 0x000fc40005000000 */
[----:B------:R-:W-:Y:S02]  /*15aa0*/  FSEL R16, R16, -INF , !P0 ;  /* 0xff80000010107808 */ /* 0x000fe40004000000 */
[----:B------:R-:W-:Y:S02]  /*15ab0*/  ISETP.GE.AND P6, PT, R13, R135, PT ;  /* 0x000000870d00720c */ /* 0x000fe40003fc6270 */
[----:B------:R-:W-:Y:S02]  /*15ac0*/  ISETP.GE.AND P2, PT, R29, R2, PT ;  /* 0x000000021d00720c */ /* 0x000fe40003f46270 */
[----:B------:R-:W-:Y:S02]  /*15ad0*/  FSEL R166, R140, -INF , !P5 ;  /* 0xff8000008ca67808 */ /* 0x000fe40006800000 */
[----:B------:R-:W-:Y:S02]  /*15ae0*/  FSEL R207, R142, -INF , !P1 ;  /* 0xff8000008ecf7808 */ /* 0x000fe40004800000 */
[----:B------:R-:W-:-:S02]  /*15af0*/  ISETP.GT.AND P0, PT, R208, R199, PT ;  /* 0x000000c7d000720c */ /* 0x000fc40003f04270 */
[----:B------:R-:W-:Y:S02]  /*15b00*/  ISETP.GE.AND P5, PT, R29, R135, PT ;  /* 0x000000871d00720c */ /* 0x000fe40003fa6270 */
[C---:B------:R-:W-:Y:S02]  /*15b10*/  IADD3 R4, R0.reuse, 0x30, RZ ;  /* 0x0000003000047810 */ /* 0x040fe40007ffe0ff */
[----:B------:R-:W-:Y:S02]  /*15b20*/  ISETP.GE.AND P1, PT, R5, R2, PT ;  /* 0x000000020500720c */ /* 0x000fe40003f26270 */
[----:B------:R-:W-:Y:S02]  /*15b30*/  IADD3 R5, R0, 0x31, RZ ;  /* 0x0000003100057810 */ /* 0x000fe40007ffe0ff */
[----:B------:R-:W-:Y:S02]  /*15b40*/  FSEL R167, R143, -INF , !P6 ;  /* 0xff8000008fa77808 */ /* 0x000fe40007000000 */
[----:B------:R-:W-:-:S02]  /*15b50*/  FSEL R212, R136, -INF , !P2 ;  /* 0xff80000088d47808 */ /* 0x000fc40005000000 */
[CC--:B------:R-:W-:Y:S02]  /*15b60*/  ISETP.GE.AND P6, PT, R4.reuse, R2.reuse, PT ;  /* 0x000000020400720c */ /* 0x0c0fe40003fc6270 */
[-C--:B------:R-:W-:Y:S02]  /*15b70*/  ISETP.GE.AND P2, PT, R4, R135.reuse, PT ;  /* 0x000000870400720c */ /* 0x080fe40003f46270 */
[----:B------:R-:W-:Y:S02]  /*15b80*/  FSEL R163, R138, -INF , !P5 ;  /* 0xff8000008aa37808 */ /* 0x000fe40006800000 */
[----:B------:R-:W-:Y:S02]  /*15b90*/  FSEL R164, R137, -INF , !P1 ;  /* 0xff80000089a47808 */ /* 0x000fe40004800000 */
[C---:B------:R-:W-:Y:S02]  /*15ba0*/  ISETP.GE.AND P5, PT, R5.reuse, R2, PT ;  /* 0x000000020500720c */ /* 0x040fe40003fa6270 */
[----:B------:R-:W-:-:S02]  /*15bb0*/  ISETP.GE.AND P1, PT, R5, R135, PT ;  /* 0x000000870500720c */ /* 0x000fc40003f26270 */
[C---:B------:R-:W-:Y:S02]  /*15bc0*/  IADD3 R4, R0.reuse, 0x38, RZ ;  /* 0x0000003800047810 */ /* 0x040fe40007ffe0ff */
[----:B------:R-:W-:Y:S02]  /*15bd0*/  IADD3 R0, R0, 0x39, RZ ;  /* 0x0000003900007810 */ /* 0x000fe40007ffe0ff */
[----:B------:R-:W-:Y:S02]  /*15be0*/  FSEL R154, R172, -INF , !P6 ;  /* 0xff800000ac9a7808 */ /* 0x000fe40007000000 */
[----:B------:R-:W-:Y:S02]  /*15bf0*/  FSEL R151, R174, -INF , !P2 ;  /* 0xff800000ae977808 */ /* 0x000fe40005000000 */
[----:B------:R-:W-:Y:S02]  /*15c00*/  FSEL R152, R173, -INF , !P5 ;  /* 0xff800000ad987808 */ /* 0x000fe40006800000 */
[----:B------:R-:W-:-:S02]  /*15c10*/  FSEL R137, R175, -INF , !P1 ;  /* 0xff800000af897808 */ /* 0x000fc40004800000 */
[CC--:B------:R-:W-:Y:S02]  /*15c20*/  ISETP.GE.AND P6, PT, R4.reuse, R2.reuse, PT ;  /* 0x000000020400720c */ /* 0x0c0fe40003fc6270 */
[-C--:B------:R-:W-:Y:S02]  /*15c30*/  ISETP.GE.AND P2, PT, R4, R135.reuse, PT ;  /* 0x000000870400720c */ /* 0x080fe40003f46270 */
[C---:B------:R-:W-:Y:S02]  /*15c40*/  ISETP.GE.AND P5, PT, R0.reuse, R2, PT ;  /* 0x000000020000720c */ /* 0x040fe40003fa6270 */
[----:B------:R-:W-:Y:S02]  /*15c50*/  ISETP.GE.AND P1, PT, R0, R135, PT ;  /* 0x000000870000720c */ /* 0x000fe40003f26270 */
        /* <DEDUP_REMOVED lines=37> */
[----:B------:R-:W-:Y:S02]  /*15eb0*/  ISETP.NE.AND P2, PT, RZ, c[0x0][0x2d0], PT ;  /* 0x0000b400ff007a0c */ /* 0x000fe40003f45270 */
[----:B------:R-:W-:-:S03]  /*15ec0*/  LOP3.LUT R0, RZ, c[0x0][0x2d0], RZ, 0x33, !PT ;  /* 0x0000b400ff007a12 */ /* 0x000fc600078e33ff */
        /* <DEDUP_REMOVED lines=25> */
.L_x_3382:
[----:B------:R-:W-:-:S05]  /*16060*/  IMAD.MOV.U32 R6, RZ, RZ, c[0x0][0x198] ;  /* 0x00006600ff067624 */ /* 0x000fca00078e00ff */
[----:B------:R-:W-:-:S04]  /*16070*/  LEA R6, -R6, RZ, 0x6 ;  /* 0x000000ff06067211 */ /* 0x000fc800078e31ff */
[----:B------:R-:W-:Y:S02]  /*16080*/  SHF.R.S32.HI R0, RZ, 0x1f, R6 ;  /* 0x0000001fff007819 */ /* 0x000fe40000011406 */
.L_x_3383:
[----:B------:R-:W-:Y:S01]  /*16090*/  ULDC.64 UR4, c[0x0][0x198] ;  /* 0x0000660000047ab9 */ /* 0x000fe20000000a00 */
[C---:B------:R-:W-:Y:S01]  /*160a0*/  LEA R206, P1, R6.reuse, R206, 0x1 ;  /* 0x000000ce06ce7211 */ /* 0x040fe200078208ff */
[----:B------:R-:W-:Y:S02]  /*160b0*/  USHF.L.U32 UR9, UR4, 0x5, URZ ;  /* 0x0000000504097899 */ /* 0x000fe4000800063f */
[----:B------:R-:W-:Y:S01]  /*160c0*/  USHF.L.U64.HI UR5, UR4, UR8, UR5 ;  /* 0x0000000804057299 */ /* 0x000fe20008010205 */
[----:B------:R-:W-:Y:S01]  /*160d0*/  LEA.HI.X R205, R6, R205, R0, 0x1, P1 ;  /* 0x000000cd06cd7211 */ /* 0x000fe200008f0c00 */
[----:B------:R-:W-:Y:S02]  /*160e0*/  IMAD.MOV.U32 R10, RZ, RZ, R206 ;  /* 0x000000ffff0a7224 */ /* 0x000fe400078e00ce */
[----:B------:R-:W-:Y:S02]  /*160f0*/  IADD3 R8, P1, R206, UR9, RZ ;  /* 0x00000009ce087c10 */ /* 0x000fe4000ff3e0ff */
[----:B------:R-:W-:-:S02]  /*16100*/  IMAD.MOV.U32 R11, RZ, RZ, R205 ;  /* 0x000000ffff0b7224 */ /* 0x000fc400078e00cd */
[----:B------:R-:W-:Y:S02]  /*16110*/  IADD3.X R9, R205, UR5, RZ, P1, !PT ;  /* 0x00000005cd097c10 */ /* 0x000fe40008ffe4ff */
[----:B------:R-:W-:Y:S01]  /*16120*/  IADD3 R6, P1, R8, UR9, RZ ;  /* 0x0000000908067c10 */ /* 0x000fe2000ff3e0ff */
[----:B------:R-:W-:Y:S01]  /*16130*/  @!PT LDS RZ, [RZ] ;  /* 0x00000000fffff984 */ /* 0x000fe20000000800 */
[----:B------:R-:W-:Y:S01]  /*16140*/  @!PT LDS RZ, [RZ] ;  /* 0x00000000fffff984 */ /* 0x000fe20000000800 */
[----:B------:R-:W-:Y:S01]  /*16150*/  @!PT LDS RZ, [RZ] ;  /* 0x00000000fffff984 */ /* 0x000fe20000000800 */
[----:B------:R1:W-:Y:S03]  /*16160*/  LDGSTS.E.BYPASS.LTC128B.128 [R204+0x6000], [R10.64] ;  /* 0x060000000acc7fae */ /* 0x0003e6000b901d46 */
[----:B------:R-:W-:Y:S01]  /*16170*/  IADD3.X R7, R9, UR5, RZ, P1, !PT ;  /* 0x0000000509077c10 */ /* 0x000fe20008ffe4ff */
[----:B------:R1:W-:Y:S01]  /*16180*/  LDGSTS.E.BYPASS.LTC128B.128 [R204+0x8000], [R10.64+0x80] ;  /* 0x080000800acc7fae */ /* 0x0003e2000b901d46 */
[----:B------:R-:W-:-:S03]  /*16190*/  IADD3 R4, P1, R6, UR9, RZ ;  /* 0x0000000906047c10 */ /* 0x000fc6000ff3e0ff */
[----:B------:R1:W-:Y:S01]  /*161a0*/  LDGSTS.E.BYPASS.LTC128B.128 [R204+0xa000], [R10.64+0x100] ;  /* 0x0a0001000acc7fae */ /* 0x0003e2000b901d46 */
[----:B------:R-:W-:-:S03]  /*161b0*/  IADD3.X R5, R7, UR5, RZ, P1, !PT ;  /* 0x0000000507057c10 */ /* 0x000fc60008ffe4ff */
        /* <DEDUP_REMOVED lines=10> */
.L_x_3381:
        /* <DEDUP_REMOVED lines=49> */
[--C-:B------:R-:W-:Y:S01]  /*16570*/  FFMA.FTZ R142, R12, c[0x0][0x23c], -R153.reuse ;  /* 0x00008f000c8e7a23 */ /* 0x100fe20000010899 */
[----:B------:R-:W-:Y:S01]  /*16580*/  FSEL R6, R145, RZ, P1 ;  /* 0x000000ff91067208 */ /* 0x000fe20000800000 */
[----:B------:R-:W-:-:S02]  /*16590*/  FFMA.FTZ R141, R14, c[0x0][0x23c], -R153 ;  /* 0x00008f000e8d7a23 */ /* 0x000fc40000010899 */
[----:B------:R-:W-:Y:S02]  /*165a0*/  FFMA.FTZ R147, R15, c[0x0][0x23c], -R150 ;  /* 0x00008f000f937a23 */ /* 0x000fe40000010896 */
[----:B------:R-:W1:Y:S01]  /*165b0*/  LDSM.16.MT88.4 R12, [R190+0xc000] ;  /* 0x00c00000be0c783b */ /* 0x000e620000004200 */
[----:B------:R-:W-:Y:S01]  /*165c0*/  FADD.FTZ R4, R132, -R5 ;  /* 0x8000000584047221 */ /* 0x000fe20000010000 */
[----:B------:R-:W-:Y:S01]  /*165d0*/  MUFU.EX2 R142, R142 ;  /* 0x0000008e008e7308 */ /* 0x000fe20000000800 */
[----:B------:R-:W-:Y:S01]  /*165e0*/  FADD.FTZ R6, R3, -R6 ;  /* 0x8000000603067221 */ /* 0x000fe20000010000 */
[----:B------:R-:W-:Y:S01]  /*165f0*/  LDSM.16.MT88.4 R132, [R190+0xc800] ;  /* 0x00c80000be84783b */ /* 0x000fe20000004200 */
[--C-:B------:R-:W-:Y:S02]  /*16600*/  FFMA.FTZ R144, R16, c[0x0][0x23c], -R153.reuse ;  /* 0x00008f0010907a23 */ /* 0x100fe40000010899 */
[----:B------:R-:W-:Y:S02]  /*16610*/  FFMA.FTZ R143, R28, c[0x0][0x23c], -R153 ;  /* 0x00008f001c8f7a23 */ /* 0x000fe40000010899 */
[--C-:B------:R-:W-:Y:S01]  /*16620*/  FFMA.FTZ R140, R18, c[0x0][0x23c], -R150.reuse ;  /* 0x00008f00128c7a23 */ /* 0x100fe20000010896 */
[----:B------:R-:W2:Y:S01]  /*16630*/  MUFU.EX2 R141, R141 ;  /* 0x0000008d008d7308 */ /* 0x000ea20000000800 */
[--C-:B------:R-:W-:Y:S01]  /*16640*/  FFMA.FTZ R2, R19, c[0x0][0x23c], -R150.reuse ;  /* 0x00008f0013027a23 */ /* 0x100fe20000010896 */
[----:B------:R-:W-:Y:S01]  /*16650*/  LDSM.16.MT88.4 R28, [R188+0xc800] ;  /* 0x00c80000bc1c783b */ /* 0x000fe20000004200 */
[----:B------:R-:W-:-:S02]  /*16660*/  FFMA.FTZ R0, R17, c[0x0][0x23c], -R150 ;  /* 0x00008f0011007a23 */ /* 0x000fc40000010896 */
[----:B------:R-:W-:Y:S01]  /*16670*/  FMUL.FTZ R148, R4, c[0x0][0x23c] ;  /* 0x00008f0004947a20 */ /* 0x000fe20000410000 */
[----:B------:R-:W3:Y:S01]  /*16680*/  LDSM.16.MT88.4 R16, [R192+0xc000] ;  /* 0x00c00000c010783b */ /* 0x000ee20000004200 */
[----:B------:R-:W-:Y:S01]  /*16690*/  FMUL.FTZ R3, R6, c[0x0][0x23c] ;  /* 0x00008f0006037a20 */ /* 0x000fe20000410000 */
[----:B------:R-:W-:Y:S01]  /*166a0*/  MUFU.EX2 R144, R144 ;  /* 0x0000009000907308 */ /* 0x000fe20000000800 */
[--C-:B------:R-:W-:Y:S02]  /*166b0*/  FFMA.FTZ R155, R26, c[0x0][0x23c], -R153.reuse ;  /* 0x00008f001a9b7a23 */ /* 0x100fe40000010899 */
[--C-:B------:R-:W-:Y:S02]  /*166c0*/  FFMA.FTZ R156, R24, c[0x0][0x23c], -R153.reuse ;  /* 0x00008f00189c7a23 */ /* 0x100fe40000010899 */
[--C-:B------:R-:W-:Y:S02]  /*166d0*/  FFMA.FTZ R157, R22, c[0x0][0x23c], -R153.reuse ;  /* 0x00008f00169d7a23 */ /* 0x100fe40000010899 */
[----:B------:R-:W-:Y:S01]  /*166e0*/  FFMA.FTZ R158, R20, c[0x0][0x23c], -R153 ;  /* 0x00008f00149e7a23 */ /* 0x000fe20000010899 */
[----:B------:R-:W4:Y:S01]  /*166f0*/  MUFU.EX2 R143, R143 ;  /* 0x0000008f008f7308 */ /* 0x000f220000000800 */
[----:B--2---:R-:W-:Y:S01]  /*16700*/  F2FP.PACK_AB R6, R141, R142 ;  /* 0x0000008e8d06723e */ /* 0x004fe200000000ff */
[----:B------:R-:W-:-:S02]  /*16710*/  FFMA.FTZ R159, R25, c[0x0][0x23c], -R150 ;  /* 0x00008f00199f7a23 */ /* 0x000fc40000010896 */
[--C-:B------:R-:W-:Y:S02]  /*16720*/  FFMA.FTZ R162, R27, c[0x0][0x23c], -R150.reuse ;  /* 0x00008f001ba27a23 */ /* 0x100fe40000010896 */
[--C-:B------:R-:W-:Y:S01]  /*16730*/  FFMA.FTZ R160, R23, c[0x0][0x23c], -R150.reuse ;  /* 0x00008f0017a07a23 */ /* 0x100fe20000010896 */
[----:B------:R-:W-:Y:S01]  /*16740*/  LDSM.16.MT88.4 R24, [R192+0xe800] ;  /* 0x00e80000c018783b */ /* 0x000fe20000004200 */
[----:B------:R-:W-:Y:S01]  /*16750*/  MUFU.EX2 R140, R140 ;  /* 0x0000008c008c7308 */ /* 0x000fe20000000800 */
[----:B------:R-:W-:Y:S02]  /*16760*/  FFMA.FTZ R161, R21, c[0x0][0x23c], -R150 ;  /* 0x00008f0015a17a23 */ /* 0x000fe40000010896 */
[----:B------:R-:W-:Y:S01]  /*16770*/  LDSM.16.MT88.4 R20, [R190+0xe800] ;  /* 0x00e80000be14783b */ /* 0x000fe20000004200 */
[--C-:B------:R-:W-:Y:S02]  /*16780*/  FFMA.FTZ R171, R164, c[0x0][0x23c], -R153.reuse ;  /* 0x00008f00a4ab7a23 */ /* 0x100fe40000010899 */
[----:B------:R-:W-:-:S02]  /*16790*/  FFMA.FTZ R166, R166, c[0x0][0x23c], -R153 ;  /* 0x00008f00a6a67a23 */ /* 0x000fc40000010899 */
[----:B------:R-:W2:Y:S01]  /*167a0*/  MUFU.EX2 R2, R2 ;  /* 0x0000000200027308 */ /* 0x000ea20000000800 */
[----:B----4-:R-:W-:Y:S01]  /*167b0*/  F2FP.PACK_AB R4, R143, R144 ;  /* 0x000000908f04723e */ /* 0x010fe200000000ff */
[--C-:B------:R-:W-:Y:S02]  /*167c0*/  FFMA.FTZ R169, R214, c[0x0][0x23c], -R153.reuse ;  /* 0x00008f00d6a97a23 */ /* 0x100fe40000010899 */
[----:B------:R-:W-:Y:S02]  /*167d0*/  FFMA.FTZ R168, R212, c[0x0][0x23c], -R153 ;  /* 0x00008f00d4a87a23 */ /* 0x000fe40000010899 */
[--C-:B------:R-:W-:Y:S02]  /*167e0*/  FFMA.FTZ R164, R207, c[0x0][0x23c], -R150.reuse ;  /* 0x00008f00cfa47a23 */ /* 0x100fe40000010896 */
[----:B------:R-:W-:Y:S01]  /*167f0*/  MUFU.EX2 R0, R0 ;  /* 0x0000000000007308 */ /* 0x000fe20000000800 */
[--C-:B------:R-:W-:Y:S02]  /*16800*/  FFMA.FTZ R167, R167, c[0x0][0x23c], -R150.reuse ;  /* 0x00008f00a7a77a23 */ /* 0x100fe40000010896 */
[----:B------:R-:W-:-:S02]  /*16810*/  FFMA.FTZ R163, R163, c[0x0][0x23c], -R150 ;  /* 0x00008f00a3a37a23 */ /* 0x000fc40000010896 */
[--C-:B------:R-:W-:Y:S02]  /*16820*/  FFMA.FTZ R170, R165, c[0x0][0x23c], -R150.reuse ;  /* 0x00008f00a5aa7a23 */ /* 0x100fe40000010896 */
[--C-:B------:R-:W-:Y:S01]  /*16830*/  FFMA.FTZ R165, R152, c[0x0][0x23c], -R153.reuse ;  /* 0x00008f0098a57a23 */ /* 0x100fe20000010899 */
[----:B------:R-:W4:Y:S01]  /*16840*/  MUFU.EX2 R147, R147 ;  /* 0x0000009300937308 */ /* 0x000f220000000800 */
[----:B--2---:R-:W-:Y:S01]  /*16850*/  F2FP.PACK_AB R5, R2, R140 ;  /* 0x0000008c0205723e */ /* 0x004fe200000000ff */
[--C-:B------:R-:W-:Y:S02]  /*16860*/  FFMA.FTZ R154, R154, c[0x0][0x23c], -R153.reuse ;  /* 0x00008f009a9a7a23 */ /* 0x100fe40000010899 */
[----:B------:R-:W-:Y:S02]  /*16870*/  FFMA.FTZ R152, R138, c[0x0][0x23c], -R153 ;  /* 0x00008f008a987a23 */ /* 0x000fe40000010899 */
[--C-:B------:R-:W-:Y:S02]  /*16880*/  FFMA.FTZ R151, R151, c[0x0][0x23c], -R150.reuse ;  /* 0x00008f0097977a23 */ /* 0x100fe40000010896 */
[----:B------:R-:W2:Y:S01]  /*16890*/  MUFU.EX2 R148, R148 ;  /* 0x0000009400947308 */ /* 0x000ea20000000800 */
[----:B------:R-:W-:-:S02]  /*168a0*/  FFMA.FTZ R172, R137, c[0x0][0x23c], -R150 ;  /* 0x00008f0089ac7a23 */ /* 0x000fc40000010896 */
        /* <DEDUP_REMOVED lines=308> */
.L_x_3378:
[----:B------:R-:W-:Y:S05]  /*17bf0*/  @!P0 BRA `(.L_x_3384) ;  /* 0x00002fb000008947 */ /* 0x000fea0003800000 */
[----:B------:R-:W-:Y:S01]  /*17c00*/  ULDC UR8, c[0x0][0x1a0] ;  /* 0x0000680000087ab9 */ /* 0x000fe20000000800 */
[----:B------:R-:W-:Y:S01]  /*17c10*/  IMAD.MOV.U32 R0, RZ, RZ, R3 ;  /* 0x000000ffff007224 */ /* 0x000fe200078e0003 */
[----:B------:R-:W-:Y:S01]  /*17c20*/  ULEA UR8, -UR8, URZ, 0x6 ;  /* 0x0000003f08087291 */ /* 0x000fe2000f8e313f */
[----:B------:R-:W-:Y:S01]  /*17c30*/  IMAD.MOV.U32 R133, RZ, RZ, R132 ;  /* 0x000000ffff857224 */ /* 0x000fe200078e0084 */
[----:B------:R-:W-:-:S02]  /*17c40*/  UMOV UR9, 0x5 ;  /* 0x0000000500097882 */ /* 0x000fc40000000000 */
[----:B------:R-:W-:Y:S02]  /*17c50*/  USHF.R.S32.HI UR10, URZ, 0x1f, UR8 ;  /* 0x0000001f3f0a7899 */ /* 0x000fe40008011408 */
[----:B------:R-:W-:Y:S01]  /*17c60*/  ULDC.64 UR6, c[0x0][0x1a0] ;  /* 0x0000680000067ab9 */ /* 0x000fe20000000a00 */
[----:B------:R-:W-:Y:S01]  /*17c70*/  MOV R214, UR8 ;  /* 0x0000000800d67c02 */ /* 0x000fe20008000f00 */
[----:B------:R-:W-:Y:S02]  /*17c80*/  ULDC.64 UR4, c[0x0][0x198] ;  /* 0x0000660000047ab9 */ /* 0x000fe40000000a00 */
[----:B------:R-:W-:Y:S01]  /*17c90*/  USHF.L.U64.HI UR7, UR6, UR9, UR7 ;  /* 0x0000000906077299 */ /* 0x000fe20008010207 */
[----:B------:R-:W-:Y:S01]  /*17ca0*/  MOV R212, UR10 ;  /* 0x0000000a00d47c02 */ /* 0x000fe20008000f00 */
[----:B------:R-:W-:Y:S02]  /*17cb0*/  USHF.L.U64.HI UR5, UR4, UR9, UR5 ;  /* 0x0000000904057299 */ /* 0x000fe40008010205 */
[----:B------:R-:W-:-:S02]  /*17cc0*/  USHF.L.U32 UR6, UR6, 0x5, URZ ;  /* 0x0000000506067899 */ /* 0x000fc4000800063f */
[----:B------:R-:W-:Y:S02]  /*17cd0*/  USHF.L.U32 UR9, UR4, 0x5, URZ ;  /* 0x0000000504097899 */ /* 0x000fe4000800063f */
[----:B------:R-:W-:Y:S02]  /*17ce0*/  ULDC.64 UR10, c[0x0][0x118] ;  /* 0x00004600000a7ab9 */ /* 0x000fe40000000a00 */
.L_x_3388:
        /* <DEDUP_REMOVED lines=65> */
.L_x_3385:
        /* <DEDUP_REMOVED lines=250> */
.L_x_3387:
        /* <DEDUP_REMOVED lines=14> */
[----:B------:R-:W-:Y:S03]  /*19180*/  IADD3.X R3, R135, UR5, RZ, P0, !PT ;  /* 0x0000000587037c10 */ /* 0x000fe600087fe4ff */
        /* <DEDUP_REMOVED lines=10> */
.L_x_3386:
        /* <DEDUP_REMOVED lines=408> */
.L_x_3384:
        /* <DEDUP_REMOVED lines=26> */
[----:B------:R-:W2:Y:S01]  /*1ad50*/  @P3 MUFU.RCP R6, R2 ;  /* 0x0000000200063308 */ /* 0x000ea20000001000 */
[----:B------:R-:W-:-:S02]  /*1ad60*/  SHF.L.U32 R18, R5, 0x6, RZ ;  /* 0x0000000605127819 */ /* 0x000fc400000006ff */
[----:B------:R-:W-:Y:S02]  /*1ad70*/  IADD3 R13, -R13, R0, RZ ;  /* 0x000000000d0d7210 */ /* 0x000fe40007ffe1ff */
[----:B------:R-:W-:-:S03]  /*1ad80*/  LOP3.LUT R18, R18, 0x1c0, RZ, 0xc0, !PT ;  /* 0x000001c012127812 */ /* 0x000fc600078ec0ff */
[----:B------:R-:W3:Y:S01]  /*1ad90*/  @P4 MUFU.RCP R7, R4 ;  /* 0x0000000400074308 */ /* 0x000ee20000001000 */
[----:B------:R-:W-:Y:S01]  /*1ada0*/  LEA.HI R18, R18, R18, RZ, 0x1d ;  /* 0x0000001212127211 */ /* 0x000fe200078fe8ff */
[----:B--2---:R-:W-:-:S06]  /*1adb0*/  FMUL.FTZ R131, R6, R131 ;  /* 0x0000008306837220 */ /* 0x004fcc0000410000 */
[----:B------:R-:W-:Y:S01]  /*1adc0*/  @P4 MUFU.LG2 R4, R4 ;  /* 0x0000000400044308 */ /* 0x000fe20000000c00 */
[C---:B------:R-:W-:Y:S02]  /*1add0*/  FMUL.FTZ R130, R6.reuse, R130 ;  /* 0x0000008206827220 */ /* 0x040fe40000410000 */
[C---:B------:R-:W-:Y:S02]  /*1ade0*/  FMUL.FTZ R39, R6.reuse, R39 ;  /* 0x0000002706277220 */ /* 0x040fe40000410000 */
[----:B------:R-:W-:Y:S01]  /*1adf0*/  FMUL.FTZ R38, R6, R38 ;  /* 0x0000002606267220 */ /* 0x000fe20000410000 */
[----:B-1----:R-:W-:Y:S01]  /*1ae00*/  SHF.R.S32.HI R11, RZ, 0x1f, R10 ;  /* 0x0000001fff0b7819 */ /* 0x002fe2000001140a */
[C---:B---3--:R-:W-:Y:S01]  /*1ae10*/  FMUL.FTZ R128, R7.reuse, R128 ;  /* 0x0000008007807220 */ /* 0x048fe20000410000 */
[----:B------:R-:W1:Y:S01]  /*1ae20*/  @P3 MUFU.LG2 R2, R2 ;  /* 0x0000000200023308 */ /* 0x000e620000000c00 */
[----:B------:R-:W-:Y:S01]  /*1ae30*/  FMUL.FTZ R129, R7, R129 ;  /* 0x0000008107817220 */ /* 0x000fe20000410000 */
[----:B------:R-:W-:Y:S01]  /*1ae40*/  LEA.HI R12, R11, R10, RZ, 0x4 ;  /* 0x0000000a0b0c7211 */ /* 0x000fe200078f20ff */
[----:B------:R-:W-:-:S02]  /*1ae50*/  FMUL.FTZ R36, R7, R36 ;  /* 0x0000002407247220 */ /* 0x000fc40000410000 */
[C---:B------:R-:W-:Y:S01]  /*1ae60*/  FMUL.FTZ R37, R7.reuse, R37 ;  /* 0x0000002507257220 */ /* 0x040fe20000410000 */
[----:B------:R-:W-:Y:S01]  /*1ae70*/  LOP3.LUT R15, R12, 0xfffffff0, RZ, 0xc0, !PT ;  /* 0xfffffff00c0f7812 */ /* 0x000fe200078ec0ff */
[C---:B------:R-:W-:Y:S01]  /*1ae80*/  FMUL.FTZ R40, R7.reuse, R40 ;  /* 0x0000002807287220 */ /* 0x040fe20000410000 */
[----:B------:R-:W-:Y:S01]  /*1ae90*/  SHF.R.S32.HI R11, RZ, 0x4, R12 ;  /* 0x00000004ff0b7819 */ /* 0x000fe2000001140c */
[----:B------:R-:W-:Y:S01]  /*1aea0*/  FMUL.FTZ R41, R7, R41 ;  /* 0x0000002907297220 */ /* 0x000fe20000410000 */
[----:B------:R-:W-:Y:S01]  /*1aeb0*/  IADD3 R8, -R15, R10, RZ ;  /* 0x0000000a0f087210 */ /* 0x000fe20007ffe1ff */
[----:B------:R-:W-:Y:S01]  /*1aec0*/  FMUL.FTZ R44, R7, R44 ;  /* 0x0000002c072c7220 */ /* 0x000fe20000410000 */
[----:B------:R-:W-:Y:S01]  /*1aed0*/  LOP3.LUT R15, R5, 0x1, RZ, 0xc0, !PT ;  /* 0x00000001050f7812 */ /* 0x000fe200078ec0ff */
[----:B------:R-:W-:Y:S01]  /*1aee0*/  FMUL.FTZ R45, R7, R45 ;  /* 0x0000002d072d7220 */ /* 0x000fe20000410000 */
[----:B------:R-:W-:Y:S01]  /*1aef0*/  SHF.L.U32 R14, R11, 0x6, RZ ;  /* 0x000000060b0e7819 */ /* 0x000fe200000006ff */
[C---:B------:R-:W-:Y:S01]  /*1af00*/  FMUL.FTZ R48, R7.reuse, R48 ;  /* 0x0000003007307220 */ /* 0x040fe20000410000 */
[----:B------:R-:W-:Y:S01]  /*1af10*/  LEA.HI R16, R8, R8, RZ, 0x1 ;  /* 0x0000000808107211 */ /* 0x000fe200078f08ff */
[----:B------:R-:W-:Y:S01]  /*1af20*/  FMUL.FTZ R49, R7, R49 ;  /* 0x0000003107317220 */ /* 0x000fe20000410000 */
[----:B------:R-:W-:Y:S01]  /*1af30*/  ISETP.NE.U32.AND P0, PT, R15, 0x1, PT ;  /* 0x000000010f00780c */ /* 0x000fe20003f05070 */
[C---:B------:R-:W-:Y:S01]  /*1af40*/  FMUL.FTZ R52, R7.reuse, R52 ;  /* 0x0000003407347220 */ /* 0x040fe20000410000 */
[----:B------:R-:W-:Y:S01]  /*1af50*/  LOP3.LUT R14, R14, 0x1c0, RZ, 0xc0, !PT ;  /* 0x000001c00e0e7812 */ /* 0x000fe200078ec0ff */
[C---:B------:R-:W-:Y:S01]  /*1af60*/  FMUL.FTZ R53, R7.reuse, R53 ;  /* 0x0000003507357220 */ /* 0x040fe20000410000 */
[----:B------:R-:W-:Y:S01]  /*1af70*/  SHF.L.U32 R15, R16, 0x2, RZ ;  /* 0x00000002100f7819 */ /* 0x000fe200000006ff */
[C---:B------:R-:W-:Y:S01]  /*1af80*/  FMUL.FTZ R56, R7.reuse, R56 ;  /* 0x0000003807387220 */ /* 0x040fe20000410000 */
        /* <DEDUP_REMOVED lines=8> */
[----:B------:R-:W-:Y:S01]  /*1b010*/  LEA R13, R13, R18, 0x1 ;  /* 0x000000120d0d7211 */ /* 0x000fe200078e08ff */
[----:B------:R-:W-:Y:S01]  /*1b020*/  FMUL.FTZ R65, R7, R65 ;  /* 0x0000004107417220 */ /* 0x000fe20000410000 */
[----:B------:R-:W-:Y:S01]  /*1b030*/  LOP3.LUT R14, R15, R14, RZ, 0x3c, !PT ;  /* 0x0000000e0f0e7212 */ /* 0x000fe200078e3cff */
[----:B------:R-:W-:Y:S01]  /*1b040*/  FMUL.FTZ R68, R7, R68 ;  /* 0x0000004407447220 */ /* 0x000fe20000410000 */
[----:B------:R-:W-:Y:S01]  /*1b050*/  R2P PR, R5, 0x6 ;  /* 0x0000000605007804 */ /* 0x000fe20000000000 */
[C---:B------:R-:W-:Y:S01]  /*1b060*/  FMUL.FTZ R69, R7.reuse, R69 ;  /* 0x0000004507457220 */ /* 0x040fe20000410000 */
[----:B------:R-:W-:Y:S01]  /*1b070*/  STS.64 [R13.X4], R128 ;  /* 0x000000800d007388 */ /* 0x000fe20000004a00 */
[----:B------:R-:W-:Y:S01]  /*1b080*/  FMUL.FTZ R72, R7, R72 ;  /* 0x0000004807487220 */ /* 0x000fe20000410000 */
[----:B------:R-:W-:Y:S01]  /*1b090*/  LOP3.LUT R9, R9, 0xffffffe0, RZ, 0xc0, !PT ;  /* 0xffffffe009097812 */ /* 0x000fe200078ec0ff */
[C---:B------:R-:W-:Y:S01]  /*1b0a0*/  FMUL.FTZ R73, R7.reuse, R73 ;  /* 0x0000004907497220 */ /* 0x040fe20000410000 */
[----:B------:R-:W-:Y:S01]  /*1b0b0*/  STS.64 [R13.X4+0x800], R130 ;  /* 0x000800820d007388 */ /* 0x000fe20000004a00 */
[C---:B------:R-:W-:Y:S01]  /*1b0c0*/  FMUL.FTZ R76, R7.reuse, R76 ;  /* 0x0000004c074c7220 */ /* 0x040fe20000410000 */
[----:B------:R-:W-:Y:S01]  /*1b0d0*/  IADD3 R9, R0, -R9, RZ ;  /* 0x8000000900097210 */ /* 0x000fe20007ffe0ff */
[----:B------:R-:W-:-:S02]  /*1b0e0*/  FMUL.FTZ R77, R7, R77 ;  /* 0x0000004d074d7220 */ /* 0x000fc40000410000 */
[C---:B------:R-:W-:Y:S02]  /*1b0f0*/  FMUL.FTZ R80, R7.reuse, R80 ;  /* 0x0000005007507220 */ /* 0x040fe40000410000 */
[C---:B------:R-:W-:Y:S02]  /*1b100*/  FMUL.FTZ R81, R7.reuse, R81 ;  /* 0x0000005107517220 */ /* 0x040fe40000410000 */
[C---:B------:R-:W-:Y:S02]  /*1b110*/  FMUL.FTZ R84, R7.reuse, R84 ;  /* 0x0000005407547220 */ /* 0x040fe40000410000 */
[C---:B------:R-:W-:Y:S02]  /*1b120*/  FMUL.FTZ R85, R7.reuse, R85 ;  /* 0x0000005507557220 */ /* 0x040fe40000410000 */
[C---:B------:R-:W-:Y:S02]  /*1b130*/  FMUL.FTZ R88, R7.reuse, R88 ;  /* 0x0000005807587220 */ /* 0x040fe40000410000 */
        /* <DEDUP_REMOVED lines=18> */
[----:B------:R-:W-:Y:S01]  /*1b260*/  FMUL.FTZ R117, R7, R117 ;  /* 0x0000007507757220 */ /* 0x000fe20000410000 */
[----:B------:R-:W-:Y:S01]  /*1b270*/  LOP3.LUT R7, R16, 0xffffffe, RZ, 0xc0, !PT ;  /* 0x0ffffffe10077812 */ /* 0x000fe200078ec0ff */
[----:B------:R-:W-:-:S02]  /*1b280*/  FMUL.FTZ R43, R6, R43 ;  /* 0x0000002b062b7220 */ /* 0x000fc40000410000 */
[----:B------:R-:W-:Y:S01]  /*1b290*/  FMUL.FTZ R42, R6, R42 ;  /* 0x0000002a062a7220 */ /* 0x000fe20000410000 */
[----:B------:R-:W-:Y:S01]  /*1b2a0*/  IADD3 R15, R8, -R7, RZ ;  /* 0x80000007080f7210 */ /* 0x000fe20007ffe0ff */
[C---:B------:R-:W-:Y:S01]  /*1b2b0*/  FMUL.FTZ R47, R6.reuse, R47 ;  /* 0x0000002f062f7220 */ /* 0x040fe20000410000 */
[----:B------:R-:W-:Y:S01]  /*1b2c0*/  MOV R7, 0x40 ;  /* 0x0000004000077802 */ /* 0x000fe20000000f00 */
[C---:B------:R-:W-:Y:S01]  /*1b2d0*/  FMUL.FTZ R46, R6.reuse, R46 ;  /* 0x0000002e062e7220 */ /* 0x040fe20000410000 */
[----:B------:R-:W-:Y:S01]  /*1b2e0*/  LEA R5, R15, R14, 0x2 ;  /* 0x0000000e0f057211 */ /* 0x000fe200078e10ff */
[C---:B------:R-:W-:Y:S01]  /*1b2f0*/  FMUL.FTZ R51, R6.reuse, R51 ;  /* 0x0000003306337220 */ /* 0x040fe20000410000 */
[----:B------:R-:W-:Y:S01]  /*1b300*/  MOV R14, 0x80 ;  /* 0x00000080000e7802 */ /* 0x000fe20000000f00 */
[C---:B------:R-:W-:Y:S01]  /*1b310*/  FMUL.FTZ R50, R6.reuse, R50 ;  /* 0x0000003206327220 */ /* 0x040fe20000410000 */
[----:B------:R-:W-:Y:S01]  /*1b320*/  SEL R7, R7, 0xffffffc0, !P1 ;  /* 0xffffffc007077807 */ /* 0x000fe20004800000 */
[----:B------:R-:W-:Y:S01]  /*1b330*/  FMUL.FTZ R55, R6, R55 ;  /* 0x0000003706377220 */ /* 0x000fe20000410000 */
[----:B------:R-:W-:Y:S01]  /*1b340*/  SEL R17, R14, 0xffffff80, !P2 ;  /* 0xffffff800e117807 */ /* 0x000fe20005000000 */
        /* <DEDUP_REMOVED lines=37> */
[----:B------:R-:W-:Y:S01]  /*1b5a0*/  SHF.L.U32 R6, R13, 0x2, RZ ;  /* 0x000000020d067819 */ /* 0x000fe200000006ff */
[----:B-1----:R-:W-:-:S03]  /*1b5b0*/  @P3 FMUL.FTZ R2, R2, 0.69314718246459960938 ;  /* 0x3f31721802023820 */ /* 0x002fc60000410000 */
        /* <DEDUP_REMOVED lines=48> */
[----:B------:R2:W-:Y:S01]  /*1b8c0*/  STS.64 [R14+0x8800], R126 ;  /* 0x0088007e0e007388 */ /* 0x0005e20000000a00 */
[----:B-1----:R-:W-:-:S03]  /*1b8d0*/  SHF.R.S32.HI R13, RZ, 0x1f, R10 ;  /* 0x0000001fff0d7819 */ /* 0x002fc6000001140a */
[----:B------:R-:W-:Y:S01]  /*1b8e0*/  STS.64 [R18+0x8000], R108 ;  /* 0x0080006c12007388 */ /* 0x000fe20000000a00 */
[----:B------:R-:W-:-:S03]  /*1b8f0*/  LEA.HI R13, R13, R10, RZ, 0x5 ;  /* 0x0000000a0d0d7211 */ /* 0x000fc600078f28ff */
[----:B------:R-:W-:Y:S01]  /*1b900*/  STS.64 [R18+0x8800], R110 ;  /* 0x0088006e12007388 */ /* 0x000fe20000000a00 */
[----:B------:R-:W-:-:S03]  /*1b910*/  LOP3.LUT R13, R13, 0xffffffe0, RZ, 0xc0, !PT ;  /* 0xffffffe00d0d7812 */ /* 0x000fc600078ec0ff */
[----:B------:R1:W-:Y:S01]  /*1b920*/  STS.64 [R19+0x8000], R112 ;  /* 0x0080007013007388 */ /* 0x0003e20000000a00 */
[----:B------:R-:W-:-:S03]  /*1b930*/  IADD3 R13, R10, -R13, RZ ;  /* 0x8000000d0a0d7210 */ /* 0x000fc60007ffe0ff */
[----:B------:R-:W-:Y:S01]  /*1b940*/  STS.64 [R19+0x8800], R114 ;  /* 0x0088007213007388 */ /* 0x000fe20000000a00 */
[----:B------:R-:W-:-:S03]  /*1b950*/  SHF.R.S32.HI R0, RZ, 0x1f, R13 ;  /* 0x0000001fff007819 */ /* 0x000fc6000001140d */
[----:B------:R-:W-:Y:S01]  /*1b960*/  STS.64 [R20+0x8000], R120 ;  /* 0x0080007814007388 */ /* 0x000fe20000000a00 */
[----:B------:R-:W-:-:S03]  /*1b970*/  LEA.HI R0, R0, R13, RZ, 0x2 ;  /* 0x0000000d00007211 */ /* 0x000fc600078f10ff */
[----:B------:R-:W-:Y:S01]  /*1b980*/  STS.64 [R20+0x8800], R122 ;  /* 0x0088007a14007388 */ /* 0x000fe20000000a00 */
[----:B------:R-:W-:Y:S01]  /*1b990*/  @P4 FMUL.FTZ R13, R4, 0.69314718246459960938 ;  /* 0x3f317218040d4820 */ /* 0x000fe20000410000 */
[----:B--2---:R-:W-:Y:S02]  /*1b9a0*/  IADD3 R14, -R201, RZ, RZ ;  /* 0x000000ffc90e7210 */ /* 0x004fe40007ffe1ff */
[----:B------:R-:W2:Y:S01]  /*1b9b0*/  S2R R7, SR_CTAID.Z ;  /* 0x0000000000077919 */ /* 0x000ea20000002700 */
[----:B------:R-:W-:-:S03]  /*1b9c0*/  SHF.R.S32.HI R0, RZ, 0x2, R0 ;  /* 0x00000002ff007819 */ /* 0x000fc60000011400 */
[----:B------:R-:W3:Y:S04]  /*1b9d0*/  S2R R6, SR_CTAID.Y ;  /* 0x0000000000067919 */ /* 0x000ee80000002600 */
[----:B------:R-:W-:Y:S01]  /*1b9e0*/  STS.64 [R17+0x8000], R116 ;  /* 0x0080007411007388 */ /* 0x000fe20000000a00 */
[----:B-1----:R-:W-:-:S03]  /*1b9f0*/  SHF.R.S32.HI R113, RZ, 0x1f, R12 ;  /* 0x0000001fff717819 */ /* 0x002fc6000001140c */
[----:B------:R-:W-:Y:S01]  /*1ba00*/  STS.64 [R17+0x8800], R118 ;  /* 0x0088007611007388 */ /* 0x000fe20000000a00 */
[----:B------:R-:W-:-:S03]  /*1ba10*/  LEA.HI R113, R113, R12, RZ, 0x2 ;  /* 0x0000000c71717211 */ /* 0x000fc600078f10ff */
[----:B------:R-:W-:Y:S01]  /*1ba20*/  BAR.SYNC.DEFER_BLOCKING 0x0 ;  /* 0x0000000000007b1d */ /* 0x000fe20000010000 */
[----:B------:R-:W-:-:S05]  /*1ba30*/  LOP3.LUT R113, R113, 0xffffffc, RZ, 0xc0, !PT ;  /* 0x0ffffffc71717812 */ /* 0x000fca00078ec0ff */
[----:B------:R-:W1:Y:S01]  /*1ba40*/  S2R R15, SR_CTAID.X ;  /* 0x00000000000f7919 */ /* 0x000e620000002500 */
[----:B------:R-:W-:Y:S01]  /*1ba50*/  IADD3 R113, R12, -R113, RZ ;  /* 0x800000710c717210 */ /* 0x000fe20007ffe0ff */
[----:B--2---:R-:W-:-:S03]  /*1ba60*/  IMAD R7, R14, c[0x0][0x1c0], R7 ;  /* 0x000070000e077a24 */ /* 0x004fc600078e0207 */
[----:B------:R-:W-:Y:S01]  /*1ba70*/  LEA R113, R113, R0, 0x4 ;  /* 0x0000000071717211 */ /* 0x000fe200078e20ff */
[----:B---3--:R-:W-:-:S04]  /*1ba80*/  IMAD R6, R6, c[0x0][0x210], R201 ;  /* 0x0000840006067a24 */ /* 0x008fc800078e02c9 */
[----:B------:R-:W-:Y:S01]  /*1ba90*/  IMAD R6, R6, c[0x0][0x1c0], R7 ;  /* 0x0000700006067a24 */ /* 0x000fe200078e0207 */
[----:B------:R-:W-:Y:S01]  /*1baa0*/  MOV R7, 0xff800000 ;  /* 0xff80000000077802 */ /* 0x000fe20000000f00 */
[----:B------:R-:W-:Y:S01]  /*1bab0*/  @P4 FFMA.FTZ R7, R132, c[0x0][0x238], R13 ;  /* 0x00008e0084074a23 */ /* 0x000fe2000001000d */
[----:B------:R-:W2:Y:S04]  /*1bac0*/  LDS.128 R104, [R5.X4] ;  /* 0x0000000005687984 */ /* 0x000ea80000004c00 */
[----:B------:R-:W3:Y:S04]  /*1bad0*/  LDS.128 R100, [R5.X4+0x800] ;  /* 0x0008000005647984 */ /* 0x000ee80000004c00 */
[----:B------:R-:W4:Y:S04]  /*1bae0*/  LDS.128 R96, [R5.X4+0x1000] ;  /* 0x0010000005607984 */ /* 0x000f280000004c00 */
        /* <DEDUP_REMOVED lines=16> */
[----:B------:R-:W2:Y:S04]  /*1bbf0*/  LDS.128 R28, [R5.X4+0x9800] ;  /* 0x00980000051c7984 */ /* 0x000ea80000004c00 */
[----:B------:R-:W2:Y:S04]  /*1bc00*/  LDS.128 R24, [R5.X4+0xa000] ;  /* 0x00a0000005187984 */ /* 0x000ea80000004c00 */
[----:B------:R-:W2:Y:S04]  /*1bc10*/  LDS.128 R20, [R5.X4+0xa800] ;  /* 0x00a8000005147984 */ /* 0x000ea80000004c00 */
[----:B------:R-:W2:Y:S04]  /*1bc20*/  LDS.128 R16, [R5.X4+0xb000] ;  /* 0x00b0000005107984 */ /* 0x000ea80000004c00 */
[----:B------:R1:W2:Y:S02]  /*1bc30*/  LDS.128 R108, [R5.X4+0xb800] ;  /* 0x00b80000056c7984 */ /* 0x0002a40000004c00 */
[----:B-1----:R-:W-:-:S05]  /*1bc40*/  SHF.L.U32 R5, R15, 0x6, RZ ;  /* 0x000000060f057819 */ /* 0x002fca00000006ff */
[----:B------:R-:W-:Y:S01]  /*1bc50*/  IMAD R5, R6, c[0x0][0x214], R5 ;  /* 0x0000850006057a24 */ /* 0x000fe200078e0205 */
[----:B------:R-:W-:Y:S05]  /*1bc60*/  @P0 BRA `(.L_x_3390) ;  /* 0x000000b000000947 */ /* 0x000fea0003800000 */
[----:B---34-:R-:W-:Y:S01]  /*1bc70*/  IMAD R0, R15, -0x40, R200 ;  /* 0xffffffc00f007824 */ /* 0x018fe200078e02c8 */
        /* <DEDUP_REMOVED lines=10> */
.L_x_3390:
[----:B---34-:R-:W-:Y:S05]  /*1bd20*/  BSYNC B0 ;  /* 0x0000000000007941 */ /* 0x018fea0003800000 */
.L_x_3389:
[----:B------:R-:W-:Y:S01]  /*1bd30*/  IMAD.SHL.U32 R2, R8, 0x4, RZ ;  /* 0x0000000408027824 */ /* 0x000fe200078e00ff */
[----:B------:R-:W-:Y:S01]  /*1bd40*/  IADD3 R4, R11, 0x10, RZ ;  /* 0x000000100b047810 */ /* 0x000fe20007ffe0ff */
[----:B------:R-:W-:Y:S02]  /*1bd50*/  IMAD R5, R5, c[0x0][0x22c], RZ ;  /* 0x00008b0005057a24 */ /* 0x000fe400078e02ff */
[----:B------:R-:W-:Y:S01]  /*1bd60*/  IMAD R15, R15, -0x40, R200 ;  /* 0xffffffc00f0f7824 */ /* 0x000fe200078e02c8 */
[----:B------:R-:W-:-:S04]  /*1bd70*/  SHF.R.S32.HI R3, RZ, 0x1f, R2 ;  /* 0x0000001fff037819 */ /* 0x000fc80000011402 */
[-C--:B------:R-:W-:Y:S01]  /*1bd80*/  ISETP.GE.AND P4, PT, R4, R15.reuse, PT ;  /* 0x0000000f0400720c */ /* 0x080fe20003f86270 */
[C---:B------:R-:W-:Y:S01]  /*1bd90*/  IMAD.WIDE R2, R11.reuse, 0xc0, R2 ;  /* 0x000000c00b027825 */ /* 0x040fe200078e0202 */
[C---:B------:R-:W-:Y:S02]  /*1bda0*/  IADD3 R4, R11.reuse, 0x18, RZ ;  /* 0x000000180b047810 */ /* 0x040fe40007ffe0ff */
[----:B------:R-:W-:Y:S02]  /*1bdb0*/  ISETP.GE.AND P6, PT, R11, R15, PT ;  /* 0x0000000f0b00720c */ /* 0x000fe40003fc6270 */
[----:B------:R-:W-:Y:S02]  /*1bdc0*/  IADD3 R0, P0, R5, R2, RZ ;  /* 0x0000000205007210 */ /* 0x000fe40007f1e0ff */
[----:B------:R-:W-:Y:S02]  /*1bdd0*/  IADD3 R2, R11, 0x8, RZ ;  /* 0x000000080b027810 */ /* 0x000fe40007ffe0ff */
[----:B------:R-:W-:-:S02]  /*1bde0*/  LEA.HI.X.SX32 R5, R5, R3, 0x1, P0 ;  /* 0x0000000305057211 */ /* 0x000fc400000f0eff */
[----:B------:R-:W-:Y:S02]  /*1bdf0*/  LEA R6, P0, R0, c[0x0][0x1d8], 0x2 ;  /* 0x0000760000067a11 */ /* 0x000fe400078010ff */
[-C--:B------:R-:W-:Y:S02]  /*1be00*/  ISETP.GE.AND P5, PT, R2, R15.reuse, PT ;  /* 0x0000000f0200720c */ /* 0x080fe40003fa6270 */
[----:B-1----:R-:W-:Y:S02]  /*1be10*/  LEA.HI.X R7, R0, c[0x0][0x1dc], R5, 0x2, P0 ;  /* 0x0000770000077a11 */ /* 0x002fe400000f1405 */
[C---:B------:R-:W-:Y:S02]  /*1be20*/  IADD3 R0, R11.reuse, 0x30, RZ ;  /* 0x000000300b007810 */ /* 0x040fe40007ffe0ff */
[----:B------:R-:W-:Y:S01]  /*1be30*/  IADD3 R3, R11, 0x20, RZ ;  /* 0x000000200b037810 */ /* 0x000fe20007ffe0ff */
[----:B------:R1:W-:Y:S01]  /*1be40*/  @!P6 STG.E.128 [R6.64+0x100], R72 ;  /* 0x000100480600e986 */ /* 0x0003e2000c101d04 */
[----:B------:R-:W-:-:S02]  /*1be50*/  ISETP.GE.AND P0, PT, R0, R15, PT ;  /* 0x0000000f0000720c */ /* 0x000fc40003f06270 */
[C---:B------:R-:W-:Y:S01]  /*1be60*/  IADD3 R2, R11.reuse, 0x28, RZ ;  /* 0x000000280b027810 */ /* 0x040fe20007ffe0ff */
[----:B------:R1:W-:Y:S01]  /*1be70*/  @!P6 STG.E.128 [R6.64+0x200], R40 ;  /* 0x000200280600e986 */ /* 0x0003e2000c101d04 */
[----:B------:R-:W-:Y:S02]  /*1be80*/  IADD3 R0, R11, 0x38, RZ ;  /* 0x000000380b007810 */ /* 0x000fe40007ffe0ff */
[-C--:B------:R-:W-:Y:S01]  /*1be90*/  ISETP.GE.AND P3, PT, R4, R15.reuse, PT ;  /* 0x0000000f0400720c */ /* 0x080fe20003f66270 */
[----:B------:R1:W-:Y:S01]  /*1bea0*/  @!P5 STG.E.128 [R6.64+0x1800], R100 ;  /* 0x001800640600d986 */ /* 0x0003e2000c101d04 */
[-C--:B------:R-:W-:Y:S02]  /*1beb0*/  ISETP.GE.AND P2, PT, R3, R15.reuse, PT ;  /* 0x0000000f0300720c */ /* 0x080fe40003f46270 */
[-C--:B------:R-:W-:Y:S01]  /*1bec0*/  ISETP.GE.AND P1, PT, R2, R15.reuse, PT ;  /* 0x0000000f0200720c */ /* 0x080fe20003f26270 */
[----:B------:R1:W-:Y:S04]  /*1bed0*/  @!P5 STG.E.128 [R6.64+0x1900], R68 ;  /* 0x001900440600d986 */ /* 0x0003e8000c101d04 */
[----:B------:R1:W-:Y:S04]  /*1bee0*/  @!P0 STG.E.128 [R6.64+0x9000], R80 ;  /* 0x0090005006008986 */ /* 0x0003e8000c101d04 */
[----:B------:R1:W-:Y:S04]  /*1bef0*/  @!P0 STG.E.128 [R6.64+0x9100], R48 ;  /* 0x0091003006008986 */ /* 0x0003e8000c101d04 */
[----:B--2---:R1:W-:Y:S01]  /*1bf00*/  @!P0 STG.E.128 [R6.64+0x9200], R16 ;  /* 0x0092001006008986 */ /* 0x0043e2000c101d04 */
        /* <DEDUP_REMOVED lines=21> */
.L_x_3391:
        /* <DEDUP_REMOVED lines=10> */
.L_x_4118:


//--------------------- .text._ZN5flash24flash_fwd_splitkv_kernelI23Flash_fwd_kernel_traitsILi192ELi64ELi64ELi4ELb0ELb0EN7cutlass6half_tE19Flash_kernel_traitsILi192ELi64ELi64ELi4ES3_EELb1ELb0ELb0ELb0ELb1ELb1ELb1ELb1EEEvNS_16Flash_fwd_paramsE --------------------------
	.section	.text._ZN5flash24flash_fwd_splitkv_kernelI23Flash_fwd_kernel_traitsILi192ELi64ELi64ELi4ELb0ELb0EN7cutlass6half_tE19Flash_kernel_traitsILi192ELi64ELi64ELi4ES3_EELb1ELb0ELb0ELb0ELb1ELb1ELb1ELb1EEEvNS_16Flash_fwd_paramsE,"ax",@progbits
	.sectioninfo	@"SHI_REGISTERS=239"
	.align	128
        .global         _ZN5flash24flash_fwd_splitkv_kernelI23Flash_fwd_kernel_traitsILi192ELi64ELi64ELi4ELb0ELb0EN7cutlass6half_tE19Flash_kernel_traitsILi192ELi64ELi64ELi4ES3_EELb1ELb0ELb0ELb0ELb1ELb1ELb1ELb1EEEvNS_16Flash_fwd_paramsE
        .type           _ZN5flash24flash_fwd_splitkv_kernelI23Flash_fwd_kernel_traitsILi192ELi64ELi64ELi4ELb0ELb0EN7cutlass6half_tE19Flash_kernel_traitsILi192ELi64ELi64ELi4ES3_EELb1ELb0ELb0ELb0ELb1ELb1ELb1ELb1EEEvNS_16Flash_fwd_paramsE,@function
        .size           _ZN5flash24flash_fwd_splitkv_kernelI23Flash_fwd_kernel_traitsILi192ELi64ELi64ELi4ELb0ELb0EN7cutlass6half_tE19Flash_kernel_traitsILi192ELi64ELi64ELi4ES3_EELb1ELb0ELb0ELb0ELb1ELb1ELb1ELb1EEEvNS_16Flash_fwd_paramsE,(.L_x_4119 - _ZN5flash24flash_fwd_splitkv_kernelI23Flash_fwd_kernel_traitsILi192ELi64ELi64ELi4ELb0ELb0EN7cutlass6half_tE19Flash_kernel_traitsILi192ELi64ELi64ELi4ES3_EELb1ELb0ELb0ELb0ELb1ELb1ELb1ELb1EEEvNS_16Flash_fwd_paramsE)
        .other          _ZN5flash24flash_fwd_splitkv_kernelI23Flash_fwd_kernel_traitsILi192ELi64ELi64ELi4ELb0ELb0EN7cutlass6half_tE19Flash_kernel_traitsILi192ELi64ELi64ELi4ES3_EELb1ELb0ELb0ELb0ELb1ELb1ELb1ELb1EEEvNS_16Flash_fwd_paramsE,@"STO_CUDA_ENTRY STV_DEFAULT"
_ZN5flash24flash_fwd_splitkv_kernelI23Flash_fwd_kernel_traitsILi192ELi64ELi64ELi4ELb0ELb0EN7cutlass6half_tE19Flash_kernel_traitsILi192ELi64ELi64ELi4ES3_EELb1ELb0ELb0ELb0ELb1ELb1ELb1ELb1EEEvNS_16Flash_fwd_paramsE:
.text._ZN5flash24flash_fwd_splitkv_kernelI23Flash_fwd_kernel_traitsILi192ELi64ELi64ELi4ELb0ELb0EN7cutlass6half_tE19Flash_kernel_traitsILi192ELi64ELi64ELi4ES3_EELb1ELb0ELb0ELb0ELb1ELb1ELb1ELb1EEEvNS_16Flash_fwd_paramsE:
        /* <DEDUP_REMOVED lines=54> */
.L_x_3392:
[----:B-1-34-:R-:W-:Y:S02]  /*0360*/  MOV R5, c[0x0][0x218] ;  /* 0x0000860000057a02 */ /* 0x01afe40000000f00 */
.L_x_3393:
        /* <DEDUP_REMOVED lines=30> */
[----:B------:R-:W-:Y:S01]  /*0550*/  IMAD.HI.U32 R5, R9, R5, R8 ;  /* 0x0000000509057227 */ /* 0x000fe200078e0008 */
[----:B------:R-:W-:-:S05]  /*0560*/  IADD3 R9, R59, 0x3f, RZ ;  /* 0x0000003f3b097810 */ /* 0x000fca0007ffe0ff */
        /* <DEDUP_REMOVED lines=9> */
[----:B------:R-:W-:Y:S02]  /*0600*/  IADD3 R5, R4, c[0x0][0x2e8], R59 ;  /* 0x0000ba0004057a10 */ /* 0x000fe40007ffe03b */
[----:B------:R-:W-:Y:S02]  /*0610*/  SHF.R.S32.HI R6, RZ, 0x1f, R9 ;  /* 0x0000001fff067819 */ /* 0x000fe40000011409 */
[----:B------:R-:W-:-:S02]  /*0620*/  SHF.R.S32.HI R4, RZ, 0x1f, R5 ;  /* 0x0000001fff047819 */ /* 0x000fc40000011405 */
[----:B------:R-:W-:Y:S02]  /*0630*/  LEA.HI R6, R6, R9, RZ, 0x6 ;  /* 0x0000000906067211 */ /* 0x000fe400078f30ff */
[----:B------:R-:W-:Y:S02]  /*0640*/  LEA.HI R4, R4, R5, RZ, 0x6 ;  /* 0x0000000504047211 */ /* 0x000fe400078f30ff */
[----:B------:R-:W-:Y:S02]  /*0650*/  SHF.R.S32.HI R6, RZ, 0x6, R6 ;  /* 0x00000006ff067819 */ /* 0x000fe40000011406 */
        /* <DEDUP_REMOVED lines=16> */
[----:B------:R-:W-:Y:S01]  /*0760*/  LOP3.LUT R4, R0, 0x3ffffff0, RZ, 0xc0, !PT ;  /* 0x3ffffff000047812 */ /* 0x000fe200078ec0ff */
[--C-:B------:R-:W-:Y:S01]  /*0770*/  IMAD R3, R144, c[0x0][0x214], R57.reuse ;  /* 0x0000850090037a24 */ /* 0x100fe200078e0239 */
[----:B------:R-:W-:Y:S01]  /*0780*/  SHF.R.S32.HI R0, RZ, 0x4, R0 ;  /* 0x00000004ff007819 */ /* 0x000fe20000011400 */
[----:B------:R-:W-:Y:S02]  /*0790*/  IMAD.IADD R57, R208, 0x1, -R57 ;  /* 0x00000001d0397824 */ /* 0x000fe400078e0a39 */
[----:B------:R-:W-:Y:S01]  /*07a0*/  IMAD.IADD R4, R55, 0x1, -R4 ;  /* 0x0000000137047824 */ /* 0x000fe200078e0a04 */
[C---:B------:R-:W-:Y:S02]  /*07b0*/  IADD3 R8, R0.reuse, 0x18, RZ ;  /* 0x0000001800087810 */ /* 0x040fe40007ffe0ff */
[----:B------:R-:W-:Y:S01]  /*07c0*/  ISETP.GE.AND P3, PT, R0, R57, PT ;  /* 0x000000390000720c */ /* 0x000fe20003f66270 */
[----:B------:R-:W-:Y:S01]  /*07d0*/  IMAD.SHL.U32 R6, R4, 0x4, RZ ;  /* 0x0000000404067824 */ /* 0x000fe200078e00ff */
[----:B------:R-:W-:Y:S01]  /*07e0*/  IADD3 R10, R0, 0x38, RZ ;  /* 0x00000038000a7810 */ /* 0x000fe20007ffe0ff */
[----:B------:R-:W-:Y:S01]  /*07f0*/  IMAD R4, R3, c[0x0][0x22c], RZ ;  /* 0x00008b0003047a24 */ /* 0x000fe200078e02ff */
[----:B------:R-:W-:-:S02]  /*0800*/  SHF.R.S32.HI R5, RZ, 0x1f, R3 ;  /* 0x0000001fff057819 */ /* 0x000fc40000011403 */
[----:B------:R-:W-:-:S05]  /*0810*/  SHF.R.S32.HI R7, RZ, 0x1f, R6 ;  /* 0x0000001fff077819 */ /* 0x000fca0000011406 */
        /* <DEDUP_REMOVED lines=71> */
.L_x_3394:
        /* <DEDUP_REMOVED lines=23> */
[----:B-1---5:R-:W1:Y:S02]  /*0e00*/  MUFU.RCP R8, R2 ;  /* 0x0000000200087308 */ /* 0x022e640000001000 */
        /* <DEDUP_REMOVED lines=49> */
[----:B------:R-:W-:Y:S02]  /*1120*/  @!P0 IMAD.MOV R4, RZ, RZ, -R4 ;  /* 0x000000ffff048224 */ /* 0x000fe400078e0a04 */
[----:B------:R-:W-:-:S08]  /*1130*/  IMAD R8, R11, c[0x0][0x19c], R8 ;  /* 0x000067000b087a24 */ /* 0x000fd000078e0208 */
        /* <DEDUP_REMOVED lines=8> */
[----:B------:R-:W-:Y:S01]  /*11c0*/  IMAD R13, R6, c[0x0][0x18c], R13 ;  /* 0x00006300060d7a24 */ /* 0x000fe200078e020d */
[----:B------:R-:W-:Y:S02]  /*11d0*/  SHF.R.S32.HI R2, RZ, 0x1f, R4 ;  /* 0x0000001fff027819 */ /* 0x000fe40000011404 */
        /* <DEDUP_REMOVED lines=9> */
.L_x_3395:
        /* <DEDUP_REMOVED lines=17> */
.L_x_3397:
[----:B------:R-:W-:Y:S01]  /*1380*/  IABS R6, c[0x0][0x1c8] ;  /* 0x0000720000067a13 */ /* 0x000fe20000000000 */
[----:B------:R-:W-:Y:S01]  /*1390*/  IMAD.MOV.U32 R16, RZ, RZ, R2 ;  /* 0x000000ffff107224 */ /* 0x000fe200078e0002 */
[----:B------:R-:W-:Y:S01]  /*13a0*/  MOV R14, RZ ;  /* 0x000000ff000e7202 */ /* 0x000fe20000000f00 */
[----:B------:R-:W-:Y:S01]  /*13b0*/  @P4 IMAD.IADD R13, R12, 0x1, R13 ;  /* 0x000000010c0d4824 */ /* 0x000fe200078e020d */
        /* <DEDUP_REMOVED lines=8> */
[----:B------:R-:W-:-:S04]  /*1440*/  IMAD.HI.U32 R14, R15, R5, R14 ;  /* 0x000000050f0e7227 */ /* 0x000fc800078e000e */
[----:B------:R-:W-:-:S04]  /*1450*/  IMAD.MOV.U32 R7, RZ, RZ, R4 ;  /* 0x000000ffff077224 */ /* 0x000fc800078e0004 */
[----:B------:R-:W-:-:S04]  /*1460*/  IMAD.HI.U32 R4, R14, R7, RZ ;  /* 0x000000070e047227 */ /* 0x000fc800078e00ff */
[----:B------:R-:W-:Y:S01]  /*1470*/  @P4 IMAD.WIDE.U32 R14, R13, c[0x0][0x1a0], RZ ;  /* 0x000068000d0e4a25 */ /* 0x000fe200078e00ff */
[----:B------:R-:W-:-:S03]  /*1480*/  IADD3 R5, -R4, RZ, RZ ;  /* 0x000000ff04057210 */ /* 0x000fc60007ffe1ff */
[----:B------:R-:W-:Y:S02]  /*1490*/  @P4 IMAD R13, R13, c[0x0][0x1a4], R15 ;  /* 0x000069000d0d4a24 */ /* 0x000fe400078e020f */
[----:B------:R-:W-:Y:S01]  /*14a0*/  IMAD R5, R6, R5, R7 ;  /* 0x0000000506057224 */ /* 0x000fe200078e0207 */
[----:B------:R-:W-:-:S04]  /*14b0*/  LEA R7, R134, 0xffffffc0, 0x6 ;  /* 0xffffffc086077811 */ /* 0x000fc800078e30ff */
[----:B------:R-:W-:Y:S01]  /*14c0*/  ISETP.GT.U32.AND P0, PT, R6, R5, PT ;  /* 0x000000050600720c */ /* 0x000fe20003f04070 */
[----:B------:R-:W-:-:S04]  /*14d0*/  IMAD.WIDE.U32 R16, R7, c[0x0][0x198], R16 ;  /* 0x0000660007107a25 */ /* 0x000fc800078e0010 */
[----:B------:R-:W-:-:S08]  /*14e0*/  IMAD.MOV.U32 R11, RZ, RZ, R7 ;  /* 0x000000ffff0b7224 */ /* 0x000fd000078e0007 */
        /* <DEDUP_REMOVED lines=31> */
.L_x_3396:
[----:B------:R1:W5:Y:S01]  /*16e0*/  @P5 LDG.E R102, [R146.64] ;  /* 0x0000000692665981 */ /* 0x000362000c1e1900 */
[----:B------:R-:W-:Y:S01]  /*16f0*/  ISETP.NE.AND P0, PT, R3, -0x1, PT ;  /* 0xffffffff0300780c */ /* 0x000fe20003f05270 */
[----:B------:R-:W-:Y:S01]  /*1700*/  IMAD.MOV.U32 R15, RZ, RZ, 0x2 ;  /* 0x00000002ff0f7424 */ /* 0x000fe200078e00ff */
[----:B------:R-:W-:Y:S01]  /*1710*/  SHF.R.S32.HI R60, RZ, 0x1f, R55 ;  /* 0x0000001fff3c7819 */ /* 0x000fe20000011437 */
        /* <DEDUP_REMOVED lines=11> */
[----:B------:R-:W-:Y:S01]  /*17d0*/  SHF.L.U32 R19, R142, 0x6, RZ ;  /* 0x000000068e137819 */ /* 0x000fe200000006ff */
[----:B-----5:R-:W-:Y:S01]  /*17e0*/  @!P0 IMAD R8, R10, c[0x0][0x178], RZ ;  /* 0x00005e000a088a24 */ /* 0x020fe200078e02ff */
[----:B------:R-:W-:Y:S01]  /*17f0*/  SHF.R.S32.HI R143, RZ, 0x1f, R142 ;  /* 0x0000001fff8f7819 */ /* 0x000fe2000001148e */
[----:B------:R-:W-:Y:S01]  /*1800*/  IMAD.IADD R58, R55, 0x1, -R58 ;  /* 0x00000001373a7824 */ /* 0x000fe200078e0a3a */
[----:B------:R-:W-:Y:S01]  /*1810*/  LOP3.LUT R19, R19, 0x1c0, RZ, 0xc0, !PT ;  /* 0x000001c013137812 */ /* 0x000fe200078ec0ff */
[----:B------:R-:W-:Y:S01]  /*1820*/  @P0 IMAD R15, R3, c[0x0][0x194], R15 ;  /* 0x00006500030f0a24 */ /* 0x000fe200078e020f */
[----:B------:R-:W-:Y:S01]  /*1830*/  SHF.L.U64.HI R53, R151, R0, c[0x0][0x19c] ;  /* 0x0000670097357619 */ /* 0x000fe20000010200 */
[----:B------:R-:W-:Y:S01]  /*1840*/  @!P0 IMAD.WIDE.U32 R16, R209, c[0x0][0x178], RZ ;  /* 0x00005e00d1108a25 */ /* 0x000fe200078e00ff */
[----:B------:R-:W-:-:S02]  /*1850*/  SHF.L.U32 R18, R58, 0x3, RZ ;  /* 0x000000033a127819 */ /* 0x000fc400000006ff */
[----:B------:R-:W-:Y:S01]  /*1860*/  SHF.L.U32 R128, R58, 0x2, RZ ;  /* 0x000000023a807819 */ /* 0x000fe200000006ff */
        /* <DEDUP_REMOVED lines=11> */
[----:B------:R-:W-:Y:S01]  /*1920*/  IMAD R129, R142, R131, R128 ;  /* 0x000000838e817224 */ /* 0x000fe200078e0280 */
[----:B------:R-:W-:Y:S01]  /*1930*/  LEA.HI R6, R60, R55, RZ, 0x6 ;  /* 0x000000373c067211 */ /* 0x000fe200078f30ff */
[----:B------:R-:W-:Y:S01]  /*1940*/  IMAD.X R13, R19, 0x1, R13, P0 ;  /* 0x00000001130d7824 */ /* 0x000fe200000e060d */
[----:B------:R-:W-:Y:S01]  /*1950*/  IADD3 R136, P0, R142, R11, RZ ;  /* 0x0000000b8e887210 */ /* 0x000fe20007f1e0ff */
[----:B------:R-:W-:Y:S01]  /*1960*/  IMAD R11, R21, c[0x0][0x190], RZ ;  /* 0x00006400150b7a24 */ /* 0x000fe200078e02ff */
[----:B------:R-:W-:Y:S01]  /*1970*/  LOP3.LUT R8, R17, R8, RZ, 0x3c, !PT ;  /* 0x0000000811087212 */ /* 0x000fe200078e3cff */
[----:B------:R-:W-:Y:S01]  /*1980*/  IMAD.X R15, R19, 0x1, R15, P1 ;  /* 0x00000001130f7824 */ /* 0x000fe200008e060f */
[----:B------:R-:W-:Y:S01]  /*1990*/  LEA.HI R60, R60, R55, RZ, 0x4 ;  /* 0x000000373c3c7211 */ /* 0x000fe200078f20ff */
[----:B------:R-:W-:Y:S01]  /*19a0*/  IMAD.X R5, R143, 0x1, R5, P0 ;  /* 0x000000018f057824 */ /* 0x000fe200000e0605 */
[----:B------:R-:W-:Y:S01]  /*19b0*/  IADD3 R140, P0, R18, R140, RZ ;  /* 0x0000008c128c7210 */ /* 0x000fe20007f1e0ff */
[----:B------:R-:W-:Y:S01]  /*19c0*/  IMAD R11, R20, c[0x0][0x194], R11 ;  /* 0x00006500140b7a24 */ /* 0x000fe200078e020b */
[----:B------:R-:W-:Y:S01]  /*19d0*/  IADD3 R128, R128, R129, RZ ;  /* 0x0000008180807210 */ /* 0x000fe20007ffe0ff */
[----:B------:R-:W-:Y:S01]  /*19e0*/  IMAD R5, R5, c[0x0][0x1a0], RZ ;  /* 0x0000680005057a24 */ /* 0x000fe200078e02ff */
[----:B------:R-:W-:Y:S01]  /*19f0*/  SHF.R.S32.HI R56, RZ, 0x5, R56 ;  /* 0x00000005ff387819 */ /* 0x000fe20000011438 */
        /* <DEDUP_REMOVED lines=17> */
[----:B------:R-:W-:-:S02]  /*1b10*/  LOP3.LUT R8, R60, 0xfffffff0, RZ, 0xc0, !PT ;  /* 0xfffffff03c087812 */ /* 0x000fc400078ec0ff */
        /* <DEDUP_REMOVED lines=156> */
.L_x_3444:
        /* <DEDUP_REMOVED lines=204> */
.L_x_3402:
[----:B------:R-:W-:Y:S05]  /*31a0*/  BSYNC B0 ;  /* 0x0000000000007941 */ /* 0x000fea0003800000 */
.L_x_3401:
        /* <DEDUP_REMOVED lines=159> */
.L_x_3404:
[----:B------:R-:W-:Y:S05]  /*3ba0*/  BSYNC B0 ;  /* 0x0000000000007941 */ /* 0x000fea0003800000 */
.L_x_3403:
        /* <DEDUP_REMOVED lines=167> */
.L_x_3406:
[----:B------:R-:W-:Y:S05]  /*4620*/  BSYNC B0 ;  /* 0x0000000000007941 */ /* 0x000fea0003800000 */
.L_x_3405:
        /* <DEDUP_REMOVED lines=170> */
.L_x_3408:
[----:B------:R-:W-:Y:S05]  /*50d0*/  BSYNC B0 ;  /* 0x0000000000007941 */ /* 0x000fea0003800000 */
.L_x_3407:
        /* <DEDUP_REMOVED lines=8> */
.L_x_3400:
        /* <DEDUP_REMOVED lines=91> */
.L_x_3413:
[----:B------:R-:W-:Y:S05]  /*5710*/  BSYNC B0 ;  /* 0x0000000000007941 */ /* 0x000fea0003800000 */
.L_x_3412:
        /* <DEDUP_REMOVED lines=91> */
.L_x_3415:
[----:B------:R-:W-:Y:S05]  /*5cd0*/  BSYNC B0 ;  /* 0x0000000000007941 */ /* 0x000fea0003800000 */
.L_x_3414:
        /* <DEDUP_REMOVED lines=91> */
.L_x_3417:
[----:B------:R-:W-:Y:S05]  /*6290*/  BSYNC B0 ;  /* 0x0000000000007941 */ /* 0x000fea0003800000 */
.L_x_3416:
[----:B-----5:R1:W-:Y:S02]  /*62a0*/  STG.E.128 [R92.64+0x100], R48 ;  /* 0x000100305c007986 */ /* 0x0203e4000c101d06 */
.L_x_3411:
[----:B------:R-:W-:Y:S05]  /*62b0*/  BSYNC B1 ;  /* 0x0000000000017941 */ /* 0x000fea0003800000 */
.L_x_3410:
        /* <DEDUP_REMOVED lines=96> */
.L_x_3421:
[----:B------:R-:W-:Y:S05]  /*68c0*/  BSYNC B0 ;  /* 0x0000000000007941 */ /* 0x000fea0003800000 */
.L_x_3420:
        /* <DEDUP_REMOVED lines=97> */
.L_x_3423:
[----:B------:R-:W-:Y:S05]  /*6ee0*/  BSYNC B0 ;  /* 0x0000000000007941 */ /* 0x000fea0003800000 */
.L_x_3422:
        /* <DEDUP_REMOVED lines=99> */
.L_x_3425:
[----:B------:R-:W-:Y:S05]  /*7520*/  BSYNC B0 ;  /* 0x0000000000007941 */ /* 0x000fea0003800000 */
.L_x_3424:
[----:B-----5:R4:W-:Y:S02]  /*7530*/  STG.E.128 [R156.64+0x100], R4 ;  /* 0x000100049c007986 */ /* 0x0209e4000c101d06 */
.L_x_3419:
[----:B------:R-:W-:Y:S05]  /*7540*/  BSYNC B1 ;  /* 0x0000000000017941 */ /* 0x000fea0003800000 */
.L_x_3418:
        /* <DEDUP_REMOVED lines=99> */
.L_x_3429:
[----:B------:R-:W-:Y:S05]  /*7b80*/  BSYNC B0 ;  /* 0x0000000000007941 */ /* 0x000fea0003800000 */
.L_x_3428:
        /* <DEDUP_REMOVED lines=99> */
.L_x_3431:
[----:B------:R-:W-:Y:S05]  /*81c0*/  BSYNC B0 ;  /* 0x0000000000007941 */ /* 0x000fea0003800000 */
.L_x_3430:
        /* <DEDUP_REMOVED lines=100> */
.L_x_3433:
[----:B------:R-:W-:Y:S05]  /*8810*/  BSYNC B0 ;  /* 0x0000000000007941 */ /* 0x000fea0003800000 */
.L_x_3432:
[C---:B----4-:R-:W-:Y:S04]  /*8820*/  LEA R2, P0, R75.reuse, R92, 0x1 ;  /* 0x0000005c4b027211 */ /* 0x050fe800078008ff */
[----:B------:R-:W-:Y:S05]  /*8830*/  LEA.HI.X R3, R75, R93, R76, 0x1, P0 ;  /* 0x0000005d4b037211 */ /* 0x000fea00000f0c4c */
[----:B-----5:R4:W-:Y:S04]  /*8840*/  STG.E.128 [R2.64], R8 ;  /* 0x0000000802007986 */ /* 0x0209e8000c101d06 */
.L_x_3427:
[----:B------:R-:W-:Y:S05]  /*8850*/  BSYNC B1 ;  /* 0x0000000000017941 */ /* 0x000fea0003800000 */
.L_x_3426:
        /* <DEDUP_REMOVED lines=101> */
.L_x_3437:
[----:B------:R-:W-:Y:S05]  /*8eb0*/  BSYNC B0 ;  /* 0x0000000000007941 */ /* 0x000fea0003800000 */
.L_x_3436:
        /* <DEDUP_REMOVED lines=100> */
.L_x_3439:
[----:B------:R-:W-:Y:S05]  /*9500*/  BSYNC B0 ;  /* 0x0000000000007941 */ /* 0x000fea0003800000 */
.L_x_3438:
        /* <DEDUP_REMOVED lines=100> */
.L_x_3441:
[----:B------:R-:W-:Y:S05]  /*9b50*/  BSYNC B0 ;  /* 0x0000000000007941 */ /* 0x000fea0003800000 */
.L_x_3440:
[C---:B----4-:R-:W-:Y:S04]  /*9b60*/  LEA R2, P0, R84.reuse, R92, 0x1 ;  /* 0x0000005c54027211 */ /* 0x050fe800078008ff */
[----:B------:R-:W-:Y:S05]  /*9b70*/  LEA.HI.X R3, R84, R93, R83, 0x1, P0 ;  /* 0x0000005d54037211 */ /* 0x000fea00000f0c53 */
[----:B-----5:R4:W-:Y:S04]  /*9b80*/  STG.E.128 [R2.64], R8 ;  /* 0x0000000802007986 */ /* 0x0209e8000c101d06 */
.L_x_3435:
[----:B------:R-:W-:Y:S05]  /*9b90*/  BSYNC B1 ;  /* 0x0000000000017941 */ /* 0x000fea0003800000 */
.L_x_3434:
        /* <DEDUP_REMOVED lines=8> */
.L_x_3399:
        /* <DEDUP_REMOVED lines=40> */
.L_x_3409:
        /* <DEDUP_REMOVED lines=80> */
.L_x_3442:
        /* <DEDUP_REMOVED lines=8> */
.L_x_3443:
[----:B------:R-:W-:Y:S04]  /*a420*/  IADD3 R13, R13, -0x1, RZ ;  /* 0xffffffff0d0d7810 */ /* 0x000fe80007ffe0ff */
[----:B------:R-:W-:Y:S11]  /*a430*/  ISETP.GT.AND P0, PT, R13, R61, PT ;  /* 0x0000003d0d00720c */ /* 0x000ff60003f04270 */
[----:B------:R-:W-:Y:S02]  /*a440*/  @!UPT UIADD3 URZ, URZ, URZ, URZ ;  /* 0x0000003f3f3ff290 */ /* 0x000fe4000fffe03f */
[----:B------:R-:W-:-:S05]  /*a450*/  @P0 BRA `(.L_x_3444) ;  /* 0xffff808000000947 */ /* 0x000fca000383ffff */
.L_x_3398:
        /* <DEDUP_REMOVED lines=93> */
.L_x_3451:
[----:B------:R-:W-:Y:S05]  /*aa30*/  BSYNC B0 ;  /* 0x0000000000007941 */ /* 0x000fea0003800000 */
.L_x_3450:
        /* <DEDUP_REMOVED lines=47> */
.L_x_3453:
[----:B------:R-:W-:Y:S05]  /*ad30*/  BSYNC B0 ;  /* 0x0000000000007941 */ /* 0x000fea0003800000 */
.L_x_3452:
        /* <DEDUP_REMOVED lines=44> */
.L_x_3455:
[----:B------:R-:W-:Y:S05]  /*b000*/  BSYNC B0 ;  /* 0x0000000000007941 */ /* 0x000fea0003800000 */
.L_x_3454:
[----:B-----5:R2:W-:Y:S02]  /*b010*/  STS.128 [R212+0x4000], R32 ;  /* 0x00400020d4007388 */ /* 0x0205e40000000c00 */
.L_x_3449:
[----:B------:R-:W-:Y:S05]  /*b020*/  BSYNC B1 ;  /* 0x0000000000017941 */ /* 0x000fea0003800000 */
.L_x_3448:
        /* <DEDUP_REMOVED lines=56> */
.L_x_3459:
[----:B------:R-:W-:Y:S05]  /*b3b0*/  BSYNC B0 ;  /* 0x0000000000007941 */ /* 0x000fea0003800000 */
.L_x_3458:
        /* <DEDUP_REMOVED lines=47> */
.L_x_3461:
[----:B------:R-:W-:Y:S05]  /*b6b0*/  BSYNC B0 ;  /* 0x0000000000007941 */ /* 0x000fea0003800000 */
.L_x_3460:
        /* <DEDUP_REMOVED lines=45> */
.L_x_3463:
[----:B------:R-:W-:Y:S05]  /*b990*/  BSYNC B0 ;  /* 0x0000000000007941 */ /* 0x000fea0003800000 */
.L_x_3462:
[----:B-----5:R4:W-:Y:S02]  /*b9a0*/  STS.128 [R212+0x4800], R24 ;  /* 0x00480018d4007388 */ /* 0x0209e40000000c00 */
.L_x_3457:
[----:B------:R-:W-:Y:S05]  /*b9b0*/  BSYNC B1 ;  /* 0x0000000000017941 */ /* 0x000fea0003800000 */
.L_x_3456:
        /* <DEDUP_REMOVED lines=56> */
.L_x_3467:
[----:B---3--:R-:W-:Y:S05]  /*bd40*/  BSYNC B0 ;  /* 0x0000000000007941 */ /* 0x008fea0003800000 */
.L_x_3466:
        /* <DEDUP_REMOVED lines=46> */
.L_x_3469:
[----:B------:R-:W-:Y:S05]  /*c030*/  BSYNC B0 ;  /* 0x0000000000007941 */ /* 0x000fea0003800000 */
.L_x_3468:
        /* <DEDUP_REMOVED lines=46> */
.L_x_3471:
[----:B------:R-:W-:Y:S05]  /*c320*/  BSYNC B0 ;  /* 0x0000000000007941 */ /* 0x000fea0003800000 */
.L_x_3470:
[----:B-----5:R3:W-:Y:S02]  /*c330*/  STS.128 [R212+0x5000], R20 ;  /* 0x00500014d4007388 */ /* 0x0207e40000000c00 */
.L_x_3465:
[----:B------:R-:W-:Y:S05]  /*c340*/  BSYNC B1 ;  /* 0x0000000000017941 */ /* 0x000fea0003800000 */
.L_x_3464:
        /* <DEDUP_REMOVED lines=57> */
.L_x_3474:
[----:B-1----:R-:W-:Y:S05]  /*c6e0*/  BSYNC B0 ;  /* 0x0000000000007941 */ /* 0x002fea0003800000 */
.L_x_3473:
        /* <DEDUP_REMOVED lines=47> */
.L_x_3476:
[----:B------:R-:W-:Y:S05]  /*c9e0*/  BSYNC B0 ;  /* 0x0000000000007941 */ /* 0x000fea0003800000 */
.L_x_3475:
        /* <DEDUP_REMOVED lines=44> */
.L_x_3478:
[----:B------:R-:W-:Y:S05]  /*ccb0*/  BSYNC B0 ;  /* 0x0000000000007941 */ /* 0x000fea0003800000 */
.L_x_3477:
[----:B-----5:R3:W-:Y:S01]  /*ccc0*/  STS.128 [R212+0x5800], R20 ;  /* 0x00580014d4007388 */ /* 0x0207e20000000c00 */
[----:B------:R-:W-:Y:S05]  /*ccd0*/  BRA `(.L_x_3472) ;  /* 0x000046c000007947 */ /* 0x000fea0003800000 */
.L_x_3447:
        /* <DEDUP_REMOVED lines=86> */
.L_x_3482:
[----:B------:R-:W-:Y:S05]  /*d240*/  BSYNC B0 ;  /* 0x0000000000007941 */ /* 0x000fea0003800000 */
.L_x_3481:
        /* <DEDUP_REMOVED lines=86> */
.L_x_3484:
[----:B------:R-:W-:Y:S05]  /*d7b0*/  BSYNC B0 ;  /* 0x0000000000007941 */ /* 0x000fea0003800000 */
.L_x_3483:
        /* <DEDUP_REMOVED lines=86> */
.L_x_3486:
[----:B------:R-:W-:Y:S05]  /*dd20*/  BSYNC B0 ;  /* 0x0000000000007941 */ /* 0x000fea0003800000 */
.L_x_3485:
[----:B-----5:R3:W-:Y:S02]  /*dd30*/  STS.128 [R212+0x4000], R28 ;  /* 0x0040001cd4007388 */ /* 0x0207e40000000c00 */
.L_x_3480:
[----:B------:R-:W-:Y:S05]  /*dd40*/  BSYNC B1 ;  /* 0x0000000000017941 */ /* 0x000fea0003800000 */
.L_x_3479:
        /* <DEDUP_REMOVED lines=91> */
.L_x_3490:
[----:B------:R-:W-:Y:S05]  /*e300*/  BSYNC B0 ;  /* 0x0000000000007941 */ /* 0x000fea0003800000 */
.L_x_3489:
        /* <DEDUP_REMOVED lines=89> */
.L_x_3492:
[----:B------:R-:W-:Y:S05]  /*e8a0*/  BSYNC B0 ;  /* 0x0000000000007941 */ /* 0x000fea0003800000 */
.L_x_3491:
        /* <DEDUP_REMOVED lines=89> */
.L_x_3494:
[----:B------:R-:W-:Y:S05]  /*ee40*/  BSYNC B0 ;  /* 0x0000000000007941 */ /* 0x000fea0003800000 */
.L_x_3493:
[----:B-----5:R4:W-:Y:S02]  /*ee50*/  STS.128 [R212+0x4800], R24 ;  /* 0x00480018d4007388 */ /* 0x0209e40000000c00 */
.L_x_3488:
[----:B------:R-:W-:Y:S05]  /*ee60*/  BSYNC B1 ;  /* 0x0000000000017941 */ /* 0x000fea0003800000 */
.L_x_3487:
        /* <DEDUP_REMOVED lines=92> */
.L_x_3498:
[----:B------:R-:W-:Y:S05]  /*f430*/  BSYNC B0 ;  /* 0x0000000000007941 */ /* 0x000fea0003800000 */
.L_x_3497:
        /* <DEDUP_REMOVED lines=89> */
.L_x_3500:
[----:B------:R-:W-:Y:S05]  /*f9d0*/  BSYNC B0 ;  /* 0x0000000000007941 */ /* 0x000fea0003800000 */
.L_x_3499:
        /* <DEDUP_REMOVED lines=89> */
.L_x_3502:
[----:B------:R-:W-:Y:S05]  /*ff70*/  BSYNC B0 ;  /* 0x0000000000007941 */ /* 0x000fea0003800000 */
.L_x_3501:
[----:B-----5:R4:W-:Y:S02]  /*ff80*/  STS.128 [R212+0x5000], R24 ;  /* 0x00500018d4007388 */ /* 0x0209e40000000c00 */
.L_x_3496:
[----:B------:R-:W-:Y:S05]  /*ff90*/  BSYNC B1 ;  /* 0x0000000000017941 */ /* 0x000fea0003800000 */
.L_x_3495:
        /* <DEDUP_REMOVED lines=91> */
.L_x_3504:
[----:B------:R-:W-:Y:S05]  /*10550*/  BSYNC B0 ;  /* 0x0000000000007941 */ /* 0x000fea0003800000 */
.L_x_3503:
        /* <DEDUP_REMOVED lines=90> */
.L_x_3506:
[----:B------:R-:W-:Y:S05]  /*10b00*/  BSYNC B0 ;  /* 0x0000000000007941 */ /* 0x000fea0003800000 */
.L_x_3505:
        /* <DEDUP_REMOVED lines=92> */
.L_x_3508:
[----:B------:R-:W-:Y:S05]  /*110d0*/  BSYNC B0 ;  /* 0x0000000000007941 */ /* 0x000fea0003800000 */
.L_x_3507:
[----:B-----5:R4:W-:Y:S01]  /*110e0*/  STS.128 [R212+0x5800], R20 ;  /* 0x00580014d4007388 */ /* 0x0209e20000000c00 */
[----:B------:R-:W-:Y:S05]  /*110f0*/  BRA `(.L_x_3472) ;  /* 0x000002a000007947 */ /* 0x000fea0003800000 */
.L_x_3446:
        /* <DEDUP_REMOVED lines=42> */
.L_x_3472:
[----:B------:R-:W-:Y:S05]  /*113a0*/  BSYNC B2 ;  /* 0x0000000000027941 */ /* 0x000fea0003800000 */
.L_x_3445:
[----:B------:R-:W-:Y:S01]  /*113b0*/  IADD3 R216, R134, -0x1, RZ ;  /* 0xffffffff86d87810 */ /* 0x000fe20007ffe0ff */
[----:B------:R-:W-:Y:S01]  /*113c0*/  IMAD.SHL.U32 R205, R142, 0x8, RZ ;  /* 0x000000088ecd7824 */ /* 0x000fe200078e00ff */
[----:B------:R-:W-:-:S02]  /*113d0*/  LEA R214, P4, R140, c[0x0][0x168], 0x1 ;  /* 0x00005a008cd67a11 */ /* 0x000fc400078808ff */
[----:B-1----:R-:W-:Y:S01]  /*113e0*/  LEA.HI R7, R60, R60, RZ, 0x1 ;  /* 0x0000003c3c077211 */ /* 0x002fe200078f08ff */
[----:B------:R-:W-:Y:S01]  /*113f0*/  IMAD.SHL.U32 R4, R216, 0x40, RZ ;  /* 0x00000040d8047824 */ /* 0x000fe200078e00ff */
[----:B------:R-:W-:Y:S02]  /*11400*/  LEA.HI.X R213, R140, c[0x0][0x16c], R52, 0x1, P4 ;  /* 0x00005b008cd57a11 */ /* 0x000fe400020f0c34 */
[----:B------:R-:W-:Y:S01]  /*11410*/  LOP3.LUT R7, R7, 0xfffffffe, RZ, 0xc0, !PT ;  /* 0xfffffffe07077812 */ /* 0x000fe200078ec0ff */
[----:B------:R-:W-:-:S04]  /*11420*/  IMAD.IADD R3, R59, 0x1, -R4 ;  /* 0x000000013b037824 */ /* 0x000fc800078e0a04 */
[----:B------:R-:W-:Y:S01]  /*11430*/  IMAD.IADD R60, R60, 0x1, -R7 ;  /* 0x000000013c3c7824 */ /* 0x000fe200078e0a07 */
[-C--:B------:R-:W-:Y:S02]  /*11440*/  ISETP.GE.AND P1, PT, R12, R3.reuse, PT ;  /* 0x000000030c00720c */ /* 0x080fe40003f26270 */
[-C--:B------:R-:W-:Y:S02]  /*11450*/  ISETP.GE.AND P0, PT, R142, R3.reuse, PT ;  /* 0x000000038e00720c */ /* 0x080fe40003f06270 */
[-C--:B------:R-:W-:Y:S02]  /*11460*/  ISETP.GE.AND P2, PT, R2, R3.reuse, PT ;  /* 0x000000030200720c */ /* 0x080fe40003f46270 */
[CC--:B------:R-:W-:Y:S02]  /*11470*/  ISETP.GE.AND P4, PT, R0.reuse, R3.reuse, PT ;  /* 0x000000030000720c */ /* 0x0c0fe40003f86270 */
[----:B------:R-:W-:Y:S01]  /*11480*/  ISETP.GE.AND P6, PT, R0, R3, PT ;  /* 0x000000030000720c */ /* 0x000fe20003fc6270 */
[----:B------:R-:W-:-:S04]  /*11490*/  IMAD.SHL.U32 R0, R58, 0x40, RZ ;  /* 0x000000403a007824 */ /* 0x000fc800078e00ff */
[----:B------:R-:W-:Y:S01]  /*114a0*/  @!P1 IMAD.MOV.U32 R5, RZ, RZ, c[0x0][0x198] ;  /* 0x00006600ff059624 */ /* 0x000fe200078e00ff */
[----:B------:R-:W-:Y:S01]  /*114b0*/  LOP3.LUT R0, R0, 0x1c0, RZ, 0xc0, !PT ;  /* 0x000001c000007812 */ /* 0x000fe200078ec0ff */
[----:B------:R-:W-:Y:S02]  /*114c0*/  @!P1 IMAD.MOV.U32 R215, RZ, RZ, R213 ;  /* 0x000000ffffd79224 */ /* 0x000fe400078e00d5 */
[----:B------:R-:W-:Y:S01]  /*114d0*/  @!P1 IMAD.MOV.U32 R6, RZ, RZ, c[0x0][0x19c] ;  /* 0x00006700ff069624 */ /* 0x000fe200078e00ff */
[----:B------:R-:W-:Y:S01]  /*114e0*/  LOP3.LUT R205, R0, 0x8, R205, 0xf8, !PT ;  /* 0x0000000800cd7812 */ /* 0x000fe200078ef8cd */
[----:B------:R-:W-:Y:S01]  /*114f0*/  @!P1 IMAD.WIDE.U32 R8, R5, 0x60, R214 ;  /* 0x0000006005089825 */ /* 0x000fe200078e00d6 */
[C---:B--23--:R-:W-:Y:S02]  /*11500*/  @!P4 LEA R14, P5, R54.reuse, R214, 0x1 ;  /* 0x000000d6360ec211 */ /* 0x04cfe400078a08ff */
[----:B------:R-:W-:Y:S01]  /*11510*/  SHF.R.U32.HI R0, RZ, 0x3, R0 ;  /* 0x00000003ff007819 */ /* 0x000fe20000011600 */
[----:B------:R-:W-:Y:S01]  /*11520*/  @!P0 IMAD.MOV.U32 R215, RZ, RZ, R213 ;  /* 0x000000ffffd78224 */ /* 0x000fe200078e00d5 */
[----:B------:R-:W-:Y:S01]  /*11530*/  @!P4 LEA.HI.X R15, R54, R213, R53, 0x1, P5 ;  /* 0x000000d5360fc211 */ /* 0x000fe200028f0c35 */
[----:B------:R-:W-:Y:S01]  /*11540*/  @!P2 IMAD.MOV.U32 R5, RZ, RZ, c[0x0][0x198] ;  /* 0x00006600ff05a624 */ /* 0x000fe200078e00ff */
[----:B------:R-:W-:Y:S01]  /*11550*/  ISETP.GE.AND P5, PT, R2, R3, PT ;  /* 0x000000030200720c */ /* 0x000fe20003fa6270 */
[----:B------:R-:W-:Y:S01]  /*11560*/  @!P1 IMAD R7, R6, 0x60, RZ ;  /* 0x0000006006079824 */ /* 0x000fe200078e02ff */
[----:B------:R-:W-:Y:S01]  /*11570*/  @!PT LDS RZ, [RZ] ;  /* 0x00000000fffff984 */ /* 0x000fe20000000800 */
[----:B------:R-:W-:Y:S01]  /*11580*/  @!PT LDS RZ, [RZ] ;  /* 0x00000000fffff984 */ /* 0x000fe20000000800 */
[----:B------:R-:W-:Y:S01]  /*11590*/  @!PT LDS RZ, [RZ] ;  /* 0x00000000fffff984 */ /* 0x000fe20000000800 */
[----:B------:R1:W-:Y:S01]  /*115a0*/  @!P0 LDGSTS.E.BYPASS.LTC128B.128 [R212+0x6000], [R214.64] ;  /* 0x06000000d6d48fae */ /* 0x0003e2000b901d46 */
[----:B------:R-:W-:Y:S01]  /*115b0*/  @!P2 IMAD.MOV.U32 R6, RZ, RZ, c[0x0][0x19c] ;  /* 0x00006700ff06a624 */ /* 0x000fe200078e00ff */
[----:B------:R-:W-:Y:S01]  /*115c0*/  LOP3.LUT R205, R205, R0, RZ, 0x3c, !PT ;  /* 0x00000000cdcd7212 */ /* 0x000fe200078e3cff */
[----:B------:R-:W-:Y:S01]  /*115d0*/  @!P1 IMAD.IADD R9, R9, 0x1, R7 ;  /* 0x0000000109099824 */ /* 0x000fe200078e0207 */
[----:B------:R1:W-:Y:S01]  /*115e0*/  @!P0 LDGSTS.E.BYPASS.LTC128B.128 [R212+0x8000], [R214.64+0x80] ;  /* 0x08000080d6d48fae */ /* 0x0003e2000b901d46 */
[----:B------:R-:W-:-:S02]  /*115f0*/  IMAD.MOV.U32 R7, RZ, RZ, 0x10 ;  /* 0x00000010ff077424 */ /* 0x000fc400078e00ff */
[----:B------:R-:W-:Y:S01]  /*11600*/  IMAD R205, R60, 0x200, R205 ;  /* 0x000002003ccd7824 */ /* 0x000fe200078e02cd */
[----:B------:R1:W-:Y:S01]  /*11610*/  @!P0 LDGSTS.E.BYPASS.LTC128B.128 [R212+0xa000], [R214.64+0x100] ;  /* 0x0a000100d6d48fae */ /* 0x0003e2000b901d46 */
[C---:B------:R-:W-:Y:S02]  /*11620*/  @!P2 LEA R10, P0, R5.reuse, R214, 0x6 ;  /* 0x000000d6050aa211 */ /* 0x040fe400078030ff */
[----:B------:R-:W-:Y:S01]  /*11630*/  @!P5 IMAD.MOV.U32 R0, RZ, RZ, c[0x0][0x1a0] ;  /* 0x00006800ff00d624 */ /* 0x000fe200078e00ff */
[----:B------:R2:W-:Y:S01]  /*11640*/  @!P4 LDGSTS.E.BYPASS.LTC128B.128 [R212+0x6800], [R14.64] ;  /* 0x068000000ed4cfae */ /* 0x0005e2000b901d46 */
[----:B------:R-:W-:Y:S01]  /*11650*/  @!P2 LEA.HI.X R11, R5, R213, R6, 0x6, P0 ;  /* 0x000000d5050ba211 */ /* 0x000fe200000f3406 */
[----:B------:R-:W-:Y:S01]  /*11660*/  @!P5 IMAD.MOV.U32 R2, RZ, RZ, c[0x0][0x1a4] ;  /* 0x00006900ff02d624 */ /* 0x000fe200078e00ff */
[C---:B------:R-:W-:Y:S01]  /*11670*/  LEA R218, P0, R136.reuse, c[0x0][0x170], 0x1 ;  /* 0x00005c0088da7a11 */ /* 0x040fe200078008ff */
[----:B------:R2:W-:Y:S01]  /*11680*/  @!P4 LDGSTS.E.BYPASS.LTC128B.128 [R212+0x8800], [R14.64+0x80] ;  /* 0x088000800ed4cfae */ /* 0x0005e2000b901d46 */
[----:B------:R-:W-:Y:S01]  /*11690*/  SHF.R.S32.HI R6, RZ, 0x1f, R135 ;  /* 0x0000001fff067819 */ /* 0x000fe20000011487 */
[----:B------:R-:W-:Y:S01]  /*116a0*/  IMAD.SHL.U32 R205, R205, 0x2, RZ ;  /* 0x00000002cdcd7824 */ /* 0x000fe200078e00ff */
[----:B------:R-:W-:Y:S01]  /*116b0*/  LEA.HI.X R217, R136, c[0x0][0x174], R133, 0x1, P0 ;  /* 0x00005d0088d97a11 */ /* 0x000fe200000f0c85 */
[----:B------:R2:W-:Y:S01]  /*116c0*/  @!P4 LDGSTS.E.BYPASS.LTC128B.128 [R212+0xa800], [R14.64+0x100] ;  /* 0x0a8001000ed4cfae */ /* 0x0005e2000b901d46 */
[----:B------:R-:W-:Y:S01]  /*116d0*/  ISETP.GE.AND P4, PT, R12, R3, PT ;  /* 0x000000030c00720c */ /* 0x000fe20003f86270 */
[----:B------:R-:W-:Y:S01]  /*116e0*/  IMAD.MOV.U32 R5, RZ, RZ, 0x20 ;  /* 0x00000020ff057424 */ /* 0x000fe200078e00ff */
[----:B------:R-:W-:Y:S01]  /*116f0*/  LEA.HI R6, R6, R135, RZ, 0x3 ;  /* 0x0000008706067211 */ /* 0x000fe200078f18ff */
[----:B------:R3:W-:Y:S01]  /*11700*/  @!P2 LDGSTS.E.BYPASS.LTC128B.128 [R212+0x7000], [R10.64] ;  /* 0x070000000ad4afae */ /* 0x0007e2000b901d46 */
[----:B------:R-:W-:-:S03]  /*11710*/  IADD3 R203, R205, 0x6020, RZ ;  /* 0x00006020cdcb7810 */ /* 0x000fc60007ffe0ff */
[----:B------:R3:W-:Y:S04]  /*11720*/  @!P2 LDGSTS.E.BYPASS.LTC128B.128 [R212+0x9000], [R10.64+0x80] ;  /* 0x090000800ad4afae */ /* 0x0007e8000b901d46 */
[----:B------:R3:W-:Y:S02]  /*11730*/  @!P2 LDGSTS.E.BYPASS.LTC128B.128 [R212+0xb000], [R10.64+0x100] ;  /* 0x0b0001000ad4afae */ /* 0x0007e4000b901d46 */
[----:B------:R-:W-:Y:S02]  /*11740*/  @!P4 IMAD.MOV.U32 R16, RZ, RZ, c[0x0][0x1a0] ;  /* 0x00006800ff10c624 */ /* 0x000fe400078e00ff */
[----:B------:R5:W-:Y:S01]  /*11750*/  @!P1 LDGSTS.E.BYPASS.LTC128B.128 [R212+0x7800], [R8.64] ;  /* 0x0780000008d49fae */ /* 0x000be2000b901d46 */
[----:B------:R-:W-:Y:S02]  /*11760*/  @!P4 IMAD.MOV.U32 R219, RZ, RZ, R217 ;  /* 0x000000ffffdbc224 */ /* 0x000fe400078e00d9 */
[----:B------:R-:W-:Y:S01]  /*11770*/  @!P4 IMAD.MOV.U32 R12, RZ, RZ, c[0x0][0x1a4] ;  /* 0x00006900ff0cc624 */ /* 0x000fe200078e00ff */
[----:B------:R5:W-:Y:S01]  /*11780*/  @!P1 LDGSTS.E.BYPASS.LTC128B.128 [R212+0x9800], [R8.64+0x80] ;  /* 0x0980008008d49fae */ /* 0x000be2000b901d46 */
[----:B------:R-:W-:-:S03]  /*11790*/  @!P4 IMAD.WIDE.U32 R16, R16, 0x60, R218 ;  /* 0x000000601010c825 */ /* 0x000fc600078e00da */
[----:B------:R5:W-:Y:S01]  /*117a0*/  @!P1 LDGSTS.E.BYPASS.LTC128B.128 [R212+0xb800], [R8.64+0x100] ;  /* 0x0b80010008d49fae */ /* 0x000be2000b901d46 */
[----:B------:R-:W-:Y:S01]  /*117b0*/  ISETP.GE.AND P1, PT, R142, R3, PT ;  /* 0x000000038e00720c */ /* 0x000fe20003f26270 */
[----:B------:R-:W-:Y:S02]  /*117c0*/  IMAD.SHL.U32 R3, R60, 0x8, RZ ;  /* 0x000000083c037824 */ /* 0x000fe400078e00ff */
[----:B------:R-:W0:Y:S01]  /*117d0*/  LDGDEPBAR ;  /* 0x00000000000079af */ /* 0x000e220000000000 */
[----:B------:R-:W-:-:S04]  /*117e0*/  @!P4 IMAD R12, R12, 0x60, RZ ;  /* 0x000000600c0cc824 */ /* 0x000fc800078e02ff */
[----:B------:R-:W-:Y:S02]  /*117f0*/  @!P4 IMAD.IADD R13, R17, 0x1, R12 ;  /* 0x00000001110dc824 */ /* 0x000fe400078e020c */
[----:B------:R-:W-:-:S03]  /*11800*/  @!P4 IMAD.MOV.U32 R12, RZ, RZ, R16 ;  /* 0x000000ffff0cc224 */ /* 0x000fc600078e0010 */
[----:B------:R-:W-:Y:S01]  /*11810*/  @!P1 IMAD.MOV.U32 R219, RZ, RZ, R217 ;  /* 0x000000ffffdb9224 */ /* 0x000fe200078e00d9 */
[C---:B---3--:R-:W-:Y:S01]  /*11820*/  LOP3.LUT R10, R6.reuse, 0xfffffff8, RZ, 0xc0, !PT ;  /* 0xfffffff8060a7812 */ /* 0x048fe200078ec0ff */
[----:B------:R-:W-:-:S04]  /*11830*/  IMAD.SHL.U32 R6, R6, 0x40, RZ ;  /* 0x0000004006067824 */ /* 0x000fc800078e00ff */
[----:B------:R-:W-:Y:S01]  /*11840*/  IMAD.IADD R10, R135, 0x1, -R10 ;  /* 0x00000001870a7824 */ /* 0x000fe200078e0a0a */
[----:B------:R-:W-:-:S05]  /*11850*/  LOP3.LUT R6, R6, 0xfffffe00, RZ, 0xc0, !PT ;  /* 0xfffffe0006067812 */ /* 0x000fca00078ec0ff */
[----:B------:R-:W-:Y:S01]  /*11860*/  IMAD R206, R56, 0x400, R6 ;  /* 0x0000040038ce7824 */ /* 0x000fe200078e0206 */
[----:B-----5:R-:W-:Y:S01]  /*11870*/  @!P6 LEA R8, P0, R105, R218, 0x1 ;  /* 0x000000da6908e211 */ /* 0x020fe200078008ff */
[----:B------:R-:W-:-:S04]  /*11880*/  DEPBAR.LE SB0, 0x0 ;  /* 0x000080000000791a */ /* 0x000fc80000000000 */
[----:B------:R-:W-:Y:S01]  /*11890*/  BAR.SYNC.DEFER_BLOCKING 0x0 ;  /* 0x0000000000007b1d */ /* 0x000fe20000010000 */
[----:B------:R-:W-:Y:S01]  /*118a0*/  @!P6 LEA.HI.X R9, R105, R217, R104, 0x1, P0 ;  /* 0x000000d96909e211 */ /* 0x000fe200000f0c68 */
[----:B------:R-:W-:-:S04]  /*118b0*/  IMAD R56, R56, 0x10, R57 ;  /* 0x0000001038387824 */ /* 0x000fc800078e0239 */
        /* <DEDUP_REMOVED lines=11> */
[----:B--2---:R-:W-:Y:S01]  /*11970*/  @!P5 LEA R14, P0, R0, R218, 0x6 ;  /* 0x000000da000ed211 */ /* 0x004fe200078030ff */
[----:B------:R-:W-:Y:S02]  /*11980*/  @P6 STS.128 [R212+0xc800], RZ ;  /* 0x00c800ffd4006388 */ /* 0x000fe40000000c00 */
[----:B------:R-:W-:-:S02]  /*11990*/  SEL R7, R7, 0xfffffff0, !P1 ;  /* 0xfffffff007077807 */ /* 0x000fc40004800000 */
[----:B------:R-:W-:Y:S01]  /*119a0*/  LOP3.LUT R10, R10, 0x1c0, RZ, 0xc0, !PT ;  /* 0x000001c00a0a7812 */ /* 0x000fe200078ec0ff */
[----:B------:R-:W-:Y:S01]  /*119b0*/  @P6 STS.128 [R212+0xe800], RZ ;  /* 0x00e800ffd4006388 */ /* 0x000fe20000000c00 */
[----:B------:R-:W-:Y:S02]  /*119c0*/  @!P5 LEA.HI.X R15, R0, R217, R2, 0x6, P0 ;  /* 0x000000d9000fd211 */ /* 0x000fe400000f3402 */
[----:B------:R-:W-:Y:S01]  /*119d0*/  LOP3.LUT R3, R10, 0x8, R3, 0xf8, !PT ;  /* 0x000000080a037812 */ /* 0x000fe200078ef803 */
[----:B------:R-:W-:Y:S01]  /*119e0*/  @P6 STS.128 [R212+0x10800], RZ ;  /* 0x010800ffd4006388 */ /* 0x000fe20000000c00 */
[----:B------:R-:W-:Y:S02]  /*119f0*/  SHF.R.U32.HI R10, RZ, 0x3, R10 ;  /* 0x00000003ff0a7819 */ /* 0x000fe4000001160a */
[----:B------:R-:W-:Y:S01]  /*11a00*/  SEL R5, R5, 0xffffffe0, !P2 ;  /* 0xffffffe005057807 */ /* 0x000fe20005000000 */
[----:B------:R-:W-:Y:S01]  /*11a10*/  @!PT LDS RZ, [RZ] ;  /* 0x00000000fffff984 */ /* 0x000fe20000000800 */
[----:B------:R-:W-:Y:S01]  /*11a20*/  @!PT LDS RZ, [RZ] ;  /* 0x00000000fffff984 */ /* 0x000fe20000000800 */
[----:B------:R-:W-:Y:S01]  /*11a30*/  @!PT LDS RZ, [RZ] ;  /* 0x00000000fffff984 */ /* 0x000fe20000000800 */
[----:B------:R2:W-:Y:S01]  /*11a40*/  @!P6 LDGSTS.E.BYPASS.LTC128B.128 [R212+0xc800], [R8.64] ;  /* 0x0c80000008d4efae */ /* 0x0005e2000b901d46 */
[----:B------:R-:W-:-:S02]  /*11a50*/  LOP3.LUT R3, R3, R10, RZ, 0x3c, !PT ;  /* 0x0000000a03037212 */ /* 0x000fc400078e3cff */
[----:B------:R-:W-:Y:S01]  /*11a60*/  R2P PR, R58, 0x6 ;  /* 0x000000063a007804 */ /* 0x000fe20000000000 */
[----:B------:R2:W-:Y:S01]  /*11a70*/  @!P6 LDGSTS.E.BYPASS.LTC128B.128 [R212+0xe800], [R8.64+0x80] ;  /* 0x0e80008008d4efae */ /* 0x0005e2000b901d46 */
[----:B------:R-:W-:Y:S01]  /*11a80*/  IADD3 R0, R205, 0x6000, RZ ;  /* 0x00006000cd007810 */ /* 0x000fe20007ffe0ff */
[----:B------:R-:W-:Y:S02]  /*11a90*/  IMAD.IADD R206, R3, 0x1, R206 ;  /* 0x0000000103ce7824 */ /* 0x000fe400078e02ce */
[----:B------:R2:W-:Y:S02]  /*11aa0*/  @!P6 LDGSTS.E.BYPASS.LTC128B.128 [R212+0x10800], [R8.64+0x100] ;  /* 0x1080010008d4efae */ /* 0x0005e4000b901d46 */
[----:B------:R-:W-:Y:S02]  /*11ab0*/  IMAD.SHL.U32 R206, R206, 0x2, RZ ;  /* 0x00000002cece7824 */ /* 0x000fe400078e00ff */
[----:B------:R-:W-:Y:S02]  /*11ac0*/  @P5 STS.128 [R212+0xd000], RZ ;  /* 0x00d000ffd4005388 */ /* 0x000fe40000000c00 */
[----:B------:R-:W-:-:S02]  /*11ad0*/  IMAD R204, R7, 0x2, R206 ;  /* 0x0000000207cc7824 */ /* 0x000fc400078e02ce */
[----:B------:R-:W-:Y:S01]  /*11ae0*/  @P5 STS.128 [R212+0xf000], RZ ;  /* 0x00f000ffd4005388 */ /* 0x000fe20000000c00 */
[----:B------:R-:W-:Y:S01]  /*11af0*/  @P1 IADD3 R203, R0, -0x20, RZ ;  /* 0xffffffe000cb1810 */ /* 0x000fe20007ffe0ff */
[----:B------:R-:W-:Y:S02]  /*11b00*/  IMAD.MOV.U32 R0, RZ, RZ, 0x40 ;  /* 0x00000040ff007424 */ /* 0x000fe400078e00ff */
[----:B------:R-:W-:Y:S01]  /*11b10*/  @P5 STS.128 [R212+0x11000], RZ ;  /* 0x011000ffd4005388 */ /* 0x000fe20000000c00 */
[----:B------:R-:W-:Y:S01]  /*11b20*/  IMAD R202, R5, 0x2, R206 ;  /* 0x0000000205ca7824 */ /* 0x000fe200078e02ce */
[----:B------:R-:W-:Y:S01]  /*11b30*/  IADD3 R195, R203, 0x800, RZ ;  /* 0x00000800cbc37810 */ /* 0x000fe20007ffe0ff */
[----:B------:R-:W-:Y:S01]  /*11b40*/  IMAD R201, R5, 0x2, R204 ;  /* 0x0000000205c97824 */ /* 0x000fe200078e02cc */
[----:B------:R-:W-:Y:S01]  /*11b50*/  @!PT LDS RZ, [RZ] ;  /* 0x00000000fffff984 */ /* 0x000fe20000000800 */
[----:B------:R-:W-:Y:S01]  /*11b60*/  @!PT LDS RZ, [RZ] ;  /* 0x00000000fffff984 */ /* 0x000fe20000000800 */
[----:B------:R-:W-:Y:S01]  /*11b70*/  @!PT LDS RZ, [RZ] ;  /* 0x00000000fffff984 */ /* 0x000fe20000000800 */
[----:B------:R3:W-:Y:S01]  /*11b80*/  @!P5 LDGSTS.E.BYPASS.LTC128B.128 [R212+0xd000], [R14.64] ;  /* 0x0d0000000ed4dfae */ /* 0x0007e2000b901d46 */
[----:B------:R-:W-:Y:S02]  /*11b90*/  SEL R0, R0, 0xffffffc0, !P2 ;  /* 0xffffffc000007807 */ /* 0x000fe40005000000 */
[C---:B------:R-:W-:Y:S01]  /*11ba0*/  IADD3 R194, R203.reuse, 0x1000, RZ ;  /* 0x00001000cbc27810 */ /* 0x040fe20007ffe0ff */
[----:B------:R3:W-:Y:S01]  /*11bb0*/  @!P5 LDGSTS.E.BYPASS.LTC128B.128 [R212+0xf000], [R14.64+0x80] ;  /* 0x0f0000800ed4dfae */ /* 0x0007e2000b901d46 */
[----:B------:R-:W-:Y:S01]  /*11bc0*/  IADD3 R193, R203, 0x1800, RZ ;  /* 0x00001800cbc17810 */ /* 0x000fe20007ffe0ff */
[----:B------:R-:W-:Y:S01]  /*11bd0*/  IMAD.IADD R199, R205, 0x1, R0 ;  /* 0x00000001cdc77824 */ /* 0x000fe200078e0200 */
[----:B------:R-:W-:Y:S01]  /*11be0*/  IADD3 R191, R203, 0x2000, RZ ;  /* 0x00002000cbbf7810 */ /* 0x000fe20007ffe0ff */
[----:B------:R3:W-:Y:S01]  /*11bf0*/  @!P5 LDGSTS.E.BYPASS.LTC128B.128 [R212+0x11000], [R14.64+0x100] ;  /* 0x110001000ed4dfae */ /* 0x0007e2000b901d46 */
[----:B------:R-:W-:Y:S01]  /*11c00*/  IMAD.IADD R192, R0, 0x1, R203 ;  /* 0x0000000100c07824 */ /* 0x000fe200078e02cb */
[----:B------:R-:W-:-:S02]  /*11c10*/  SHF.R.S32.HI R0, RZ, 0x1f, R55 ;  /* 0x0000001fff007819 */ /* 0x000fc40000011437 */
[----:B------:R-:W-:Y:S01]  /*11c20*/  @P4 STS.128 [R212+0xd800], RZ ;  /* 0x00d800ffd4004388 */ /* 0x000fe20000000c00 */
[C---:B------:R-:W-:Y:S02]  /*11c30*/  IADD3 R190, R203.reuse, 0x2800, RZ ;  /* 0x00002800cbbe7810 */ /* 0x040fe40007ffe0ff */
[----:B------:R-:W-:Y:S01]  /*11c40*/  LEA.HI R0, R0, R55, RZ, 0x5 ;  /* 0x0000003700007211 */ /* 0x000fe200078f28ff */
[----:B------:R-:W-:Y:S01]  /*11c50*/  @P4 STS.128 [R212+0xf800], RZ ;  /* 0x00f800ffd4004388 */ /* 0x000fe20000000c00 */
[C---:B------:R-:W-:Y:S02]  /*11c60*/  IADD3 R189, R203.reuse, 0x3000, RZ ;  /* 0x00003000cbbd7810 */ /* 0x040fe40007ffe0ff */
[----:B------:R-:W-:Y:S01]  /*11c70*/  LOP3.LUT R0, R0, 0xffffffe0, RZ, 0xc0, !PT ;  /* 0xffffffe000007812 */ /* 0x000fe200078ec0ff */
[----:B------:R-:W-:Y:S01]  /*11c80*/  @P4 STS.128 [R212+0x11800], RZ ;  /* 0x011800ffd4004388 */ /* 0x000fe20000000c00 */
[C---:B------:R-:W-:Y:S02]  /*11c90*/  IADD3 R188, R203.reuse, 0x3800, RZ ;  /* 0x00003800cbbc7810 */ /* 0x040fe40007ffe0ff */
[----:B------:R-:W-:Y:S01]  /*11ca0*/  IADD3 R187, R203, 0x4000, RZ ;  /* 0x00004000cbbb7810 */ /* 0x000fe20007ffe0ff */
[----:B------:R-:W-:Y:S01]  /*11cb0*/  @!PT LDS RZ, [RZ] ;  /* 0x00000000fffff984 */ /* 0x000fe20000000800 */
[----:B------:R-:W-:Y:S01]  /*11cc0*/  @!PT LDS RZ, [RZ] ;  /* 0x00000000fffff984 */ /* 0x000fe20000000800 */
[----:B------:R-:W-:Y:S01]  /*11cd0*/  @!PT LDS RZ, [RZ] ;  /* 0x00000000fffff984 */ /* 0x000fe20000000800 */
[----:B------:R3:W-:Y:S01]  /*11ce0*/  @!P4 LDGSTS.E.BYPASS.LTC128B.128 [R212+0xd800], [R12.64] ;  /* 0x0d8000000cd4cfae */ /* 0x0007e2000b901d46 */
[----:B------:R-:W-:Y:S01]  /*11cf0*/  IMAD.IADD R0, R55, 0x1, -R0 ;  /* 0x0000000137007824 */ /* 0x000fe200078e0a00 */
[----:B------:R-:W-:Y:S01]  /*11d00*/  IADD3 R186, R203, 0x4800, RZ ;  /* 0x00004800cbba7810 */ /* 0x000fe20007ffe0ff */
[----:B------:R-:W-:Y:S01]  /*11d10*/  IMAD.SHL.U32 R55, R55, 0x2, RZ ;  /* 0x0000000237377824 */ /* 0x000fe200078e00ff */
[----:B------:R3:W-:Y:S01]  /*11d20*/  @!P4 LDGSTS.E.BYPASS.LTC128B.128 [R212+0xf800], [R12.64+0x80] ;  /* 0x0f8000800cd4cfae */ /* 0x0007e2000b901d46 */
[----:B------:R-:W-:-:S02]  /*11d30*/  IADD3 R185, R203, 0x5000, RZ ;  /* 0x00005000cbb97810 */ /* 0x000fc40007ffe0ff */
[----:B------:R-:W-:Y:S01]  /*11d40*/  IADD3 R184, R203, 0x5800, RZ ;  /* 0x00005800cbb87810 */ /* 0x000fe20007ffe0ff */
[----:B------:R3:W-:Y:S01]  /*11d50*/  @!P4 LDGSTS.E.BYPASS.LTC128B.128 [R212+0x11800], [R12.64+0x100] ;  /* 0x118001000cd4cfae */ /* 0x0007e2000b901d46 */
[----:B------:R-:W-:-:S03]  /*11d60*/  LOP3.LUT R55, R55, 0x6, RZ, 0xc0, !PT ;  /* 0x0000000637377812 */ /* 0x000fc600078ec0ff */
[----:B----4-:R-:W-:Y:S04]  /*11d70*/  LDSM.16.M88.4 R24, [R206] ;  /* 0x00000000ce18783b */ /* 0x010fe80000000200 */
[----:B------:R-:W4:Y:S04]  /*11d80*/  LDSM.16.M88.4 R28, [R205+0x6000] ;  /* 0x00600000cd1c783b */ /* 0x000f280000000200 */
[----:B------:R-:W-:Y:S04]  /*11d90*/  LDSM.16.M88.4 R36, [R203] ;  /* 0x00000000cb24783b */ /* 0x000fe80000000200 */
[----:B------:R-:W-:Y:S04]  /*11da0*/  LDSM.16.M88.4 R100, [R202] ;  /* 0x00000000ca64783b */ /* 0x000fe80000000200 */
[----:B--2---:R-:W-:Y:S04]  /*11db0*/  LDSM.16.M88.4 R8, [R199+0x6000] ;  /* 0x00600000c708783b */ /* 0x004fe80000000200 */
[----:B------:R-:W2:Y:S04]  /*11dc0*/  LDSM.16.M88.4 R60, [R205+0x6800] ;  /* 0x00680000cd3c783b */ /* 0x000ea80000000200 */
[----:B---3--:R-:W3:Y:S04]  /*11dd0*/  LDSM.16.M88.4 R12, [R204] ;  /* 0x00000000cc0c783b */ /* 0x008ee80000000200 */
[----:B------:R-:W-:Y:S04]  /*11de0*/  LDSM.16.M88.4 R104, [R201] ;  /* 0x00000000c968783b */ /* 0x000fe80000000200 */
[----:B------:R-:W-:Y:S04]  /*11df0*/  LDSM.16.M88.4 R20, [R192] ;  /* 0x00000000c014783b */ /* 0x000fe80000000200 */
[----:B------:R-:W5:Y:S04]  /*11e00*/  LDSM.16.M88.4 R32, [R203+0x800] ;  /* 0x00080000cb20783b */ /* 0x000f680000000200 */
        /* <DEDUP_REMOVED lines=10> */
[C---:B---3--:R-:W-:Y:S03]  /*11eb0*/  HMMA.16816.F32 R16, R12.reuse, R36, R16 ;  /* 0x000000240c10723c */ /* 0x048fe60000001810 */
        /* <DEDUP_REMOVED lines=8> */
[C---:B------:R-:W-:Y:S03]  /*11f40*/  HMMA.16816.F32 R16, R100.reuse, R8, R16 ;  /* 0x000000086410723c */ /* 0x040fe60000001810 */
[----:B------:R-:W0:Y:S05]  /*11f50*/  LDGDEPBAR ;  /* 0x00000000000079af */ /* 0x000e2a0000000000 */
[----:B------:R-:W-:Y:S01]  /*11f60*/  HMMA.16816.F32 R28, R100, R10, R28 ;  /* 0x0000000a641c723c */ /* 0x000fe2000000181c */
[----:B------:R-:W3:Y:S07]  /*11f70*/  LDSM.16.M88.4 R8, [R203+0x1000] ;  /* 0x00100000cb08783b */ /* 0x000eee0000000200 */
[----:B-----5:R-:W-:Y:S08]  /*11f80*/  HMMA.16816.F32 R40, R12, R32, R40 ;  /* 0x000000200c28723c */ /* 0x020ff00000001828 */
[C---:B------:R-:W-:Y:S08]  /*11f90*/  HMMA.16816.F32 R16, R104.reuse, R20, R16 ;  /* 0x000000146810723c */ /* 0x040ff00000001810 */
[----:B------:R-:W-:Y:S01]  /*11fa0*/  HMMA.16816.F32 R28, R104, R22, R28 ;  /* 0x00000016681c723c */ /* 0x000fe2000000181c */
[----:B------:R-:W5:Y:S07]  /*11fb0*/  LDSM.16.M88.4 R20, [R199+0x7000] ;  /* 0x00700000c714783b */ /* 0x000f6e0000000200 */
[C---:B-1----:R-:W-:Y:S08]  /*11fc0*/  HMMA.16816.F32 R84, R24.reuse, R80, RZ ;  /* 0x000000501854723c */ /* 0x042ff000000018ff */
[----:B------:R-:W-:Y:S08]  /*11fd0*/  HMMA.16816.F32 R80, R24, R82, RZ ;  /* 0x000000521850723c */ /* 0x000ff000000018ff */
[----:B------:R-:W-:Y:S01]  /*11fe0*/  HMMA.16816.F32 R60, R12, R34, R60 ;  /* 0x000000220c3c723c */ /* 0x000fe2000000183c */
[----:B------:R-:W1:Y:S07]  /*11ff0*/  LDSM.16.M88.4 R32, [R205+0x8800] ;  /* 0x00880000cd20783b */ /* 0x000e6e0000000200 */
[----:B----4-:R-:W-:Y:S08]  /*12000*/  HMMA.16816.F32 R16, R96, R108, R16 ;  /* 0x0000006c6010723c */ /* 0x010ff00000001810 */
        /* <DEDUP_REMOVED lines=9> */
[----:B------:R-:W-:Y:S01]  /*120a0*/  HMMA.16816.F32 R60, R100, R38, R60 ;  /* 0x00000026643c723c */ /* 0x000fe2000000183c */
[----:B------:R-:W3:Y:S07]  /*120b0*/  LDSM.16.M88.4 R36, [R201+0x2000] ;  /* 0x00200000c924783b */ /* 0x000eee0000000200 */
[----:B------:R-:W-:Y:S08]  /*120c0*/  HMMA.16816.F32 R16, R72, R88, R16 ;  /* 0x000000584810723c */ /* 0x000ff00000001810 */
[----:B------:R-:W-:Y:S08]  /*120d0*/  HMMA.16816.F32 R76, R12, R92, R76 ;  /* 0x0000005c0c4c723c */ /* 0x000ff0000000184c */
[----:B------:R-:W-:Y:S08]  /*120e0*/  HMMA.16816.F32 R40, R104, R44, R40 ;  /* 0x0000002c6828723c */ /* 0x000ff00000001828 */
[----:B------:R-:W-:Y:S01]  /*120f0*/  HMMA.16816.F32 R12, R12, R94, R24 ;  /* 0x0000005e0c0c723c */ /* 0x000fe20000001818 */
[----:B------:R-:W4:Y:S04]  /*12100*/  LDSM.16.M88.4 R92, [R205+0x9000] ;  /* 0x00900000cd5c783b */ /* 0x000f280000000200 */
[----:B------:R-:W-:Y:S03]  /*12110*/  LDSM.16.M88.4 R24, [R206+0x4000] ;  /* 0x00400000ce18783b */ /* 0x000fe60000000200 */
[----:B------:R-:W-:Y:S01]  /*12120*/  HMMA.16816.F32 R28, R72, R90, R28 ;  /* 0x0000005a481c723c */ /* 0x000fe2000000181c */
[----:B------:R-:W-:Y:S07]  /*12130*/  LDSM.16.M88.4 R88, [R205+0x9800] ;  /* 0x00980000cd58783b */ /* 0x000fee0000000200 */
[C---:B-----5:R-:W-:Y:S08]  /*12140*/  HMMA.16816.F32 R84, R100.reuse, R20, R84 ;  /* 0x000000146454723c */ /* 0x060ff00000001854 */
[----:B------:R-:W-:Y:S01]  /*12150*/  HMMA.16816.F32 R80, R100, R22, R80 ;  /* 0x000000166450723c */ /* 0x000fe20000001850 */
[----:B------:R-:W5:Y:S07]  /*12160*/  LDSM.16.M88.4 R20, [R205+0xa000] ;  /* 0x00a00000cd14783b */ /* 0x000f6e0000000200 */
[----:B------:R-:W-:Y:S01]  /*12170*/  HMMA.16816.F32 R60, R104, R46, R60 ;  /* 0x0000002e683c723c */ /* 0x000fe2000000183c */
[----:B------:R-:W2:Y:S07]  /*12180*/  LDSM.16.M88.4 R44, [R199+0x8800] ;  /* 0x00880000c72c783b */ /* 0x000eae0000000200 */
[----:B------:R-:W-:Y:S08]  /*12190*/  HMMA.16816.F32 R16, R48, R64, R16 ;  /* 0x000000403010723c */ /* 0x000ff00000001810 */
[----:B------:R-:W-:Y:S08]  /*121a0*/  HMMA.16816.F32 R76, R100, R68, R76 ;  /* 0x00000044644c723c */ /* 0x000ff0000000184c */
[----:B-1----:R-:W-:Y:S08]  /*121b0*/  HMMA.16816.F32 R40, R96, R32, R40 ;  /* 0x000000206028723c */ /* 0x002ff00000001828 */
[----:B------:R-:W-:Y:S01]  /*121c0*/  HMMA.16816.F32 R100, R100, R70, R12 ;  /* 0x000000466464723c */ /* 0x000fe2000000180c */
[----:B------:R-:W1:Y:S04]  /*121d0*/  LDSM.16.M88.4 R68, [R203+0x3000] ;  /* 0x00300000cb44783b */ /* 0x000e680000000200 */
[----:B------:R-:W-:Y:S03]  /*121e0*/  LDSM.16.M88.4 R12, [R203+0x4000] ;  /* 0x00400000cb0c783b */ /* 0x000fe60000000200 */
[----:B------:R-:W-:Y:S01]  /*121f0*/  HMMA.16816.F32 R28, R48, R66, R28 ;  /* 0x00000042301c723c */ /* 0x000fe2000000181c */
[----:B------:R-:W-:Y:S07]  /*12200*/  LDSM.16.M88.4 R64, [R203+0x3800] ;  /* 0x00380000cb40783b */ /* 0x000fee0000000200 */
[C---:B--2---:R-:W-:Y:S08]  /*12210*/  HMMA.16816.F32 R84, R104.reuse, R8, R84 ;  /* 0x000000086854723c */ /* 0x044ff00000001854 */
[----:B------:R-:W-:Y:S01]  /*12220*/  HMMA.16816.F32 R80, R104, R10, R80 ;  /* 0x0000000a6850723c */ /* 0x000fe20000001850 */
[----:B------:R-:W2:Y:S07]  /*12230*/  LDSM.16.M88.4 R8, [R204+0x4000] ;  /* 0x00400000cc08783b */ /* 0x000eae0000000200 */
[----:B------:R-:W-:Y:S01]  /*12240*/  HMMA.16816.F32 R60, R96, R34, R60 ;  /* 0x00000022603c723c */ /* 0x000fe2000000183c */
[----:B------:R-:W1:Y:S07]  /*12250*/  LDSM.16.M88.4 R32, [R192+0x2800] ;  /* 0x00280000c020783b */ /* 0x000e6e0000000200 */
[----:B---3--:R-:W-:Y:S08]  /*12260*/  HMMA.16816.F32 R16, R36, R108, R16 ;  /* 0x0000006c2410723c */ /* 0x008ff00000001810 */
[----:B------:R-:W-:Y:S08]  /*12270*/  HMMA.16816.F32 R40, R72, R112, R40 ;  /* 0x000000704828723c */ /* 0x000ff00000001828 */
[C---:B------:R-:W-:Y:S08]  /*12280*/  HMMA.16816.F32 R76, R104.reuse, R116, R76 ;  /* 0x00000074684c723c */ /* 0x040ff0000000184c */
[----:B------:R-:W-:Y:S01]  /*12290*/  HMMA.16816.F32 R100, R104, R118, R100 ;  /* 0x000000766864723c */ /* 0x000fe20000001864 */
[----:B------:R-:W-:Y:S07]  /*122a0*/  LDSM.16.M88.4 R104, [R205+0xa800] ;  /* 0x00a80000cd68783b */ /* 0x000fee0000000200 */
[----:B------:R-:W-:Y:S08]  /*122b0*/  HMMA.16816.F32 R28, R36, R110, R28 ;  /* 0x0000006e241c723c */ /* 0x000ff0000000181c */
[C---:B----4-:R-:W-:Y:S08]  /*122c0*/  HMMA.16816.F32 R84, R96.reuse, R92, R84 ;  /* 0x0000005c6054723c */ /* 0x050ff00000001854 */
[----:B------:R-:W-:Y:S01]  /*122d0*/  HMMA.16816.F32 R80, R96, R94, R80 ;  /* 0x0000005e6050723c */ /* 0x000fe20000001850 */
[----:B------:R-:W-:Y:S07]  /*122e0*/  LDSM.16.M88.4 R92, [R199+0xa000] ;  /* 0x00a00000c75c783b */ /* 0x000fee0000000200 */
[----:B------:R-:W-:Y:S01]  /*122f0*/  HMMA.16816.F32 R112, R72, R114, R60 ;  /* 0x000000724870723c */ /* 0x000fe2000000183c */
[----:B------:R-:W-:Y:S07]  /*12300*/  LDSM.16.M88.4 R60, [R202+0x4000] ;  /* 0x00400000ca3c783b */ /* 0x000fee0000000200 */
[----:B-----5:R-:W-:Y:S08]  /*12310*/  HMMA.16816.F32 R16, R24, R20, R16 ;  /* 0x000000141810723c */ /* 0x020ff00000001810 */
[----:B------:R-:W-:Y:S08]  /*12320*/  HMMA.16816.F32 R40, R48, R44, R40 ;  /* 0x0000002c3028723c */ /* 0x000ff00000001828 */
[C---:B------:R-:W-:Y:S08]  /*12330*/  HMMA.16816.F32 R76, R96.reuse, R88, R76 ;  /* 0x00000058604c723c */ /* 0x040ff0000000184c */
[----:B------:R-:W-:Y:S01]  /*12340*/  HMMA.16816.F32 R100, R96, R90, R100 ;  /* 0x0000005a6064723c */ /* 0x000fe20000001864 */
[----:B------:R-:W-:Y:S07]  /*12350*/  LDSM.16.M88.4 R88, [R192+0x3000] ;  /* 0x00300000c058783b */ /* 0x000fee0000000200 */
[----:B------:R-:W-:Y:S01]  /*12360*/  HMMA.16816.F32 R28, R24, R22, R28 ;  /* 0x00000016181c723c */ /* 0x000fe2000000181c */
[----:B------:R-:W3:Y:S07]  /*12370*/  LDSM.16.M88.4 R20, [R199+0x9000] ;  /* 0x00900000c714783b */ /* 0x000eee0000000200 */
[C---:B-1----:R-:W-:Y:S08]  /*12380*/  HMMA.16816.F32 R84, R72.reuse, R68, R84 ;  /* 0x000000444854723c */ /* 0x042ff00000001854 */
[----:B------:R-:W-:Y:S01]  /*12390*/  HMMA.16816.F32 R80, R72, R70, R80 ;  /* 0x000000464850723c */ /* 0x000fe20000001850 */
[----:B------:R-:W1:Y:S07]  /*123a0*/  LDSM.16.M88.4 R68, [R199+0x9800] ;  /* 0x00980000c744783b */ /* 0x000e6e0000000200 */
[----:B------:R-:W-:Y:S01]  /*123b0*/  HMMA.16816.F32 R112, R48, R46, R112 ;  /* 0x0000002e3070723c */ /* 0x000fe20000001870 */
[----:B------:R-:W-:Y:S07]  /*123c0*/  LDSM.16.M88.4 R44, [R203+0x4800] ;  /* 0x00480000cb2c783b */ /* 0x000fee0000000200 */
[----:B--2---:R-:W-:Y:S08]  /*123d0*/  HMMA.16816.F32 R16, R8, R12, R16 ;  /* 0x0000000c0810723c */ /* 0x004ff00000001810 */
[----:B------:R-:W-:Y:S08]  /*123e0*/  HMMA.16816.F32 R40, R36, R32, R40 ;  /* 0x000000202428723c */ /* 0x000ff00000001828 */
[C---:B------:R-:W-:Y:S08]  /*123f0*/  HMMA.16816.F32 R76, R72.reuse, R64, R76 ;  /* 0x00000040484c723c */ /* 0x040ff0000000184c */
[----:B------:R-:W-:Y:S01]  /*12400*/  HMMA.16816.F32 R100, R72, R66, R100 ;  /* 0x000000424864723c */ /* 0x000fe20000001864 */
[----:B------:R-:W-:Y:S04]  /*12410*/  LDSM.16.M88.4 R64, [R201+0x4000] ;  /* 0x00400000c940783b */ /* 0x000fe80000000200 */
[----:B------:R-:W2:Y:S03]  /*12420*/  LDSM.16.M88.4 R72, [R192+0x4000] ;  /* 0x00400000c048783b */ /* 0x000ea60000000200 */
[----:B------:R-:W-:Y:S01]  /*12430*/  HMMA.16816.F32 R28, R8, R14, R28 ;  /* 0x0000000e081c723c */ /* 0x000fe2000000181c */
[----:B------:R-:W4:Y:S07]  /*12440*/  LDSM.16.M88.4 R12, [R192+0x3800] ;  /* 0x00380000c00c783b */ /* 0x000f2e0000000200 */
[----:B------:R-:W-:Y:S01]  /*12450*/  HMMA.16816.F32 R112, R36, R34, R112 ;  /* 0x000000222470723c */ /* 0x000fe20000001870 */
[----:B------:R-:W-:Y:S07]  /*12460*/  LDSM.16.M88.4 R32, [R199+0xa800] ;  /* 0x00a80000c720783b */ /* 0x000fee0000000200 */
[C---:B---3--:R-:W-:Y:S08]  /*12470*/  HMMA.16816.F32 R84, R48.reuse, R20, R84 ;  /* 0x000000143054723c */ /* 0x048ff00000001854 */
[----:B------:R-:W-:Y:S01]  /*12480*/  HMMA.16816.F32 R80, R48, R22, R80 ;  /* 0x000000163050723c */ /* 0x000fe20000001850 */
[----:B------:R-:W3:Y:S07]  /*12490*/  LDSM.16.M88.4 R20, [R205+0xb000] ;  /* 0x00b00000cd14783b */ /* 0x000eee0000000200 */
[----:B------:R-:W-:Y:S08]  /*124a0*/  HMMA.16816.F32 R16, R60, R92, R16 ;  /* 0x0000005c3c10723c */ /* 0x000ff00000001810 */
[----:B------:R-:W-:Y:S08]  /*124b0*/  HMMA.16816.F32 R40, R24, R104, R40 ;  /* 0x000000681828723c */ /* 0x000ff00000001828 */
[C---:B-1----:R-:W-:Y:S08]  /*124c0*/  HMMA.16816.F32 R76, R48.reuse, R68, R76 ;  /* 0x00000044304c723c */ /* 0x042ff0000000184c */
[----:B------:R-:W-:Y:S01]  /*124d0*/  HMMA.16816.F32 R100, R48, R70, R100 ;  /* 0x000000463064723c */ /* 0x000fe20000001864 */
[----:B------:R-:W-:Y:S07]  /*124e0*/  LDSM.16.M88.4 R48, [R192+0x4800] ;  /* 0x00480000c030783b */ /* 0x000fee0000000200 */
[----:B------:R-:W-:Y:S08]  /*124f0*/  HMMA.16816.F32 R28, R60, R94, R28 ;  /* 0x0000005e3c1c723c */ /* 0x000ff0000000181c */
[----:B------:R-:W-:Y:S08]  /*12500*/  HMMA.16816.F32 R112, R24, R106, R112 ;  /* 0x0000006a1870723c */ /* 0x000ff00000001870 */
[C---:B------:R-:W-:Y:S08]  /*12510*/  HMMA.16816.F32 R84, R36.reuse, R88, R84 ;  /* 0x000000582454723c */ /* 0x040ff00000001854 */
[----:B------:R-:W-:Y:S08]  /*12520*/  HMMA.16816.F32 R80, R36, R90, R80 ;  /* 0x0000005a2450723c */ /* 0x000ff00000001850 */
[----:B--2---:R-:W-:Y:S08]  /*12530*/  HMMA.16816.F32 R16, R64, R72, R16 ;  /* 0x000000484010723c */ /* 0x004ff00000001810 */
[----:B------:R-:W-:Y:S08]  /*12540*/  HMMA.16816.F32 R40, R8, R44, R40 ;  /* 0x0000002c0828723c */ /* 0x000ff00000001828 */
[C---:B----4-:R-:W-:Y:S08]  /*12550*/  HMMA.16816.F32 R76, R36.reuse, R12, R76 ;  /* 0x0000000c244c723c */ /* 0x050ff0000000184c */
[----:B------:R-:W-:Y:S01]  /*12560*/  HMMA.16816.F32 R100, R36, R14, R100 ;  /* 0x0000000e2464723c */ /* 0x000fe20000001864 */
[----:B------:R-:W1:Y:S01]  /*12570*/  LDSM.16.M88.4 R12, [R203+0x5000] ;  /* 0x00500000cb0c783b */ /* 0x000e620000000200 */
[----:B------:R-:W-:-:S05]  /*12580*/  FMUL.FTZ R16, R16, c[0x0][0x2ec] ;  /* 0x0000bb0010107a20 */ /* 0x000fca0000410000 */
[----:B------:R-:W-:Y:S01]  /*12590*/  FMUL.FTZ R36, R17, c[0x0][0x2ec] ;  /* 0x0000bb0011247a20 */ /* 0x000fe20000410000 */
[----:B------:R-:W-:Y:S01]  /*125a0*/  HMMA.16816.F32 R28, R64, R74, R28 ;  /* 0x0000004a401c723c */ /* 0x000fe2000000181c */
[----:B------:R-:W-:-:S04]  /*125b0*/  FMUL.FTZ R37, R19, c[0x0][0x2ec] ;  /* 0x0000bb0013257a20 */ /* 0x000fc80000410000 */
[----:B------:R-:W2:Y:S03]  /*125c0*/  MUFU.TANH R36, R36 ;  /* 0x0000002400247308 */ /* 0x000ea60000002400 */
[----:B------:R-:W-:Y:S05]  /*125d0*/  HMMA.16816.F32 R112, R8, R46, R112 ;  /* 0x0000002e0870723c */ /* 0x000fea0000001870 */
[----:B------:R-:W4:Y:S03]  /*125e0*/  MUFU.TANH R37, R37 ;  /* 0x0000002500257308 */ /* 0x000f260000002400 */
[C---:B---3--:R-:W-:Y:S08]  /*125f0*/  HMMA.16816.F32 R84, R24.reuse, R20, R84 ;  /* 0x000000141854723c */ /* 0x048ff00000001854 */
[----:B------:R-:W-:Y:S01]  /*12600*/  HMMA.16816.F32 R80, R24, R22, R80 ;  /* 0x000000161850723c */ /* 0x000fe20000001850 */
[----:B------:R-:W3:Y:S01]  /*12610*/  LDSM.16.M88.4 R20, [R205+0xb800] ;  /* 0x00b80000cd14783b */ /* 0x000ee20000000200 */
[----:B------:R-:W-:-:S02]  /*12620*/  FMUL.FTZ R28, R28, c[0x0][0x2ec] ;  /* 0x0000bb001c1c7a20 */ /* 0x000fc40000410000 */
[----:B------:R-:W-:Y:S02]  /*12630*/  FMUL.FTZ R29, R29, c[0x0][0x2ec] ;  /* 0x0000bb001d1d7a20 */ /* 0x000fe40000410000 */
[----:B------:R-:W5:Y:S01]  /*12640*/  MUFU.TANH R38, R28 ;  /* 0x0000001c00267308 */ /* 0x000f620000002400 */
[----:B------:R-:W-:Y:S01]  /*12650*/  FMUL.FTZ R39, R31, c[0x0][0x2ec] ;  /* 0x0000bb001f277a20 */ /* 0x000fe20000410000 */
[C---:B------:R-:W-:Y:S06]  /*12660*/  HMMA.16816.F32 R40, R60.reuse, R32, R40 ;  /* 0x000000203c28723c */ /* 0x040fec0000001828 */
[----:B------:R2:W-:Y:S01]  /*12670*/  MUFU.TANH R32, R16 ;  /* 0x0000001000207308 */ /* 0x0005e20000002400 */
[----:B------:R-:W-:Y:S01]  /*12680*/  FMUL.FTZ R33, R18, c[0x0][0x2ec] ;  /* 0x0000bb0012217a20 */ /* 0x000fe20000410000 */
[----:B------:R-:W-:Y:S06]  /*12690*/  HMMA.16816.F32 R112, R60, R34, R112 ;  /* 0x000000223c70723c */ /* 0x000fec0000001870 */
[----:B------:R4:W-:Y:S01]  /*126a0*/  MUFU.TANH R34, R29 ;  /* 0x0000001d00227308 */ /* 0x0009e20000002400 */
[----:B------:R-:W-:Y:S01]  /*126b0*/  FMUL.FTZ R35, R30, c[0x0][0x2ec] ;  /* 0x0000bb001e237a20 */ /* 0x000fe20000410000 */
[C---:B-1----:R-:W-:Y:S01]  /*126c0*/  HMMA.16816.F32 R84, R8.reuse, R12, R84 ;  /* 0x0000000c0854723c */ /* 0x042fe20000001854 */
[----:B--2---:R-:W1:Y:S05]  /*126d0*/  LDSM.16.M88.4 R16, [R199+0xb000] ;  /* 0x00b00000c710783b */ /* 0x004e6a0000000200 */
[----:B------:R-:W2:Y:S02]  /*126e0*/  MUFU.TANH R35, R35 ;  /* 0x0000002300237308 */ /* 0x000ea40000002400 */
[----:B------:R-:W-:Y:S01]  /*126f0*/  HMMA.16816.F32 R80, R8, R14, R80 ;  /* 0x0000000e0850723c */ /* 0x000fe20000001850 */
[----:B------:R-:W-:Y:S04]  /*12700*/  LDSM.16.M88.4 R12, [R192+0x5000] ;  /* 0x00500000c00c783b */ /* 0x000fe80000000200 */
[----:B----4-:R-:W4:Y:S01]  /*12710*/  LDSM.16.M88.4 R28, [R203+0x5800] ;  /* 0x00580000cb1c783b */ /* 0x010f220000000200 */
[----:B------:R-:W1:Y:S02]  /*12720*/  MUFU.TANH R39, R39 ;  /* 0x0000002700277308 */ /* 0x000e640000002400 */
[----:B------:R-:W-:Y:S06]  /*12730*/  HMMA.16816.F32 R40, R64, R48, R40 ;  /* 0x000000304028723c */ /* 0x000fec0000001828 */
[----:B------:R-:W-:Y:S02]  /*12740*/  MUFU.TANH R33, R33 ;  /* 0x0000002100217308 */ /* 0x000fe40000002400 */
[C---:B---3--:R-:W-:Y:S08]  /*12750*/  HMMA.16816.F32 R76, R24.reuse, R20, R76 ;  /* 0x00000014184c723c */ /* 0x048ff0000000184c */
[----:B------:R-:W-:Y:S01]  /*12760*/  HMMA.16816.F32 R100, R24, R22, R100 ;  /* 0x000000161864723c */ /* 0x000fe20000001864 */
[----:B------:R-:W-:Y:S06]  /*12770*/  LDSM.16.M88.4 R20, [R192+0x5800] ;  /* 0x00580000c014783b */ /* 0x000fec0000000200 */
[----:B------:R-:W-:Y:S01]  /*12780*/  IMAD.IADD R24, R4, 0x1, R55 ;  /* 0x0000000104187824 */ /* 0x000fe200078e0237 */
[----:B------:R-:W-:Y:S01]  /*12790*/  HMMA.16816.F32 R112, R64, R50, R112 ;  /* 0x000000324070723c */ /* 0x000fe20000001870 */
[----:B------:R-:W-:-:S02]  /*127a0*/  FMUL.FTZ R44, R40, c[0x0][0x2ec] ;  /* 0x0000bb00282c7a20 */ /* 0x000fc40000410000 */
[----:B------:R-:W-:Y:S01]  /*127b0*/  FMUL.FTZ R40, R41, c[0x0][0x2ec] ;  /* 0x0000bb0029287a20 */ /* 0x000fe20000410000 */
[----:B------:R-:W-:Y:S01]  /*127c0*/  IADD3 R26, R24, 0x28, RZ ;  /* 0x00000028181a7810 */ /* 0x000fe20007ffe0ff */
[----:B------:R-:W-:Y:S02]  /*127d0*/  FMUL.FTZ R41, R42, c[0x0][0x2ec] ;  /* 0x0000bb002a297a20 */ /* 0x000fe40000410000 */
[----:B------:R-:W-:Y:S01]  /*127e0*/  FMUL.FTZ R42, R43, c[0x0][0x2ec] ;  /* 0x0000bb002b2a7a20 */ /* 0x000fe20000410000 */
[C---:B-1----:R-:W-:Y:S01]  /*127f0*/  HMMA.16816.F32 R84, R60.reuse, R16, R84 ;  /* 0x000000103c54723c */ /* 0x042fe20000001854 */
[----:B------:R-:W1:Y:S07]  /*12800*/  MUFU.TANH R44, R44 ;  /* 0x0000002c002c7308 */ /* 0x000e6e0000002400 */
[----:B------:R-:W-:Y:S01]  /*12810*/  HMMA.16816.F32 R80, R60, R18, R80 ;  /* 0x000000123c50723c */ /* 0x000fe20000001850 */
[----:B------:R-:W3:Y:S01]  /*12820*/  LDSM.16.M88.4 R16, [R199+0xb800] ;  /* 0x00b80000c710783b */ /* 0x000ee20000000200 */
[----:B------:R-:W1:Y:S01]  /*12830*/  MUFU.TANH R41, R41 ;  /* 0x0000002900297308 */ /* 0x000e620000002400 */
[----:B------:R-:W-:-:S05]  /*12840*/  DEPBAR.LE SB0, 0x0 ;  /* 0x000080000000791a */ /* 0x000fca0000000000 */
[C---:B----4-:R-:W-:Y:S01]  /*12850*/  HMMA.16816.F32 R76, R8.reuse, R28, R76 ;  /* 0x0000001c084c723c */ /* 0x050fe2000000184c */
[----:B------:R-:W-:Y:S01]  /*12860*/  FMUL.FTZ R43, R112, c[0x0][0x2ec] ;  /* 0x0000bb00702b7a20 */ /* 0x000fe20000410000 */
[----:B------:R-:W4:Y:S01]  /*12870*/  MUFU.TANH R40, R40 ;  /* 0x0000002800287308 */ /* 0x000f220000002400 */
[----:B------:R-:W-:Y:S02]  /*12880*/  FMUL.FTZ R45, R113, c[0x0][0x2ec] ;  /* 0x0000bb00712d7a20 */ /* 0x000fe40000410000 */
[----:B------:R-:W-:Y:S02]  /*12890*/  FMUL.FTZ R25, R115, c[0x0][0x2ec] ;  /* 0x0000bb0073197a20 */ /* 0x000fe40000410000 */
[----:B------:R-:W-:Y:S01]  /*128a0*/  FMUL.FTZ R28, R114, c[0x0][0x2ec] ;  /* 0x0000bb00721c7a20 */ /* 0x000fe20000410000 */
[----:B------:R-:W-:Y:S02]  /*128b0*/  HMMA.16816.F32 R100, R8, R30, R100 ;  /* 0x0000001e0864723c */ /* 0x000fe40000001864 */
[----:B------:R-:W1:Y:S05]  /*128c0*/  MUFU.TANH R42, R42 ;  /* 0x0000002a002a7308 */ /* 0x000e6a0000002400 */
[C---:B------:R-:W-:Y:S01]  /*128d0*/  IADD3 R8, R24.reuse, 0x20, RZ ;  /* 0x0000002018087810 */ /* 0x040fe20007ffe0ff */
[C---:B------:R-:W-:Y:S02]  /*128e0*/  HMMA.16816.F32 R84, R64.reuse, R12, R84 ;  /* 0x0000000c4054723c */ /* 0x040fe40000001854 */
[----:B------:R-:W1:Y:S05]  /*128f0*/  MUFU.TANH R43, R43 ;  /* 0x0000002b002b7308 */ /* 0x000e6a0000002400 */
[----:B------:R-:W-:Y:S01]  /*12900*/  SHF.R.S32.HI R13, RZ, 0x1f, R0 ;  /* 0x0000001fff0d7819 */ /* 0x000fe20000011400 */
[----:B------:R-:W-:Y:S01]  /*12910*/  HMMA.16816.F32 R80, R64, R14, R80 ;  /* 0x0000000e4050723c */ /* 0x000fe20000001850 */
[----:B------:R-:W-:Y:S01]  /*12920*/  IADD3 R12, R24, 0x1, RZ ;  /* 0x00000001180c7810 */ /* 0x000fe20007ffe0ff */
[----:B------:R-:W1:Y:S01]  /*12930*/  MUFU.TANH R28, R28 ;  /* 0x0000001c001c7308 */ /* 0x000e620000002400 */
[----:B------:R-:W-:-:S04]  /*12940*/  LEA.HI R0, R13, R0, RZ, 0x2 ;  /* 0x000000000d007211 */ /* 0x000fc800078f10ff */
[----:B------:R-:W-:Y:S01]  /*12950*/  SHF.R.S32.HI R13, RZ, 0x2, R0 ;  /* 0x00000002ff0d7819 */ /* 0x000fe20000011400 */
[----:B---3--:R-:W-:Y:S02]  /*12960*/  HMMA.16816.F32 R76, R60, R16, R76 ;  /* 0x000000103c4c723c */ /* 0x008fe4000000184c */
[----:B------:R-:W3:Y:S01]  /*12970*/  MUFU.TANH R45, R45 ;  /* 0x0000002d002d7308 */ /* 0x000ee20000002400 */
[----:B------:R-:W-:-:S04]  /*12980*/  IADD3 R56, R56, 0x1, R13 ;  /* 0x0000000138387810 */ /* 0x000fc80007ffe00d */
[----:B------:R-:W-:Y:S01]  /*12990*/  IADD3 R2, R59, R56, -R208 ;  /* 0x000000383b027210 */ /* 0x000fe20007ffe8d0 */
[----:B------:R-:W-:Y:S01]  /*129a0*/  FMUL.FTZ R84, R84, c[0x0][0x2ec] ;  /* 0x0000bb0054547a20 */ /* 0x000fe20000410000 */
[----:B------:R-:W-:Y:S01]  /*129b0*/  HMMA.16816.F32 R100, R60, R18, R100 ;  /* 0x000000123c64723c */ /* 0x000fe20000001864 */
[----:B------:R-:W-:Y:S01]  /*129c0*/  FMUL.FTZ R86, R86, c[0x0][0x2ec] ;  /* 0x0000bb0056567a20 */ /* 0x000fe20000410000 */
[----:B------:R-:W-:Y:S01]  /*129d0*/  IADD3 R2, R2, c[0x0][0x2e8], RZ ;  /* 0x0000ba0002027a10 */ /* 0x000fe20007ffe0ff */
[----:B------:R-:W1:Y:S01]  /*129e0*/  MUFU.TANH R25, R25 ;  /* 0x0000001900197308 */ /* 0x000e620000002400 */
[----:B------:R-:W-:Y:S02]  /*129f0*/  FMUL.FTZ R85, R85, c[0x0][0x2ec] ;  /* 0x0000bb0055557a20 */ /* 0x000fe40000410000 */
[----:B------:R-:W-:Y:S01]  /*12a00*/  IADD3 R0, R2, 0x8, RZ ;  /* 0x0000000802007810 */ /* 0x000fe20007ffe0ff */
[----:B------:R-:W-:Y:S01]  /*12a10*/  FMUL.FTZ R80, R80, c[0x0][0x2ec] ;  /* 0x0000bb0050507a20 */ /* 0x000fe20000410000 */
[-C--:B------:R-:W-:Y:S01]  /*12a20*/  IMNMX R2, R2, R59.reuse, PT ;  /* 0x0000003b02027217 */ /* 0x080fe20003800200 */
[----:B------:R-:W-:Y:S01]  /*12a30*/  FMUL.FTZ R82, R82, c[0x0][0x2ec] ;  /* 0x0000bb0052527a20 */ /* 0x000fe20000410000 */
[----:B------:R-:W-:Y:S01]  /*12a40*/  IMNMX R135, R0, R59, PT ;  /* 0x0000003b00877217 */ /* 0x000fe20003800200 */
[----:B------:R-:W1:Y:S01]  /*12a50*/  MUFU.TANH R171, R84 ;  /* 0x0000005400ab7308 */ /* 0x000e620000002400 */
[----:B------:R-:W-:Y:S01]  /*12a60*/  LOP3.LUT R0, R3, R6, RZ, 0xfc, !PT ;  /* 0x0000000603007212 */ /* 0x000fe200078efcff */
[----:B------:R-:W-:Y:S01]  /*12a70*/  FMUL.FTZ R81, R81, c[0x0][0x2ec] ;  /* 0x0000bb0051517a20 */ /* 0x000fe20000410000 */
[----:B------:R-:W-:Y:S01]  /*12a80*/  IADD3 R3, R24, 0x8, RZ ;  /* 0x0000000818037810 */ /* 0x000fe20007ffe0ff */
[----:B------:R-:W-:Y:S01]  /*12a90*/  FMUL.FTZ R87, R87, c[0x0][0x2ec] ;  /* 0x0000bb0057577a20 */ /* 0x000fe20000410000 */
[----:B------:R-:W-:Y:S01]  /*12aa0*/  HMMA.16816.F32 R76, R64, R20, R76 ;  /* 0x00000014404c723c */ /* 0x000fe2000000184c */
[CC--:B------:R-:W-:Y:S01]  /*12ab0*/  ISETP.GE.AND P5, PT, R12.reuse, R2.reuse, PT ;  /* 0x000000020c00720c */ /* 0x0c0fe20003fa6270 */
[----:B------:R-:W-:Y:S01]  /*12ac0*/  FMUL.FTZ R83, R83, c[0x0][0x2ec] ;  /* 0x0000bb0053537a20 */ /* 0x000fe20000410000 */
[----:B------:R-:W-:Y:S01]  /*12ad0*/  ISETP.GE.AND P1, PT, R12, R135, PT ;  /* 0x000000870c00720c */ /* 0x000fe20003f26270 */
[----:B------:R-:W1:Y:S01]  /*12ae0*/  MUFU.TANH R166, R86 ;  /* 0x0000005600a67308 */ /* 0x000e620000002400 */
[----:B------:R-:W-:-:S02]  /*12af0*/  ISETP.GE.AND P0, PT, R3, R2, PT ;  /* 0x000000020300720c */ /* 0x000fc40003f06270 */
[----:B------:R-:W-:Y:S01]  /*12b00*/  ISETP.GE.AND P2, PT, R3, R135, PT ;  /* 0x000000870300720c */ /* 0x000fe20003f46270 */
[----:B------:R-:W-:Y:S01]  /*12b10*/  HMMA.16816.F32 R20, R64, R22, R100 ;  /* 0x000000164014723c */ /* 0x000fe20000001864 */
[C---:B------:R-:W-:Y:S02]  /*12b20*/  IADD3 R3, R24.reuse, 0x10, RZ ;  /* 0x0000001018037810 */ /* 0x040fe40007ffe0ff */
[----:B------:R-:W-:Y:S01]  /*12b30*/  IADD3 R6, R24, 0x9, RZ ;  /* 0x0000000918067810 */ /* 0x000fe20007ffe0ff */
[----:B------:R-:W1:Y:S01]  /*12b40*/  MUFU.TANH R169, R80 ;  /* 0x0000005000a97308 */ /* 0x000e620000002400 */
[----:B------:R-:W-:Y:S02]  /*12b50*/  FSEL R17, R36, -INF , !P5 ;  /* 0xff80000024117808 */ /* 0x000fe40006800000 */
[----:B------:R-:W-:Y:S02]  /*12b60*/  FSEL R16, R37, -INF , !P1 ;  /* 0xff80000025107808 */ /* 0x000fe40004800000 */
[----:B------:R-:W-:-:S02]  /*12b70*/  ISETP.GE.AND P5, PT, R3, R2, PT ;  /* 0x000000020300720c */ /* 0x000fc40003fa6270 */
[-C--:B------:R-:W-:Y:S01]  /*12b80*/  ISETP.GE.AND P1, PT, R3, R135.reuse, PT ;  /* 0x000000870300720c */ /* 0x080fe20003f26270 */
[----:B------:R-:W1:Y:S01]  /*12b90*/  MUFU.TANH R170, R82 ;  /* 0x0000005200aa7308 */ /* 0x000e620000002400 */
[----:B------:R-:W-:Y:S02]  /*12ba0*/  IADD3 R3, R24, 0x11, RZ ;  /* 0x0000001118037810 */ /* 0x000fe40007ffe0ff */
[-C--:B------:R-:W-:Y:S01]  /*12bb0*/  ISETP.GE.AND P6, PT, R6, R2.reuse, PT ;  /* 0x000000020600720c */ /* 0x080fe20003fc6270 */
[----:B------:R-:W-:Y:S01]  /*12bc0*/  FMUL.FTZ R76, R76, c[0x0][0x2ec] ;  /* 0x0000bb004c4c7a20 */ /* 0x000fe20000410000 */
[-C--:B------:R-:W-:Y:S01]  /*12bd0*/  ISETP.GE.AND P4, PT, R6, R135.reuse, PT ;  /* 0x000000870600720c */ /* 0x080fe20003f86270 */
[----:B------:R-:W-:Y:S01]  /*12be0*/  FMUL.FTZ R77, R77, c[0x0][0x2ec] ;  /* 0x0000bb004d4d7a20 */ /* 0x000fe20000410000 */
[----:B-----5:R-:W-:Y:S01]  /*12bf0*/  FSEL R27, R38, -INF , !P0 ;  /* 0xff800000261b7808 */ /* 0x020fe20004000000 */
[----:B------:R-:W5:Y:S01]  /*12c00*/  MUFU.TANH R165, R81 ;  /* 0x0000005100a57308 */ /* 0x000f620000002400 */
[----:B--2---:R-:W-:Y:S01]  /*12c10*/  FSEL R6, R35, -INF , !P2 ;  /* 0xff80000023067808 */ /* 0x004fe20005000000 */
[----:B------:R-:W-:Y:S01]  /*12c20*/  FMUL.FTZ R78, R78, c[0x0][0x2ec] ;  /* 0x0000bb004e4e7a20 */ /* 0x000fe20000410000 */
[CC--:B------:R-:W-:Y:S01]  /*12c30*/  ISETP.GE.AND P0, PT, R3.reuse, R2.reuse, PT ;  /* 0x000000020300720c */ /* 0x0c0fe20003f06270 */
[----:B------:R-:W-:Y:S01]  /*12c40*/  FMUL.FTZ R20, R20, c[0x0][0x2ec] ;  /* 0x0000bb0014147a20 */ /* 0x000fe20000410000 */
[-C--:B------:R-:W-:Y:S01]  /*12c50*/  ISETP.GE.AND P2, PT, R3, R135.reuse, PT ;  /* 0x000000870300720c */ /* 0x080fe20003f46270 */
[----:B------:R-:W-:Y:S01]  /*12c60*/  FMUL.FTZ R79, R79, c[0x0][0x2ec] ;  /* 0x0000bb004f4f7a20 */ /* 0x000fe20000410000 */
[----:B------:R-:W-:Y:S01]  /*12c70*/  IADD3 R3, R24, 0x18, RZ ;  /* 0x0000001818037810 */ /* 0x000fe20007ffe0ff */
[----:B------:R-:W2:Y:S01]  /*12c80*/  MUFU.TANH R147, R20 ;  /* 0x0000001400937308 */ /* 0x000ea20000002400 */
[----:B------:R-:W-:Y:S01]  /*12c90*/  FSEL R19, R34, -INF , !P6 ;  /* 0xff80000022137808 */ /* 0x000fe20007000000 */
[----:B------:R-:W-:Y:S01]  /*12ca0*/  FMUL.FTZ R21, R21, c[0x0][0x2ec] ;  /* 0x0000bb0015157a20 */ /* 0x000fe20000410000 */
[----:B------:R-:W-:Y:S01]  /*12cb0*/  FSEL R18, R39, -INF , !P4 ;  /* 0xff80000027127808 */ /* 0x000fe20006000000 */
[----:B------:R-:W-:Y:S01]  /*12cc0*/  FMUL.FTZ R22, R22, c[0x0][0x2ec] ;  /* 0x0000bb0016167a20 */ /* 0x000fe20000410000 */
[----:B------:R-:W-:Y:S01]  /*12cd0*/  ISETP.GE.AND P6, PT, R3, R2, PT ;  /* 0x000000020300720c */ /* 0x000fe20003fc6270 */
[----:B------:R-:W-:Y:S01]  /*12ce0*/  FMUL.FTZ R23, R23, c[0x0][0x2ec] ;  /* 0x0000bb0017177a20 */ /* 0x000fe20000410000 */
[----:B------:R-:W-:Y:S01]  /*12cf0*/  ISETP.GE.AND P4, PT, R3, R135, PT ;  /* 0x000000870300720c */ /* 0x000fe20003f86270 */
[----:B------:R-:W2:Y:S01]  /*12d00*/  MUFU.TANH R163, R85 ;  /* 0x0000005500a37308 */ /* 0x000ea20000002400 */
[----:B------:R-:W-:-:S02]  /*12d10*/  IADD3 R3, R24, 0x19, RZ ;  /* 0x0000001918037810 */ /* 0x000fc40007ffe0ff */
[----:B-1----:R-:W-:Y:S02]  /*12d20*/  FSEL R15, R44, -INF , !P5 ;  /* 0xff8000002c0f7808 */ /* 0x002fe40006800000 */
[----:B------:R-:W-:Y:S02]  /*12d30*/  FSEL R14, R41, -INF , !P1 ;  /* 0xff800000290e7808 */ /* 0x000fe40004800000 */
[C---:B------:R-:W-:Y:S01]  /*12d40*/  ISETP.GE.AND P5, PT, R3.reuse, R2, PT ;  /* 0x000000020300720c */ /* 0x040fe20003fa6270 */
[----:B------:R-:W1:Y:S01]  /*12d50*/  MUFU.TANH R176, R87 ;  /* 0x0000005700b07308 */ /* 0x000e620000002400 */
[----:B------:R-:W-:Y:S02]  /*12d60*/  ISETP.GE.AND P1, PT, R3, R135, PT ;  /* 0x000000870300720c */ /* 0x000fe40003f26270 */
[----:B------:R-:W-:Y:S02]  /*12d70*/  IADD3 R3, R24, 0x21, RZ ;  /* 0x0000002118037810 */ /* 0x000fe40007ffe0ff */
[----:B----4-:R-:W-:-:S02]  /*12d80*/  FSEL R13, R40, -INF , !P0 ;  /* 0xff800000280d7808 */ /* 0x010fc40004000000 */
[----:B------:R-:W-:Y:S01]  /*12d90*/  FSEL R12, R42, -INF , !P2 ;  /* 0xff8000002a0c7808 */ /* 0x000fe20005000000 */
[----:B------:R-:W4:Y:S01]  /*12da0*/  MUFU.TANH R174, R83 ;  /* 0x0000005300ae7308 */ /* 0x000f220000002400 */
[----:B------:R-:W-:Y:S02]  /*12db0*/  FSEL R9, R43, -INF , !P6 ;  /* 0xff8000002b097808 */ /* 0x000fe40007000000 */
[----:B------:R-:W-:Y:S02]  /*12dc0*/  FSEL R10, R28, -INF , !P4 ;  /* 0xff8000001c0a7808 */ /* 0x000fe40006000000 */
[CC--:B------:R-:W-:Y:S02]  /*12dd0*/  ISETP.GE.AND P0, PT, R8.reuse, R2.reuse, PT ;  /* 0x000000020800720c */ /* 0x0c0fe40003f06270 */
[----:B------:R-:W-:Y:S01]  /*12de0*/  ISETP.GE.AND P2, PT, R8, R135, PT ;  /* 0x000000870800720c */ /* 0x000fe20003f46270 */
[----:B------:R-:W1:Y:S01]  /*12df0*/  MUFU.TANH R175, R76 ;  /* 0x0000004c00af7308 */ /* 0x000e620000002400 */
[----:B------:R-:W-:-:S02]  /*12e00*/  ISETP.GE.AND P6, PT, R3, R2, PT ;  /* 0x000000020300720c */ /* 0x000fc40003fc6270 */
[----:B------:R-:W-:Y:S02]  /*12e10*/  ISETP.GE.AND P4, PT, R3, R135, PT ;  /* 0x000000870300720c */ /* 0x000fe40003f86270 */
[----:B------:R-:W-:Y:S02]  /*12e20*/  IADD3 R3, R24, 0x29, RZ ;  /* 0x0000002918037810 */ /* 0x000fe40007ffe0ff */
[----:B---3--:R-:W-:Y:S01]  /*12e30*/  FSEL R11, R45, -INF , !P5 ;  /* 0xff8000002d0b7808 */ /* 0x008fe20006800000 */
[----:B------:R-:W-:Y:S01]  /*12e40*/  MUFU.TANH R173, R77 ;  /* 0x0000004d00ad7308 */ /* 0x000fe20000002400 */
[----:B------:R-:W-:Y:S02]  /*12e50*/  FSEL R8, R25, -INF , !P1 ;  /* 0xff80000019087808 */ /* 0x000fe40004800000 */
[----:B------:R-:W-:Y:S02]  /*12e60*/  FSEL R171, R171, -INF , !P0 ;  /* 0xff800000abab7808 */ /* 0x000fe40004000000 */
[----:B------:R-:W-:-:S02]  /*12e70*/  FSEL R166, R166, -INF , !P2 ;  /* 0xff800000a6a67808 */ /* 0x000fc40005000000 */
[CC--:B------:R-:W-:Y:S01]  /*12e80*/  ISETP.GE.AND P5, PT, R26.reuse, R2.reuse, PT ;  /* 0x000000021a00720c */ /* 0x0c0fe20003fa6270 */
[----:B------:R-:W3:Y:S01]  /*12e90*/  MUFU.TANH R168, R78 ;  /* 0x0000004e00a87308 */ /* 0x000ee20000002400 */
[-C--:B------:R-:W-:Y:S02]  /*12ea0*/  ISETP.GE.AND P1, PT, R26, R135.reuse, PT ;  /* 0x000000871a00720c */ /* 0x080fe40003f26270 */
[C---:B------:R-:W-:Y:S02]  /*12eb0*/  ISETP.GE.AND P0, PT, R3.reuse, R2, PT ;  /* 0x000000020300720c */ /* 0x040fe40003f06270 */
[----:B------:R-:W-:Y:S02]  /*12ec0*/  ISETP.GE.AND P2, PT, R3, R135, PT ;  /* 0x000000870300720c */ /* 0x000fe40003f46270 */
[----:B------:R-:W-:Y:S01]  /*12ed0*/  IADD3 R3, R24, 0x31, RZ ;  /* 0x0000003118037810 */ /* 0x000fe20007ffe0ff */
[----:B------:R-:W1:Y:S01]  /*12ee0*/  MUFU.TANH R146, R79 ;  /* 0x0000004f00927308 */ /* 0x000e620000002400 */
[----:B------:R-:W-:-:S02]  /*12ef0*/  FSEL R169, R169, -INF , !P5 ;  /* 0xff800000a9a97808 */ /* 0x000fc40006800000 */
[----:B------:R-:W-:Y:S02]  /*12f00*/  FSEL R170, R170, -INF , !P1 ;  /* 0xff800000aaaa7808 */ /* 0x000fe40004800000 */
[CC--:B------:R-:W-:Y:S02]  /*12f10*/  ISETP.GE.AND P5, PT, R3.reuse, R2.reuse, PT ;  /* 0x000000020300720c */ /* 0x0c0fe40003fa6270 */
[----:B------:R-:W-:Y:S01]  /*12f20*/  ISETP.GE.AND P1, PT, R3, R135, PT ;  /* 0x000000870300720c */ /* 0x000fe20003f26270 */
[----:B------:R-:W-:Y:S01]  /*12f30*/  MUFU.TANH R145, R21 ;  /* 0x0000001500917308 */ /* 0x000fe20000002400 */
[----:B------:R-:W-:Y:S02]  /*12f40*/  IADD3 R3, R24, 0x38, RZ ;  /* 0x0000003818037810 */ /* 0x000fe40007ffe0ff */
[----:B-----5:R-:W-:Y:S02]  /*12f50*/  FSEL R165, R165, -INF , !P0 ;  /* 0xff800000a5a57808 */ /* 0x020fe40004000000 */
[----:B------:R-:W-:-:S02]  /*12f60*/  ISETP.GE.AND P0, PT, R3, R2, PT ;  /* 0x000000020300720c */ /* 0x000fc40003f06270 */
[----:B------:R-:W-:Y:S01]  /*12f70*/  IADD3 R25, R24, 0x30, RZ ;  /* 0x0000003018197810 */ /* 0x000fe20007ffe0ff */
[----:B------:R-:W5:Y:S01]  /*12f80*/  MUFU.TANH R144, R22 ;  /* 0x0000001600907308 */ /* 0x000f620000002400 */
[----:B--2---:R-:W-:Y:S01]  /*12f90*/  FSEL R147, R147, -INF , !P0 ;  /* 0xff80000093937808 */ /* 0x004fe20004000000 */
[----:B------:R-:W-:Y:S01]  /*12fa0*/  BAR.SYNC.DEFER_BLOCKING 0x0 ;  /* 0x0000000000007b1d */ /* 0x000fe20000010000 */
[----:B------:R-:W-:Y:S02]  /*12fb0*/  ISETP.GT.AND P0, PT, R216, R207, PT ;  /* 0x000000cfd800720c */ /* 0x000fe40003f04270 */
[----:B------:R-:W-:Y:S02]  /*12fc0*/  FSEL R163, R163, -INF , !P6 ;  /* 0xff800000a3a37808 */ /* 0x000fe40007000000 */
[----:B-1----:R-:W-:Y:S01]  /*12fd0*/  FSEL R176, R176, -INF , !P4 ;  /* 0xff800000b0b07808 */ /* 0x002fe20006000000 */
[----:B------:R-:W1:Y:S01]  /*12fe0*/  MUFU.TANH R164, R23 ;  /* 0x0000001700a47308 */ /* 0x000e620000002400 */
[----:B----4-:R-:W-:-:S02]  /*12ff0*/  FSEL R174, R174, -INF , !P2 ;  /* 0xff800000aeae7808 */ /* 0x010fc40005000000 */
[C---:B------:R-:W-:Y:S02]  /*13000*/  ISETP.GE.AND P6, PT, R25.reuse, R2, PT ;  /* 0x000000021900720c */ /* 0x040fe40003fc6270 */
[-C--:B------:R-:W-:Y:S02]  /*13010*/  ISETP.GE.AND P4, PT, R25, R135.reuse, PT ;  /* 0x000000871900720c */ /* 0x080fe40003f86270 */
[----:B------:R-:W-:Y:S02]  /*13020*/  ISETP.GE.AND P2, PT, R3, R135, PT ;  /* 0x000000870300720c */ /* 0x000fe40003f46270 */
[----:B------:R-:W-:Y:S02]  /*13030*/  IADD3 R3, R24, 0x39, RZ ;  /* 0x0000003918037810 */ /* 0x000fe40007ffe0ff */
[----:B------:R-:W-:Y:S02]  /*13040*/  FSEL R175, R175, -INF , !P6 ;  /* 0xff800000afaf7808 */ /* 0x000fe40007000000 */
[----:B---3--:R-:W-:-:S02]  /*13050*/  FSEL R168, R168, -INF , !P4 ;  /* 0xff800000a8a87808 */ /* 0x008fc40006000000 */
[----:B------:R-:W-:Y:S02]  /*13060*/  FSEL R173, R173, -INF , !P5 ;  /* 0xff800000adad7808 */ /* 0x000fe40006800000 */
[----:B------:R-:W-:Y:S02]  /*13070*/  FSEL R146, R146, -INF , !P1 ;  /* 0xff80000092927808 */ /* 0x000fe40004800000 */
[CC--:B------:R-:W-:Y:S02]  /*13080*/  ISETP.GE.AND P6, PT, R24.reuse, R2.reuse, PT ;  /* 0x000000021800720c */ /* 0x0c0fe40003fc6270 */
[-C--:B------:R-:W-:Y:S02]  /*13090*/  ISETP.GE.AND P4, PT, R24, R135.reuse, PT ;  /* 0x000000871800720c */ /* 0x080fe40003f86270 */
[C---:B------:R-:W-:Y:S02]  /*130a0*/  ISETP.GE.AND P5, PT, R3.reuse, R2, PT ;  /* 0x000000020300720c */ /* 0x040fe40003fa6270 */
[----:B------:R-:W-:-:S02]  /*130b0*/  ISETP.GE.AND P1, PT, R3, R135, PT ;  /* 0x000000870300720c */ /* 0x000fc40003f26270 */
[----:B-----5:R-:W-:Y:S02]  /*130c0*/  FSEL R144, R144, -INF , !P2 ;  /* 0xff80000090907808 */ /* 0x020fe40005000000 */
[----:B------:R-:W-:Y:S02]  /*130d0*/  FSEL R32, R32, -INF , !P6 ;  /* 0xff80000020207808 */ /* 0x000fe40007000000 */
[----:B------:R-:W-:Y:S02]  /*130e0*/  FSEL R33, R33, -INF , !P4 ;  /* 0xff80000021217808 */ /* 0x000fe40006000000 */
[----:B------:R-:W-:Y:S02]  /*130f0*/  FSEL R145, R145, -INF , !P5 ;  /* 0xff80000091917808 */ /* 0x000fe40006800000 */
[----:B-1----:R-:W-:Y:S01]  /*13100*/  FSEL R164, R164, -INF , !P1 ;  /* 0xff800000a4a47808 */ /* 0x002fe20004800000 */
        /* <DEDUP_REMOVED lines=60> */
.L_x_3510:
[----:B------:R-:W-:-:S05]  /*134d0*/  IMAD.MOV.U32 R3, RZ, RZ, c[0x0][0x198] ;  /* 0x00006600ff037624 */ /* 0x000fca00078e00ff */
[----:B------:R-:W-:-:S04]  /*134e0*/  LEA R3, -R3, RZ, 0x6 ;  /* 0x000000ff03037211 */ /* 0x000fc800078e31ff */
[----:B------:R-:W-:Y:S02]  /*134f0*/  SHF.R.S32.HI R4, RZ, 0x1f, R3 ;  /* 0x0000001fff047819 */ /* 0x000fe40000011403 */
.L_x_3511:
        /* <DEDUP_REMOVED lines=41> */
.L_x_3509:
        /* <DEDUP_REMOVED lines=367> */
.L_x_3513:
[----:B------:R-:W-:-:S05]  /*14e80*/  IMAD.MOV.U32 R5, RZ, RZ, c[0x0][0x1a0] ;  /* 0x00006800ff057624 */ /* 0x000fca00078e00ff */
[----:B------:R-:W-:-:S04]  /*14e90*/  LEA R5, -R5, RZ, 0x6 ;  /* 0x000000ff05057211 */ /* 0x000fc800078e31ff */
[----:B------:R-:W-:Y:S02]  /*14ea0*/  SHF.R.S32.HI R0, RZ, 0x1f, R5 ;  /* 0x0000001fff007819 */ /* 0x000fe40000011405 */
.L_x_3514:
        /* <DEDUP_REMOVED lines=186> */
[----:B------:R-:W3:Y:S05]  /*15a50*/  LDSM.16.M88.4 R4, [R199+0xb000] ;  /* 0x00b00000c704783b */ /* 0x000eea0000000200 */
[----:B------:R4:W-:Y:S02]  /*15a60*/  MUFU.TANH R147, R14 ;  /* 0x0000000e00937308 */ /* 0x0009e40000002400 */
[C---:B-1----:R-:W-:Y:S01]  /*15a70*/  HMMA.16816.F32 R152, R148.reuse, R32, R152 ;  /* 0x000000209498723c */ /* 0x042fe20000001898 */
[----:B------:R-:W1:Y:S07]  /*15a80*/  S2R R32, SR_TID.X ;  /* 0x0000000000207919 */ /* 0x000e6e0000002100 */
[----:B------:R-:W-:Y:S08]  /*15a90*/  HMMA.16816.F32 R176, R148, R34, R176 ;  /* 0x0000002294b0723c */ /* 0x000ff000000018b0 */
[----:B------:R-:W-:Y:S01]  /*15aa0*/  HMMA.16816.F32 R28, R8, R156, R28 ;  /* 0x0000009c081c723c */ /* 0x000fe2000000181c */
[----:B------:R-:W-:-:S02]  /*15ab0*/  FMUL.FTZ R17, R17, c[0x0][0x2ec] ;  /* 0x0000bb0011117a20 */ /* 0x000fc40000410000 */
[----:B------:R-:W-:Y:S02]  /*15ac0*/  FMUL.FTZ R0, R16, c[0x0][0x2ec] ;  /* 0x0000bb0010007a20 */ /* 0x000fe40000410000 */
[----:B------:R5:W1:Y:S01]  /*15ad0*/  MUFU.TANH R134, R17 ;  /* 0x0000001100867308 */ /* 0x000a620000002400 */
[----:B------:R-:W-:Y:S02]  /*15ae0*/  FMUL.FTZ R133, R18, c[0x0][0x2ec] ;  /* 0x0000bb0012857a20 */ /* 0x000fe40000410000 */
[----:B------:R-:W-:Y:S01]  /*15af0*/  FMUL.FTZ R156, R15, c[0x0][0x2ec] ;  /* 0x0000bb000f9c7a20 */ /* 0x000fe20000410000 */
[C---:B--2---:R-:W-:Y:S01]  /*15b00*/  HMMA.16816.F32 R152, R136.reuse, R20, R152 ;  /* 0x000000148898723c */ /* 0x044fe20000001898 */
[----:B----4-:R-:W2:Y:S01]  /*15b10*/  LDSM.16.M88.4 R12, [R199+0xb800] ;  /* 0x00b80000c70c783b */ /* 0x010ea20000000200 */
[----:B------:R-:W-:Y:S02]  /*15b20*/  FMUL.FTZ R144, R19, c[0x0][0x2ec] ;  /* 0x0000bb0013907a20 */ /* 0x000fe40000410000 */
[----:B------:R-:W-:Y:S04]  /*15b30*/  MUFU.TANH R0, R0 ;  /* 0x0000000000007308 */ /* 0x000fe80000002400 */
[----:B------:R-:W-:Y:S01]  /*15b40*/  HMMA.16816.F32 R176, R136, R22, R176 ;  /* 0x0000001688b0723c */ /* 0x000fe200000018b0 */
[----:B-----5:R-:W4:Y:S03]  /*15b50*/  LDSM.16.M88.4 R16, [R192+0x5000] ;  /* 0x00500000c010783b */ /* 0x020f260000000200 */
[----:B------:R-:W5:Y:S03]  /*15b60*/  MUFU.TANH R144, R144 ;  /* 0x0000009000907308 */ /* 0x000f660000002400 */
[----:B------:R-:W-:Y:S01]  /*15b70*/  FMUL.FTZ R28, R28, c[0x0][0x2ec] ;  /* 0x0000bb001c1c7a20 */ /* 0x000fe20000410000 */
[----:B------:R-:W-:Y:S01]  /*15b80*/  HMMA.16816.F32 R140, R24, R174, R140 ;  /* 0x000000ae188c723c */ /* 0x000fe2000000188c */
[----:B------:R-:W-:-:S02]  /*15b90*/  FMUL.FTZ R30, R30, c[0x0][0x2ec] ;  /* 0x0000bb001e1e7a20 */ /* 0x000fc40000410000 */
[----:B------:R-:W-:Y:S02]  /*15ba0*/  FMUL.FTZ R29, R29, c[0x0][0x2ec] ;  /* 0x0000bb001d1d7a20 */ /* 0x000fe40000410000 */
[----:B------:R-:W-:Y:S01]  /*15bb0*/  FMUL.FTZ R31, R31, c[0x0][0x2ec] ;  /* 0x0000bb001f1f7a20 */ /* 0x000fe20000410000 */
[----:B------:R-:W1:Y:S02]  /*15bc0*/  MUFU.TANH R156, R156 ;  /* 0x0000009c009c7308 */ /* 0x000e640000002400 */
[C---:B---3--:R-:W-:Y:S06]  /*15bd0*/  HMMA.16816.F32 R160, R24.reuse, R4, R160 ;  /* 0x0000000418a0723c */ /* 0x048fec00000018a0 */
[----:B------:R-:W3:Y:S02]  /*15be0*/  MUFU.TANH R28, R28 ;  /* 0x0000001c001c7308 */ /* 0x000ee40000002400 */
[----:B------:R-:W-:Y:S01]  /*15bf0*/  HMMA.16816.F32 R164, R24, R6, R164 ;  /* 0x0000000618a4723c */ /* 0x000fe200000018a4 */
[----:B------:R-:W3:Y:S01]  /*15c00*/  LDSM.16.M88.4 R4, [R192+0x5800] ;  /* 0x00580000c004783b */ /* 0x000ee20000000200 */
[----:B------:R-:W-:-:S04]  /*15c10*/  DEPBAR.LE SB0, 0x0 ;  /* 0x000080000000791a */ /* 0x000fc80000000000 */
[----:B------:R-:W1:Y:S02]  /*15c20*/  MUFU.TANH R30, R30 ;  /* 0x0000001e001e7308 */ /* 0x000e640000002400 */
[----:B------:R-:W-:Y:S06]  /*15c30*/  HMMA.16816.F32 R140, R8, R158, R140 ;  /* 0x0000009e088c723c */ /* 0x000fec000000188c */
[----:B------:R-:W3:Y:S02]  /*15c40*/  MUFU.TANH R29, R29 ;  /* 0x0000001d001d7308 */ /* 0x000ee40000002400 */
[C---:B--2---:R-:W-:Y:S06]  /*15c50*/  HMMA.16816.F32 R152, R24.reuse, R12, R152 ;  /* 0x0000000c1898723c */ /* 0x044fec0000001898 */
[----:B------:R-:W2:Y:S01]  /*15c60*/  MUFU.TANH R31, R31 ;  /* 0x0000001f001f7308 */ /* 0x000ea20000002400 */
[----:B-1----:R-:W-:Y:S01]  /*15c70*/  IMAD.SHL.U32 R13, R32, 0x2, RZ ;  /* 0x00000002200d7824 */ /* 0x002fe200078e00ff */
[----:B------:R-:W-:Y:S04]  /*15c80*/  HMMA.16816.F32 R176, R24, R14, R176 ;  /* 0x0000000e18b0723c */ /* 0x000fe800000018b0 */
[----:B------:R-:W-:-:S02]  /*15c90*/  LOP3.LUT R13, R13, 0x6, RZ, 0xc0, !PT ;  /* 0x000000060d0d7812 */ /* 0x000fc400078ec0ff */
[----:B------:R-:W-:Y:S02]  /*15ca0*/  MUFU.TANH R133, R133 ;  /* 0x0000008500857308 */ /* 0x000fe40000002400 */
[C---:B----4-:R-:W-:Y:S01]  /*15cb0*/  HMMA.16816.F32 R160, R8.reuse, R16, R160 ;  /* 0x0000001008a0723c */ /* 0x050fe200000018a0 */
[----:B------:R-:W-:Y:S02]  /*15cc0*/  IMAD R12, R216, 0x40, R13 ;  /* 0x00000040d80c7824 */ /* 0x000fe400078e020d */
[----:B------:R-:W-:Y:S02]  /*15cd0*/  FMUL.FTZ R21, R143, c[0x0][0x2ec] ;  /* 0x0000bb008f157a20 */ /* 0x000fe40000410000 */
[----:B------:R-:W-:Y:S01]  /*15ce0*/  FMUL.FTZ R141, R141, c[0x0][0x2ec] ;  /* 0x0000bb008d8d7a20 */ /* 0x000fe20000410000 */
[----:B------:R-:W-:Y:S01]  /*15cf0*/  IADD3 R13, R12, 0x1, RZ ;  /* 0x000000010c0d7810 */ /* 0x000fe20007ffe0ff */
[----:B------:R-:W-:Y:S01]  /*15d00*/  FMUL.FTZ R16, R140, c[0x0][0x2ec] ;  /* 0x0000bb008c107a20 */ /* 0x000fe20000410000 */
[----:B------:R-:W-:Y:S01]  /*15d10*/  HMMA.16816.F32 R164, R8, R18, R164 ;  /* 0x0000001208a4723c */ /* 0x000fe200000018a4 */
[----:B------:R-:W-:Y:S01]  /*15d20*/  FMUL.FTZ R17, R142, c[0x0][0x2ec] ;  /* 0x0000bb008e117a20 */ /* 0x000fe20000410000 */
[C---:B------:R-:W-:Y:S01]  /*15d30*/  ISETP.GE.AND P5, PT, R13.reuse, R2, PT ;  /* 0x000000020d00720c */ /* 0x040fe20003fa6270 */
[----:B------:R-:W-:Y:S01]  /*15d40*/  MUFU.TANH R20, R141 ;  /* 0x0000008d00147308 */ /* 0x000fe20000002400 */
[----:B------:R-:W-:-:S02]  /*15d50*/  ISETP.GE.AND P1, PT, R13, R135, PT ;  /* 0x000000870d00720c */ /* 0x000fc40003f26270 */
[----:B------:R-:W-:Y:S02]  /*15d60*/  IADD3 R13, R12, 0x8, RZ ;  /* 0x000000080c0d7810 */ /* 0x000fe40007ffe0ff */
[C---:B---3--:R-:W-:Y:S01]  /*15d70*/  HMMA.16816.F32 R152, R8.reuse, R4, R152 ;  /* 0x000000040898723c */ /* 0x048fe20000001898 */
[----:B------:R-:W-:Y:S02]  /*15d80*/  FSEL R134, R134, -INF , !P5 ;  /* 0xff80000086867808 */ /* 0x000fe40006800000 */
[----:B------:R-:W1:Y:S01]  /*15d90*/  MUFU.TANH R16, R16 ;  /* 0x0000001000107308 */ /* 0x000e620000002400 */
[CC--:B------:R-:W-:Y:S02]  /*15da0*/  ISETP.GE.AND P6, PT, R13.reuse, R2.reuse, PT ;  /* 0x000000020d00720c */ /* 0x0c0fe40003fc6270 */
[-C--:B------:R-:W-:Y:S02]  /*15db0*/  ISETP.GE.AND P4, PT, R13, R135.reuse, PT ;  /* 0x000000870d00720c */ /* 0x080fe40003f86270 */
[----:B------:R-:W-:Y:S01]  /*15dc0*/  HMMA.16816.F32 R176, R8, R6, R176 ;  /* 0x0000000608b0723c */ /* 0x000fe200000018b0 */
[----:B------:R-:W-:Y:S01]  /*15dd0*/  IADD3 R4, R12, 0x9, RZ ;  /* 0x000000090c047810 */ /* 0x000fe20007ffe0ff */
[----:B------:R-:W-:Y:S01]  /*15de0*/  FMUL.FTZ R160, R160, c[0x0][0x2ec] ;  /* 0x0000bb00a0a07a20 */ /* 0x000fe20000410000 */
[----:B------:R-:W-:Y:S01]  /*15df0*/  MUFU.TANH R17, R17 ;  /* 0x0000001100117308 */ /* 0x000fe20000002400 */
[----:B------:R-:W-:Y:S01]  /*15e00*/  FMUL.FTZ R162, R162, c[0x0][0x2ec] ;  /* 0x0000bb00a2a27a20 */ /* 0x000fe20000410000 */
[CC--:B------:R-:W-:Y:S01]  /*15e10*/  ISETP.GE.AND P0, PT, R4.reuse, R2.reuse, PT ;  /* 0x000000020400720c */ /* 0x0c0fe20003f06270 */
[----:B------:R-:W-:Y:S01]  /*15e20*/  FMUL.FTZ R161, R161, c[0x0][0x2ec] ;  /* 0x0000bb00a1a17a20 */ /* 0x000fe20000410000 */
[-C--:B------:R-:W-:Y:S01]  /*15e30*/  ISETP.GE.AND P2, PT, R4, R135.reuse, PT ;  /* 0x000000870400720c */ /* 0x080fe20003f46270 */
[----:B------:R-:W-:Y:S01]  /*15e40*/  FMUL.FTZ R19, R164, c[0x0][0x2ec] ;  /* 0x0000bb00a4137a20 */ /* 0x000fe20000410000 */
[----:B------:R-:W-:Y:S01]  /*15e50*/  IADD3 R4, R12, 0x10, RZ ;  /* 0x000000100c047810 */ /* 0x000fe20007ffe0ff */
[----:B------:R-:W-:Y:S01]  /*15e60*/  FMUL.FTZ R164, R165, c[0x0][0x2ec] ;  /* 0x0000bb00a5a47a20 */ /* 0x000fe20000410000 */
[----:B-----5:R-:W-:Y:S01]  /*15e70*/  FSEL R13, R144, -INF , !P1 ;  /* 0xff800000900d7808 */ /* 0x020fe20004800000 */
[----:B------:R-:W-:Y:S01]  /*15e80*/  FMUL.FTZ R165, R166, c[0x0][0x2ec] ;  /* 0x0000bb00a6a57a20 */ /* 0x000fe20000410000 */
[----:B------:R-:W3:Y:S01]  /*15e90*/  MUFU.TANH R21, R21 ;  /* 0x0000001500157308 */ /* 0x000ee20000002400 */
[CC--:B------:R-:W-:Y:S01]  /*15ea0*/  ISETP.GE.AND P5, PT, R4.reuse, R2.reuse, PT ;  /* 0x000000020400720c */ /* 0x0c0fe20003fa6270 */
[----:B------:R-:W-:Y:S01]  /*15eb0*/  FMUL.FTZ R18, R163, c[0x0][0x2ec] ;  /* 0x0000bb00a3127a20 */ /* 0x000fe20000410000 */
[-C--:B------:R-:W-:Y:S01]  /*15ec0*/  ISETP.GE.AND P1, PT, R4, R135.reuse, PT ;  /* 0x000000870400720c */ /* 0x080fe20003f26270 */
[----:B------:R-:W-:Y:S01]  /*15ed0*/  FMUL.FTZ R23, R152, c[0x0][0x2ec] ;  /* 0x0000bb0098177a20 */ /* 0x000fe20000410000 */
[C---:B------:R-:W-:Y:S01]  /*15ee0*/  IADD3 R4, R12.reuse, 0x11, RZ ;  /* 0x000000110c047810 */ /* 0x040fe20007ffe0ff */
[----:B------:R-:W-:Y:S01]  /*15ef0*/  FMUL.FTZ R163, R167, c[0x0][0x2ec] ;  /* 0x0000bb00a7a37a20 */ /* 0x000fe20000410000 */
[----:B------:R-:W-:Y:S01]  /*15f00*/  IADD3 R15, R12, 0x18, RZ ;  /* 0x000000180c0f7810 */ /* 0x000fe20007ffe0ff */
[----:B------:R-:W4:Y:S01]  /*15f10*/  MUFU.TANH R168, R160 ;  /* 0x000000a000a87308 */ /* 0x000f220000002400 */
[----:B------:R-:W-:Y:S01]  /*15f20*/  FSEL R14, R145, -INF , !P6 ;  /* 0xff800000910e7808 */ /* 0x000fe20007000000 */
[----:B------:R-:W-:Y:S01]  /*15f30*/  FMUL.FTZ R152, R153, c[0x0][0x2ec] ;  /* 0x0000bb0099987a20 */ /* 0x000fe20000410000 */
[----:B------:R-:W-:Y:S01]  /*15f40*/  FSEL R147, R147, -INF , !P4 ;  /* 0xff80000093937808 */ /* 0x000fe20006000000 */
[----:B------:R-:W-:Y:S01]  /*15f50*/  FMUL.FTZ R138, R176, c[0x0][0x2ec] ;  /* 0x0000bb00b08a7a20 */ /* 0x000fe20000410000 */
[-C--:B------:R-:W-:Y:S01]  /*15f60*/  ISETP.GE.AND P6, PT, R4, R2.reuse, PT ;  /* 0x000000020400720c */ /* 0x080fe20003fc6270 */
[----:B------:R-:W-:Y:S01]  /*15f70*/  FMUL.FTZ R151, R154, c[0x0][0x2ec] ;  /* 0x0000bb009a977a20 */ /* 0x000fe20000410000 */
[-C--:B------:R-:W-:Y:S01]  /*15f80*/  ISETP.GE.AND P4, PT, R4, R135.reuse, PT ;  /* 0x000000870400720c */ /* 0x080fe20003f86270 */
[----:B------:R-:W5:Y:S01]  /*15f90*/  MUFU.TANH R169, R162 ;  /* 0x000000a200a97308 */ /* 0x000f620000002400 */
[----:B------:R-:W-:Y:S01]  /*15fa0*/  IADD3 R22, R12, 0x19, RZ ;  /* 0x000000190c167810 */ /* 0x000fe20007ffe0ff */
[----:B------:R-:W-:Y:S01]  /*15fb0*/  FMUL.FTZ R137, R155, c[0x0][0x2ec] ;  /* 0x0000bb009b897a20 */ /* 0x000fe20000410000 */
[----:B------:R-:W-:Y:S01]  /*15fc0*/  FSEL R4, R146, -INF , !P0 ;  /* 0xff80000092047808 */ /* 0x000fe20004000000 */
[----:B------:R-:W-:Y:S01]  /*15fd0*/  FMUL.FTZ R136, R177, c[0x0][0x2ec] ;  /* 0x0000bb00b1887a20 */ /* 0x000fe20000410000 */
[----:B------:R-:W-:Y:S01]  /*15fe0*/  FSEL R5, R156, -INF , !P2 ;  /* 0xff8000009c057808 */ /* 0x000fe20005000000 */
[----:B------:R-:W-:Y:S01]  /*15ff0*/  FMUL.FTZ R139, R178, c[0x0][0x2ec] ;  /* 0x0000bb00b28b7a20 */ /* 0x000fe20000410000 */
[C---:B------:R-:W-:Y:S01]  /*16000*/  ISETP.GE.AND P0, PT, R15.reuse, R2, PT ;  /* 0x000000020f00720c */ /* 0x040fe20003f06270 */
[----:B------:R-:W1:Y:S01]  /*16010*/  MUFU.TANH R170, R161 ;  /* 0x000000a100aa7308 */ /* 0x000e620000002400 */
[----:B------:R-:W-:Y:S01]  /*16020*/  ISETP.GE.AND P2, PT, R15, R135, PT ;  /* 0x000000870f00720c */ /* 0x000fe20003f46270 */
[----:B------:R-:W-:Y:S01]  /*16030*/  FMUL.FTZ R149, R179, c[0x0][0x2ec] ;  /* 0x0000bb00b3957a20 */ /* 0x000fe20000410000 */
[----:B------:R-:W-:-:S02]  /*16040*/  IADD3 R7, R12, 0x20, RZ ;  /* 0x000000200c077810 */ /* 0x000fc40007ffe0ff */
[----:B------:R-:W-:Y:S02]  /*16050*/  IADD3 R6, R12, 0x21, RZ ;  /* 0x000000210c067810 */ /* 0x000fe40007ffe0ff */
[----:B------:R-:W-:Y:S01]  /*16060*/  FSEL R24, R28, -INF , !P5 ;  /* 0xff8000001c187808 */ /* 0x000fe20006800000 */
[----:B------:R-:W3:Y:S01]  /*16070*/  MUFU.TANH R19, R19 ;  /* 0x0000001300137308 */ /* 0x000ee20000002400 */
[----:B------:R-:W-:Y:S02]  /*16080*/  FSEL R25, R30, -INF , !P1 ;  /* 0xff8000001e197808 */ /* 0x000fe40004800000 */
[C---:B------:R-:W-:Y:S02]  /*16090*/  ISETP.GE.AND P5, PT, R22.reuse, R2, PT ;  /* 0x000000021600720c */ /* 0x040fe40003fa6270 */
[----:B------:R-:W-:Y:S02]  /*160a0*/  ISETP.GE.AND P1, PT, R22, R135, PT ;  /* 0x000000871600720c */ /* 0x000fe40003f26270 */
[----:B------:R-:W-:Y:S01]  /*160b0*/  FSEL R26, R29, -INF , !P6 ;  /* 0xff8000001d1a7808 */ /* 0x000fe20007000000 */
[----:B------:R-:W4:Y:S01]  /*160c0*/  MUFU.TANH R165, R165 ;  /* 0x000000a500a57308 */ /* 0x000f220000002400 */
[----:B--2---:R-:W-:-:S02]  /*160d0*/  FSEL R27, R31, -INF , !P4 ;  /* 0xff8000001f1b7808 */ /* 0x004fc40006000000 */
[----:B-1----:R-:W-:Y:S02]  /*160e0*/  FSEL R22, R16, -INF , !P0 ;  /* 0xff80000010167808 */ /* 0x002fe40004000000 */
[CC--:B------:R-:W-:Y:S02]  /*160f0*/  ISETP.GE.AND P6, PT, R7.reuse, R2.reuse, PT ;  /* 0x000000020700720c */ /* 0x0c0fe40003fc6270 */
[----:B------:R-:W-:Y:S01]  /*16100*/  ISETP.GE.AND P4, PT, R7, R135, PT ;  /* 0x000000870700720c */ /* 0x000fe20003f86270 */
[----:B------:R1:W2:Y:S01]  /*16110*/  MUFU.TANH R15, R23 ;  /* 0x00000017000f7308 */ /* 0x0002a20000002400 */
[----:B------:R-:W-:Y:S02]  /*16120*/  ISETP.GE.AND P0, PT, R6, R2, PT ;  /* 0x000000020600720c */ /* 0x000fe40003f06270 */
[----:B------:R-:W-:Y:S02]  /*16130*/  IADD3 R7, R12, 0x28, RZ ;  /* 0x000000280c077810 */ /* 0x000fe40007ffe0ff */
[----:B------:R-:W-:-:S02]  /*16140*/  FSEL R20, R20, -INF , !P5 ;  /* 0xff80000014147808 */ /* 0x000fc40006800000 */
[----:B---3--:R-:W-:Y:S01]  /*16150*/  FSEL R21, R21, -INF , !P1 ;  /* 0xff80000015157808 */ /* 0x008fe20004800000 */
[----:B------:R-:W-:Y:S01]  /*16160*/  MUFU.TANH R138, R138 ;  /* 0x0000008a008a7308 */ /* 0x000fe20000002400 */
[----:B----4-:R-:W-:Y:S02]  /*16170*/  FSEL R168, R168, -INF , !P6 ;  /* 0xff800000a8a87808 */ /* 0x010fe40007000000 */
[----:B-----5:R-:W-:Y:S02]  /*16180*/  FSEL R169, R169, -INF , !P4 ;  /* 0xff800000a9a97808 */ /* 0x020fe40006000000 */
[C---:B------:R-:W-:Y:S02]  /*16190*/  ISETP.GE.AND P5, PT, R7.reuse, R2, PT ;  /* 0x000000020700720c */ /* 0x040fe40003fa6270 */
[----:B------:R-:W-:Y:S01]  /*161a0*/  ISETP.GE.AND P1, PT, R7, R135, PT ;  /* 0x000000870700720c */ /* 0x000fe20003f26270 */
[----:B------:R-:W3:Y:S01]  /*161b0*/  MUFU.TANH R18, R18 ;  /* 0x0000001200127308 */ /* 0x000ee20000002400 */
[----:B-1----:R-:W-:-:S02]  /*161c0*/  FSEL R23, R17, -INF , !P2 ;  /* 0xff80000011177808 */ /* 0x002fc40005000000 */
[-C--:B------:R-:W-:Y:S02]  /*161d0*/  ISETP.GE.AND P2, PT, R6, R135.reuse, PT ;  /* 0x000000870600720c */ /* 0x080fe40003f46270 */
[C---:B------:R-:W-:Y:S02]  /*161e0*/  IADD3 R6, R12.reuse, 0x29, RZ ;  /* 0x000000290c067810 */ /* 0x040fe40007ffe0ff */
[----:B------:R-:W-:Y:S01]  /*161f0*/  IADD3 R7, R12, 0x30, RZ ;  /* 0x000000300c077810 */ /* 0x000fe20007ffe0ff */
[----:B------:R-:W1:Y:S01]  /*16200*/  MUFU.TANH R164, R164 ;  /* 0x000000a400a47308 */ /* 0x000e620000002400 */
[C---:B------:R-:W-:Y:S02]  /*16210*/  ISETP.GE.AND P6, PT, R6.reuse, R2, PT ;  /* 0x000000020600720c */ /* 0x040fe40003fc6270 */
[----:B------:R-:W-:Y:S02]  /*16220*/  ISETP.GE.AND P4, PT, R6, R135, PT ;  /* 0x000000870600720c */ /* 0x000fe40003f86270 */
[----:B------:R-:W-:-:S02]  /*16230*/  IADD3 R6, R12, 0x31, RZ ;  /* 0x000000310c067810 */ /* 0x000fc40007ffe0ff */
[----:B------:R-:W-:Y:S01]  /*16240*/  FSEL R170, R170, -INF , !P0 ;  /* 0xff800000aaaa7808 */ /* 0x000fe20004000000 */
[----:B------:R-:W4:Y:S01]  /*16250*/  MUFU.TANH R163, R163 ;  /* 0x000000a300a37308 */ /* 0x000f220000002400 */
[----:B------:R-:W-:Y:S02]  /*16260*/  FSEL R166, R19, -INF , !P5 ;  /* 0xff80000013a67808 */ /* 0x000fe40006800000 */
[----:B------:R-:W-:Y:S02]  /*16270*/  FSEL R165, R165, -INF , !P1 ;  /* 0xff800000a5a57808 */ /* 0x000fe40004800000 */
[-C--:B------:R-:W-:Y:S02]  /*16280*/  ISETP.GE.AND P0, PT, R7, R2.reuse, PT ;  /* 0x000000020700720c */ /* 0x080fe40003f06270 */
[C---:B------:R-:W-:Y:S01]  /*16290*/  ISETP.GE.AND P5, PT, R6.reuse, R2, PT ;  /* 0x000000020600720c */ /* 0x040fe20003fa6270 */
[----:B------:R-:W-:Y:S01]  /*162a0*/  MUFU.TANH R152, R152 ;  /* 0x0000009800987308 */ /* 0x000fe20000002400 */
[----:B------:R-:W-:-:S02]  /*162b0*/  ISETP.GE.AND P1, PT, R6, R135, PT ;  /* 0x000000870600720c */ /* 0x000fc40003f26270 */
[----:B------:R-:W-:Y:S02]  /*162c0*/  IADD3 R6, R12, 0x38, RZ ;  /* 0x000000380c067810 */ /* 0x000fe40007ffe0ff */
[----:B--2---:R-:W-:Y:S02]  /*162d0*/  FSEL R154, R15, -INF , !P0 ;  /* 0xff8000000f9a7808 */ /* 0x004fe40004000000 */
[----:B------:R-:W-:Y:S01]  /*162e0*/  ISETP.GE.AND P0, PT, R6, R2, PT ;  /* 0x000000020600720c */ /* 0x000fe20003f06270 */
[----:B------:R-:W2:Y:S01]  /*162f0*/  MUFU.TANH R151, R151 ;  /* 0x0000009700977308 */ /* 0x000ea20000002400 */
[----:B---3--:R-:W-:Y:S02]  /*16300*/  FSEL R167, R18, -INF , !P2 ;  /* 0xff80000012a77808 */ /* 0x008fe40005000000 */
[----:B------:R-:W-:Y:S02]  /*16310*/  FSEL R138, R138, -INF , !P0 ;  /* 0xff8000008a8a7808 */ /* 0x000fe40004000000 */
[----:B------:R-:W-:-:S02]  /*16320*/  ISETP.GT.AND P0, PT, R216, R207, PT ;  /* 0x000000cfd800720c */ /* 0x000fc40003f04270 */
[----:B-1----:R-:W-:Y:S01]  /*16330*/  FSEL R164, R164, -INF , !P6 ;  /* 0xff800000a4a47808 */ /* 0x002fe20007000000 */
[----:B------:R-:W1:Y:S01]  /*16340*/  MUFU.TANH R137, R137 ;  /* 0x0000008900897308 */ /* 0x000e620000002400 */
[----:B----4-:R-:W-:Y:S02]  /*16350*/  FSEL R163, R163, -INF , !P4 ;  /* 0xff800000a3a37808 */ /* 0x010fe40006000000 */
[-C--:B------:R-:W-:Y:S02]  /*16360*/  ISETP.GE.AND P2, PT, R7, R135.reuse, PT ;  /* 0x000000870700720c */ /* 0x080fe40003f46270 */
[C---:B------:R-:W-:Y:S02]  /*16370*/  ISETP.GE.AND P6, PT, R12.reuse, R2, PT ;  /* 0x000000020c00720c */ /* 0x040fe40003fc6270 */
[C---:B------:R-:W-:Y:S01]  /*16380*/  ISETP.GE.AND P4, PT, R12.reuse, R135, PT ;  /* 0x000000870c00720c */ /* 0x040fe20003f86270 */
[----:B------:R-:W3:Y:S01]  /*16390*/  MUFU.TANH R136, R136 ;  /* 0x0000008800887308 */ /* 0x000ee20000002400 */
[----:B------:R-:W-:-:S02]  /*163a0*/  IADD3 R12, R12, 0x39, RZ ;  /* 0x000000390c0c7810 */ /* 0x000fc40007ffe0ff */
[----:B--2---:R-:W-:Y:S02]  /*163b0*/  FSEL R151, R151, -INF , !P2 ;  /* 0xff80000097977808 */ /* 0x004fe40005000000 */
[----:B------:R-:W-:Y:S01]  /*163c0*/  FSEL R152, R152, -INF , !P5 ;  /* 0xff80000098987808 */ /* 0x000fe20006800000 */
[----:B------:R-:W-:Y:S01]  /*163d0*/  BAR.SYNC.DEFER_BLOCKING 0x0 ;  /* 0x0000000000007b1d */ /* 0x000fe20000010000 */
[-C--:B------:R-:W-:Y:S02]  /*163e0*/  ISETP.GE.AND P2, PT, R6, R135.reuse, PT ;  /* 0x000000870600720c */ /* 0x080fe40003f46270 */
[----:B-1----:R-:W-:Y:S02]  /*163f0*/  FSEL R137, R137, -INF , !P1 ;  /* 0xff80000089897808 */ /* 0x002fe40004800000 */
[C---:B------:R-:W-:Y:S01]  /*16400*/  ISETP.GE.AND P5, PT, R12.reuse, R2, PT ;  /* 0x000000020c00720c */ /* 0x040fe20003fa6270 */
[----:B------:R-:W1:Y:S01]  /*16410*/  MUFU.TANH R139, R139 ;  /* 0x0000008b008b7308 */ /* 0x000e620000002400 */
[----:B------:R-:W-:-:S02]  /*16420*/  ISETP.GE.AND P1, PT, R12, R135, PT ;  /* 0x000000870c00720c */ /* 0x000fc40003f26270 */
[----:B------:R-:W-:Y:S02]  /*16430*/  FSEL R0, R0, -INF , !P6 ;  /* 0xff80000000007808 */ /* 0x000fe40007000000 */
[----:B---3--:R-:W-:Y:S02]  /*16440*/  FSEL R136, R136, -INF , !P5 ;  /* 0xff80000088887808 */ /* 0x008fe40006800000 */
[----:B------:R-:W-:Y:S01]  /*16450*/  FSEL R133, R133, -INF , !P4 ;  /* 0xff80000085857808 */ /* 0x000fe20006000000 */
[----:B------:R-:W2:Y:S01]  /*16460*/  MUFU.TANH R149, R149 ;  /* 0x0000009500957308 */ /* 0x000ea20000002400 */
[----:B-1----:R-:W-:Y:S02]  /*16470*/  FSEL R139, R139, -INF , !P2 ;  /* 0xff8000008b8b7808 */ /* 0x002fe40005000000 */
        /* <DEDUP_REMOVED lines=61> */
.L_x_3516:
[----:B------:R-:W-:-:S05]  /*16850*/  IMAD.MOV.U32 R8, RZ, RZ, c[0x0][0x198] ;  /* 0x00006600ff087624 */ /* 0x000fca00078e00ff */
[----:B------:R-:W-:-:S04]  /*16860*/  LEA R8, -R8, RZ, 0x6 ;  /* 0x000000ff08087211 */ /* 0x000fc800078e31ff */
[----:B------:R-:W-:Y:S02]  /*16870*/  SHF.R.S32.HI R2, RZ, 0x1f, R8 ;  /* 0x0000001fff027819 */ /* 0x000fe40000011408 */
.L_x_3517:
[----:B------:R-:W-:Y:S01]  /*16880*/  ULDC.64 UR4, c[0x0][0x198] ;  /* 0x0000660000047ab9 */ /* 0x000fe20000000a00 */
[C---:B------:R-:W-:Y:S01]  /*16890*/  LEA R214, P1, R8.reuse, R214, 0x1 ;  /* 0x000000d608d67211 */ /* 0x040fe200078208ff */
[----:B------:R-:W-:Y:S02]  /*168a0*/  USHF.L.U32 UR9, UR4, 0x5, URZ ;  /* 0x0000000504097899 */ /* 0x000fe4000800063f */
[----:B------:R-:W-:Y:S01]  /*168b0*/  USHF.L.U64.HI UR5, UR4, UR8, UR5 ;  /* 0x0000000804057299 */ /* 0x000fe20008010205 */
[----:B------:R-:W-:-:S03]  /*168c0*/  LEA.HI.X R213, R8, R213, R2, 0x1, P1 ;  /* 0x000000d508d57211 */ /* 0x000fc600008f0c02 */
[----:B------:R-:W-:Y:S02]  /*168d0*/  IADD3 R10, P1, R214, UR9, RZ ;  /* 0x00000009d60a7c10 */ /* 0x000fe4000ff3e0ff */
[----:B------:R-:W-:Y:S02]  /*168e0*/  IMAD.MOV.U32 R215, RZ, RZ, R213 ;  /* 0x000000ffffd77224 */ /* 0x000fe400078e00d5 */
        /* <DEDUP_REMOVED lines=21> */
.L_x_3515:
        /* <DEDUP_REMOVED lines=58> */
[----:B------:R-:W-:Y:S02]  /*16de0*/  FADD.FTZ R6, R3, -R6 ;  /* 0x8000000603067221 */ /* 0x000fe40000010000 */
[--C-:B------:R-:W-:Y:S02]  /*16df0*/  FFMA.FTZ R144, R0, c[0x0][0x23c], -R153.reuse ;  /* 0x00008f0000907a23 */ /* 0x100fe40000010899 */
[--C-:B------:R-:W-:Y:S02]  /*16e00*/  FFMA.FTZ R0, R147, c[0x0][0x23c], -R150.reuse ;  /* 0x00008f0093007a23 */ /* 0x100fe40000010896 */
[----:B------:R-:W-:Y:S01]  /*16e10*/  FFMA.FTZ R143, R134, c[0x0][0x23c], -R153 ;  /* 0x00008f00868f7a23 */ /* 0x000fe20000010899 */
[----:B------:R-:W2:Y:S01]  /*16e20*/  MUFU.EX2 R141, R141 ;  /* 0x0000008d008d7308 */ /* 0x000ea20000000800 */
[----:B------:R-:W-:-:S02]  /*16e30*/  FFMA.FTZ R140, R133, c[0x0][0x23c], -R150 ;  /* 0x00008f00858c7a23 */ /* 0x000fc40000010896 */
[----:B------:R-:W-:Y:S01]  /*16e40*/  FFMA.FTZ R147, R5, c[0x0][0x23c], -R150 ;  /* 0x00008f0005937a23 */ /* 0x000fe20000010896 */
[----:B------:R-:W-:Y:S01]  /*16e50*/  LDSM.16.MT88.4 R132, [R198+0xc800] ;  /* 0x00c80000c684783b */ /* 0x000fe20000004200 */
[----:B------:R-:W-:Y:S02]  /*16e60*/  FMUL.FTZ R148, R4, c[0x0][0x23c] ;  /* 0x00008f0004947a20 */ /* 0x000fe40000410000 */
[----:B------:R-:W-:Y:S01]  /*16e70*/  FMUL.FTZ R3, R6, c[0x0][0x23c] ;  /* 0x00008f0006037a20 */ /* 0x000fe20000410000 */
[----:B------:R-:W-:Y:S01]  /*16e80*/  MUFU.EX2 R144, R144 ;  /* 0x0000009000907308 */ /* 0x000fe20000000800 */
[--C-:B------:R-:W-:Y:S02]  /*16e90*/  FFMA.FTZ R155, R24, c[0x0][0x23c], -R153.reuse ;  /* 0x00008f00189b7a23 */ /* 0x100fe40000010899 */
[--C-:B------:R-:W-:Y:S02]  /*16ea0*/  FFMA.FTZ R156, R26, c[0x0][0x23c], -R153.reuse ;  /* 0x00008f001a9c7a23 */ /* 0x100fe40000010899 */
[----:B------:R-:W-:-:S02]  /*16eb0*/  FFMA.FTZ R157, R22, c[0x0][0x23c], -R153 ;  /* 0x00008f00169d7a23 */ /* 0x000fc40000010899 */
[----:B------:R-:W-:Y:S01]  /*16ec0*/  FFMA.FTZ R158, R20, c[0x0][0x23c], -R153 ;  /* 0x00008f00149e7a23 */ /* 0x000fe20000010899 */
[----:B------:R-:W3:Y:S01]  /*16ed0*/  MUFU.EX2 R143, R143 ;  /* 0x0000008f008f7308 */ /* 0x000ee20000000800 */
        /* <DEDUP_REMOVED lines=30> */
[----:B------:R-:W4:Y:S01]  /*170c0*/  MUFU.EX2 R3, R3 ;  /* 0x0000000300037308 */ /* 0x000f220000000800 */
[----:B---3--:R-:W-:Y:S01]  /*170d0*/  F2FP.PACK_AB R7, R147, R0 ;  /* 0x000000009307723e */ /* 0x008fe200000000ff */
[----:B------:R-:W-:Y:S01]  /*170e0*/  LDSM.16.MT88.4 R136, [R198+0xd800] ;  /* 0x00d80000c688783b */ /* 0x000fe20000004200 */
[----:B--2---:R-:W-:-:S05]  /*170f0*/  FMUL.FTZ R120, R120, R148 ;  /* 0x0000009478787220 */ /* 0x004fca0000410000 */
        /* <DEDUP_REMOVED lines=301> */
.L_x_3512:
        /* <DEDUP_REMOVED lines=16> */
.L_x_3522:
        /* <DEDUP_REMOVED lines=65> */
.L_x_3519:
        /* <DEDUP_REMOVED lines=294> */
[-C--:B---3--:R-:W-:Y:S02]  /*19b40*/  LEA R14, P1, R7, R210.reuse, 0x2 ;  /* 0x000000d2070e7211 */ /* 0x088fe400078210ff */
[C---:B------:R-:W-:Y:S01]  /*19b50*/  LEA R12, P0, R3.reuse, R210, 0x2 ;  /* 0x000000d2030c7211 */ /* 0x040fe200078010ff */
[----:B------:R-:W-:Y:S01]  /*19b60*/  IMAD.IADD R2, R3, 0x1, -R7 ;  /* 0x0000000103027824 */ /* 0x000fe200078e0a07 */
[-C--:B------:R-:W-:Y:S02]  /*19b70*/  LEA.HI.X.SX32 R15, R7, R211.reuse, 0x2, P1 ;  /* 0x000000d3070f7211 */ /* 0x080fe400008f16ff */
[----:B-1----:R-:W-:Y:S01]  /*19b80*/  LEA.HI.X.SX32 R13, R3, R211, 0x2, P0 ;  /* 0x000000d3030d7211 */ /* 0x002fe200000f16ff */
        /* <DEDUP_REMOVED lines=15> */
.L_x_3521:
        /* <DEDUP_REMOVED lines=25> */
.L_x_3520:
        /* <DEDUP_REMOVED lines=102> */
[----:B------:R-:W-:Y:S03]  /*1a470*/  FFMA.FTZ R228, R154, c[0x0][0x23c], -R147 ;  /* 0x00008f009ae47a23 */ /* 0x000fe60000010893 */
[----:B------:R-:W-:Y:S01]  /*1a480*/  LDSM.16.MT88.4 R152, [R197+0xf800] ;  /* 0x00f80000c598783b */ /* 0x000fe20000004200 */
[----:B------:R-:W-:Y:S01]  /*1a490*/  MUFU.EX2 R165, R165 ;  /* 0x000000a500a57308 */ /* 0x000fe20000000800 */
[--C-:B------:R-:W-:Y:S02]  /*1a4a0*/  FFMA.FTZ R227, R150, c[0x0][0x23c], -R145.reuse ;  /* 0x00008f0096e37a23 */ /* 0x100fe40000010891 */
[----:B------:R-:W-:Y:S02]  /*1a4b0*/  FFMA.FTZ R230, R148, c[0x0][0x23c], -R145 ;  /* 0x00008f0094e67a23 */ /* 0x000fe40000010891 */
[--C-:B------:R-:W-:Y:S02]  /*1a4c0*/  FFMA.FTZ R229, R146, c[0x0][0x23c], -R147.reuse ;  /* 0x00008f0092e57a23 */ /* 0x100fe40000010893 */
[----:B------:R-:W-:Y:S01]  /*1a4d0*/  LDSM.16.MT88.4 R148, [R198+0xf800] ;  /* 0x00f80000c694783b */ /* 0x000fe20000004200 */
[C---:B------:R-:W-:Y:S02]  /*1a4e0*/  FMUL.FTZ R36, R2.reuse, R36 ;  /* 0x0000002402247220 */ /* 0x040fe40000410000 */
        /* <DEDUP_REMOVED lines=22> */
[C---:B------:R-:W-:Y:S02]  /*1a650*/  FMUL.FTZ R52, R2.reuse, R52 ;  /* 0x0000003402347220 */ /* 0x040fe40000410000 */
[C---:B------:R-:W-:Y:S01]  /*1a660*/  FMUL.FTZ R12, R2.reuse, R120 ;  /* 0x00000078020c7220 */ /* 0x040fe20000410000 */
[C---:B------:R-:W-:Y:S01]  /*1a670*/  HMMA.16816.F32 R8, R128.reuse, R14, R8 ;  /* 0x0000000e8008723c */ /* 0x040fe20000001808 */
[----:B------:R-:W-:Y:S03]  /*1a680*/  MUFU.EX2 R219, R219 ;  /* 0x000000db00db7308 */ /* 0x000fe60000000800 */
[C---:B------:R-:W-:Y:S02]  /*1a690*/  FMUL.FTZ R13, R2.reuse, R121 ;  /* 0x00000079020d7220 */ /* 0x040fe40000410000 */
[----:B------:R-:W-:Y:S02]  /*1a6a0*/  FMUL.FTZ R53, R2, R53 ;  /* 0x0000003502357220 */ /* 0x000fe40000410000 */
[C---:B------:R-:W-:Y:S03]  /*1a6b0*/  FMUL.FTZ R14, R0.reuse, R122 ;  /* 0x0000007a000e7220 */ /* 0x040fe60000410000 */
[----:B------:R-:W-:Y:S01]  /*1a6c0*/  MUFU.EX2 R225, R225 ;  /* 0x000000e100e17308 */ /* 0x000fe20000000800 */
[C---:B------:R-:W-:Y:S02]  /*1a6d0*/  FMUL.FTZ R15, R0.reuse, R123 ;  /* 0x0000007b000f7220 */ /* 0x040fe40000410000 */
[----:B------:R-:W1:Y:S01]  /*1a6e0*/  LDSM.16.MT88.4 R120, [R196+0xc000] ;  /* 0x00c00000c478783b */ /* 0x000e620000004200 */
[C---:B------:R-:W-:Y:S02]  /*1a6f0*/  FMUL.FTZ R54, R0.reuse, R54 ;  /* 0x0000003600367220 */ /* 0x040fe40000410000 */
[----:B------:R-:W-:Y:S02]  /*1a700*/  FMUL.FTZ R55, R0, R55 ;  /* 0x0000003700377220 */ /* 0x000fe40000410000 */
[C---:B------:R-:W-:Y:S02]  /*1a710*/  HMMA.16816.F32 R12, R128.reuse, R20, R12 ;  /* 0x00000014800c723c */ /* 0x040fe4000000180c */
[----:B------:R-:W-:Y:S01]  /*1a720*/  MUFU.EX2 R228, R228 ;  /* 0x000000e400e47308 */ /* 0x000fe20000000800 */
[C---:B------:R-:W-:Y:S02]  /*1a730*/  FMUL.FTZ R56, R2.reuse, R56 ;  /* 0x0000003802387220 */ /* 0x040fe40000410000 */
[C---:B------:R-:W-:Y:S02]  /*1a740*/  FMUL.FTZ R57, R2.reuse, R57 ;  /* 0x0000003902397220 */ /* 0x040fe40000410000 */
[C---:B------:R-:W-:Y:S01]  /*1a750*/  FMUL.FTZ R20, R2.reuse, R112 ;  /* 0x0000007002147220 */ /* 0x040fe20000410000 */
[C---:B------:R-:W-:Y:S04]  /*1a760*/  HMMA.16816.F32 R16, R128.reuse, R22, R16 ;  /* 0x000000168010723c */ /* 0x040fe80000001810 */
[----:B------:R-:W-:Y:S01]  /*1a770*/  FMUL.FTZ R21, R2, R113 ;  /* 0x0000007102157220 */ /* 0x000fe20000410000 */
[----:B------:R-:W-:Y:S01]  /*1a780*/  MUFU.EX2 R227, R227 ;  /* 0x000000e300e37308 */ /* 0x000fe20000000800 */
[C---:B------:R-:W-:Y:S02]  /*1a790*/  FMUL.FTZ R58, R0.reuse, R58 ;  /* 0x0000003a003a7220 */ /* 0x040fe40000410000 */
[C---:B------:R-:W-:Y:S04]  /*1a7a0*/  FMUL.FTZ R22, R0.reuse, R114 ;  /* 0x0000007200167220 */ /* 0x040fe80000410000 */
[C---:B------:R-:W-:Y:S02]  /*1a7b0*/  FMUL.FTZ R23, R0.reuse, R115 ;  /* 0x0000007300177220 */ /* 0x040fe40000410000 */
[----:B------:R-:W2:Y:S01]  /*1a7c0*/  LDSM.16.MT88.4 R112, [R200+0xe000] ;  /* 0x00e00000c870783b */ /* 0x000ea20000004200 */
[----:B------:R-:W-:Y:S01]  /*1a7d0*/  FMUL.FTZ R59, R0, R59 ;  /* 0x0000003b003b7220 */ /* 0x000fe20000410000 */
[----:B------:R-:W-:Y:S01]  /*1a7e0*/  MUFU.EX2 R230, R230 ;  /* 0x000000e600e67308 */ /* 0x000fe20000000800 */
[C---:B------:R-:W-:Y:S02]  /*1a7f0*/  FMUL.FTZ R60, R2.reuse, R60 ;  /* 0x0000003c023c7220 */ /* 0x040fe40000410000 */
[C---:B------:R-:W-:Y:S03]  /*1a800*/  HMMA.16816.F32 R20, R128.reuse, R28, R20 ;  /* 0x0000001c8014723c */ /* 0x040fe60000001814 */
[----:B------:R-:W-:Y:S02]  /*1a810*/  FMUL.FTZ R61, R2, R61 ;  /* 0x0000003d023d7220 */ /* 0x000fe40000410000 */
[----:B------:R-:W-:Y:S02]  /*1a820*/  FMUL.FTZ R62, R0, R62 ;  /* 0x0000003e003e7220 */ /* 0x000fe40000410000 */
[C---:B------:R-:W-:Y:S01]  /*1a830*/  FMUL.FTZ R28, R2.reuse, R104 ;  /* 0x00000068021c7220 */ /* 0x040fe20000410000 */
[C---:B------:R-:W-:Y:S01]  /*1a840*/  HMMA.16816.F32 R24, R128.reuse, R30, R24 ;  /* 0x0000001e8018723c */ /* 0x040fe20000001818 */
[----:B------:R-:W-:Y:S03]  /*1a850*/  MUFU.EX2 R229, R229 ;  /* 0x000000e500e57308 */ /* 0x000fe60000000800 */
[----:B------:R-:W-:Y:S02]  /*1a860*/  FMUL.FTZ R29, R2, R105 ;  /* 0x00000069021d7220 */ /* 0x000fe40000410000 */
[C---:B------:R-:W-:Y:S02]  /*1a870*/  FMUL.FTZ R63, R0.reuse, R63 ;  /* 0x0000003f003f7220 */ /* 0x040fe40000410000 */
[C---:B------:R-:W-:Y:S04]  /*1a880*/  FMUL.FTZ R30, R0.reuse, R106 ;  /* 0x0000006a001e7220 */ /* 0x040fe80000410000 */
[----:B------:R-:W-:Y:S02]  /*1a890*/  FMUL.FTZ R31, R0, R107 ;  /* 0x0000006b001f7220 */ /* 0x000fe40000410000 */
        /* <DEDUP_REMOVED lines=26> */
[--C-:B------:R-:W-:Y:S02]  /*1aa40*/  FFMA.FTZ R172, R172, c[0x0][0x23c], -R147.reuse ;  /* 0x00008f00acac7a23 */ /* 0x100fe40000010893 */
[C---:B------:R-:W-:Y:S04]  /*1aa50*/  HMMA.16816.F32 R52, R128.reuse, R100, R52 ;  /* 0x000000648034723c */ /* 0x040fe80000001834 */
[----:B------:R-:W-:Y:S01]  /*1aa60*/  FFMA.FTZ R173, R178, c[0x0][0x23c], -R147 ;  /* 0x00008f00b2ad7a23 */ /* 0x000fe20000010893 */
[----:B------:R-:W-:Y:S01]  /*1aa70*/  MUFU.EX2 R172, R172 ;  /* 0x000000ac00ac7308 */ /* 0x000fe20000000800 */
[--C-:B------:R-:W-:Y:S02]  /*1aa80*/  FFMA.FTZ R178, R138, c[0x0][0x23c], -R145.reuse ;  /* 0x00008f008ab27a23 */ /* 0x100fe40000010891 */
[C---:B------:R-:W-:Y:S01]  /*1aa90*/  HMMA.16816.F32 R56, R128.reuse, R102, R56 ;  /* 0x000000668038723c */ /* 0x040fe20000001838 */
[----:B------:R-:W2:Y:S03]  /*1aaa0*/  LDSM.16.MT88.4 R100, [R198+0x10000] ;  /* 0x01000000c664783b */ /* 0x000ea60000004200 */
[--C-:B------:R-:W-:Y:S02]  /*1aab0*/  FFMA.FTZ R174, R174, c[0x0][0x23c], -R145.reuse ;  /* 0x00008f00aeae7a23 */ /* 0x100fe40000010891 */
[----:B------:R-:W-:Y:S01]  /*1aac0*/  FFMA.FTZ R175, R176, c[0x0][0x23c], -R145 ;  /* 0x00008f00b0af7a23 */ /* 0x000fe20000010891 */
[----:B------:R-:W3:Y:S01]  /*1aad0*/  MUFU.EX2 R173, R173 ;  /* 0x000000ad00ad7308 */ /* 0x000ee20000000800 */
[C---:B------:R-:W-:Y:S01]  /*1aae0*/  HMMA.16816.F32 R60, R128.reuse, R108, R60 ;  /* 0x0000006c803c723c */ /* 0x040fe2000000183c */
[----:B------:R-:W-:Y:S03]  /*1aaf0*/  LDSM.16.MT88.4 R136, [R198+0xe800] ;  /* 0x00e80000c688783b */ /* 0x000fe60000004200 */
[--C-:B------:R-:W-:Y:S02]  /*1ab00*/  FFMA.FTZ R176, R140, c[0x0][0x23c], -R147.reuse ;  /* 0x00008f008cb07a23 */ /* 0x100fe40000010893 */
[C---:B------:R-:W-:Y:S02]  /*1ab10*/  FMUL.FTZ R88, R2.reuse, R88 ;  /* 0x0000005802587220 */ /* 0x040fe40000410000 */
[C---:B------:R-:W-:Y:S01]  /*1ab20*/  HMMA.16816.F32 R64, R128.reuse, R110, R64 ;  /* 0x0000006e8040723c */ /* 0x040fe20000001840 */
[----:B------:R-:W4:Y:S01]  /*1ab30*/  LDSM.16.MT88.4 R108, [R197+0x10000] ;  /* 0x01000000c56c783b */ /* 0x000f220000004200 */
[----:B------:R-:W-:Y:S02]  /*1ab40*/  MUFU.EX2 R174, R174 ;  /* 0x000000ae00ae7308 */ /* 0x000fe40000000800 */
[----:B------:R-:W-:Y:S02]  /*1ab50*/  FMUL.FTZ R89, R2, R89 ;  /* 0x0000005902597220 */ /* 0x000fe40000410000 */
[C---:B------:R-:W-:Y:S02]  /*1ab60*/  FMUL.FTZ R90, R0.reuse, R90 ;  /* 0x0000005a005a7220 */ /* 0x040fe40000410000 */
[----:B------:R-:W-:Y:S01]  /*1ab70*/  FMUL.FTZ R91, R0, R91 ;  /* 0x0000005b005b7220 */ /* 0x000fe20000410000 */
[C---:B-1----:R-:W-:Y:S01]  /*1ab80*/  HMMA.16816.F32 R68, R128.reuse, R104, R68 ;  /* 0x000000688044723c */ /* 0x042fe20000001844 */
[----:B------:R-:W-:Y:S02]  /*1ab90*/  LDSM.16.MT88.4 R140, [R197+0xe800] ;  /* 0x00e80000c58c783b */ /* 0x000fe40000004200 */
[C---:B------:R-:W-:Y:S01]  /*1aba0*/  FMUL.FTZ R92, R2.reuse, R92 ;  /* 0x0000005c025c7220 */ /* 0x040fe20000410000 */
[----:B------:R-:W1:Y:S01]  /*1abb0*/  MUFU.EX2 R175, R175 ;  /* 0x000000af00af7308 */ /* 0x000e620000000800 */
[----:B------:R-:W-:Y:S02]  /*1abc0*/  FMUL.FTZ R93, R2, R93 ;  /* 0x0000005d025d7220 */ /* 0x000fe40000410000 */
[----:B------:R-:W-:Y:S01]  /*1abd0*/  FMUL.FTZ R94, R0, R94 ;  /* 0x0000005e005e7220 */ /* 0x000fe20000410000 */
[C---:B------:R-:W-:Y:S01]  /*1abe0*/  HMMA.16816.F32 R72, R128.reuse, R106, R72 ;  /* 0x0000006a8048723c */ /* 0x040fe20000001848 */
[----:B------:R-:W5:Y:S03]  /*1abf0*/  LDSM.16.MT88.4 R104, [R196+0x10000] ;  /* 0x01000000c468783b */ /* 0x000f660000004200 */
[C---:B------:R-:W-:Y:S02]  /*1ac00*/  FMUL.FTZ R76, R2.reuse, R76 ;  /* 0x0000004c024c7220 */ /* 0x040fe40000410000 */
[----:B------:R-:W-:Y:S01]  /*1ac10*/  FMUL.FTZ R77, R2, R77 ;  /* 0x0000004d024d7220 */ /* 0x000fe20000410000 */
[----:B------:R-:W1:Y:S01]  /*1ac20*/  MUFU.EX2 R176, R176 ;  /* 0x000000b000b07308 */ /* 0x000e620000000800 */
[C---:B------:R-:W-:Y:S04]  /*1ac30*/  FMUL.FTZ R78, R0.reuse, R78 ;  /* 0x0000004e004e7220 */ /* 0x040fe80000410000 */
[C---:B------:R-:W-:Y:S02]  /*1ac40*/  FMUL.FTZ R79, R0.reuse, R79 ;  /* 0x0000004f004f7220 */ /* 0x040fe40000410000 */
[----:B------:R-:W-:Y:S02]  /*1ac50*/  FMUL.FTZ R95, R0, R95 ;  /* 0x0000005f005f7220 */ /* 0x000fe40000410000 */
[C---:B------:R-:W-:Y:S01]  /*1ac60*/  FMUL.FTZ R96, R2.reuse, R96 ;  /* 0x0000006002607220 */ /* 0x040fe20000410000 */
[----:B------:R-:W4:Y:S01]  /*1ac70*/  MUFU.EX2 R178, R178 ;  /* 0x000000b200b27308 */ /* 0x000f220000000800 */
[C---:B------:R-:W-:Y:S01]  /*1ac80*/  FMUL.FTZ R97, R2.reuse, R97 ;  /* 0x0000006102617220 */ /* 0x040fe20000410000 */
[C---:B--2---:R-:W-:Y:S03]  /*1ac90*/  HMMA.16816.F32 R76, R128.reuse, R100, R76 ;  /* 0x00000064804c723c */ /* 0x044fe6000000184c */
[C---:B------:R-:W-:Y:S02]  /*1aca0*/  FMUL.FTZ R80, R2.reuse, R80 ;  /* 0x0000005002507220 */ /* 0x040fe40000410000 */
[----:B------:R-:W-:Y:S02]  /*1acb0*/  FMUL.FTZ R81, R2, R81 ;  /* 0x0000005102517220 */ /* 0x000fe40000410000 */
[C---:B------:R-:W-:Y:S01]  /*1acc0*/  FMUL.FTZ R82, R0.reuse, R82 ;  /* 0x0000005200527220 */ /* 0x040fe20000410000 */
[----:B---3--:R-:W-:Y:S01]  /*1acd0*/  F2FP.PACK_AB R100, R173, R172 ;  /* 0x000000acad64723e */ /* 0x008fe200000000ff */
[C---:B------:R-:W-:Y:S03]  /*1ace0*/  FMUL.FTZ R83, R0.reuse, R83 ;  /* 0x0000005300537220 */ /* 0x040fe60000410000 */
[C---:B------:R-:W-:Y:S01]  /*1acf0*/  FMUL.FTZ R98, R0.reuse, R98 ;  /* 0x0000006200627220 */ /* 0x040fe20000410000 */
[----:B-1----:R-:W-:Y:S01]  /*1ad00*/  F2FP.PACK_AB R101, R175, R174 ;  /* 0x000000aeaf65723e */ /* 0x002fe200000000ff */
[----:B------:R-:W-:Y:S02]  /*1ad10*/  FMUL.FTZ R99, R0, R99 ;  /* 0x0000006300637220 */ /* 0x000fe40000410000 */
[C---:B------:R-:W-:Y:S03]  /*1ad20*/  HMMA.16816.F32 R80, R128.reuse, R102, R80 ;  /* 0x000000668050723c */ /* 0x040fe60000001850 */
[--C-:B------:R-:W-:Y:S02]  /*1ad30*/  FFMA.FTZ R181, R224, c[0x0][0x23c], -R147.reuse ;  /* 0x00008f00e0b57a23 */ /* 0x100fe40000010893 */
[----:B------:R-:W-:Y:S02]  /*1ad40*/  FFMA.FTZ R224, R226, c[0x0][0x23c], -R147 ;  /* 0x00008f00e2e07a23 */ /* 0x000fe40000010893 */
[--C-:B------:R-:W-:Y:S01]  /*1ad50*/  FFMA.FTZ R226, R156, c[0x0][0x23c], -R145.reuse ;  /* 0x00008f009ce27a23 */ /* 0x100fe20000010891 */
[C---:B----4-:R-:W-:Y:S01]  /*1ad60*/  HMMA.16816.F32 R84, R128.reuse, R108, R84 ;  /* 0x0000006c8054723c */ /* 0x050fe20000001854 */
[----:B------:R-:W-:Y:S01]  /*1ad70*/  LDSM.16.MT88.4 R156, [R196+0xf800] ;  /* 0x00f80000c49c783b */ /* 0x000fe20000004200 */
[----:B------:R-:W-:Y:S02]  /*1ad80*/  MUFU.EX2 R181, R181 ;  /* 0x000000b500b57308 */ /* 0x000fe40000000800 */
[----:B------:R-:W-:Y:S01]  /*1ad90*/  F2FP.PACK_AB R102, R176, R177 ;  /* 0x000000b1b066723e */ /* 0x000fe200000000ff */
[--C-:B------:R-:W-:Y:S01]  /*1ada0*/  FFMA.FTZ R182, R182, c[0x0][0x23c], -R145.reuse ;  /* 0x00008f00b6b67a23 */ /* 0x100fe20000010891 */
[----:B------:R-:W-:Y:S01]  /*1adb0*/  F2FP.PACK_AB R103, R179, R178 ;  /* 0x000000b2b367723e */ /* 0x000fe200000000ff */
[----:B------:R-:W-:Y:S01]  /*1adc0*/  FFMA.FTZ R183, R180, c[0x0][0x23c], -R145 ;  /* 0x00008f00b4b77a23 */ /* 0x000fe20000010891 */
[C---:B------:R-:W-:Y:S01]  /*1add0*/  HMMA.16816.F32 R88, R128.reuse, R110, R88 ;  /* 0x0000006e8058723c */ /* 0x040fe20000001858 */
[----:B------:R-:W1:Y:S03]  /*1ade0*/  LDSM.16.MT88.4 R108, [R198+0xc800] ;  /* 0x00c80000c66c783b */ /* 0x000e660000004200 */
[--C-:B------:R-:W-:Y:S01]  /*1adf0*/  FFMA.FTZ R180, R162, c[0x0][0x23c], -R147.reuse ;  /* 0x00008f00a2b47a23 */ /* 0x100fe20000010893 */
[----:B------:R-:W-:Y:S01]  /*1ae00*/  MUFU.EX2 R224, R224 ;  /* 0x000000e000e07308 */ /* 0x000fe20000000800 */
[----:B------:R-:W-:Y:S02]  /*1ae10*/  FFMA.FTZ R147, R144, c[0x0][0x23c], -R147 ;  /* 0x00008f0090937a23 */ /* 0x000fe40000010893 */
[C---:B-----5:R-:W-:Y:S01]  /*1ae20*/  HMMA.16816.F32 R92, R128.reuse, R104, R92 ;  /* 0x00000068805c723c */ /* 0x060fe2000000185c */
[----:B------:R-:W-:Y:S03]  /*1ae30*/  LDSM.16.MT88.4 R160, [R200+0x11800] ;  /* 0x01180000c8a0783b */ /* 0x000fe60000004200 */
[--C-:B------:R-:W-:Y:S02]  /*1ae40*/  FFMA.FTZ R134, R134, c[0x0][0x23c], -R145.reuse ;  /* 0x00008f0086867a23 */ /* 0x100fe40000010891 */
[----:B------:R-:W-:Y:S01]  /*1ae50*/  FFMA.FTZ R145, R133, c[0x0][0x23c], -R145 ;  /* 0x00008f0085917a23 */ /* 0x000fe20000010891 */
[----:B------:R-:W2:Y:S01]  /*1ae60*/  MUFU.EX2 R232, R147 ;  /* 0x0000009300e87308 */ /* 0x000ea20000000800 */
[----:B------:R-:W-:Y:S01]  /*1ae70*/  HMMA.16816.F32 R96, R128, R106, R96 ;  /* 0x0000006a8060723c */ /* 0x000fe20000001860 */
[----:B------:R-:W3:Y:S03]  /*1ae80*/  LDSM.16.MT88.4 R104, [R196+0xe800] ;  /* 0x00e80000c468783b */ /* 0x000ee60000004200 */
[----:B------:R-:W-:Y:S02]  /*1ae90*/  FFMA.FTZ R171, R2, R223, R171 ;  /* 0x000000df02ab7223 */ /* 0x000fe400000100ab */
[----:B------:R-:W-:Y:S02]  /*1aea0*/  FFMA.FTZ R167, R0, R221, R167 ;  /* 0x000000dd00a77223 */ /* 0x000fe400000100a7 */
[C---:B------:R-:W-:Y:S01]  /*1aeb0*/  HMMA.16816.F32 R4, R100.reuse, R112, R4 ;  /* 0x000000706404723c */ /* 0x040fe20000001804 */
[----:B------:R4:W-:Y:S04]  /*1aec0*/  MUFU.EX2 R133, R145 ;  /* 0x0000009100857308 */ /* 0x0009e80000000800 */
[----:B------:R-:W-:Y:S02]  /*1aed0*/  FADD.FTZ R170, R170, R171 ;  /* 0x000000abaaaa7221 */ /* 0x000fe40000010000 */
[----:B------:R-:W-:Y:S01]  /*1aee0*/  FADD.FTZ R166, R166, R167 ;  /* 0x000000a7a6a67221 */ /* 0x000fe20000010000 */
[C---:B------:R-:W-:Y:S01]  /*1aef0*/  HMMA.16816.F32 R8, R100.reuse, R114, R8 ;  /* 0x000000726408723c */ /* 0x040fe20000001808 */
[----:B------:R-:W-:Y:S02]  /*1af00*/  LDSM.16.MT88.4 R112, [R198+0x10800] ;  /* 0x01080000c670783b */ /* 0x000fe40000004200 */
[----:B------:R-:W-:Y:S05]  /*1af10*/  MUFU.EX2 R182, R182 ;  /* 0x000000b600b67308 */ /* 0x000fea0000000800 */
[C---:B-1----:R-:W-:Y:S05]  /*1af20*/  HMMA.16816.F32 R12, R100.reuse, R108, R12 ;  /* 0x0000006c640c723c */ /* 0x042fea000000180c */
[----:B------:R-:W-:Y:S03]  /*1af30*/  MUFU.EX2 R183, R183 ;  /* 0x000000b700b77308 */ /* 0x000fe60000000800 */
[C---:B------:R-:W-:Y:S01]  /*1af40*/  HMMA.16816.F32 R16, R100.reuse, R110, R16 ;  /* 0x0000006e6410723c */ /* 0x040fe20000001810 */
[----:B------:R-:W1:Y:S06]  /*1af50*/  LDSM.16.MT88.4 R108, [R200+0x10800] ;  /* 0x01080000c86c783b */ /* 0x000e6c0000004200 */
[----:B------:R-:W-:Y:S01]  /*1af60*/  MUFU.EX2 R180, R180 ;  /* 0x000000b400b47308 */ /* 0x000fe20000000800 */
[C---:B------:R-:W-:Y:S01]  /*1af70*/  HMMA.16816.F32 R20, R100.reuse, R116, R20 ;  /* 0x000000746414723c */ /* 0x040fe20000001814 */
[----:B----4-:R-:W-:Y:S07]  /*1af80*/  LDSM.16.MT88.4 R144, [R200+0xf800] ;  /* 0x00f80000c890783b */ /* 0x010fee0000004200 */
[C---:B------:R-:W-:Y:S01]  /*1af90*/  HMMA.16816.F32 R24, R100.reuse, R118, R24 ;  /* 0x000000766418723c */ /* 0x040fe20000001818 */
[----:B------:R-:W-:Y:S01]  /*1afa0*/  LDSM.16.MT88.4 R116, [R196+0x10800] ;  /* 0x01080000c474783b */ /* 0x000fe20000004200 */
[----:B------:R-:W-:Y:S06]  /*1afb0*/  MUFU.EX2 R226, R226 ;  /* 0x000000e200e27308 */ /* 0x000fec0000000800 */
[C---:B------:R-:W-:Y:S04]  /*1afc0*/  HMMA.16816.F32 R28, R100.reuse, R120, R28 ;  /* 0x00000078641c723c */ /* 0x040fe8000000181c */
[----:B------:R-:W4:Y:S04]  /*1afd0*/  MUFU.EX2 R134, R134 ;  /* 0x0000008600867308 */ /* 0x000f280000000800 */
[C---:B------:R-:W-:Y:S01]  /*1afe0*/  HMMA.16816.F32 R32, R100.reuse, R122, R32 ;  /* 0x0000007a6420723c */ /* 0x040fe20000001820 */
[----:B------:R-:W-:Y:S07]  /*1aff0*/  LDSM.16.MT88.4 R120, [R198+0xd000] ;  /* 0x00d00000c678783b */ /* 0x000fee0000004200 */
[C---:B------:R-:W-:Y:S08]  /*1b000*/  HMMA.16816.F32 R36, R100.reuse, R124, R36 ;  /* 0x0000007c6424723c */ /* 0x040ff00000001824 */
[C---:B------:R-:W-:Y:S01]  /*1b010*/  HMMA.16816.F32 R40, R100.reuse, R126, R40 ;  /* 0x0000007e6428723c */ /* 0x040fe20000001828 */
[----:B------:R-:W-:Y:S07]  /*1b020*/  LDSM.16.MT88.4 R124, [R196+0xd000] ;  /* 0x00d00000c47c783b */ /* 0x000fee0000004200 */
[C---:B------:R-:W-:Y:S07]  /*1b030*/  HMMA.16816.F32 R44, R100.reuse, R136, R44 ;  /* 0x00000088642c723c */ /* 0x040fee000000182c */
[----:B------:R-:W-:Y:S01]  /*1b040*/  F2FP.PACK_AB R136, R228, R225 ;  /* 0x000000e1e488723e */ /* 0x000fe200000000ff */
[C---:B------:R-:W-:Y:S04]  /*1b050*/  HMMA.16816.F32 R48, R100.reuse, R138, R48 ;  /* 0x0000008a6430723c */ /* 0x040fe80000001830 */
[----:B------:R-:W-:Y:S03]  /*1b060*/  F2FP.PACK_AB R137, R230, R227 ;  /* 0x000000e3e689723e */ /* 0x000fe600000000ff */
[----:B--2---:R-:W-:Y:S01]  /*1b070*/  F2FP.PACK_AB R138, R232, R229 ;  /* 0x000000e5e88a723e */ /* 0x004fe200000000ff */
[C---:B------:R-:W-:Y:S04]  /*1b080*/  HMMA.16816.F32 R52, R100.reuse, R140, R52 ;  /* 0x0000008c6434723c */ /* 0x040fe80000001834 */
[----:B----4-:R-:W-:Y:S04]  /*1b090*/  F2FP.PACK_AB R139, R133, R134 ;  /* 0x00000086858b723e */ /* 0x010fe800000000ff */
        /* <DEDUP_REMOVED lines=111> */
.L_x_3518:
        /* <DEDUP_REMOVED lines=215> */
[----:B------:R-:W-:Y:S01]  /*1c500*/  STS.64 [R19+0x8000], R88 ;  /* 0x0080005813007388 */ /* 0x000fe20000000a00 */
        /* <DEDUP_REMOVED lines=8> */
[----:B------:R-:W1:Y:S01]  /*1c590*/  S2R R7, SR_CTAID.Z ;  /* 0x0000000000077919 */ /* 0x000e620000002700 */
[----:B------:R-:W-:-:S03]  /*1c5a0*/  SHF.R.S32.HI R0, RZ, 0x2, R0 ;  /* 0x00000002ff007819 */ /* 0x000fc60000011400 */
[----:B------:R-:W2:Y:S04]  /*1c5b0*/  S2R R6, SR_CTAID.Y ;  /* 0x0000000000067919 */ /* 0x000ea80000002600 */
[----:B------:R3:W-:Y:S04]  /*1c5c0*/  STS.64 [R17+0x8000], R96 ;  /* 0x0080006011007388 */ /* 0x0007e80000000a00 */
[----:B------:R-:W-:Y:S04]  /*1c5d0*/  STS.64 [R17+0x8800], R98 ;  /* 0x0088006211007388 */ /* 0x000fe80000000a00 */
[----:B------:R-:W-:Y:S06]  /*1c5e0*/  BAR.SYNC.DEFER_BLOCKING 0x0 ;  /* 0x0000000000007b1d */ /* 0x000fec0000010000 */
[----:B------:R-:W4:Y:S01]  /*1c5f0*/  S2R R15, SR_CTAID.X ;  /* 0x00000000000f7919 */ /* 0x000f220000002500 */
[----:B-1----:R-:W-:-:S02]  /*1c600*/  IMAD R7, R14, c[0x0][0x1c0], R7 ;  /* 0x000070000e077a24 */ /* 0x002fc400078e0207 */
[----:B--2---:R-:W-:-:S04]  /*1c610*/  IMAD R6, R6, c[0x0][0x210], R209 ;  /* 0x0000840006067a24 */ /* 0x004fc800078e02d1 */
[----:B------:R-:W-:Y:S01]  /*1c620*/  IMAD R6, R6, c[0x0][0x1c0], R7 ;  /* 0x0000700006067a24 */ /* 0x000fe200078e0207 */
[----:B------:R-:W-:Y:S01]  /*1c630*/  MOV R7, 0xff800000 ;  /* 0xff80000000077802 */ /* 0x000fe20000000f00 */
[----:B------:R-:W-:Y:S01]  /*1c640*/  @P4 FFMA.FTZ R7, R132, c[0x0][0x238], R13 ;  /* 0x00008e0084074a23 */ /* 0x000fe2000001000d */
[----:B---3--:R-:W-:-:S04]  /*1c650*/  SHF.R.S32.HI R97, RZ, 0x1f, R12 ;  /* 0x0000001fff617819 */ /* 0x008fc8000001140c */
[----:B------:R-:W-:Y:S01]  /*1c660*/  LEA.HI R97, R97, R12, RZ, 0x2 ;  /* 0x0000000c61617211 */ /* 0x000fe200078f10ff */
[----:B------:R-:W1:Y:S03]  /*1c670*/  LDS.128 R112, [R5.X4] ;  /* 0x0000000005707984 */ /* 0x000e660000004c00 */
[----:B------:R-:W-:Y:S01]  /*1c680*/  LOP3.LUT R97, R97, 0xffffffc, RZ, 0xc0, !PT ;  /* 0x0ffffffc61617812 */ /* 0x000fe200078ec0ff */
[----:B------:R-:W2:Y:S03]  /*1c690*/  LDS.128 R108, [R5.X4+0x800] ;  /* 0x00080000056c7984 */ /* 0x000ea60000004c00 */
[----:B------:R-:W-:Y:S01]  /*1c6a0*/  IADD3 R97, R12, -R97, RZ ;  /* 0x800000610c617210 */ /* 0x000fe20007ffe0ff */
[----:B------:R-:W3:Y:S03]  /*1c6b0*/  LDS.128 R104, [R5.X4+0x1000] ;  /* 0x0010000005687984 */ /* 0x000ee60000004c00 */
        /* <DEDUP_REMOVED lines=36> */
.L_x_3524:
[----:B--23--:R-:W-:Y:S05]  /*1c900*/  BSYNC B0 ;  /* 0x0000000000007941 */ /* 0x00cfea0003800000 */
.L_x_3523:
        /* <DEDUP_REMOVED lines=14> */
[----:B------:R-:W-:Y:S02]  /*1c9f0*/  LEA.HI.X R7, R0, c[0x0][0x1dc], R5, 0x2, P0 ;  /* 0x0000770000077a11 */ /* 0x000fe400000f1405 */
[C---:B------:R-:W-:Y:S02]  /*1ca00*/  IADD3 R0, R11.reuse, 0x30, RZ ;  /* 0x000000300b007810 */ /* 0x040fe40007ffe0ff */
[----:B------:R-:W-:Y:S01]  /*1ca10*/  IADD3 R3, R11, 0x20, RZ ;  /* 0x000000200b037810 */ /* 0x000fe20007ffe0ff */
[----:B-1----:R1:W-:Y:S01]  /*1ca20*/  @!P6 STG.E.128 [R6.64+0x100], R72 ;  /* 0x000100480600e986 */ /* 0x0023e2000c101d04 */
        /* <DEDUP_REMOVED lines=33> */
.L_x_3525:
        /* <DEDUP_REMOVED lines=12> */
.L_x_4119:


//--------------------- .text._ZN5flash24flash_fwd_splitkv_kernelI23Flash_fwd_kernel_traitsILi192ELi64ELi64ELi4ELb0ELb0EN7cutlass6half_tE19Flash_kernel_traitsILi192ELi64ELi64ELi4ES3_EELb1ELb0ELb1ELb0ELb0ELb0ELb1ELb1EEEvNS_16Flash_fwd_paramsE --------------------------
	.section	.text._ZN5flash24flash_fwd_splitkv_kernelI23Flash_fwd_kernel_traitsILi192ELi64ELi64ELi4ELb0ELb0EN7cutlass6half_tE19Flash_kernel_traitsILi192ELi64ELi64ELi4ES3_EELb1ELb0ELb1ELb0ELb0ELb0ELb1ELb1EEEvNS_16Flash_fwd_paramsE,"ax",@progbits
	.sectioninfo	@"SHI_REGISTERS=220"
	.align	128
        .global         _ZN5flash24flash_fwd_splitkv_kernelI23Flash_fwd_kernel_traitsILi192ELi64ELi64ELi4ELb0ELb0EN7cutlass6half_tE19Flash_kernel_traitsILi192ELi64ELi64ELi4ES3_EELb1ELb0ELb1ELb0ELb0ELb0ELb1ELb1EEEvNS_16Flash_fwd_paramsE
        .type           _ZN5flash24flash_fwd_splitkv_kernelI23Flash_fwd_kernel_traitsILi192ELi64ELi64ELi4ELb0ELb0EN7cutlass6half_tE19Flash_kernel_traitsILi192ELi64ELi64ELi4ES3_EELb1ELb0ELb1ELb0ELb0ELb0ELb1ELb1EEEvNS_16Flash_fwd_paramsE,@function
        .size           _ZN5flash24flash_fwd_splitkv_kernelI23Flash_fwd_kernel_traitsILi192ELi64ELi64ELi4ELb0ELb0EN7cutlass6half_tE19Flash_kernel_traitsILi192ELi64ELi64ELi4ES3_EELb1ELb0ELb1ELb0ELb0ELb0ELb1ELb1EEEvNS_16Flash_fwd_paramsE,(.L_x_4120 - _ZN5flash24flash_fwd_splitkv_kernelI23Flash_fwd_kernel_traitsILi192ELi64ELi64ELi4ELb0ELb0EN7cutlass6half_tE19Flash_kernel_traitsILi192ELi64ELi64ELi4ES3_EELb1ELb0ELb1ELb0ELb0ELb0ELb1ELb1EEEvNS_16Flash_fwd_paramsE)
        .other          _ZN5flash24flash_fwd_splitkv_kernelI23Flash_fwd_kernel_traitsILi192ELi64ELi64ELi4ELb0ELb0EN7cutlass6half_tE19Flash_kernel_traitsILi192ELi64ELi64ELi4ES3_EELb1ELb0ELb1ELb0ELb0ELb0ELb1ELb1EEEvNS_16Flash_fwd_paramsE,@"STO_CUDA_ENTRY STV_DEFAULT"
_ZN5flash24flash_fwd_splitkv_kernelI23Flash_fwd_kernel_traitsILi192ELi64ELi64ELi4ELb0ELb0EN7cutlass6half_tE19Flash_kernel_traitsILi192ELi64ELi64ELi4ES3_EELb1ELb0ELb1ELb0ELb0ELb0ELb1ELb1EEEvNS_16Flash_fwd_paramsE:
.text._ZN5flash24flash_fwd_splitkv_kernelI23Flash_fwd_kernel_traitsILi192ELi64ELi64ELi4ELb0ELb0EN7cutlass6half_tE19Flash_kernel_traitsILi192ELi64ELi64ELi4ES3_EELb1ELb0ELb1ELb0ELb0ELb0ELb1ELb1EEEvNS_16Flash_fwd_paramsE:
[----:B------:R-:W-:Y:S02]  /*0000*/  MOV R1, c[0x0][0x28] ;  /* 0x00000a0000017a02 */ /* 0x000fe40000000f00 */
[----:B------:R-:W1:Y:S01]  /*0010*/  I2F.U32.RP R4, c[0x0][0x1c0] ;  /* 0x0000700000047b06 */ /* 0x000e620000209000 */
[----:B------:R-:W2:Y:S01]  /*0020*/  S2R R165, SR_CTAID.Z ;  /* 0x0000000000a57919 */ /* 0x000ea20000002700 */
[----:B------:R-:W-:Y:S01]  /*0030*/  IMAD.MOV.U32 R2, RZ, RZ, RZ ;  /* 0x000000ffff027224 */ /* 0x000fe200078e00ff */
[----:B------:R-:W-:Y:S01]  /*0040*/  ISETP.NE.U32.AND P0, PT, RZ, c[0x0][0x1c0], PT ;  /* 0x00007000ff007a0c */ /* 0x000fe20003f05070 */
[----:B------:R-:W-:Y:S01]  /*0050*/  IMAD.MOV.U32 R100, RZ, RZ, 0x4 ;  /* 0x00000004ff647424 */ /* 0x000fe200078e00ff */
[----:B------:R-:W-:Y:S01]  /*0060*/  ISETP.NE.U32.AND P5, PT, RZ, c[0x0][0x250], PT ;  /* 0x00009400ff007a0c */ /* 0x000fe20003fa5070 */
[----:B------:R-:W-:Y:S01]  /*0070*/  IMAD.MOV.U32 R13, RZ, RZ, -0x1 ;  /* 0xffffffffff0d7424 */ /* 0x000fe200078e00ff */
[----:B------:R-:W-:Y:S02]  /*0080*/  ULDC.64 UR6, c[0x0][0x118] ;  /* 0x0000460000067ab9 */ /* 0x000fe40000000a00 */
[----:B------:R-:W-:Y:S01]  /*0090*/  ISETP.NE.AND.EX P5, PT, RZ, c[0x0][0x254], PT, P5 ;  /* 0x00009500ff007a0c */ /* 0x000fe20003fa5350 */
[----:B-1----:R-:W1:Y:S02]  /*00a0*/  MUFU.RCP R3, R4 ;  /* 0x0000000400037308 */ /* 0x002e640000001000 */
[----:B-1----:R-:W-:-:S06]  /*00b0*/  IADD3 R3, R3, 0xffffffe, RZ ;  /* 0x0ffffffe03037810 */ /* 0x002fcc0007ffe0ff */
[----:B------:R-:W1:Y:S02]  /*00c0*/  F2I.FTZ.U32.TRUNC.NTZ R3, R3 ;  /* 0x0000000300037305 */ /* 0x000e64000021f000 */
[----:B-1----:R-:W-:-:S04]  /*00d0*/  IMAD.MOV R0, RZ, RZ, -R3 ;  /* 0x000000ffff007224 */ /* 0x002fc800078e0a03 */
[----:B------:R-:W-:Y:S02]  /*00e0*/  IMAD R5, R0, c[0x0][0x1c0], RZ ;  /* 0x0000700000057a24 */ /* 0x000fe400078e02ff */
[----:B------:R-:W-:Y:S01]  /*00f0*/  IMAD.MOV.U32 R6, RZ, RZ, RZ ;  /* 0x000000ffff067224 */ /* 0x000fe200078e00ff */
[----:B------:R-:W1:Y:S01]  /*0100*/  LDC.U8 R0, c[0x0][0x312] ;  /* 0x0000c480ff007b82 */ /* 0x000e620000000000 */
[----:B------:R-:W-:-:S06]  /*0110*/  IMAD.HI.U32 R2, R3, R5, R2 ;  /* 0x0000000503027227 */ /* 0x000fcc00078e0002 */
[----:B--2---:R-:W-:-:S04]  /*0120*/  IMAD.HI.U32 R201, R2, R165, RZ ;  /* 0x000000a502c97227 */ /* 0x004fc800078e00ff */
[----:B------:R-:W-:-:S04]  /*0130*/  IMAD.MOV R2, RZ, RZ, -R201 ;  /* 0x000000ffff027224 */ /* 0x000fc800078e0ac9 */
[----:B------:R-:W-:-:S05]  /*0140*/  IMAD R2, R2, c[0x0][0x1c0], R165 ;  /* 0x0000700002027a24 */ /* 0x000fca00078e02a5 */
[----:B------:R-:W-:-:S13]  /*0150*/  ISETP.GE.U32.AND P1, PT, R2, c[0x0][0x1c0], PT ;  /* 0x0000700002007a0c */ /* 0x000fda0003f26070 */
[----:B------:R-:W-:Y:S02]  /*0160*/  @P1 IADD3 R2, R2, -c[0x0][0x1c0], RZ ;  /* 0x8000700002021a10 */ /* 0x000fe40007ffe0ff */
[----:B------:R-:W-:Y:S02]  /*0170*/  @P1 IADD3 R201, R201, 0x1, RZ ;  /* 0x00000001c9c91810 */ /* 0x000fe40007ffe0ff */
[----:B------:R-:W-:Y:S02]  /*0180*/  ISETP.GE.U32.AND P2, PT, R2, c[0x0][0x1c0], PT ;  /* 0x0000700002007a0c */ /* 0x000fe40003f46070 */
        /* <DEDUP_REMOVED lines=28> */
.L_x_3526:
[----:B-1-34-:R-:W-:Y:S02]  /*0350*/  MOV R3, c[0x0][0x218] ;  /* 0x0000860000037a02 */ /* 0x01afe40000000f00 */
.L_x_3527:
        /* <DEDUP_REMOVED lines=31> */
[----:B------:R-:W-:Y:S01]  /*0550*/  IMAD.HI.U32 R3, R9, R3, R8 ;  /* 0x0000000309037227 */ /* 0x000fe200078e0008 */
[----:B------:R-:W-:-:S04]  /*0560*/  IADD3 R8, -R200, 0x7f, R65 ;  /* 0x0000007fc8087810 */ /* 0x000fc80007ffe141 */
[----:B------:R-:W-:Y:S01]  /*0570*/  IADD3 R5, R8, c[0x0][0x2e8], R67 ;  /* 0x0000ba0008057a10 */ /* 0x000fe20007ffe043 */
[----:B------:R-:W-:-:S03]  /*0580*/  IMAD.HI.U32 R7, R3, R2, RZ ;  /* 0x0000000203077227 */ /* 0x000fc600078e00ff */
[----:B------:R-:W-:Y:S01]  /*0590*/  SHF.R.S32.HI R136, RZ, 0x1f, R5 ;  /* 0x0000001fff887819 */ /* 0x000fe20000011405 */
[----:B------:R-:W-:-:S03]  /*05a0*/  IMAD.MOV R3, RZ, RZ, -R7 ;  /* 0x000000ffff037224 */ /* 0x000fc600078e0a07 */
[----:B------:R-:W-:Y:S01]  /*05b0*/  LEA.HI R136, R136, R5, RZ, 0x6 ;  /* 0x0000000588887211 */ /* 0x000fe200078f30ff */
[----:B------:R-:W-:-:S03]  /*05c0*/  IMAD R3, R4, R3, R2 ;  /* 0x0000000304037224 */ /* 0x000fc600078e0202 */
[----:B------:R-:W-:Y:S02]  /*05d0*/  SHF.R.S32.HI R136, RZ, 0x6, R136 ;  /* 0x00000006ff887819 */ /* 0x000fe40000011488 */
        /* <DEDUP_REMOVED lines=47> */
.L_x_3530:
[----:B------:R-:W-:Y:S05]  /*08d0*/  BSYNC B0 ;  /* 0x0000000000007941 */ /* 0x000fea0003800000 */
.L_x_3529:
        /* <DEDUP_REMOVED lines=10> */
.L_x_3532:
[----:B------:R-:W-:Y:S05]  /*0980*/  BSYNC B0 ;  /* 0x0000000000007941 */ /* 0x000fea0003800000 */
.L_x_3531:
        /* <DEDUP_REMOVED lines=10> */
.L_x_3534:
[----:B------:R-:W-:Y:S05]  /*0a30*/  BSYNC B0 ;  /* 0x0000000000007941 */ /* 0x000fea0003800000 */
.L_x_3533:
        /* <DEDUP_REMOVED lines=10> */
.L_x_3536:
[----:B------:R-:W-:Y:S05]  /*0ae0*/  BSYNC B0 ;  /* 0x0000000000007941 */ /* 0x000fea0003800000 */
.L_x_3535:
        /* <DEDUP_REMOVED lines=10> */
.L_x_3538:
[----:B------:R-:W-:Y:S05]  /*0b90*/  BSYNC B0 ;  /* 0x0000000000007941 */ /* 0x000fea0003800000 */
.L_x_3537:
        /* <DEDUP_REMOVED lines=10> */
.L_x_3540:
[----:B------:R-:W-:Y:S05]  /*0c40*/  BSYNC B0 ;  /* 0x0000000000007941 */ /* 0x000fea0003800000 */
.L_x_3539:
        /* <DEDUP_REMOVED lines=10> */
.L_x_3542:
[----:B------:R-:W-:Y:S05]  /*0cf0*/  BSYNC B0 ;  /* 0x0000000000007941 */ /* 0x000fea0003800000 */
.L_x_3541:
        /* <DEDUP_REMOVED lines=10> */
.L_x_3544:
[----:B------:R-:W-:Y:S05]  /*0da0*/  BSYNC B0 ;  /* 0x0000000000007941 */ /* 0x000fea0003800000 */
.L_x_3543:
        /* <DEDUP_REMOVED lines=32> */
.L_x_3528:
        /* <DEDUP_REMOVED lines=46> */
[----:B------:R-:W-:Y:S02]  /*1290*/  IABS R4, c[0x0][0x1c8] ;  /* 0x0000720000047a13 */ /* 0x000fe40000000000 */
[----:B------:R-:W-:Y:S02]  /*12a0*/  IABS R5, R164 ;  /* 0x000000a400057213 */ /* 0x000fe40000000000 */
[----:B------:R-:W1:Y:S08]  /*12b0*/  I2F.RP R6, R4 ;  /* 0x0000000400067306 */ /* 0x000e700000209400 */
[----:B-1----:R-:W1:Y:S02]  /*12c0*/  MUFU.RCP R10, R6 ;  /* 0x00000006000a7308 */ /* 0x002e640000001000 */
[----:B-1----:R-:W-:-:S06]  /*12d0*/  IADD3 R10, R10, 0xffffffe, RZ ;  /* 0x0ffffffe0a0a7810 */ /* 0x002fcc0007ffe0ff */
[----:B------:R-:W1:Y:S02]  /*12e0*/  F2I.FTZ.U32.TRUNC.NTZ R11, R10 ;  /* 0x0000000a000b7305 */ /* 0x000e64000021f000 */
[----:B-1----:R-:W-:Y:S01]  /*12f0*/  IADD3 R0, RZ, -R11, RZ ;  /* 0x8000000bff007210 */ /* 0x002fe20007ffe0ff */
[----:B------:R-:W-:-:S04]  /*1300*/  IMAD.MOV.U32 R10, RZ, RZ, RZ ;  /* 0x000000ffff0a7224 */ /* 0x000fc800078e00ff */
[----:B------:R-:W-:-:S04]  /*1310*/  IMAD R2, R0, R4, RZ ;  /* 0x0000000400027224 */ /* 0x000fc800078e02ff */
[----:B------:R-:W-:-:S06]  /*1320*/  IMAD.HI.U32 R2, R11, R2, R10 ;  /* 0x000000020b027227 */ /* 0x000fcc00078e000a */
[----:B------:R-:W-:-:S05]  /*1330*/  IMAD.HI.U32 R2, R2, R5, RZ ;  /* 0x0000000502027227 */ /* 0x000fca00078e00ff */
[----:B------:R-:W-:-:S05]  /*1340*/  IADD3 R0, -R2, RZ, RZ ;  /* 0x000000ff02007210 */ /* 0x000fca0007ffe1ff */
[----:B------:R-:W-:Y:S01]  /*1350*/  IMAD R5, R4, R0, R5 ;  /* 0x0000000004057224 */ /* 0x000fe200078e0205 */
[----:B------:R-:W-:-:S04]  /*1360*/  IADD3 R0, -R9, RZ, RZ ;  /* 0x000000ff09007210 */ /* 0x000fc80007ffe1ff */
[----:B------:R-:W-:Y:S01]  /*1370*/  ISETP.GT.U32.AND P0, PT, R4, R5, PT ;  /* 0x000000050400720c */ /* 0x000fe20003f04070 */
[----:B------:R-:W-:-:S12]  /*1380*/  IMAD R17, R0, c[0x0][0x2d0], R7 ;  /* 0x0000b40000117a24 */ /* 0x000fd800078e0207 */
[----:B------:R-:W-:Y:S01]  /*1390*/  @!P0 IMAD.IADD R5, R5, 0x1, -R4 ;  /* 0x0000000105058824 */ /* 0x000fe200078e0a04 */
[----:B------:R-:W-:-:S04]  /*13a0*/  @!P0 IADD3 R2, R2, 0x1, RZ ;  /* 0x0000000102028810 */ /* 0x000fc80007ffe0ff */
[----:B------:R-:W-:Y:S02]  /*13b0*/  ISETP.GE.U32.AND P1, PT, R5, R4, PT ;  /* 0x000000040500720c */ /* 0x000fe40003f26070 */
[----:B------:R-:W-:Y:S02]  /*13c0*/  LOP3.LUT R4, R164, c[0x0][0x1c8], RZ, 0x3c, !PT ;  /* 0x00007200a4047a12 */ /* 0x000fe400078e3cff */
[----:B------:R-:W-:Y:S02]  /*13d0*/  SHF.R.S32.HI R5, RZ, 0x1f, R17 ;  /* 0x0000001fff057819 */ /* 0x000fe40000011411 */
[----:B------:R-:W-:-:S03]  /*13e0*/  ISETP.GE.AND P0, PT, R4, RZ, PT ;  /* 0x000000ff0400720c */ /* 0x000fc60003f06270 */
[----:B------:R-:W-:-:S04]  /*13f0*/  IMAD R6, R5, c[0x0][0x198], RZ ;  /* 0x0000660005067a24 */ /* 0x000fc800078e02ff */
[----:B------:R-:W-:Y:S01]  /*1400*/  @P1 IADD3 R2, R2, 0x1, RZ ;  /* 0x0000000102021810 */ /* 0x000fe20007ffe0ff */
[----:B------:R-:W-:Y:S01]  /*1410*/  IMAD R6, R17, c[0x0][0x19c], R6 ;  /* 0x0000670011067a24 */ /* 0x000fe200078e0206 */
        /* <DEDUP_REMOVED lines=10> */
[----:B------:R-:W-:Y:S02]  /*14c0*/  IADD3 R9, R9, R0, RZ ;  /* 0x0000000009097210 */ /* 0x000fe40007ffe0ff */
[----:B------:R-:W-:Y:S01]  /*14d0*/  SHF.R.S32.HI R0, RZ, 0x1f, R2 ;  /* 0x0000001fff007819 */ /* 0x000fe20000011402 */
[----:B------:R-:W-:Y:S01]  /*14e0*/  IMAD.MOV.U32 R20, RZ, RZ, R14 ;  /* 0x000000ffff147224 */ /* 0x000fe200078e000e */
[----:B------:R-:W-:Y:S01]  /*14f0*/  IADD3 R21, R15, R21, RZ ;  /* 0x000000150f157210 */ /* 0x000fe20007ffe0ff */
[----:B------:R-:W-:-:S04]  /*1500*/  IMAD.WIDE.U32 R8, R17, c[0x0][0x198], R8 ;  /* 0x0000660011087a25 */ /* 0x000fc800078e0008 */
[----:B------:R-:W-:Y:S01]  /*1510*/  IMAD.IADD R11, R9, 0x1, R6 ;  /* 0x00000001090b7824 */ /* 0x000fe200078e0206 */
[----:B------:R-:W-:Y:S01]  /*1520*/  MOV R10, R8 ;  /* 0x00000008000a7202 */ /* 0x000fe20000000f00 */
[----:B------:R-:W-:-:S04]  /*1530*/  IMAD R9, R0, c[0x0][0x1b0], RZ ;  /* 0x00006c0000097a24 */ /* 0x000fc800078e02ff */
[----:B------:R-:W-:-:S04]  /*1540*/  IMAD.WIDE.U32 R10, R2, c[0x0][0x1b0], R10 ;  /* 0x00006c00020a7a25 */ /* 0x000fc800078e000a */
[----:B------:R-:W-:Y:S01]  /*1550*/  IMAD R9, R2, c[0x0][0x1b4], R9 ;  /* 0x00006d0002097a24 */ /* 0x000fe200078e0209 */
[----:B------:R-:W-:-:S03]  /*1560*/  MOV R4, R10 ;  /* 0x0000000a00047202 */ /* 0x000fc60000000f00 */
[----:B------:R-:W-:Y:S01]  /*1570*/  IMAD.IADD R9, R11, 0x1, R9 ;  /* 0x000000010b097824 */ /* 0x000fe200078e0209 */
[----:B------:R-:W-:Y:S05]  /*1580*/  BRA `(.L_x_3546) ;  /* 0x0000044000007947 */ /* 0x000fea0003800000 */
.L_x_3545:
        /* <DEDUP_REMOVED lines=16> */
.L_x_3547:
[----:B------:R-:W-:Y:S01]  /*1690*/  IABS R4, c[0x0][0x1c8] ;  /* 0x0000720000047a13 */ /* 0x000fe20000000000 */
[----:B------:R-:W-:Y:S01]  /*16a0*/  @P4 IMAD.IADD R21, R6, 0x1, R21 ;  /* 0x0000000106154824 */ /* 0x000fe200078e0215 */
[----:B------:R-:W-:Y:S02]  /*16b0*/  IABS R5, R164 ;  /* 0x000000a400057213 */ /* 0x000fe40000000000 */
[----:B------:R-:W1:Y:S01]  /*16c0*/  I2F.RP R7, R4 ;  /* 0x0000000400077306 */ /* 0x000e620000209400 */
[----:B------:R-:W-:-:S04]  /*16d0*/  @P4 IMAD.WIDE.U32 R14, R21, c[0x0][0x1a0], RZ ;  /* 0x00006800150e4a25 */ /* 0x000fc800078e00ff */
[----:B------:R-:W-:Y:S01]  /*16e0*/  @P4 IMAD R21, R21, c[0x0][0x1a4], R15 ;  /* 0x0000690015154a24 */ /* 0x000fe200078e020f */
[----:B------:R-:W-:Y:S02]  /*16f0*/  @P4 MOV R20, R14 ;  /* 0x0000000e00144202 */ /* 0x000fe40000000f00 */
[----:B-1----:R-:W1:Y:S02]  /*1700*/  MUFU.RCP R10, R7 ;  /* 0x00000007000a7308 */ /* 0x002e640000001000 */
[----:B-1----:R-:W-:Y:S02]  /*1710*/  IADD3 R10, R10, 0xffffffe, RZ ;  /* 0x0ffffffe0a0a7810 */ /* 0x002fe40007ffe0ff */
[----:B------:R-:W-:-:S04]  /*1720*/  LEA R7, R136, 0xffffffc0, 0x6 ;  /* 0xffffffc088077811 */ /* 0x000fc800078e30ff */
[----:B------:R-:W1:Y:S01]  /*1730*/  F2I.FTZ.U32.TRUNC.NTZ R11, R10 ;  /* 0x0000000a000b7305 */ /* 0x000e62000021f000 */
[----:B------:R-:W-:-:S04]  /*1740*/  IMAD.WIDE.U32 R8, R7, c[0x0][0x198], R8 ;  /* 0x0000660007087a25 */ /* 0x000fc800078e0008 */
[----:B------:R-:W-:Y:S02]  /*1750*/  IMAD.MOV.U32 R17, RZ, RZ, R7 ;  /* 0x000000ffff117224 */ /* 0x000fe400078e0007 */
[----:B-1----:R-:W-:Y:S02]  /*1760*/  IMAD.MOV R0, RZ, RZ, -R11 ;  /* 0x000000ffff007224 */ /* 0x002fe400078e0a0b */
[----:B------:R-:W-:Y:S02]  /*1770*/  IMAD.MOV.U32 R10, RZ, RZ, RZ ;  /* 0x000000ffff0a7224 */ /* 0x000fe400078e00ff */
[----:B------:R-:W-:-:S04]  /*1780*/  IMAD R2, R0, R4, RZ ;  /* 0x0000000400027224 */ /* 0x000fc800078e02ff */
[----:B------:R-:W-:-:S04]  /*1790*/  IMAD.HI.U32 R2, R11, R2, R10 ;  /* 0x000000020b027227 */ /* 0x000fc800078e000a */
[----:B------:R-:W-:Y:S02]  /*17a0*/  IMAD.MOV.U32 R10, RZ, RZ, R8 ;  /* 0x000000ffff0a7224 */ /* 0x000fe400078e0008 */
        /* <DEDUP_REMOVED lines=34> */
.L_x_3546:
[----:B------:R1:W5:Y:S01]  /*19d0*/  @P5 LDG.E R118, [R170.64] ;  /* 0x00000006aa765981 */ /* 0x000362000c1e1900 */
[----:B------:R-:W-:Y:S01]  /*19e0*/  ISETP.NE.AND P0, PT, R13, -0x1, PT ;  /* 0xffffffff0d00780c */ /* 0x000fe20003f05270 */
[----:B------:R-:W-:Y:S01]  /*19f0*/  IMAD.MOV.U32 R6, RZ, RZ, 0x2 ;  /* 0x00000002ff067424 */ /* 0x000fe200078e00ff */
[----:B------:R-:W-:Y:S01]  /*1a00*/  SHF.R.S32.HI R157, RZ, 0x1f, R132 ;  /* 0x0000001fff9d7819 */ /* 0x000fe20000011484 */
[----:B------:R-:W-:Y:S01]  /*1a10*/  IMAD.MOV.U32 R155, RZ, RZ, c[0x0][0x230] ;  /* 0x00008c00ff9b7624 */ /* 0x000fe200078e00ff */
[----:B------:R-:W-:Y:S01]  /*1a20*/  SHF.R.S32.HI R165, RZ, 0x1f, R164 ;  /* 0x0000001fffa57819 */ /* 0x000fe200000114a4 */
[----:B------:R-:W-:Y:S01]  /*1a30*/  IMAD.MOV.U32 R18, RZ, RZ, RZ ;  /* 0x000000ffff127224 */ /* 0x000fe200078e00ff */
[----:B------:R-:W-:Y:S01]  /*1a40*/  LEA.HI R162, R157, R132, RZ, 0x3 ;  /* 0x000000849da27211 */ /* 0x000fe200078f18ff */
[----:B------:R-:W-:Y:S01]  /*1a50*/  IMAD.MOV.U32 R19, RZ, RZ, c[0x0][0x230] ;  /* 0x00008c00ff137624 */ /* 0x000fe200078e00ff */
[----:B------:R-:W-:Y:S01]  /*1a60*/  MOV R75, 0x20 ;  /* 0x00000020004b7802 */ /* 0x000fe20000000f00 */
[----:B------:R-:W-:-:S02]  /*1a70*/  IMAD R169, R165, c[0x0][0x1a8], RZ ;  /* 0x00006a00a5a97a24 */ /* 0x000fc400078e02ff */
[----:B------:R-:W-:-:S04]  /*1a80*/  IMAD.HI.U32 R155, R6, R155, R18 ;  /* 0x0000009b069b7227 */ /* 0x000fc800078e0012 */
[----:B------:R-:W-:Y:S01]  /*1a90*/  @!P0 IMAD R8, R131, c[0x0][0x178], RZ ;  /* 0x00005e0083088a24 */ /* 0x000fe200078e02ff */
[----:B------:R-:W-:Y:S01]  /*1aa0*/  SHF.R.S32.HI R153, RZ, 0x1, R155 ;  /* 0x00000001ff997819 */ /* 0x000fe2000001149b */
[----:B------:R-:W-:-:S04]  /*1ab0*/  @P0 IMAD.WIDE.U32 R10, R13, c[0x0][0x190], RZ ;  /* 0x000064000d0a0a25 */ /* 0x000fc800078e00ff */
[----:B------:R-:W-:-:S04]  /*1ac0*/  @!P0 IMAD.WIDE.U32 R14, R201, c[0x0][0x178], RZ ;  /* 0x00005e00c90e8a25 */ /* 0x000fc800078e00ff */
[----:B-----5:R-:W-:Y:S02]  /*1ad0*/  @!P0 IMAD R3, R201, c[0x0][0x17c], R8 ;  /* 0x00005f00c9038a24 */ /* 0x020fe400078e0208 */
[----:B------:R-:W-:Y:S01]  /*1ae0*/  @P0 IMAD R13, R13, c[0x0][0x194], R11 ;  /* 0x000065000d0d0a24 */ /* 0x000fe200078e020b */
[----:B------:R-:W-:Y:S01]  /*1af0*/  LEA.HI R11, R157, R132, RZ, 0x4 ;  /* 0x000000849d0b7211 */ /* 0x000fe200078f20ff */
[----:B------:R-:W-:Y:S01]  /*1b00*/  @!P0 IMAD.IADD R13, R15, 0x1, R3 ;  /* 0x000000010f0d8824 */ /* 0x000fe200078e0203 */
[----:B------:R-:W-:Y:S01]  /*1b10*/  LOP3.LUT R15, R162, 0xfffffff8, RZ, 0xc0, !PT ;  /* 0xfffffff8a20f7812 */ /* 0x000fe200078ec0ff */
[----:B------:R-:W-:Y:S01]  /*1b20*/  @P0 IMAD.MOV.U32 R12, RZ, RZ, R10 ;  /* 0x000000ffff0c0224 */ /* 0x000fe200078e000a */
[----:B------:R-:W-:Y:S01]  /*1b30*/  SHF.R.S32.HI R64, RZ, 0x4, R11 ;  /* 0x00000004ff407819 */ /* 0x000fe2000001140b */
[----:B------:R-:W-:Y:S01]  /*1b40*/  @!P0 IMAD.MOV.U32 R12, RZ, RZ, R14 ;  /* 0x000000ffff0c8224 */ /* 0x000fe200078e000e */
[----:B------:R-:W-:Y:S01]  /*1b50*/  SHF.R.S32.HI R162, RZ, 0x3, R162 ;  /* 0x00000003ffa27819 */ /* 0x000fe200000114a2 */
[----:B------:R-:W-:Y:S01]  /*1b60*/  IMAD.IADD R62, R132, 0x1, -R15 ;  /* 0x00000001843e7824 */ /* 0x000fe200078e0a0f */
[C---:B------:R-:W-:Y:S01]  /*1b70*/  LOP3.LUT R3, R11.reuse, 0xfffffff0, RZ, 0xc0, !PT ;  /* 0xfffffff00b037812 */ /* 0x040fe200078ec0ff */
[----:B------:R-:W-:Y:S01]  /*1b80*/  IMAD.MOV.U32 R47, RZ, RZ, 0x10 ;  /* 0x00000010ff2f7424 */ /* 0x000fe200078e00ff */
[----:B------:R-:W-:Y:S01]  /*1b90*/  LEA.HI R11, R11, R64, RZ, 0x1 ;  /* 0x000000400b0b7211 */ /* 0x000fe200078f08ff */
[----:B------:R-:W-:Y:S01]  /*1ba0*/  IMAD.SHL.U32 R15, R162, 0x40, RZ ;  /* 0x00000040a20f7824 */ /* 0x000fe200078e00ff */
[----:B------:R-:W-:Y:S01]  /*1bb0*/  SHF.L.U32 R14, R62, 0x3, RZ ;  /* 0x000000033e0e7819 */ /* 0x000fe200000006ff */
[----:B------:R-:W-:Y:S01]  /*1bc0*/  IMAD.IADD R46, R132, 0x1, -R3 ;  /* 0x00000001842e7824 */ /* 0x000fe200078e0a03 */
[----:B------:R-:W-:Y:S01]  /*1bd0*/  LOP3.LUT R11, R11, 0xfffffffe, RZ, 0xc0, !PT ;  /* 0xfffffffe0b0b7812 */ /* 0x000fe200078ec0ff */
[----:B------:R-:W-:Y:S01]  /*1be0*/  IMAD.SHL.U32 R151, R62, 0x4, RZ ;  /* 0x000000043e977824 */ /* 0x000fe200078e00ff */
[----:B------:R-:W-:Y:S01]  /*1bf0*/  LOP3.LUT R15, R15, 0x1c0, RZ, 0xc0, !PT ;  /* 0x000001c00f0f7812 */ /* 0x000fe200078ec0ff */
[----:B------:R-:W-:Y:S01]  /*1c00*/  IMAD.MOV.U32 R175, RZ, RZ, c[0x0][0x198] ;  /* 0x00006600ffaf7624 */ /* 0x000fe200078e00ff */
[----:B------:R-:W-:Y:S01]  /*1c10*/  SHF.R.S32.HI R3, RZ, 0x1f, R46 ;  /* 0x0000001fff037819 */ /* 0x000fe2000001142e */
[----:B------:R-:W-:Y:S01]  /*1c20*/  IMAD.IADD R64, R64, 0x1, -R11 ;  /* 0x0000000140407824 */ /* 0x000fe200078e0a0b */
[----:B------:R-:W-:Y:S01]  /*1c30*/  LOP3.LUT R11, R15, 0x38, R14, 0xf8, !PT ;  /* 0x000000380f0b7812 */ /* 0x000fe200078ef80e */
[----:B------:R-:W-:Y:S01]  /*1c40*/  IMAD R152, R162, R153, R151 ;  /* 0x00000099a2987224 */ /* 0x000fe200078e0297 */
[----:B------:R-:W-:Y:S01]  /*1c50*/  SHF.R.U32.HI R158, RZ, 0x3, R15 ;  /* 0x00000003ff9e7819 */ /* 0x000fe2000001160f */
[----:B------:R-:W-:Y:S01]  /*1c60*/  IMAD R169, R164, c[0x0][0x1ac], R169 ;  /* 0x00006b00a4a97a24 */ /* 0x000fe200078e02a9 */
[----:B------:R-:W-:Y:S01]  /*1c70*/  SHF.R.S32.HI R163, RZ, 0x1f, R162 ;  /* 0x0000001fffa37819 */ /* 0x000fe200000114a2 */
[----:B------:R-:W-:Y:S01]  /*1c80*/  IMAD.IADD R151, R151, 0x1, R152 ;  /* 0x0000000197977824 */ /* 0x000fe200078e0298 */
[----:B------:R-:W-:Y:S01]  /*1c90*/  LEA.HI R3, R3, R46, RZ, 0x3 ;  /* 0x0000002e03037211 */ /* 0x000fe200078f18ff */
[----:B------:R-:W-:Y:S01]  /*1ca0*/  IMAD.SHL.U32 R61, R175, 0x10, RZ ;  /* 0x00000010af3d7824 */ /* 0x000fe200078e00ff */
[----:B------:R-:W-:Y:S01]  /*1cb0*/  IADD3 R12, P0, R14, R12, RZ ;  /* 0x0000000c0e0c7210 */ /* 0x000fe20007f1e0ff */
[----:B------:R-:W-:Y:S01]  /*1cc0*/  IMAD.WIDE R22, R23, 0x40, R162 ;  /* 0x0000004017167825 */ /* 0x000fe200078e02a2 */
[----:B------:R-:W-:-:S02]  /*1cd0*/  SHF.R.S32.HI R15, RZ, 0x1f, R14 ;  /* 0x0000001fff0f7819 */ /* 0x000fc4000001140e */
[----:B------:R-:W-:Y:S01]  /*1ce0*/  LOP3.LUT R158, R11, R158, RZ, 0x3c, !PT ;  /* 0x0000009e0b9e7212 */ /* 0x000fe200078e3cff */
[----:B------:R-:W-:Y:S01]  /*1cf0*/  IMAD R166, R23, c[0x0][0x190], RZ ;  /* 0x0000640017a67a24 */ /* 0x000fe200078e02ff */
[----:B------:R-:W-:Y:S01]  /*1d00*/  IADD3 R11, R14, 0x40, RZ ;  /* 0x000000400e0b7810 */ /* 0x000fe20007ffe0ff */
[----:B------:R-:W-:Y:S01]  /*1d10*/  IMAD.X R13, R15, 0x1, R13, P0 ;  /* 0x000000010f0d7824 */ /* 0x000fe200000e060d */
[----:B------:R-:W-:Y:S01]  /*1d20*/  LOP3.LUT R19, R3, 0xfffffff8, RZ, 0xc0, !PT ;  /* 0xfffffff803137812 */ /* 0x000fe200078ec0ff */
[----:B------:R-:W-:Y:S01]  /*1d30*/  IMAD R166, R22, c[0x0][0x194], R166 ;  /* 0x0000650016a67a24 */ /* 0x000fe200078e02a6 */
[----:B------:R-:W-:Y:S01]  /*1d40*/  ISETP.GE.AND P0, PT, R11, c[0x0][0x220], PT ;  /* 0x000088000b007a0c */ /* 0x000fe20003f06270 */
[----:B------:R-:W-:Y:S01]  /*1d50*/  IMAD.SHL.U32 R3, R3, 0x40, RZ ;  /* 0x0000004003037824 */ /* 0x000fe200078e00ff */
[----:B------:R-:W-:Y:S01]  /*1d60*/  ISETP.GE.AND P1, PT, R14, c[0x0][0x220], PT ;  /* 0x000088000e007a0c */ /* 0x000fe20003f26270 */
[----:B------:R-:W-:Y:S01]  /*1d70*/  IMAD.IADD R46, R46, 0x1, -R19 ;  /* 0x000000012e2e7824 */ /* 0x000fe200078e0a13 */
[----:B------:R-:W-:Y:S01]  /*1d80*/  IADD3 R10, R14, 0x80, RZ ;  /* 0x000000800e0a7810 */ /* 0x000fe20007ffe0ff */
[----:B------:R-:W-:Y:S01]  /*1d90*/  IMAD.WIDE.U32 R18, R22, c[0x0][0x190], R12 ;  /* 0x0000640016127a25 */ /* 0x000fe200078e000c */
[----:B------:R-:W-:-:S02]  /*1da0*/  SEL R13, RZ, 0xffffffff, P0 ;  /* 0xffffffffff0d7807 */ /* 0x000fc40000000000 */
[----:B------:R-:W-:Y:S01]  /*1db0*/  IADD3 R20, P0, R14, R20, RZ ;  /* 0x000000140e147210 */ /* 0x000fe20007f1e0ff */
[----:B------:R-:W-:Y:S01]  /*1dc0*/  IMAD.IADD R167, R19, 0x1, R166 ;  /* 0x0000000113a77824 */ /* 0x000fe200078e02a6 */
[----:B------:R-:W-:Y:S01]  /*1dd0*/  SEL R6, RZ, 0x1, P1 ;  /* 0x00000001ff067807 */ /* 0x000fe20000800000 */
[----:B------:R-:W-:Y:S01]  /*1de0*/  IMAD.SHL.U32 R13, R13, 0x2, RZ ;  /* 0x000000020d0d7824 */ /* 0x000fe200078e00ff */
[----:B------:R-:W-:Y:S01]  /*1df0*/  LOP3.LUT P2, RZ, R46, 0x4, RZ, 0xc0, !PT ;  /* 0x000000042eff7812 */ /* 0x000fe2000784c0ff */
[----:B------:R-:W-:Y:S01]  /*1e00*/  IMAD.X R21, R15, 0x1, R21, P0 ;  /* 0x000000010f157824 */ /* 0x000fe200000e0615 */
[----:B------:R-:W-:Y:S01]  /*1e10*/  IADD3 R138, P0, R162, R17, RZ ;  /* 0x00000011a28a7210 */ /* 0x000fe20007f1e0ff */
[----:B------:R-:W-:Y:S01]  /*1e20*/  IMAD.SHL.U32 R17, R64, 0x8, RZ ;  /* 0x0000000840117824 */ /* 0x000fe200078e00ff */
[----:B------:R-:W-:Y:S01]  /*1e30*/  LOP3.LUT R13, R13, 0x2, R6, 0xe2, !PT ;  /* 0x000000020d0d7812 */ /* 0x000fe200078ee206 */
[----:B------:R-:W-:Y:S01]  /*1e40*/  IMAD R19, R0, c[0x0][0x1b8], RZ ;  /* 0x00006e0000137a24 */ /* 0x000fe200078e02ff */
[----:B------:R-:W-:Y:S01]  /*1e50*/  LOP3.LUT P1, RZ, R46, 0x2, RZ, 0xc0, !PT ;  /* 0x000000022eff7812 */ /* 0x000fe2000782c0ff */
[----:B------:R-:W-:Y:S01]  /*1e60*/  IMAD.X R5, R163, 0x1, R5, P0 ;  /* 0x00000001a3057824 */ /* 0x000fe200000e0605 */
[----:B------:R-:W-:Y:S01]  /*1e70*/  ISETP.GE.AND P0, PT, R10, c[0x0][0x220], PT ;  /* 0x000088000a007a0c */ /* 0x000fe20003f06270 */
[----:B------:R-:W-:Y:S01]  /*1e80*/  IMAD.SHL.U32 R46, R46, 0x40, RZ ;  /* 0x000000402e2e7824 */ /* 0x000fe200078e00ff */
[----:B------:R-:W-:Y:S01]  /*1e90*/  MOV R166, R18 ;  /* 0x0000001200a67202 */ /* 0x000fe20000000f00 */
[C---:B------:R-:W-:Y:S01]  /*1ea0*/  IMAD R18, R2.reuse, c[0x0][0x1bc], R19 ;  /* 0x00006f0002127a24 */ /* 0x040fe200078e0213 */
[----:B------:R-:W-:Y:S01]  /*1eb0*/  SEL R156, RZ, 0x4, P0 ;  /* 0x00000004ff9c7807 */ /* 0x000fe20000000000 */
[----:B------:R-:W-:Y:S01]  /*1ec0*/  IMAD.WIDE.U32 R20, R2, c[0x0][0x1b8], R20 ;  /* 0x00006e0002147a25 */ /* 0x000fe200078e0014 */
[----:B------:R-:W-:-:S02]  /*1ed0*/  IADD3 R160, P0, R14, R4, RZ ;  /* 0x000000040ea07210 */ /* 0x000fc40007f1e0ff */
[----:B------:R-:W-:Y:S01]  /*1ee0*/  LOP3.LUT R156, R13, R156, RZ, 0xfc, !PT ;  /* 0x0000009c0d9c7212 */ /* 0x000fe200078efcff */
[----:B------:R-:W-:Y:S01]  /*1ef0*/  IMAD.IADD R19, R21, 0x1, R18 ;  /* 0x0000000115137824 */ /* 0x000fe200078e0212 */
[----:B------:R-:W-:Y:S01]  /*1f00*/  SHF.R.S32.HI R13, RZ, 0x1f, R70 ;  /* 0x0000001fff0d7819 */ /* 0x000fe20000011446 */
[----:B------:R-:W-:Y:S01]  /*1f10*/  IMAD R5, R5, c[0x0][0x1a0], RZ ;  /* 0x0000680005057a24 */ /* 0x000fe200078e02ff */
[----:B------:R-:W-:Y:S01]  /*1f20*/  LOP3.LUT R46, R46, 0x1c0, RZ, 0xc0, !PT ;  /* 0x000001c02e2e7812 */ /* 0x000fe200078ec0ff */
[----:B------:R-:W-:Y:S01]  /*1f30*/  IMAD.MOV.U32 R18, RZ, RZ, R20 ;  /* 0x000000ffff127224 */ /* 0x000fe200078e0014 */
[----:B------:R-:W-:Y:S01]  /*1f40*/  LEA.HI R68, R13, R70, RZ, 0x6 ;  /* 0x000000460d447211 */ /* 0x000fe200078f30ff */
[----:B------:R-:W-:Y:S01]  /*1f50*/  IMAD R159, R163, c[0x0][0x198], RZ ;  /* 0x00006600a39f7a24 */ /* 0x000fe200078e02ff */
[----:B------:R-:W-:Y:S01]  /*1f60*/  IADD3.X R161, R15, R9, RZ, P0, !PT ;  /* 0x000000090fa17210 */ /* 0x000fe200007fe4ff */
[C---:B------:R-:W-:Y:S01]  /*1f70*/  IMAD R5, R138.reuse, c[0x0][0x1a4], R5 ;  /* 0x000069008a057a24 */ /* 0x040fe200078e0205 */
[----:B------:R-:W-:Y:S01]  /*1f80*/  SHF.R.S32.HI R68, RZ, 0x6, R68 ;  /* 0x00000006ff447819 */ /* 0x000fe20000011444 */
[----:B------:R-:W-:Y:S01]  /*1f90*/  IMAD.WIDE.U32 R138, R138, c[0x0][0x1a0], R18 ;  /* 0x000068008a8a7a25 */ /* 0x000fe200078e0012 */
[----:B------:R-:W-:-:S02]  /*1fa0*/  LOP3.LUT R17, R46, 0x8, R17, 0xf8, !PT ;  /* 0x000000082e117812 */ /* 0x000fc400078ef811 */
[----:B------:R-:W-:Y:S01]  /*1fb0*/  IMNMX R68, R199, R68, !PT ;  /* 0x00000044c7447217 */ /* 0x000fe20007800200 */
[C---:B------:R-:W-:Y:S01]  /*1fc0*/  IMAD R159, R162.reuse, c[0x0][0x19c], R159 ;  /* 0x00006700a29f7a24 */ /* 0x040fe200078e029f */
[----:B------:R-:W-:Y:S01]  /*1fd0*/  SHF.R.U32.HI R46, RZ, 0x3, R46 ;  /* 0x00000003ff2e7819 */ /* 0x000fe2000001162e */
[----:B------:R-:W-:Y:S01]  /*1fe0*/  IMAD.WIDE.U32 R160, R162, c[0x0][0x198], R160 ;  /* 0x00006600a2a07a25 */ /* 0x000fe200078e00a0 */
[----:B------:R-:W-:Y:S02]  /*1ff0*/  ISETP.GT.AND P0, PT, R136, R68, PT ;  /* 0x000000448800720c */ /* 0x000fe40003f04270 */
[----:B------:R-:W-:Y:S01]  /*2000*/  LEA.HI R23, R157, R132, RZ, 0x6 ;  /* 0x000000849d177211 */ /* 0x000fe200078f30ff */
[----:B------:R-:W-:Y:S01]  /*2010*/  IMAD.WIDE.U32 R166, R164, c[0x0][0x1a8], R166 ;  /* 0x00006a00a4a67a25 */ /* 0x000fe200078e00a6 */
[----:B------:R-:W-:Y:S02]  /*2020*/  LOP3.LUT R46, R17, R46, RZ, 0x3c, !PT ;  /* 0x0000002e112e7212 */ /* 0x000fe400078e3cff */
[----:B------:R-:W-:Y:S01]  /*2030*/  LEA.HI R157, R157, R132, RZ, 0x5 ;  /* 0x000000849d9d7211 */ /* 0x000fe200078f28ff */
[----:B------:R-:W-:Y:S01]  /*2040*/  IMAD.SHL.U32 R23, R23, 0x8, RZ ;  /* 0x0000000817177824 */ /* 0x000fe200078e00ff */
[----:B------:R-:W-:Y:S01]  /*2050*/  LOP3.LUT R46, R46, 0xfffffe00, R3, 0xf8, !PT ;  /* 0xfffffe002e2e7812 */ /* 0x000fe200078ef803 */
[----:B------:R-:W-:Y:S01]  /*2060*/  IMAD.MOV.U32 R3, RZ, RZ, c[0x0][0x1a0] ;  /* 0x00006800ff037624 */ /* 0x000fe200078e00ff */
[----:B------:R-:W-:Y:S01]  /*2070*/  SHF.R.S32.HI R63, RZ, 0x5, R157 ;  /* 0x00000005ff3f7819 */ /* 0x000fe2000001149d */
[----:B------:R-:W-:Y:S01]  /*2080*/  IMAD.SHL.U32 R154, R153, 0x10, RZ ;  /* 0x00000010999a7824 */ /* 0x000fe200078e00ff */
[----:B------:R-:W-:Y:S01]  /*2090*/  LOP3.LUT R157, R157, 0xffffffe0, RZ, 0xc0, !PT ;  /* 0xffffffe09d9d7812 */ /* 0x000fe200078ec0ff */
[----:B------:R-:W-:Y:S01]  /*20a0*/  IMAD.SHL.U32 R69, R3, 0x10, RZ ;  /* 0x0000001003457824 */ /* 0x000fe200078e00ff */
[----:B------:R-:W-:Y:S01]  /*20b0*/  LOP3.LUT R158, R158, 0xfffffe00, R23, 0xf8, !PT ;  /* 0xfffffe009e9e7812 */ /* 0x000fe200078ef817 */
[----:B------:R-:W-:Y:S01]  /*20c0*/  IMAD.IADD R159, R161, 0x1, R159 ;  /* 0x00000001a19f7824 */ /* 0x000fe200078e029f */
[-C--:B------:R-:W-:Y:S01]  /*20d0*/  SHF.L.U64.HI R66, R3, R100.reuse, c[0x0][0x1a4] ;  /* 0x0000690003427619 */ /* 0x080fe20000010264 */
[----:B------:R-:W-:Y:S01]  /*20e0*/  IMAD.IADD R157, R132, 0x1, -R157 ;  /* 0x00000001849d7824 */ /* 0x000fe200078e0a9d */
[----:B------:R-:W-:Y:S01]  /*20f0*/  SHF.L.U64.HI R60, R175, R100, c[0x0][0x19c] ;  /* 0x00006700af3c7619 */ /* 0x000fe20000010264 */
[----:B------:R-:W-:Y:S01]  /*2100*/  IMAD.IADD R134, R139, 0x1, R5 ;  /* 0x000000018b867824 */ /* 0x000fe200078e0205 */
[----:B------:R-:W-:Y:S01]  /*2110*/  SHF.R.S32.HI R130, RZ, 0x1f, R152 ;  /* 0x0000001fff827819 */ /* 0x000fe20000011498 */
[----:B------:R-:W-:Y:S01]  /*2120*/  IMAD.IADD R169, R167, 0x1, R169 ;  /* 0x00000001a7a97824 */ /* 0x000fe200078e02a9 */
[----:B------:R-:W-:-:S02]  /*2130*/  SHF.R.S32.HI R129, RZ, 0x1f, R151 ;  /* 0x0000001fff817819 */ /* 0x000fc40000011497 */
[----:B------:R-:W-:Y:S02]  /*2140*/  SEL R47, R47, 0xfffffff0, !P1 ;  /* 0xfffffff02f2f7807 */ /* 0x000fe40004800000 */
[----:B------:R-:W-:Y:S01]  /*2150*/  SEL R45, R75, 0xffffffe0, !P2 ;  /* 0xffffffe04b2d7807 */ /* 0x000fe20005000000 */
[----:B------:R-:W-:Y:S01]  /*2160*/  @!P5 IMAD.MOV.U32 R118, RZ, RZ, RZ ;  /* 0x000000ffff76d224 */ /* 0x000fe200078e00ff */
[----:B------:R-:W-:Y:S05]  /*2170*/  @!P0 BRA `(.L_x_3548) ;  /* 0x000092c000008947 */ /* 0x000fea0003800000 */
[----:B-1----:R-:W-:Y:S01]  /*2180*/  SHF.R.S32.HI R5, RZ, 0x1f, R7 ;  /* 0x0000001fff057819 */ /* 0x002fe20000011407 */
[C---:B------:R-:W-:Y:S01]  /*2190*/  IMAD R4, R131.reuse, c[0x0][0x278], RZ ;  /* 0x00009e0083047a24 */ /* 0x040fe200078e02ff */
[--C-:B------:R-:W-:Y:S01]  /*21a0*/  SHF.R.S32.HI R9, RZ, 0x1f, R70.reuse ;  /* 0x0000001fff097819 */ /* 0x100fe20000011446 */
[----:B------:R-:W-:Y:S01]  /*21b0*/  IMAD R6, R131, c[0x0][0x280], RZ ;  /* 0x0000a00083067a24 */ /* 0x000fe200078e02ff */
[----:B------:R-:W-:Y:S01]  /*21c0*/  IADD3 R8, P1, P0, R7, R162, -R70 ;  /* 0x000000a207087210 */ /* 0x000fe2000783e846 */
[----:B------:R-:W-:Y:S01]  /*21d0*/  IMAD.WIDE.U32 R12, R201, c[0x0][0x278], R14 ;  /* 0x00009e00c90c7a25 */ /* 0x000fe200078e000e */
[----:B------:R-:W-:Y:S01]  /*21e0*/  IADD3 R80, P4, R61, 0x40, RZ ;  /* 0x000000403d507810 */ /* 0x000fe20007f9e0ff */
[----:B------:R-:W-:Y:S01]  /*21f0*/  UMOV UR8, 0x60 ;  /* 0x0000006000087882 */ /* 0x000fe20000000000 */
[----:B------:R-:W-:Y:S01]  /*2200*/  IADD3.X R5, R5, R163, ~R9, P1, P0 ;  /* 0x000000a305057210 */ /* 0x000fe20000fe0c09 */
[----:B------:R-:W-:Y:S01]  /*2210*/  IMAD R4, R201, c[0x0][0x27c], R4 ;  /* 0x00009f00c9047a24 */ /* 0x000fe200078e0204 */
[----:B------:R-:W-:Y:S01]  /*2220*/  IADD3 R88, P2, R61, 0x80, RZ ;  /* 0x000000803d587810 */ /* 0x000fe20007f5e0ff */
[C---:B------:R-:W-:Y:S01]  /*2230*/  IMAD R6, R201.reuse, c[0x0][0x284], R6 ;  /* 0x0000a100c9067a24 */ /* 0x040fe200078e0206 */
[C---:B------:R-:W-:Y:S01]  /*2240*/  IADD3 R143, R154.reuse, 0x40, RZ ;  /* 0x000000409a8f7810 */ /* 0x040fe20007ffe0ff */
[----:B------:R-:W-:Y:S01]  /*2250*/  IMAD.WIDE.U32 R16, R201, c[0x0][0x280], R14 ;  /* 0x0000a000c9107a25 */ /* 0x000fe200078e000e */
[----:B------:R-:W-:Y:S01]  /*2260*/  IADD3 R141, R154, 0x80, RZ ;  /* 0x000000809a8d7810 */ /* 0x000fe20007ffe0ff */
[----:B------:R-:W-:Y:S01]  /*2270*/  ULDC.64 UR4, c[0x0][0x1a0] ;  /* 0x0000680000047ab9 */ /* 0x000fe20000000a00 */
[----:B------:R-:W-:Y:S01]  /*2280*/  LOP3.LUT R146, R156, 0xffff, RZ, 0xc0, !PT ;  /* 0x0000ffff9c927812 */ /* 0x000fe200078ec0ff */
[----:B------:R-:W-:Y:S01]  /*2290*/  IMAD R9, R5, c[0x0][0x290], RZ ;  /* 0x0000a40005097a24 */ /* 0x000fe200078e02ff */
[----:B------:R-:W-:Y:S01]  /*22a0*/  UIMAD UR9, UR8, UR5, URZ ;  /* 0x00000005080972a4 */ /* 0x000fe2000f8e023f */
[----:B------:R-:W-:Y:S01]  /*22b0*/  IMAD.IADD R13, R13, 0x1, R4 ;  /* 0x000000010d0d7824 */ /* 0x000fe200078e0204 */
[----:B------:R-:W-:Y:S01]  /*22c0*/  UIMAD.WIDE.U32 UR10, UR8, UR4, URZ ;  /* 0x00000004080a72a5 */ /* 0x000fe2000f8e003f */
[----:B------:R-:W-:Y:S01]  /*22d0*/  IMAD R5, R5, c[0x0][0x288], RZ ;  /* 0x0000a20005057a24 */ /* 0x000fe200078e02ff */
[----:B------:R-:W-:Y:S01]  /*22e0*/  ULDC UR5, c[0x0][0x294] ;  /* 0x0000a50000057ab9 */ /* 0x000fe20000000800 */
[----:B------:R-:W-:Y:S01]  /*22f0*/  IMAD.IADD R17, R17, 0x1, R6 ;  /* 0x0000000111117824 */ /* 0x000fe200078e0206 */
[----:B------:R-:W-:Y:S01]  /*2300*/  UIMAD UR5, UR8, UR5, URZ ;  /* 0x00000005080572a4 */ /* 0x000fe2000f8e023f */
[----:B------:R-:W-:Y:S01]  /*2310*/  IMAD R4, R8, c[0x0][0x28c], R5 ;  /* 0x0000a30008047a24 */ /* 0x000fe200078e0205 */
[----:B------:R-:W-:Y:S01]  /*2320*/  LOP3.LUT R150, R146, 0x1, RZ, 0xc0, !PT ;  /* 0x0000000192967812 */ /* 0x000fe200078ec0ff */
[----:B------:R-:W-:Y:S01]  /*2330*/  IMAD.WIDE.U32 R12, R8, c[0x0][0x288], R12 ;  /* 0x0000a200080c7a25 */ /* 0x000fe200078e000c */
[----:B------:R-:W-:Y:S01]  /*2340*/  LOP3.LUT R148, R146, 0x2, RZ, 0xc0, !PT ;  /* 0x0000000292947812 */ /* 0x000fe200078ec0ff */
[----:B------:R-:W-:Y:S01]  /*2350*/  ULDC UR4, c[0x0][0x230] ;  /* 0x00008c0000047ab9 */ /* 0x000fe20000000800 */
[----:B------:R-:W-:Y:S01]  /*2360*/  IADD3 R149, R162, 0x10, RZ ;  /* 0x00000010a2957810 */ /* 0x000fe20007ffe0ff */
[----:B------:R-:W-:Y:S01]  /*2370*/  IMAD R9, R8, c[0x0][0x294], R9 ;  /* 0x0000a50008097a24 */ /* 0x000fe200078e0209 */
[----:B------:R-:W-:Y:S01]  /*2380*/  IADD3 R147, R162, 0x20, RZ ;  /* 0x00000020a2937810 */ /* 0x000fe20007ffe0ff */
[----:B------:R-:W-:Y:S01]  /*2390*/  IMAD.WIDE.U32 R16, R8, c[0x0][0x290], R16 ;  /* 0x0000a40008107a25 */ /* 0x000fe200078e0010 */
[----:B------:R-:W-:Y:S01]  /*23a0*/  IADD3 R145, R162, 0x30, RZ ;  /* 0x00000030a2917810 */ /* 0x000fe20007ffe0ff */
[----:B------:R-:W-:Y:S01]  /*23b0*/  UIADD3 UR9, UR11, UR9, URZ ;  /* 0x000000090b097290 */ /* 0x000fe2000fffe03f */
[----:B------:R-:W-:Y:S01]  /*23c0*/  SHF.R.S32.HI R128, RZ, 0x1f, R154 ;  /* 0x0000001fff807819 */ /* 0x000fe2000001149a */
[----:B------:R-:W-:Y:S01]  /*23d0*/  IMAD.IADD R118, R118, 0x1, R7 ;  /* 0x0000000176767824 */ /* 0x000fe200078e0207 */
[----:B------:R-:W-:Y:S01]  /*23e0*/  LOP3.LUT R146, R146, 0x4, RZ, 0xc0, !PT ;  /* 0x0000000492927812 */ /* 0x000fe200078ec0ff */
[----:B------:R-:W-:Y:S01]  /*23f0*/  IMAD.IADD R7, R13, 0x1, R4 ;  /* 0x000000010d077824 */ /* 0x000fe200078e0204 */
[----:B------:R-:W-:Y:S01]  /*2400*/  SHF.R.S32.HI R126, RZ, 0x1f, R143 ;  /* 0x0000001fff7e7819 */ /* 0x000fe2000001148f */
[----:B------:R-:W-:Y:S01]  /*2410*/  IMAD.IADD R5, R17, 0x1, R9 ;  /* 0x0000000111057824 */ /* 0x000fe200078e0209 */
[----:B------:R-:W-:Y:S01]  /*2420*/  SHF.R.S32.HI R124, RZ, 0x1f, R141 ;  /* 0x0000001fff7c7819 */ /* 0x000fe2000001148d */
[----:B------:R-:W-:Y:S01]  /*2430*/  IMAD.MOV.U32 R4, RZ, RZ, R16 ;  /* 0x000000ffff047224 */ /* 0x000fe200078e0010 */
[----:B------:R-:W-:Y:S01]  /*2440*/  ULDC.U8 UR8, c[0x0][0x313] ;  /* 0x0000c4c000087ab9 */ /* 0x000fe20000000000 */
[----:B------:R-:W-:-:S02]  /*2450*/  IMAD R113, R0, c[0x0][0x2a0], RZ ;  /* 0x0000a80000717a24 */ /* 0x000fc400078e02ff */
[----:B------:R-:W-:-:S04]  /*2460*/  IMAD.WIDE.U32 R4, R2, c[0x0][0x2a0], R4 ;  /* 0x0000a80002047a25 */ /* 0x000fc800078e0004 */
[----:B------:R-:W-:Y:S01]  /*2470*/  IMAD R113, R2, c[0x0][0x2a4], R113 ;  /* 0x0000a90002717a24 */ /* 0x000fe200078e0271 */
[----:B------:R-:W-:Y:S01]  /*2480*/  LEA R112, P1, R4, c[0x0][0x270], 0x1 ;  /* 0x00009c0004707a11 */ /* 0x000fe200078208ff */
[----:B------:R-:W-:Y:S02]  /*2490*/  IMAD R115, R0, c[0x0][0x298], RZ ;  /* 0x0000a60000737a24 */ /* 0x000fe400078e02ff */
[----:B------:R-:W-:Y:S02]  /*24a0*/  IMAD.IADD R113, R5, 0x1, R113 ;  /* 0x0000000105717824 */ /* 0x000fe400078e0271 */
[----:B------:R-:W-:Y:S02]  /*24b0*/  IMAD.MOV.U32 R6, RZ, RZ, R12 ;  /* 0x000000ffff067224 */ /* 0x000fe400078e000c */
[----:B------:R-:W-:Y:S01]  /*24c0*/  IMAD.WIDE.U32 R104, R3, 0x20, RZ ;  /* 0x0000002003687825 */ /* 0x000fe200078e00ff */
[----:B------:R-:W-:Y:S02]  /*24d0*/  LEA.HI.X R113, R4, c[0x0][0x274], R113, 0x1, P1 ;  /* 0x00009d0004717a11 */ /* 0x000fe400008f0c71 */
[----:B------:R-:W-:Y:S01]  /*24e0*/  LEA R108, P1, R160, c[0x0][0x168], 0x1 ;  /* 0x00005a00a06c7a11 */ /* 0x000fe200078208ff */
[----:B------:R-:W-:-:S02]  /*24f0*/  IMAD R115, R2, c[0x0][0x29c], R115 ;  /* 0x0000a70002737a24 */ /* 0x000fc400078e0273 */
[----:B------:R-:W-:Y:S01]  /*2500*/  IMAD R118, R153, R118, RZ ;  /* 0x0000007699767224 */ /* 0x000fe200078e02ff */
[----:B------:R-:W-:Y:S01]  /*2510*/  LEA.HI.X R107, R160, c[0x0][0x16c], R159, 0x1, P1 ;  /* 0x00005b00a06b7a11 */ /* 0x000fe200008f0c9f */
[----:B------:R-:W-:-:S03]  /*2520*/  IMAD.WIDE.U32 R2, R2, c[0x0][0x298], R6 ;  /* 0x0000a60002027a25 */ /* 0x000fc600078e0006 */
[----:B------:R-:W-:Y:S01]  /*2530*/  SHF.R.S32.HI R119, RZ, 0x1f, R118 ;  /* 0x0000001fff777819 */ /* 0x000fe20000011476 */
[----:B------:R-:W-:Y:S01]  /*2540*/  IMAD.MOV.U32 R74, RZ, RZ, c[0x0][0x288] ;  /* 0x0000a200ff4a7624 */ /* 0x000fe200078e00ff */
[-C--:B------:R-:W-:Y:S01]  /*2550*/  IADD3 R48, P1, R152, R118.reuse, RZ ;  /* 0x0000007698307210 */ /* 0x080fe20007f3e0ff */
[----:B------:R-:W-:Y:S01]  /*2560*/  IMAD.X R81, RZ, RZ, R60, P4 ;  /* 0x000000ffff517224 */ /* 0x000fe200020e063c */
[----:B------:R-:W-:Y:S01]  /*2570*/  IADD3 R115, R3, R115, RZ ;  /* 0x0000007303737210 */ /* 0x000fe20007ffe0ff */
[----:B------:R-:W-:Y:S01]  /*2580*/  IMAD R0, R75, c[0x0][0x1a4], RZ ;  /* 0x000069004b007a24 */ /* 0x000fe200078e02ff */
[----:B------:R-:W-:Y:S01]  /*2590*/  LEA R114, P0, R2, c[0x0][0x268], 0x1 ;  /* 0x00009a0002727a11 */ /* 0x000fe200078008ff */
[----:B------:R-:W-:Y:S01]  /*25a0*/  IMAD.X R3, R130, 0x1, R119, P1 ;  /* 0x0000000182037824 */ /* 0x000fe200008e0677 */
[----:B------:R-:W-:Y:S01]  /*25b0*/  IADD3 R118, P5, R151, R118, RZ ;  /* 0x0000007697767210 */ /* 0x000fe20007fbe0ff */
[----:B------:R-:W-:Y:S01]  /*25c0*/  IMAD.SHL.U32 R72, R74, 0x10, RZ ;  /* 0x000000104a487824 */ /* 0x000fe200078e00ff */
[----:B------:R-:W-:Y:S01]  /*25d0*/  LEA.HI.X R115, R2, c[0x0][0x26c], R115, 0x1, P0 ;  /* 0x00009b0002737a11 */ /* 0x000fe200000f0c73 */
[----:B------:R-:W-:Y:S01]  /*25e0*/  IMAD.IADD R0, R105, 0x1, R0 ;  /* 0x0000000169007824 */ /* 0x000fe200078e0200 */
[C---:B------:R-:W-:Y:S01]  /*25f0*/  LEA R110, P0, R138.reuse, c[0x0][0x170], 0x1 ;  /* 0x00005c008a6e7a11 */ /* 0x040fe200078008ff */
[----:B------:R-:W-:Y:S01]  /*2600*/  IMAD.X R119, R129, 0x1, R119, P5 ;  /* 0x0000000181777824 */ /* 0x000fe200028e0677 */
[C---:B------:R-:W-:Y:S01]  /*2610*/  IADD3 R82, P4, R61.reuse, R80, RZ ;  /* 0x000000503d527210 */ /* 0x040fe20007f9e0ff */
[----:B------:R-:W-:Y:S01]  /*2620*/  IMAD.X R89, RZ, RZ, R60, P2 ;  /* 0x000000ffff597224 */ /* 0x000fe200010e063c */
[----:B------:R-:W-:Y:S01]  /*2630*/  LEA.HI.X R111, R138, c[0x0][0x174], R134, 0x1, P0 ;  /* 0x00005d008a6f7a11 */ /* 0x000fe200000f0c86 */
[----:B------:R-:W-:Y:S01]  /*2640*/  IMAD.SHL.U32 R105, R104, 0x2, RZ ;  /* 0x0000000268697824 */ /* 0x000fe200078e00ff */
[----:B------:R-:W-:Y:S01]  /*2650*/  SHF.L.U64.HI R71, R74, R100, c[0x0][0x28c] ;  /* 0x0000a3004a477619 */ /* 0x000fe20000010264 */
[----:B------:R-:W-:Y:S01]  /*2660*/  IMAD.X R83, R60, 0x1, R81, P4 ;  /* 0x000000013c537824 */ /* 0x000fe200020e0651 */
[----:B------:R-:W-:Y:S01]  /*2670*/  IADD3 R77, P0, R72, 0x40, RZ ;  /* 0x00000040484d7810 */ /* 0x000fe20007f1e0ff */
[----:B------:R-:W-:Y:S01]  /*2680*/  IMAD.MOV.U32 R172, RZ, RZ, c[0x0][0x290] ;  /* 0x0000a400ffac7624 */ /* 0x000fe200078e00ff */
[C---:B------:R-:W-:Y:S01]  /*2690*/  SHF.L.U64.HI R119, R118.reuse, 0x1, R119 ;  /* 0x0000000176777819 */ /* 0x040fe20000010277 */
[----:B------:R-:W-:Y:S01]  /*26a0*/  IMAD.SHL.U32 R118, R118, 0x2, RZ ;  /* 0x0000000276767824 */ /* 0x000fe200078e00ff */
[C---:B------:R-:W-:Y:S01]  /*26b0*/  IADD3 R90, P2, R61.reuse, R88, RZ ;  /* 0x000000583d5a7210 */ /* 0x040fe20007f5e0ff */
[----:B------:R-:W-:Y:S01]  /*26c0*/  IMAD.MOV.U32 R73, RZ, RZ, 0x5 ;  /* 0x00000005ff497424 */ /* 0x000fe200078e00ff */
[----:B------:R-:W-:Y:S01]  /*26d0*/  IADD3 R85, P4, R72, 0x80, RZ ;  /* 0x0000008048557810 */ /* 0x000fe20007f9e0ff */
[----:B------:R-:W-:Y:S01]  /*26e0*/  IMAD.X R76, RZ, RZ, R71, P0 ;  /* 0x000000ffff4c7224 */ /* 0x000fe200000e0647 */
[----:B------:R-:W-:Y:S01]  /*26f0*/  SHF.L.U64.HI R104, R104, 0x1, R0 ;  /* 0x0000000168687819 */ /* 0x000fe20000010200 */
[----:B------:R-:W-:Y:S01]  /*2700*/  IMAD.IADD R140, R154, 0x1, R143 ;  /* 0x000000019a8c7824 */ /* 0x000fe200078e028f */
[----:B------:R-:W-:Y:S01]  /*2710*/  IADD3.X R91, R60, R89, RZ, P2, !PT ;  /* 0x000000593c5b7210 */ /* 0x000fe200017fe4ff */
[----:B------:R-:W-:Y:S01]  /*2720*/  IMAD.IADD R137, R154, 0x1, R141 ;  /* 0x000000019a897824 */ /* 0x000fe200078e028d */
[----:B------:R-:W-:Y:S01]  /*2730*/  IADD3 R99, P1, R61, R90, RZ ;  /* 0x0000005a3d637210 */ /* 0x000fe20007f3e0ff */
[----:B------:R-:W-:Y:S01]  /*2740*/  IMAD.SHL.U32 R101, R172, 0x10, RZ ;  /* 0x00000010ac657824 */ /* 0x000fe200078e00ff */
[C---:B------:R-:W-:Y:S01]  /*2750*/  SHF.L.U64.HI R0, R48.reuse, 0x1, R3 ;  /* 0x0000000130007819 */ /* 0x040fe20000010203 */
[----:B------:R-:W-:Y:S01]  /*2760*/  IMAD.SHL.U32 R48, R48, 0x2, RZ ;  /* 0x0000000230307824 */ /* 0x000fe200078e00ff */
[----:B------:R-:W-:Y:S01]  /*2770*/  IADD3.X R84, RZ, R71, RZ, P4, !PT ;  /* 0x00000047ff547210 */ /* 0x000fe200027fe4ff */
[----:B------:R-:W-:Y:S01]  /*2780*/  IMAD.X R98, R60, 0x1, R91, P1 ;  /* 0x000000013c627824 */ /* 0x000fe200008e065b */
[----:B------:R-:W-:Y:S01]  /*2790*/  IADD3 R87, P5, R85, R72, RZ ;  /* 0x0000004855577210 */ /* 0x000fe20007fbe0ff */
[----:B------:R-:W-:Y:S01]  /*27a0*/  IMAD.SHL.U32 R144, R153, 0x20, RZ ;  /* 0x0000002099907824 */ /* 0x000fe200078e00ff */
[----:B------:R-:W-:Y:S01]  /*27b0*/  IADD3 R95, P2, R61, R82, RZ ;  /* 0x000000523d5f7210 */ /* 0x000fe20007f5e0ff */
[----:B------:R-:W-:Y:S01]  /*27c0*/  IMAD R142, R153, 0x30, RZ ;  /* 0x00000030998e7824 */ /* 0x000fe200078e02ff */
[----:B------:R-:W-:Y:S01]  /*27d0*/  IADD3 R79, P0, R77, R72, RZ ;  /* 0x000000484d4f7210 */ /* 0x000fe20007f1e0ff */
[----:B------:R-:W-:Y:S01]  /*27e0*/  IMAD.X R86, R84, 0x1, R71, P5 ;  /* 0x0000000154567824 */ /* 0x000fe200028e0647 */
[----:B------:R-:W-:Y:S01]  /*27f0*/  IADD3 R116, P4, R118, c[0x0][0x2b0], RZ ;  /* 0x0000ac0076747a10 */ /* 0x000fe20007f9e0ff */
[----:B------:R-:W-:Y:S01]  /*2800*/  IMAD.IADD R135, R154, 0x1, R140 ;  /* 0x000000019a877824 */ /* 0x000fe200078e028c */
[----:B------:R-:W-:Y:S01]  /*2810*/  SHF.L.U64.HI R100, R172, R100, c[0x0][0x294] ;  /* 0x0000a500ac647619 */ /* 0x000fe20000010264 */
[----:B------:R-:W-:Y:S01]  /*2820*/  IMAD.IADD R133, R154, 0x1, R137 ;  /* 0x000000019a857824 */ /* 0x000fe200078e0289 */
[----:B------:R-:W-:Y:S01]  /*2830*/  SHF.L.U64.HI R102, R172, R73, c[0x0][0x294] ;  /* 0x0000a500ac667619 */ /* 0x000fe20000010249 */
[----:B------:R-:W-:Y:S01]  /*2840*/  IMAD.X R94, R60, 0x1, R83, P2 ;  /* 0x000000013c5e7824 */ /* 0x000fe200010e0653 */
[C---:B------:R-:W-:Y:S01]  /*2850*/  SHF.L.U32 R103, R172.reuse, 0x5, RZ ;  /* 0x00000005ac677819 */ /* 0x040fe200000006ff */
[----:B------:R-:W-:Y:S01]  /*2860*/  IMAD.WIDE.U32 R172, R172, 0x60, RZ ;  /* 0x00000060acac7825 */ /* 0x000fe200078e00ff */
[----:B------:R-:W-:-:S02]  /*2870*/  IADD3.X R117, R119, c[0x0][0x2b4], RZ, P4, !PT ;  /* 0x0000ad0077757a10 */ /* 0x000fc400027fe4ff */
[----:B------:R-:W-:Y:S01]  /*2880*/  IADD3 R16, P1, R48, c[0x0][0x2b0], RZ ;  /* 0x0000ac0030107a10 */ /* 0x000fe20007f3e0ff */
[----:B------:R-:W-:Y:S01]  /*2890*/  IMAD.X R78, R76, 0x1, R71, P0 ;  /* 0x000000014c4e7824 */ /* 0x000fe200000e0647 */
[-C--:B------:R-:W-:Y:S01]  /*28a0*/  IADD3 R93, P5, R79, R72.reuse, RZ ;  /* 0x000000484f5d7210 */ /* 0x080fe20007fbe0ff */
[----:B------:R-:W-:Y:S01]  /*28b0*/  IMAD R75, R75, c[0x0][0x19c], RZ ;  /* 0x000067004b4b7a24 */ /* 0x000fe200078e02ff */
[----:B------:R-:W-:Y:S01]  /*28c0*/  IADD3 R97, P4, R87, R72, RZ ;  /* 0x0000004857617210 */ /* 0x000fe20007f9e0ff */
[----:B------:R-:W-:Y:S01]  /*28d0*/  IMAD.WIDE.U32 R174, R175, 0x20, RZ ;  /* 0x00000020afae7825 */ /* 0x000fe200078e00ff */
[----:B------:R-:W-:Y:S02]  /*28e0*/  IADD3 R118, P2, R118, c[0x0][0x2a8], RZ ;  /* 0x0000aa0076767a10 */ /* 0x000fe40007f5e0ff */
[----:B------:R-:W-:Y:S01]  /*28f0*/  IADD3 R48, P0, R48, c[0x0][0x2a8], RZ ;  /* 0x0000aa0030307a10 */ /* 0x000fe20007f1e0ff */
[----:B------:R-:W-:Y:S01]  /*2900*/  IMAD.MOV.U32 R9, RZ, RZ, R136 ;  /* 0x000000ffff097224 */ /* 0x000fe200078e0088 */
[C---:B------:R-:W-:Y:S01]  /*2910*/  SHF.L.U64.HI R73, R74.reuse, R73, c[0x0][0x28c] ;  /* 0x0000a3004a497619 */ /* 0x040fe20000010249 */
[----:B------:R-:W-:Y:S01]  /*2920*/  IMAD.SHL.U32 R74, R74, 0x20, RZ ;  /* 0x000000204a4a7824 */ /* 0x000fe200078e00ff */
[----:B------:R-:W-:Y:S01]  /*2930*/  SHF.L.U64.HI R102, R103, 0x1, R102 ;  /* 0x0000000167667819 */ /* 0x000fe20000010266 */
[----:B------:R-:W-:Y:S01]  /*2940*/  IMAD.IADD R75, R175, 0x1, R75 ;  /* 0x00000001af4b7824 */ /* 0x000fe200078e024b */
[----:B------:R-:W-:Y:S01]  /*2950*/  SHF.L.U64.HI R100, R101, 0x1, R100 ;  /* 0x0000000165647819 */ /* 0x000fe20000010264 */
[----:B------:R-:W-:Y:S01]  /*2960*/  IMAD.SHL.U32 R103, R103, 0x2, RZ ;  /* 0x0000000267677824 */ /* 0x000fe200078e00ff */
[----:B------:R-:W-:Y:S01]  /*2970*/  SHF.R.S32.HI R127, RZ, 0x1f, R144 ;  /* 0x0000001fff7f7819 */ /* 0x000fe20000011490 */
[----:B------:R-:W-:Y:S01]  /*2980*/  IMAD.SHL.U32 R101, R101, 0x2, RZ ;  /* 0x0000000265657824 */ /* 0x000fe200078e00ff */
[----:B------:R-:W-:Y:S01]  /*2990*/  SHF.R.S32.HI R125, RZ, 0x1f, R142 ;  /* 0x0000001fff7d7819 */ /* 0x000fe2000001148e */
[--C-:B------:R-:W-:Y:S01]  /*29a0*/  IMAD.X R92, R78, 0x1, R71.reuse, P5 ;  /* 0x000000014e5c7824 */ /* 0x100fe200028e0647 */
[----:B------:R-:W-:Y:S01]  /*29b0*/  SHF.R.S32.HI R123, RZ, 0x1f, R140 ;  /* 0x0000001fff7b7819 */ /* 0x000fe2000001148c */
[----:B------:R-:W-:Y:S01]  /*29c0*/  IMAD.X R96, R86, 0x1, R71, P4 ;  /* 0x0000000156607824 */ /* 0x000fe200020e0647 */
[----:B------:R-:W-:-:S02]  /*29d0*/  SHF.R.S32.HI R122, RZ, 0x1f, R137 ;  /* 0x0000001fff7a7819 */ /* 0x000fc40000011489 */
[----:B------:R-:W-:Y:S02]  /*29e0*/  IADD3 R106, R173, UR5, RZ ;  /* 0x00000005ad6a7c10 */ /* 0x000fe4000fffe0ff */
[----:B------:R-:W-:Y:S02]  /*29f0*/  SHF.R.S32.HI R121, RZ, 0x1f, R135 ;  /* 0x0000001fff797819 */ /* 0x000fe40000011487 */
[----:B------:R-:W-:Y:S02]  /*2a00*/  SHF.R.S32.HI R120, RZ, 0x1f, R133 ;  /* 0x0000001fff787819 */ /* 0x000fe40000011485 */
[----:B------:R-:W-:Y:S02]  /*2a10*/  IADD3.X R119, R119, c[0x0][0x2ac], RZ, P2, !PT ;  /* 0x0000ab0077777a10 */ /* 0x000fe400017fe4ff */
[C---:B------:R-:W-:Y:S02]  /*2a20*/  IADD3.X R17, R0.reuse, c[0x0][0x2b4], RZ, P1, !PT ;  /* 0x0000ad0000117a10 */ /* 0x040fe40000ffe4ff */
[----:B------:R-:W-:-:S02]  /*2a30*/  IADD3.X R49, R0, c[0x0][0x2ac], RZ, P0, !PT ;  /* 0x0000ab0000317a10 */ /* 0x000fc400007fe4ff */
.L_x_3641:
        /* <DEDUP_REMOVED lines=8> */
[----:B-123--:R-:W-:-:S05]  /*2ac0*/  @!P6 BRA `(.L_x_3550) ;  /* 0x000000900000e947 */ /* 0x00efca0003800000 */
        /* <DEDUP_REMOVED lines=9> */
.L_x_3550:
[----:B------:R-:W-:Y:S05]  /*2b60*/  BSYNC B0 ;  /* 0x0000000000007941 */ /* 0x000fea0003800000 */
.L_x_3549:
        /* <DEDUP_REMOVED lines=18> */
.L_x_3552:
[----:B------:R-:W-:Y:S05]  /*2c90*/  BSYNC B0 ;  /* 0x0000000000007941 */ /* 0x000fea0003800000 */
.L_x_3551:
        /* <DEDUP_REMOVED lines=18> */
.L_x_3554:
[----:B------:R-:W-:Y:S05]  /*2dc0*/  BSYNC B0 ;  /* 0x0000000000007941 */ /* 0x000fea0003800000 */
.L_x_3553:
        /* <DEDUP_REMOVED lines=18> */
.L_x_3556:
[----:B------:R-:W-:Y:S05]  /*2ef0*/  BSYNC B0 ;  /* 0x0000000000007941 */ /* 0x000fea0003800000 */
.L_x_3555:
        /* <DEDUP_REMOVED lines=16> */
[----:B------:R-:W2:Y:S01]  /*3000*/  LDG.E.128 R20, [R114.64] ;  /* 0x0000000672147981 */ /* 0x000ea2000c1e1d00 */
[----:B------:R-:W-:Y:S11]  /*3010*/  MOV R109, R107 ;  /* 0x0000006b006d7202 */ /* 0x000ff60000000f00 */
        /* <DEDUP_REMOVED lines=47> */
.L_x_3562:
[----:B------:R-:W-:Y:S05]  /*3310*/  BSYNC B0 ;  /* 0x0000000000007941 */ /* 0x000fea0003800000 */
.L_x_3561:
[----:B------:R-:W-:Y:S01]  /*3320*/  ISETP.GE.AND P0, PT, R11, c[0x0][0x220], PT ;  /* 0x000088000b007a0c */ /* 0x000fe20003f06270 */
[----:B------:R-:W-:Y:S01]  /*3330*/  @!UPT UIADD3 URZ, URZ, URZ, URZ ;  /* 0x0000003f3f3ff290 */ /* 0x000fe2000fffe03f */
[----:B------:R-:W-:Y:S11]  /*3340*/  BSSY B0, `(.L_x_3563) ;  /* 0x0000034000007945 */ /* 0x000ff60003800000 */
[----:B------:R-:W-:-:S05]  /*3350*/  @P0 BRA `(.L_x_3564) ;  /* 0x0000032000000947 */ /* 0x000fca0003800000 */
[----:B------:R-:W-:Y:S01]  /*3360*/  ISETP.GE.AND P0, PT, R11, UR4, PT ;  /* 0x000000040b007c0c */ /* 0x000fe2000bf06270 */
[----:B-1----:R-:W2:Y:S01]  /*3370*/  LDG.E.128 R20, [R114.64+0x80] ;  /* 0x0000800672147981 */ /* 0x002ea2000c1e1d00 */
[----:B------:R-:W-:Y:S11]  /*3380*/  MOV R109, R107 ;  /* 0x0000006b006d7202 */ /* 0x000ff60000000f00 */
        /* <DEDUP_REMOVED lines=47> */
.L_x_3564:
[----:B------:R-:W-:Y:S05]  /*3680*/  BSYNC B0 ;  /* 0x0000000000007941 */ /* 0x000fea0003800000 */
.L_x_3563:
[----:B------:R-:W-:Y:S11]  /*3690*/  ISETP.GE.AND P0, PT, R10, c[0x0][0x220], PT ;  /* 0x000088000a007a0c */ /* 0x000ff60003f06270 */
[----:B------:R-:W-:Y:S02]  /*36a0*/  @!UPT UIADD3 URZ, URZ, URZ, URZ ;  /* 0x0000003f3f3ff290 */ /* 0x000fe4000fffe03f */
        /* <DEDUP_REMOVED lines=51> */
.L_x_3560:
[----:B------:R-:W-:Y:S05]  /*39e0*/  BSYNC B1 ;  /* 0x0000000000017941 */ /* 0x000fea0003800000 */
.L_x_3559:
        /* <DEDUP_REMOVED lines=11> */
[----:B------:R-:W-:Y:S02]  /*3aa0*/  LEA R34, P4, R72, R114, 0x1 ;  /* 0x0000007248227211 */ /* 0x000fe400078808ff */
        /* <DEDUP_REMOVED lines=52> */
.L_x_3568:
[----:B------:R-:W-:Y:S05]  /*3df0*/  BSYNC B0 ;  /* 0x0000000000007941 */ /* 0x000fea0003800000 */
.L_x_3567:
        /* <DEDUP_REMOVED lines=57> */
.L_x_3570:
[----:B------:R-:W-:Y:S05]  /*4190*/  BSYNC B0 ;  /* 0x0000000000007941 */ /* 0x000fea0003800000 */
.L_x_3569:
        /* <DEDUP_REMOVED lines=56> */
.L_x_3566:
[----:B------:R-:W-:Y:S05]  /*4520*/  BSYNC B1 ;  /* 0x0000000000017941 */ /* 0x000fea0003800000 */
.L_x_3565:
        /* <DEDUP_REMOVED lines=64> */
.L_x_3574:
[----:B------:R-:W-:Y:S05]  /*4930*/  BSYNC B0 ;  /* 0x0000000000007941 */ /* 0x000fea0003800000 */
.L_x_3573:
        /* <DEDUP_REMOVED lines=57> */
.L_x_3576:
[----:B------:R-:W-:Y:S05]  /*4cd0*/  BSYNC B0 ;  /* 0x0000000000007941 */ /* 0x000fea0003800000 */
.L_x_3575:
        /* <DEDUP_REMOVED lines=56> */
.L_x_3572:
[----:B------:R-:W-:Y:S05]  /*5060*/  BSYNC B1 ;  /* 0x0000000000017941 */ /* 0x000fea0003800000 */
.L_x_3571:
        /* <DEDUP_REMOVED lines=12> */
[----:B------:R-:W-:Y:S02]  /*5130*/  ISETP.GE.AND P0, PT, R14, UR4, PT ;  /* 0x000000040e007c0c */ /* 0x000fe4000bf06270 */
[----:B-1----:R-:W-:Y:S01]  /*5140*/  MOV R109, R107 ;  /* 0x0000006b006d7202 */ /* 0x002fe20000000f00 */
[C---:B------:R-:W-:Y:S04]  /*5150*/  IMAD.WIDE.U32 R36, R35.reuse, c[0x0][0x288], R114 ;  /* 0x0000a20023247a25 */ /* 0x040fe800078e0072 */
[C---:B------:R-:W-:Y:S02]  /*5160*/  IMAD R34, R35.reuse, c[0x0][0x28c], RZ ;  /* 0x0000a30023227a24 */ /* 0x040fe400078e02ff */
[----:B------:R-:W-:Y:S03]  /*5170*/  IMAD.WIDE.U32 R40, R35, c[0x0][0x198], R108 ;  /* 0x0000660023287a25 */ /* 0x000fe600078e006c */
        /* <DEDUP_REMOVED lines=51> */
.L_x_3580:
[----:B------:R-:W-:Y:S05]  /*54b0*/  BSYNC B0 ;  /* 0x0000000000007941 */ /* 0x000fea0003800000 */
.L_x_3579:
        /* <DEDUP_REMOVED lines=57> */
.L_x_3582:
[----:B------:R-:W-:Y:S05]  /*5850*/  BSYNC B0 ;  /* 0x0000000000007941 */ /* 0x000fea0003800000 */
.L_x_3581:
        /* <DEDUP_REMOVED lines=56> */
.L_x_3578:
[----:B------:R-:W-:Y:S05]  /*5be0*/  BSYNC B1 ;  /* 0x0000000000017941 */ /* 0x000fea0003800000 */
.L_x_3577:
        /* <DEDUP_REMOVED lines=8> */
.L_x_3558:
        /* <DEDUP_REMOVED lines=95> */
.L_x_3589:
[----:B------:R-:W-:Y:S05]  /*6260*/  BSYNC B0 ;  /* 0x0000000000007941 */ /* 0x000fea0003800000 */
.L_x_3588:
[----:B------:R-:W-:Y:S05]  /*6270*/  MOV R109, R107 ;  /* 0x0000006b006d7202 */ /* 0x000fea0000000f00 */
[----:B-----5:R2:W-:Y:S02]  /*6280*/  STG.E.128 [R108.64], R52 ;  /* 0x000000346c007986 */ /* 0x0205e4000c101d06 */
.L_x_3587:
[----:B------:R-:W-:Y:S05]  /*6290*/  BSYNC B1 ;  /* 0x0000000000017941 */ /* 0x000fea0003800000 */
.L_x_3586:
        /* <DEDUP_REMOVED lines=94> */
.L_x_3593:
[----:B------:R-:W-:Y:S05]  /*6880*/  BSYNC B0 ;  /* 0x0000000000007941 */ /* 0x000fea0003800000 */
.L_x_3592:
[----:B------:R-:W-:Y:S05]  /*6890*/  MOV R109, R107 ;  /* 0x0000006b006d7202 */ /* 0x000fea0000000f00 */
[----:B-----5:R3:W-:Y:S02]  /*68a0*/  STG.E.128 [R108.64+0x80], R52 ;  /* 0x000080346c007986 */ /* 0x0207e4000c101d06 */
.L_x_3591:
[----:B------:R-:W-:Y:S05]  /*68b0*/  BSYNC B1 ;  /* 0x0000000000017941 */ /* 0x000fea0003800000 */
.L_x_3590:
        /* <DEDUP_REMOVED lines=93> */
.L_x_3595:
[----:B------:R-:W-:Y:S05]  /*6e90*/  BSYNC B0 ;  /* 0x0000000000007941 */ /* 0x000fea0003800000 */
.L_x_3594:
[----:B------:R-:W-:Y:S05]  /*6ea0*/  MOV R109, R107 ;  /* 0x0000006b006d7202 */ /* 0x000fea0000000f00 */
[----:B-----5:R3:W-:Y:S02]  /*6eb0*/  STG.E.128 [R108.64+0x100], R52 ;  /* 0x000100346c007986 */ /* 0x0207e4000c101d06 */
.L_x_3585:
[----:B------:R-:W-:Y:S05]  /*6ec0*/  BSYNC B2 ;  /* 0x0000000000027941 */ /* 0x000fea0003800000 */
.L_x_3584:
        /* <DEDUP_REMOVED lines=24> */
[----:B--23--:R-:W-:Y:S02]  /*7050*/  IADD3 R109, P5, R154, R177, RZ ;  /* 0x000000b19a6d7210 */ /* 0x00cfe40007fbe0ff */
[C---:B------:R-:W-:Y:S02]  /*7060*/  LEA R18, P0, R176.reuse, R178, 0x1 ;  /* 0x000000b2b0127211 */ /* 0x040fe400078008ff */
[----:B------:R-:W-:Y:S02]  /*7070*/  @P4 IADD3 R181, RZ, -UR5, RZ ;  /* 0x80000005ffb54c10 */ /* 0x000fe4000fffe0ff */
[----:B------:R-:W-:Y:S02]  /*7080*/  LEA.HI.X.SX32 R19, R176, R179, 0x1, P0 ;  /* 0x000000b3b0137211 */ /* 0x000fe400000f0eff */
[----:B------:R-:W-:Y:S02]  /*7090*/  LEA.HI.X.SX32 R176, R177, R128, 0x1, P5 ;  /* 0x00000080b1b07211 */ /* 0x000fe400028f0eff */
[C---:B----4-:R-:W-:Y:S01]  /*70a0*/  LEA R178, P0, R109.reuse, R116, 0x1 ;  /* 0x000000746db27211 */ /* 0x050fe200078008ff */
[----:B------:R-:W2:Y:S03]  /*70b0*/  LDG.E.128 R28, [R18.64] ;  /* 0x00000006121c7981 */ /* 0x000ea6000c1e1d00 */
[----:B------:R-:W-:Y:S02]  /*70c0*/  LEA.HI.X R179, R109, R117, R176, 0x1, P0 ;  /* 0x000000756db37211 */ /* 0x000fe400000f0cb0 */
[----:B------:R-:W-:Y:S04]  /*70d0*/  IADD3 R109, P0, R154, R181, RZ ;  /* 0x000000b59a6d7210 */ /* 0x000fe80007f1e0ff */
[----:B------:R-:W-:Y:S01]  /*70e0*/  LEA.HI.X.SX32 R180, R181, R128, 0x1, P0 ;  /* 0x00000080b5b47211 */ /* 0x000fe200000f0eff */
[----:B------:R-:W3:Y:S01]  /*70f0*/  LDG.E.128 R176, [R178.64] ;  /* 0x00000006b2b07981 */ /* 0x000ee2000c1e1d00 */
[C---:B------:R-:W-:Y:S04]  /*7100*/  LEA R36, P0, R109.reuse, R118, 0x1 ;  /* 0x000000766d247211 */ /* 0x040fe800078008ff */
[----:B------:R-:W-:Y:S05]  /*7110*/  LEA.HI.X R37, R109, R119, R180, 0x1, P0 ;  /* 0x000000776d257211 */ /* 0x000fea00000f0cb4 */
[----:B------:R4:W3:Y:S02]  /*7120*/  LDG.E.128 R52, [R36.64] ;  /* 0x0000000624347981 */ /* 0x0008e4000c1e1d00 */
[----:B----4-:R-:W-:Y:S02]  /*7130*/  HADD2.F32 R37, -RZ, R56.H1_H1 ;  /* 0x30000038ff257230 */ /* 0x010fe40000004100 */
[--C-:B--2---:R-:W-:Y:S01]  /*7140*/  HADD2.F32 R34, -RZ, R28.reuse.H0_H0 ;  /* 0x2000001cff227230 */ /* 0x104fe20000004100 */
[----:B------:R-:W-:Y:S01]  /*7150*/  MOV R26, R30 ;  /* 0x0000001e001a7202 */ /* 0x000fe20000000f00 */
[----:B------:R-:W-:Y:S01]  /*7160*/  HADD2.F32 R32, -RZ, R28.H1_H1 ;  /* 0x3000001cff207230 */ /* 0x000fe20000004100 */
[----:B------:R-:W-:Y:S01]  /*7170*/  MOV R19, R31 ;  /* 0x0000001f00137202 */ /* 0x000fe20000000f00 */
[--C-:B------:R-:W-:Y:S02]  /*7180*/  HADD2.F32 R30, -RZ, R29.reuse.H0_H0 ;  /* 0x2000001dff1e7230 */ /* 0x100fe40000004100 */
[----:B------:R-:W-:Y:S02]  /*7190*/  HADD2.F32 R28, -RZ, R29.H1_H1 ;  /* 0x3000001dff1c7230 */ /* 0x000fe40000004100 */
[--C-:B---3--:R-:W-:Y:S02]  /*71a0*/  HADD2.F32 R27, -RZ, R176.reuse.H0_H0 ;  /* 0x200000b0ff1b7230 */ /* 0x108fe40000004100 */
[----:B------:R-:W-:Y:S02]  /*71b0*/  HADD2.F32 R25, -RZ, R176.H1_H1 ;  /* 0x300000b0ff197230 */ /* 0x000fe40000004100 */
[--C-:B------:R-:W-:Y:S01]  /*71c0*/  HADD2.F32 R23, -RZ, R177.reuse.H0_H0 ;  /* 0x200000b1ff177230 */ /* 0x100fe20000004100 */
[----:B------:R-:W-:Y:S01]  /*71d0*/  @!P4 FADD.FTZ R27, -R27, -RZ ;  /* 0x800000ff1b1bc221 */ /* 0x000fe20000010100 */
[----:B------:R-:W-:Y:S01]  /*71e0*/  HADD2.F32 R21, -RZ, R177.H1_H1 ;  /* 0x300000b1ff157230 */ /* 0x000fe20000004100 */
[----:B------:R-:W-:Y:S01]  /*71f0*/  @!P4 FADD.FTZ R25, -R25, -RZ ;  /* 0x800000ff1919c221 */ /* 0x000fe20000010100 */
[----:B------:R-:W-:Y:S01]  /*7200*/  HADD2.F32 R24, -RZ, R178.H0_H0 ;  /* 0x200000b2ff187230 */ /* 0x000fe20000004100 */
[----:B------:R-:W-:Y:S01]  /*7210*/  @!P4 FADD.FTZ R23, -R23, -RZ ;  /* 0x800000ff1717c221 */ /* 0x000fe20000010100 */
[----:B------:R-:W-:Y:S01]  /*7220*/  HADD2.F32 R35, -RZ, R52.H0_H0 ;  /* 0x20000034ff237230 */ /* 0x000fe20000004100 */
        /* <DEDUP_REMOVED lines=44> */
.L_x_3601:
[----:B------:R-:W-:Y:S05]  /*74f0*/  BSYNC B0 ;  /* 0x0000000000007941 */ /* 0x000fea0003800000 */
.L_x_3600:
[C---:B------:R-:W-:Y:S04]  /*7500*/  LEA R2, P0, R61.reuse, R108, 0x1 ;  /* 0x0000006c3d027211 */ /* 0x040fe800078008ff */
[----:B------:R-:W-:Y:S05]  /*7510*/  LEA.HI.X R3, R61, R107, R60, 0x1, P0 ;  /* 0x0000006b3d037211 */ /* 0x000fea00000f0c3c */
[----:B-----5:R1:W-:Y:S04]  /*7520*/  STG.E.128 [R2.64], R56 ;  /* 0x0000003802007986 */ /* 0x0203e8000c101d06 */
.L_x_3599:
[----:B------:R-:W-:Y:S05]  /*7530*/  BSYNC B1 ;  /* 0x0000000000017941 */ /* 0x000fea0003800000 */
.L_x_3598:
        /* <DEDUP_REMOVED lines=23> */
[----:B--23--:R-:W-:Y:S02]  /*76b0*/  IADD3 R109, P5, R143, R176, RZ ;  /* 0x000000b08f6d7210 */ /* 0x00cfe40007fbe0ff */
[----:B------:R-:W-:Y:S02]  /*76c0*/  LEA.HI.X.SX32 R19, R177, R179, 0x1, P0 ;  /* 0x000000b3b1137211 */ /* 0x000fe400000f0eff */
[----:B------:R-:W-:Y:S02]  /*76d0*/  LEA.HI.X.SX32 R176, R176, R126, 0x1, P5 ;  /* 0x0000007eb0b07211 */ /* 0x000fe400028f0eff */
[C---:B-1----:R-:W-:Y:S01]  /*76e0*/  LEA R178, P0, R109.reuse, R116, 0x1 ;  /* 0x000000746db27211 */ /* 0x042fe200078008ff */
[----:B------:R-:W2:Y:S01]  /*76f0*/  LDG.E.128 R28, [R18.64] ;  /* 0x00000006121c7981 */ /* 0x000ea2000c1e1d00 */
[----:B------:R-:W-:Y:S02]  /*7700*/  @P4 IADD3 R180, RZ, -UR5, RZ ;  /* 0x80000005ffb44c10 */ /* 0x000fe4000fffe0ff */
[----:B------:R-:W-:Y:S02]  /*7710*/  LEA.HI.X R179, R109, R117, R176, 0x1, P0 ;  /* 0x000000756db37211 */ /* 0x000fe400000f0cb0 */
[----:B------:R-:W-:Y:S04]  /*7720*/  IADD3 R109, P0, R143, R180, RZ ;  /* 0x000000b48f6d7210 */ /* 0x000fe80007f1e0ff */
[----:B------:R-:W-:Y:S01]  /*7730*/  LEA.HI.X.SX32 R180, R180, R126, 0x1, P0 ;  /* 0x0000007eb4b47211 */ /* 0x000fe200000f0eff */
[----:B------:R-:W3:Y:S01]  /*7740*/  LDG.E.128 R176, [R178.64] ;  /* 0x00000006b2b07981 */ /* 0x000ee2000c1e1d00 */
[C---:B------:R-:W-:Y:S04]  /*7750*/  LEA R36, P0, R109.reuse, R118, 0x1 ;  /* 0x000000766d247211 */ /* 0x040fe800078008ff */
[----:B------:R-:W-:Y:S05]  /*7760*/  LEA.HI.X R37, R109, R119, R180, 0x1, P0 ;  /* 0x000000776d257211 */ /* 0x000fea00000f0cb4 */
[----:B------:R1:W4:Y:S02]  /*7770*/  LDG.E.128 R52, [R36.64] ;  /* 0x0000000624347981 */ /* 0x000324000c1e1d00 */
[----:B-1----:R-:W-:Y:S02]  /*7780*/  HADD2.F32 R37, -RZ, R56.H1_H1 ;  /* 0x30000038ff257230 */ /* 0x002fe40000004100 */
        /* <DEDUP_REMOVED lines=14> */
[----:B----4-:R-:W-:Y:S01]  /*7870*/  HADD2.F32 R35, -RZ, R52.H0_H0 ;  /* 0x20000034ff237230 */ /* 0x010fe20000004100 */
        /* <DEDUP_REMOVED lines=44> */
.L_x_3605:
[----:B------:R-:W-:Y:S05]  /*7b40*/  BSYNC B0 ;  /* 0x0000000000007941 */ /* 0x000fea0003800000 */
.L_x_3604:
[C---:B------:R-:W-:Y:S04]  /*7b50*/  LEA R2, P0, R80.reuse, R108, 0x1 ;  /* 0x0000006c50027211 */ /* 0x040fe800078008ff */
[----:B------:R-:W-:Y:S05]  /*7b60*/  LEA.HI.X R3, R80, R107, R81, 0x1, P0 ;  /* 0x0000006b50037211 */ /* 0x000fea00000f0c51 */
[----:B-----5:R4:W-:Y:S04]  /*7b70*/  STG.E.128 [R2.64], R56 ;  /* 0x0000003802007986 */ /* 0x0209e8000c101d06 */
.L_x_3603:
[----:B------:R-:W-:Y:S05]  /*7b80*/  BSYNC B1 ;  /* 0x0000000000017941 */ /* 0x000fea0003800000 */
.L_x_3602:
        /* <DEDUP_REMOVED lines=95> */
.L_x_3607:
[----:B------:R-:W-:Y:S05]  /*8180*/  BSYNC B0 ;  /* 0x0000000000007941 */ /* 0x000fea0003800000 */
.L_x_3606:
[C---:B------:R-:W-:Y:S04]  /*8190*/  LEA R2, P0, R88.reuse, R108, 0x1 ;  /* 0x0000006c58027211 */ /* 0x040fe800078008ff */
[----:B------:R-:W-:Y:S05]  /*81a0*/  LEA.HI.X R3, R88, R107, R89, 0x1, P0 ;  /* 0x0000006b58037211 */ /* 0x000fea00000f0c59 */
[----:B-----5:R4:W-:Y:S04]  /*81b0*/  STG.E.128 [R2.64], R56 ;  /* 0x0000003802007986 */ /* 0x0209e8000c101d06 */
.L_x_3597:
[----:B------:R-:W-:Y:S05]  /*81c0*/  BSYNC B2 ;  /* 0x0000000000027941 */ /* 0x000fea0003800000 */
.L_x_3596:
        /* <DEDUP_REMOVED lines=98> */
.L_x_3613:
[----:B------:R-:W-:Y:S05]  /*87f0*/  BSYNC B0 ;  /* 0x0000000000007941 */ /* 0x000fea0003800000 */
.L_x_3612:
[C---:B------:R-:W-:Y:S04]  /*8800*/  LEA R2, P0, R174.reuse, R108, 0x1 ;  /* 0x0000006cae027211 */ /* 0x040fe800078008ff */
[----:B------:R-:W-:Y:S05]  /*8810*/  LEA.HI.X R3, R174, R107, R75, 0x1, P0 ;  /* 0x0000006bae037211 */ /* 0x000fea00000f0c4b */
[----:B-----5:R4:W-:Y:S04]  /*8820*/  STG.E.128 [R2.64], R56 ;  /* 0x0000003802007986 */ /* 0x0209e8000c101d06 */
.L_x_3611:
[----:B------:R-:W-:Y:S05]  /*8830*/  BSYNC B1 ;  /* 0x0000000000017941 */ /* 0x000fea0003800000 */
.L_x_3610:
        /* <DEDUP_REMOVED lines=96> */
.L_x_3617:
[----:B------:R-:W-:Y:S05]  /*8e40*/  BSYNC B0 ;  /* 0x0000000000007941 */ /* 0x000fea0003800000 */
.L_x_3616:
[C---:B------:R-:W-:Y:S04]  /*8e50*/  LEA R2, P0, R82.reuse, R108, 0x1 ;  /* 0x0000006c52027211 */ /* 0x040fe800078008ff */
[----:B------:R-:W-:Y:S05]  /*8e60*/  LEA.HI.X R3, R82, R107, R83, 0x1, P0 ;  /* 0x0000006b52037211 */ /* 0x000fea00000f0c53 */
[----:B-----5:R4:W-:Y:S04]  /*8e70*/  STG.E.128 [R2.64], R56 ;  /* 0x0000003802007986 */ /* 0x0209e8000c101d06 */
.L_x_3615:
[----:B------:R-:W-:Y:S05]  /*8e80*/  BSYNC B1 ;  /* 0x0000000000017941 */ /* 0x000fea0003800000 */
.L_x_3614:
        /* <DEDUP_REMOVED lines=95> */
.L_x_3619:
[----:B------:R-:W-:Y:S05]  /*9480*/  BSYNC B0 ;  /* 0x0000000000007941 */ /* 0x000fea0003800000 */
.L_x_3618:
[C---:B------:R-:W-:Y:S04]  /*9490*/  LEA R2, P0, R90.reuse, R108, 0x1 ;  /* 0x0000006c5a027211 */ /* 0x040fe800078008ff */
[----:B------:R-:W-:Y:S05]  /*94a0*/  LEA.HI.X R3, R90, R107, R91, 0x1, P0 ;  /* 0x0000006b5a037211 */ /* 0x000fea00000f0c5b */
[----:B-----5:R4:W-:Y:S04]  /*94b0*/  STG.E.128 [R2.64], R56 ;  /* 0x0000003802007986 */ /* 0x0209e8000c101d06 */
.L_x_3609:
[----:B------:R-:W-:Y:S05]  /*94c0*/  BSYNC B2 ;  /* 0x0000000000027941 */ /* 0x000fea0003800000 */
.L_x_3608:
        /* <DEDUP_REMOVED lines=100> */
.L_x_3625:
[----:B------:R-:W-:Y:S05]  /*9b10*/  BSYNC B0 ;  /* 0x0000000000007941 */ /* 0x000fea0003800000 */
.L_x_3624:
[C---:B------:R-:W-:Y:S01]  /*9b20*/  IMAD R0, R181.reuse, c[0x0][0x19c], RZ ;  /* 0x00006700b5007a24 */ /* 0x040fe200078e02ff */
[----:B--23--:R-:W-:Y:S05]  /*9b30*/  MOV R109, R107 ;  /* 0x0000006b006d7202 */ /* 0x00cfea0000000f00 */
[----:B------:R-:W-:Y:S05]  /*9b40*/  IMAD.WIDE.U32 R2, R181, c[0x0][0x198], R108 ;  /* 0x00006600b5027a25 */ /* 0x000fea00078e006c */
[----:B------:R-:W-:Y:S05]  /*9b50*/  IADD3 R3, R3, R0, RZ ;  /* 0x0000000003037210 */ /* 0x000fea0007ffe0ff */
[----:B-----5:R2:W-:Y:S02]  /*9b60*/  STG.E.128 [R2.64], R56 ;  /* 0x0000003802007986 */ /* 0x0205e4000c101d06 */
.L_x_3623:
[----:B------:R-:W-:Y:S05]  /*9b70*/  BSYNC B1 ;  /* 0x0000000000017941 */ /* 0x000fea0003800000 */
.L_x_3622:
        /* <DEDUP_REMOVED lines=8> */
[----:B--2---:R1:W5:Y:S10]  /*9c00*/  LDG.E.128 R56, [R178.64] ;  /* 0x00000006b2387981 */ /* 0x004374000c1e1d00 */
        /* <DEDUP_REMOVED lines=14> */
[----:B---3--:R-:W-:Y:S02]  /*9cf0*/  IADD3 R109, P2, R135, R176, RZ ;  /* 0x000000b0876d7210 */ /* 0x008fe40007f5e0ff */
        /* <DEDUP_REMOVED lines=72> */
.L_x_3629:
[----:B------:R-:W-:Y:S05]  /*a180*/  BSYNC B0 ;  /* 0x0000000000007941 */ /* 0x000fea0003800000 */
.L_x_3628:
[C---:B------:R-:W-:Y:S04]  /*a190*/  LEA R2, P0, R95.reuse, R108, 0x1 ;  /* 0x0000006c5f027211 */ /* 0x040fe800078008ff */
[----:B------:R-:W-:Y:S05]  /*a1a0*/  LEA.HI.X R3, R95, R107, R94, 0x1, P0 ;  /* 0x0000006b5f037211 */ /* 0x000fea00000f0c5e */
[----:B-----5:R2:W-:Y:S04]  /*a1b0*/  STG.E.128 [R2.64], R56 ;  /* 0x0000003802007986 */ /* 0x0205e8000c101d06 */
.L_x_3627:
[----:B------:R-:W-:Y:S05]  /*a1c0*/  BSYNC B1 ;  /* 0x0000000000017941 */ /* 0x000fea0003800000 */
.L_x_3626:
[----:B------:R-:W-:Y:S11]  /*a1d0*/  ISETP.GE.AND P0, PT, R10, c[0x0][0x220], PT ;  /* 0x000088000a007a0c */ /* 0x000ff60003f06270 */
[----:B------:R-:W-:Y:S02]  /*a1e0*/  @!UPT UIADD3 URZ, URZ, URZ, URZ ;  /* 0x0000003f3f3ff290 */ /* 0x000fe4000fffe03f */
        /* <DEDUP_REMOVED lines=93> */
.L_x_3631:
[----:B------:R-:W-:Y:S05]  /*a7c0*/  BSYNC B0 ;  /* 0x0000000000007941 */ /* 0x000fea0003800000 */
.L_x_3630:
[C---:B------:R-:W-:Y:S04]  /*a7d0*/  LEA R2, P0, R99.reuse, R108, 0x1 ;  /* 0x0000006c63027211 */ /* 0x040fe800078008ff */
[----:B------:R-:W-:Y:S05]  /*a7e0*/  LEA.HI.X R3, R99, R107, R98, 0x1, P0 ;  /* 0x0000006b63037211 */ /* 0x000fea00000f0c62 */
[----:B-----5:R2:W-:Y:S04]  /*a7f0*/  STG.E.128 [R2.64], R56 ;  /* 0x0000003802007986 */ /* 0x0205e8000c101d06 */
.L_x_3621:
[----:B------:R-:W-:Y:S05]  /*a800*/  BSYNC B2 ;  /* 0x0000000000027941 */ /* 0x000fea0003800000 */
.L_x_3620:
[----:B-12-4-:R-:W-:Y:S01]  /*a810*/  IMAD.MOV.U32 R3, RZ, RZ, c[0x0][0x230] ;  /* 0x00008c00ff037624 */ /* 0x016fe200078e00ff */
[----:B------:R-:W-:Y:S03]  /*a820*/  ULDC UR4, c[0x0][0x230] ;  /* 0x00008c0000047ab9 */ /* 0x000fe60000000800 */
[----:B------:R-:W-:Y:S05]  /*a830*/  IMAD.U32 R3, R3, -0x20, RZ ;  /* 0xffffffe003037824 */ /* 0x000fea00078e00ff */
[C---:B------:R-:W-:Y:S02]  /*a840*/  LEA R118, P1, R3.reuse, R118, 0x1 ;  /* 0x0000007603767211 */ /* 0x040fe400078208ff */
[C---:B------:R-:W-:Y:S02]  /*a850*/  LEA R116, P0, R3.reuse, R116, 0x1 ;  /* 0x0000007403747211 */ /* 0x040fe400078008ff */
[C---:B------:R-:W-:Y:S02]  /*a860*/  LEA.HI.X.SX32 R119, R3.reuse, R119, 0x1, P1 ;  /* 0x0000007703777211 */ /* 0x040fe400008f0eff */
[----:B------:R-:W-:Y:S01]  /*a870*/  LEA.HI.X.SX32 R117, R3, R117, 0x1, P0 ;  /* 0x0000007503757211 */ /* 0x000fe200000f0eff */
[----:B------:R-:W-:-:S05]  /*a880*/  BRA `(.L_x_3583) ;  /* 0x000005e000007947 */ /* 0x000fca0003800000 */
.L_x_3557:
[----:B------:R-:W-:Y:S01]  /*a890*/  BSSY B0, `(.L_x_3632) ;  /* 0x000000e000007945 */ /* 0x000fe20003800000 */
[----:B------:R-:W-:-:S05]  /*a8a0*/  @!P6 BRA `(.L_x_3633) ;  /* 0x000000c00000e947 */ /* 0x000fca0003800000 */
[----:B------:R-:W-:Y:S02]  /*a8b0*/  ISETP.NE.AND P0, PT, R150, RZ, PT ;  /* 0x000000ff9600720c */ /* 0x000fe40003f05270 */
[----:B------:R-:W-:Y:S11]  /*a8c0*/  ISETP.NE.AND P5, PT, R148, RZ, PT ;  /* 0x000000ff9400720c */ /* 0x000ff60003fa5270 */
[----:B------:R-:W2:Y:S01]  /*a8d0*/  @P0 LDG.E.128 R24, [R114.64] ;  /* 0x0000000672180981 */ /* 0x000ea2000c1e1d00 */
[--C-:B------:R-:W-:Y:S05]  /*a8e0*/  @P0 IMAD.MOV.U32 R109, RZ, RZ, R107.reuse ;  /* 0x000000ffff6d0224 */ /* 0x100fea00078e006b */
[----:B--2---:R1:W-:Y:S01]  /*a8f0*/  @P0 STG.E.128 [R108.64], R24 ;  /* 0x000000186c000986 */ /* 0x0043e2000c101d06 */
[----:B------:R-:W-:Y:S03]  /*a900*/  ISETP.NE.AND P0, PT, R146, RZ, PT ;  /* 0x000000ff9200720c */ /* 0x000fe60003f05270 */
[----:B------:R-:W2:Y:S01]  /*a910*/  @P5 LDG.E.128 R20, [R114.64+0x80] ;  /* 0x0000800672145981 */ /* 0x000ea2000c1e1d00 */
[--C-:B-1----:R-:W-:Y:S05]  /*a920*/  @P5 IMAD.MOV.U32 R109, RZ, RZ, R107.reuse ;  /* 0x000000ffff6d5224 */ /* 0x102fea00078e006b */
[----:B--2---:R1:W-:Y:S04]  /*a930*/  @P5 STG.E.128 [R108.64+0x80], R20 ;  /* 0x000080146c005986 */ /* 0x0043e8000c101d06 */
[----:B------:R-:W2:Y:S01]  /*a940*/  @P0 LDG.E.128 R4, [R114.64+0x100] ;  /* 0x0001000672040981 */ /* 0x000ea2000c1e1d00 */
[----:B-1----:R-:W-:Y:S05]  /*a950*/  @P0 IMAD.MOV.U32 R109, RZ, RZ, R107 ;  /* 0x000000ffff6d0224 */ /* 0x002fea00078e006b */
[----:B--2---:R1:W-:Y:S02]  /*a960*/  @P0 STG.E.128 [R108.64+0x100], R4 ;  /* 0x000100046c000986 */ /* 0x0043e4000c101d06 */
.L_x_3633:
[----:B------:R-:W-:Y:S05]  /*a970*/  BSYNC B0 ;  /* 0x0000000000007941 */ /* 0x000fea0003800000 */
.L_x_3632:
        /* <DEDUP_REMOVED lines=24> */
.L_x_3635:
[----:B------:R-:W-:Y:S05]  /*ab00*/  BSYNC B0 ;  /* 0x0000000000007941 */ /* 0x000fea0003800000 */
.L_x_3634:
[----:B------:R-:W-:Y:S01]  /*ab10*/  BSSY B0, `(.L_x_3636) ;  /* 0x0000018000007945 */ /* 0x000fe20003800000 */
[----:B------:R-:W-:-:S05]  /*ab20*/  @!P2 BRA `(.L_x_3637) ;  /* 0x000001600000a947 */ /* 0x000fca0003800000 */
[----:B------:R-:W-:Y:S02]  /*ab30*/  ISETP.NE.AND P4, PT, R150, RZ, PT ;  /* 0x000000ff9600720c */ /* 0x000fe40003f85270 */
[----:B------:R-:W-:Y:S11]  /*ab40*/  ISETP.NE.AND P5, PT, R148, RZ, PT ;  /* 0x000000ff9400720c */ /* 0x000ff60003fa5270 */
[----:B-1----:R-:W-:Y:S02]  /*ab50*/  @P4 LEA R4, P0, R74, R114, 0x1 ;  /* 0x000000724a044211 */ /* 0x002fe400078008ff */
[----:B------:R-:W-:Y:S02]  /*ab60*/  @P4 LEA R30, P2, R174, R108, 0x1 ;  /* 0x0000006cae1e4211 */ /* 0x000fe400078408ff */
[----:B------:R-:W-:Y:S02]  /*ab70*/  @P4 LEA.HI.X R5, R74, R115, R73, 0x1, P0 ;  /* 0x000000734a054211 */ /* 0x000fe400000f0c49 */
[CC--:B------:R-:W-:Y:S02]  /*ab80*/  @P5 LEA R28, P0, R79.reuse, R114.reuse, 0x1 ;  /* 0x000000724f1c5211 */ /* 0x0c0fe400078008ff */
        /* <DEDUP_REMOVED lines=16> */
.L_x_3637:
[----:B------:R-:W-:Y:S05]  /*ac90*/  BSYNC B0 ;  /* 0x0000000000007941 */ /* 0x000fea0003800000 */
.L_x_3636:
[----:B------:R-:W-:Y:S01]  /*aca0*/  UMOV UR4, URZ ;  /* 0x0000003f00047c82 */ /* 0x000fe20008000000 */
[----:B------:R-:W-:Y:S01]  /*acb0*/  BSSY B0, `(.L_x_3583) ;  /* 0x000001b000007945 */ /* 0x000fe20003800000 */
[----:B------:R-:W-:-:S05]  /*acc0*/  @!P1 BRA `(.L_x_3638) ;  /* 0x0000019000009947 */ /* 0x000fca0003800000 */
[----:B------:R-:W-:Y:S02]  /*acd0*/  ISETP.NE.AND P1, PT, R150, RZ, PT ;  /* 0x000000ff9600720c */ /* 0x000fe40003f25270 */
[----:B------:R-:W-:Y:S11]  /*ace0*/  ISETP.NE.AND P4, PT, R148, RZ, PT ;  /* 0x000000ff9400720c */ /* 0x000ff60003f85270 */
[----:B------:R-:W-:Y:S02]  /*acf0*/  @P1 IMAD.MOV.U32 R3, RZ, RZ, 0x60 ;  /* 0x00000060ff031424 */ /* 0x000fe400078e00ff */
[----:B-1----:R-:W-:Y:S01]  /*ad00*/  @P1 IMAD.MOV.U32 R109, RZ, RZ, R107 ;  /* 0x000000ffff6d1224 */ /* 0x002fe200078e006b */
[----:B------:R-:W-:Y:S01]  /*ad10*/  @P4 LEA R2, P0, R93, R114, 0x1 ;  /* 0x000000725d024211 */ /* 0x000fe200078008ff */
[----:B------:R-:W-:Y:S01]  /*ad20*/  @P1 IMAD.WIDE.U32 R4, R3, c[0x0][0x288], R114 ;  /* 0x0000a20003041a25 */ /* 0x000fe200078e0072 */
[----:B------:R-:W-:Y:S03]  /*ad30*/  @P4 LEA R28, P2, R95, R108, 0x1 ;  /* 0x0000006c5f1c4211 */ /* 0x000fe600078408ff */
        /* <DEDUP_REMOVED lines=18> */
.L_x_3638:
[----:B------:R-:W-:Y:S05]  /*ae60*/  BSYNC B0 ;  /* 0x0000000000007941 */ /* 0x000fea0003800000 */
.L_x_3583:
[----:B------:R-:W-:Y:S04]  /*ae70*/  IMAD.MOV.U32 R0, RZ, RZ, c[0x0][0x288] ;  /* 0x0000a200ff007624 */ /* 0x000fe800078e00ff */
[----:B------:R-:W-:Y:S05]  /*ae80*/  IMAD.U32 R3, R0, -0x40, RZ ;  /* 0xffffffc000037824 */ /* 0x000fea00078e00ff */
[C---:B------:R-:W-:Y:S04]  /*ae90*/  LEA R114, P0, R3.reuse, R114, 0x1 ;  /* 0x0000007203727211 */ /* 0x040fe800078008ff */
[----:B------:R-:W-:Y:S01]  /*aea0*/  LEA.HI.X.SX32 R115, R3, R115, 0x1, P0 ;  /* 0x0000007303737211 */ /* 0x000fe200000f0eff */
[----:B------:R-:W-:-:S05]  /*aeb0*/  @!P3 BRA `(.L_x_3639) ;  /* 0x000004b00000b947 */ /* 0x000fca0003800000 */
[----:B------:R-:W-:Y:S04]  /*aec0*/  IADD3 R3, R9, -0x1, RZ ;  /* 0xffffffff09037810 */ /* 0x000fe80007ffe0ff */
[----:B------:R-:W-:Y:S11]  /*aed0*/  ISETP.GT.AND P0, PT, R3, R68, PT ;  /* 0x000000440300720c */ /* 0x000ff60003f04270 */
[----:B------:R-:W-:Y:S02]  /*aee0*/  @!UPT UIADD3 URZ, URZ, URZ, URZ ;  /* 0x0000003f3f3ff290 */ /* 0x000fe4000fffe03f */
[----:B------:R-:W-:-:S05]  /*aef0*/  @!P0 BRA `(.L_x_3640) ;  /* 0x0000050000008947 */ /* 0x000fca0003800000 */
[----:B-12---:R-:W-:Y:S01]  /*af00*/  IMAD.MOV.U32 R20, RZ, RZ, RZ ;  /* 0x000000ffff147224 */ /* 0x006fe200078e00ff */
        /* <DEDUP_REMOVED lines=70> */
.L_x_3639:
[----:B-1-3--:R-:W-:Y:S01]  /*b370*/  MOV R109, R107 ;  /* 0x0000006b006d7202 */ /* 0x00afe20000000f00 */
[----:B------:R-:W-:Y:S02]  /*b380*/  IMAD.MOV.U32 R2, RZ, RZ, c[0x0][0x1a0] ;  /* 0x00006800ff027624 */ /* 0x000fe400078e00ff */
[----:B------:R-:W-:Y:S03]  /*b390*/  IMAD.MOV.U32 R0, RZ, RZ, c[0x0][0x198] ;  /* 0x00006600ff007624 */ /* 0x000fe600078e00ff */
[----:B------:R-:W-:Y:S01]  /*b3a0*/  LEA R3, -R2, RZ, 0x6 ;  /* 0x000000ff02037211 */ /* 0x000fe200078e31ff */
[----:B--2---:R-:W-:Y:S03]  /*b3b0*/  IMAD.U32 R5, R0, -0x40, RZ ;  /* 0xffffffc000057824 */ /* 0x004fe600078e00ff */
[----:B------:R-:W-:Y:S02]  /*b3c0*/  LEA R110, P1, R3, R110, 0x1 ;  /* 0x0000006e036e7211 */ /* 0x000fe400078208ff */
[----:B------:R-:W-:Y:S02]  /*b3d0*/  LEA R108, P0, R5, R108, 0x1 ;  /* 0x0000006c056c7211 */ /* 0x000fe400078008ff */
[----:B------:R-:W-:Y:S02]  /*b3e0*/  LEA.HI.X.SX32 R111, R3, R111, 0x1, P1 ;  /* 0x0000006f036f7211 */ /* 0x000fe400008f0eff */
[----:B------:R-:W-:Y:S02]  /*b3f0*/  LEA.HI.X.SX32 R107, R5, R109, 0x1, P0 ;  /* 0x0000006d056b7211 */ /* 0x000fe400000f0eff */
.L_x_3640:
[----:B------:R-:W-:Y:S04]  /*b400*/  IADD3 R9, R9, -0x1, RZ ;  /* 0xffffffff09097810 */ /* 0x000fe80007ffe0ff */
[----:B------:R-:W-:Y:S11]  /*b410*/  ISETP.GT.AND P0, PT, R9, R68, PT ;  /* 0x000000440900720c */ /* 0x000ff60003f04270 */
[----:B------:R-:W-:Y:S02]  /*b420*/  @!UPT UIADD3 URZ, URZ, URZ, URZ ;  /* 0x0000003f3f3ff290 */ /* 0x000fe4000fffe03f */
[----:B------:R-:W-:-:S05]  /*b430*/  @P0 BRA `(.L_x_3641) ;  /* 0xffff760000000947 */ /* 0x000fca000383ffff */
.L_x_3548:
        /* <DEDUP_REMOVED lines=8> */
[C---:B--2---:R-:W-:Y:S01]  /*b4c0*/  SHF.L.U64.HI R7, R3.reuse, R0, c[0x0][0x194] ;  /* 0x0000650003077619 */ /* 0x044fe20000010200 */
        /* <DEDUP_REMOVED lines=11> */
[C---:B------:R-:W-:Y:S01]  /*b580*/  LEA R2, P4, R3.reuse, R166, 0x5 ;  /* 0x000000a603027211 */ /* 0x040fe200078828ff */
[----:B------:R-:W-:Y:S01]  /*b590*/  IMAD.WIDE.U32 R8, R3, 0x30, R168 ;  /* 0x0000003003087825 */ /* 0x000fe200078e00a8 */
[--C-:B------:R-:W-:Y:S01]  /*b5a0*/  LEA.HI.X R27, R166, c[0x0][0x164], R169.reuse, 0x1, P5 ;  /* 0x00005900a61b7a11 */ /* 0x100fe200028f0ca9 */
[----:B------:R-:W-:Y:S01]  /*b5b0*/  ULDC.U8 UR4, c[0x0][0x313] ;  /* 0x0000c4c000047ab9 */ /* 0x000fe20000000000 */
[----:B------:R-:W-:Y:S01]  /*b5c0*/  LEA R22, P5, R4, c[0x0][0x160], 0x1 ;  /* 0x0000580004167a11 */ /* 0x000fe200078a08ff */
[----:B------:R-:W-:Y:S01]  /*b5d0*/  IMAD.X R7, R7, 0x1, R169, P2 ;  /* 0x0000000107077824 */ /* 0x000fe200010e06a9 */
[----:B------:R-:W-:Y:S01]  /*b5e0*/  LEA R20, P2, R8, c[0x0][0x160], 0x1 ;  /* 0x0000580008147a11 */ /* 0x000fe200078408ff */
[----:B------:R-:W-:Y:S01]  /*b5f0*/  IMAD.IADD R6, R9, 0x1, R6 ;  /* 0x0000000109067824 */ /* 0x000fe200078e0206 */
[----:B------:R-:W-:Y:S01]  /*b600*/  LEA.HI.X R169, R3, R169, R0, 0x5, P4 ;  /* 0x000000a903a97211 */ /* 0x000fe200020f2c00 */
[----:B------:R-:W-:Y:S01]  /*b610*/  IMAD.IADD R13, R200, 0x1, -R65 ;  /* 0x00000001c80d7824 */ /* 0x000fe200078e0a41 */
[----:B------:R-:W-:-:S02]  /*b620*/  LEA.HI.X R23, R4, c[0x0][0x164], R7, 0x1, P5 ;  /* 0x0000590004177a11 */ /* 0x000fc400028f0c07 */
[----:B------:R-:W-:Y:S02]  /*b630*/  LEA.HI.X R21, R8, c[0x0][0x164], R6, 0x1, P2 ;  /* 0x0000590008157a11 */ /* 0x000fe400010f0c06 */
[----:B------:R-:W-:Y:S02]  /*b640*/  ISETP.GE.AND P4, PT, R162, R13, PT ;  /* 0x0000000da200720c */ /* 0x000fe40003f86270 */
[----:B------:R-:W-:Y:S02]  /*b650*/  LEA R24, P5, R2, c[0x0][0x160], 0x1 ;  /* 0x0000580002187a11 */ /* 0x000fe400078a08ff */
[----:B------:R-:W-:Y:S02]  /*b660*/  ISETP.GT.AND P4, PT, R132, -0x8, !P4 ;  /* 0xfffffff88400780c */ /* 0x000fe40006784270 */
[----:B------:R-:W-:Y:S02]  /*b670*/  LEA.HI.X R25, R2, c[0x0][0x164], R169, 0x1, P5 ;  /* 0x0000590002197a11 */ /* 0x000fe400028f0ca9 */
        /* <DEDUP_REMOVED lines=27> */
[----:B-----5:R-:W-:Y:S02]  /*b830*/  MOV R8, R29 ;  /* 0x0000001d00087202 */ /* 0x020fe40000000f00 */
[----:B------:R-:W-:Y:S02]  /*b840*/  MOV R29, R31 ;  /* 0x0000001f001d7202 */ /* 0x000fe40000000f00 */
[----:B------:R-:W-:Y:S01]  /*b850*/  MOV R32, R30 ;  /* 0x0000001e00207202 */ /* 0x000fe20000000f00 */
[----:B------:R-:W-:-:S02]  /*b860*/  HADD2.F32 R33, -RZ, R8.H0_H0 ;  /* 0x20000008ff217230 */ /* 0x000fc40000004100 */
[----:B------:R-:W-:Y:S02]  /*b870*/  HADD2.F32 R31, -RZ, R8.H1_H1 ;  /* 0x30000008ff1f7230 */ /* 0x000fe40000004100 */
[--C-:B------:R-:W-:Y:S02]  /*b880*/  HADD2.F32 R30, -RZ, R29.reuse.H0_H0 ;  /* 0x2000001dff1e7230 */ /* 0x100fe40000004100 */
[----:B------:R-:W-:Y:S02]  /*b890*/  HADD2.F32 R29, -RZ, R29.H1_H1 ;  /* 0x3000001dff1d7230 */ /* 0x000fe40000004100 */
        /* <DEDUP_REMOVED lines=9> */
[C---:B------:R-:W-:Y:S01]  /*b930*/  FMUL.FTZ R8, R30.reuse, R8 ;  /* 0x000000081e087220 */ /* 0x040fe20000410000 */
[----:B------:R-:W-:Y:S01]  /*b940*/  HADD2.F32 R4, -RZ, R4.H0_H0 ;  /* 0x20000004ff047230 */ /* 0x000fe20000004100 */
[-C--:B------:R-:W-:Y:S01]  /*b950*/  FFMA.FTZ R16, R33, R19.reuse, -R16 ;  /* 0x0000001321107223 */ /* 0x080fe20000010810 */
[----:B------:R-:W-:Y:S01]  /*b960*/  HADD2.F32 R33, -RZ, R5.H0_H0 ;  /* 0x20000005ff217230 */ /* 0x000fe20000004100 */
[----:B------:R-:W-:Y:S01]  /*b970*/  FFMA.FTZ R19, R31, R19, R12 ;  /* 0x000000131f137223 */ /* 0x000fe2000001000c */
[--C-:B------:R-:W-:Y:S01]  /*b980*/  HADD2.F32 R31, -RZ, R28.reuse.H1_H1 ;  /* 0x3000001cff1f7230 */ /* 0x100fe20000004100 */
[-C--:B------:R-:W-:Y:S01]  /*b990*/  FFMA.FTZ R8, R29, R18.reuse, R8 ;  /* 0x000000121d087223 */ /* 0x080fe20000010008 */
[----:B------:R-:W-:Y:S01]  /*b9a0*/  HADD2.F32 R29, -RZ, R28.H0_H0 ;  /* 0x2000001cff1d7230 */ /* 0x000fe20000004100 */
[----:B------:R-:W-:Y:S01]  /*b9b0*/  FFMA.FTZ R9, R30, R18, -R9 ;  /* 0x000000121e097223 */ /* 0x000fe20000010809 */
[--C-:B------:R-:W-:Y:S01]  /*b9c0*/  HADD2.F32 R12, -RZ, R32.reuse.H0_H0 ;  /* 0x20000020ff0c7230 */ /* 0x100fe20000004100 */
[-C--:B------:R-:W-:Y:S01]  /*b9d0*/  FMUL.FTZ R5, R31, R2.reuse ;  /* 0x000000021f057220 */ /* 0x080fe20000410000 */
[----:B------:R-:W-:Y:S01]  /*b9e0*/  HADD2.F32 R32, -RZ, R32.H1_H1 ;  /* 0x30000020ff207230 */ /* 0x000fe20000004100 */
[----:B------:R-:W-:-:S02]  /*b9f0*/  FMUL.FTZ R18, R29, R2 ;  /* 0x000000021d127220 */ /* 0x000fc40000410000 */
[----:B------:R-:W-:Y:S01]  /*ba00*/  FFMA.FTZ R5, R29, R4, -R5 ;  /* 0x000000041d057223 */ /* 0x000fe20000010805 */
[----:B------:R-:W-:Y:S01]  /*ba10*/  F2FP.PACK_AB R29, R19, R16 ;  /* 0x00000010131d723e */ /* 0x000fe200000000ff */
[-C--:B------:R-:W-:Y:S02]  /*ba20*/  FMUL.FTZ R2, R32, R3.reuse ;  /* 0x0000000320027220 */ /* 0x080fe40000410000 */
[----:B------:R-:W-:Y:S02]  /*ba30*/  FMUL.FTZ R3, R12, R3 ;  /* 0x000000030c037220 */ /* 0x000fe40000410000 */
[----:B------:R-:W-:Y:S01]  /*ba40*/  FFMA.FTZ R18, R31, R4, R18 ;  /* 0x000000041f127223 */ /* 0x000fe20000010012 */
[----:B------:R-:W-:Y:S01]  /*ba50*/  F2FP.PACK_AB R31, R8, R9 ;  /* 0x00000009081f723e */ /* 0x000fe200000000ff */
[-C--:B------:R-:W-:Y:S02]  /*ba60*/  FFMA.FTZ R2, R12, R33.reuse, -R2 ;  /* 0x000000210c027223 */ /* 0x080fe40000010802 */
[----:B------:R-:W-:Y:S01]  /*ba70*/  FFMA.FTZ R3, R32, R33, R3 ;  /* 0x0000002120037223 */ /* 0x000fe20000010003 */
[----:B------:R-:W-:-:S04]  /*ba80*/  F2FP.PACK_AB R28, R18, R5 ;  /* 0x00000005121c723e */ /* 0x000fc800000000ff */
[----:B------:R-:W-:Y:S02]  /*ba90*/  F2FP.PACK_AB R30, R3, R2 ;  /* 0x00000002031e723e */ /* 0x000fe400000000ff */
.L_x_3650:
[----:B------:R-:W-:Y:S05]  /*baa0*/  BSYNC B0 ;  /* 0x0000000000007941 */ /* 0x000fea0003800000 */
.L_x_3649:
[----:B-----5:R4:W-:Y:S02]  /*bab0*/  STS.128 [R204], R28 ;  /* 0x0000001ccc007388 */ /* 0x0209e40000000c00 */
.L_x_3648:
[----:B------:R-:W-:Y:S05]  /*bac0*/  BSYNC B1 ;  /* 0x0000000000017941 */ /* 0x000fea0003800000 */
.L_x_3647:
        /* <DEDUP_REMOVED lines=9> */
[----:B-----5:R-:W-:Y:S02]  /*bb60*/  MOV R8, R29 ;  /* 0x0000001d00087202 */ /* 0x020fe40000000f00 */
[----:B------:R-:W-:Y:S02]  /*bb70*/  MOV R29, R31 ;  /* 0x0000001f001d7202 */ /* 0x000fe40000000f00 */
[----:B------:R-:W-:Y:S01]  /*bb80*/  MOV R32, R30 ;  /* 0x0000001e00207202 */ /* 0x000fe20000000f00 */
[----:B------:R-:W-:-:S02]  /*bb90*/  HADD2.F32 R33, -RZ, R8.H0_H0 ;  /* 0x20000008ff217230 */ /* 0x000fc40000004100 */
[----:B------:R-:W-:Y:S02]  /*bba0*/  HADD2.F32 R31, -RZ, R8.H1_H1 ;  /* 0x30000008ff1f7230 */ /* 0x000fe40000004100 */
[--C-:B------:R-:W-:Y:S02]  /*bbb0*/  HADD2.F32 R30, -RZ, R29.reuse.H0_H0 ;  /* 0x2000001dff1e7230 */ /* 0x100fe40000004100 */
[----:B------:R-:W-:Y:S02]  /*bbc0*/  HADD2.F32 R29, -RZ, R29.H1_H1 ;  /* 0x3000001dff1d7230 */ /* 0x000fe40000004100 */
        /* <DEDUP_REMOVED lines=32> */
.L_x_3654:
[----:B------:R-:W-:Y:S05]  /*bdd0*/  BSYNC B0 ;  /* 0x0000000000007941 */ /* 0x000fea0003800000 */
.L_x_3653:
[----:B-----5:R1:W-:Y:S02]  /*bde0*/  STS.128 [R204+0x2000], R28 ;  /* 0x0020001ccc007388 */ /* 0x0203e40000000c00 */
.L_x_3652:
[----:B------:R-:W-:Y:S05]  /*bdf0*/  BSYNC B1 ;  /* 0x0000000000017941 */ /* 0x000fea0003800000 */
.L_x_3651:
        /* <DEDUP_REMOVED lines=8> */
[--C-:B-1---5:R-:W-:Y:S02]  /*be80*/  HADD2.F32 R26, -RZ, R29.reuse.H0_H0 ;  /* 0x2000001dff1a7230 */ /* 0x122fe40000004100 */
[----:B------:R-:W-:Y:S02]  /*be90*/  HADD2.F32 R27, -RZ, R29.H1_H1 ;  /* 0x3000001dff1b7230 */ /* 0x000fe40000004100 */
[--C-:B------:R-:W-:Y:S02]  /*bea0*/  HADD2.F32 R18, -RZ, R31.reuse.H0_H0 ;  /* 0x2000001fff127230 */ /* 0x100fe40000004100 */
        /* <DEDUP_REMOVED lines=12> */
[----:B------:R-:W-:Y:S01]  /*bf70*/  FFMA.FTZ R8, R27, R16, R8 ;  /* 0x000000101b087223 */ /* 0x000fe20000010008 */
[----:B------:R-:W-:Y:S01]  /*bf80*/  HADD2.F32 R27, -RZ, R28.H1_H1 ;  /* 0x3000001cff1b7230 */ /* 0x000fe20000004100 */
[-C--:B------:R-:W-:Y:S01]  /*bf90*/  FFMA.FTZ R7, R18, R12.reuse, -R7 ;  /* 0x0000000c12077223 */ /* 0x080fe20000010807 */
[----:B------:R-:W-:Y:S01]  /*bfa0*/  HADD2.F32 R4, -RZ, R4.H0_H0 ;  /* 0x20000004ff047230 */ /* 0x000fe20000004100 */
[----:B------:R-:W-:Y:S01]  /*bfb0*/  FFMA.FTZ R6, R19, R12, R6 ;  /* 0x0000000c13067223 */ /* 0x000fe20000010006 */
[----:B------:R-:W-:Y:S01]  /*bfc0*/  HADD2.F32 R19, -RZ, R28.H0_H0 ;  /* 0x2000001cff137230 */ /* 0x000fe20000004100 */
[----:B------:R-:W-:Y:S01]  /*bfd0*/  FFMA.FTZ R9, R26, R16, -R9 ;  /* 0x000000101a097223 */ /* 0x000fe20000010809 */
[--C-:B------:R-:W-:Y:S01]  /*bfe0*/  HADD2.F32 R12, -RZ, R30.reuse.H0_H0 ;  /* 0x2000001eff0c7230 */ /* 0x100fe20000004100 */
[-C--:B------:R-:W-:Y:S01]  /*bff0*/  FMUL.FTZ R5, R27, R2.reuse ;  /* 0x000000021b057220 */ /* 0x080fe20000410000 */
[----:B------:R-:W-:Y:S01]  /*c000*/  HADD2.F32 R30, -RZ, R30.H1_H1 ;  /* 0x3000001eff1e7230 */ /* 0x000fe20000004100 */
[C---:B------:R-:W-:Y:S01]  /*c010*/  FMUL.FTZ R16, R19.reuse, R2 ;  /* 0x0000000213107220 */ /* 0x040fe20000410000 */
        /* <DEDUP_REMOVED lines=10> */
.L_x_3656:
[----:B------:R-:W-:Y:S05]  /*c0c0*/  BSYNC B0 ;  /* 0x0000000000007941 */ /* 0x000fea0003800000 */
.L_x_3655:
[----:B-----5:R4:W-:Y:S02]  /*c0d0*/  STS.128 [R204+0x4000], R28 ;  /* 0x0040001ccc007388 */ /* 0x0209e40000000c00 */
.L_x_3646:
[----:B------:R-:W-:Y:S05]  /*c0e0*/  BSYNC B2 ;  /* 0x0000000000027941 */ /* 0x000fea0003800000 */
.L_x_3645:
        /* <DEDUP_REMOVED lines=60> */
.L_x_3662:
[----:B------:R-:W-:Y:S05]  /*c4b0*/  BSYNC B0 ;  /* 0x0000000000007941 */ /* 0x000fea0003800000 */
.L_x_3661:
[----:B-----5:R4:W-:Y:S02]  /*c4c0*/  STS.128 [R204+0x800], R28 ;  /* 0x0008001ccc007388 */ /* 0x0209e40000000c00 */
.L_x_3660:
[----:B------:R-:W-:Y:S05]  /*c4d0*/  BSYNC B1 ;  /* 0x0000000000017941 */ /* 0x000fea0003800000 */
.L_x_3659:
        /* <DEDUP_REMOVED lines=46> */
.L_x_3666:
[----:B------:R-:W-:Y:S05]  /*c7c0*/  BSYNC B0 ;  /* 0x0000000000007941 */ /* 0x000fea0003800000 */
.L_x_3665:
[----:B-----5:R4:W-:Y:S02]  /*c7d0*/  STS.128 [R204+0x2800], R28 ;  /* 0x0028001ccc007388 */ /* 0x0209e40000000c00 */
.L_x_3664:
[----:B------:R-:W-:Y:S05]  /*c7e0*/  BSYNC B1 ;  /* 0x0000000000017941 */ /* 0x000fea0003800000 */
.L_x_3663:
        /* <DEDUP_REMOVED lines=8> */
[--C-:B-----5:R-:W-:Y:S02]  /*c870*/  HADD2.F32 R27, -RZ, R29.reuse.H0_H0 ;  /* 0x2000001dff1b7230 */ /* 0x120fe40000004100 */
[----:B-1----:R-:W-:Y:S02]  /*c880*/  HADD2.F32 R22, -RZ, R29.H1_H1 ;  /* 0x3000001dff167230 */ /* 0x002fe40000004100 */
[--C-:B------:R-:W-:Y:S02]  /*c890*/  HADD2.F32 R23, -RZ, R31.reuse.H0_H0 ;  /* 0x2000001fff177230 */ /* 0x100fe40000004100 */
[----:B------:R-:W-:-:S02]  /*c8a0*/  HADD2.F32 R19, -RZ, R31.H1_H1 ;  /* 0x3000001fff137230 */ /* 0x000fc40000004100 */
[----:B----4-:R-:W-:Y:S02]  /*c8b0*/  HADD2.F32 R3, -RZ, R4.H1_H1 ;  /* 0x30000004ff037230 */ /* 0x010fe40000004100 */
[----:B------:R-:W-:Y:S02]  /*c8c0*/  HADD2.F32 R26, -RZ, R5.H1_H1 ;  /* 0x30000005ff1a7230 */ /* 0x000fe40000004100 */
[----:B--2---:R-:W-:Y:S01]  /*c8d0*/  HADD2.F32 R16, -RZ, R7.H1_H1 ;  /* 0x30000007ff107230 */ /* 0x004fe20000004100 */
[CC--:B------:R-:W-:Y:S01]  /*c8e0*/  FMUL.FTZ R12, R22.reuse, R3.reuse ;  /* 0x00000003160c7220 */ /* 0x0c0fe20000410000 */
        /* <DEDUP_REMOVED lines=28> */
.L_x_3668:
[----:B------:R-:W-:Y:S05]  /*cab0*/  BSYNC B0 ;  /* 0x0000000000007941 */ /* 0x000fea0003800000 */
.L_x_3667:
[----:B-----5:R4:W-:Y:S02]  /*cac0*/  STS.128 [R204+0x4800], R28 ;  /* 0x0048001ccc007388 */ /* 0x0209e40000000c00 */
.L_x_3658:
[----:B------:R-:W-:Y:S05]  /*cad0*/  BSYNC B2 ;  /* 0x0000000000027941 */ /* 0x000fea0003800000 */
.L_x_3657:
        /* <DEDUP_REMOVED lines=25> */
[--C-:B------:R-:W-:Y:S02]  /*cc70*/  HADD2.F32 R31, -RZ, R29.reuse.H0_H0 ;  /* 0x2000001dff1f7230 */ /* 0x100fe40000004100 */
        /* <DEDUP_REMOVED lines=23> */
[----:B------:R-:W-:Y:S01]  /*cdf0*/  FMUL.FTZ R7, R27, R4 ;  /* 0x000000041b077220 */ /* 0x000fe20000410000 */
[----:B------:R-:W-:Y:S01]  /*ce00*/  F2FP.PACK_AB R31, R3, R12 ;  /* 0x0000000c031f723e */ /* 0x000fe200000000ff */
[----:B------:R-:W-:-:S02]  /*ce10*/  FMUL.FTZ R26, R19, R4 ;  /* 0x00000004131a7220 */ /* 0x000fc40000410000 */
[-C--:B------:R-:W-:Y:S02]  /*ce20*/  FMUL.FTZ R4, R30, R5.reuse ;  /* 0x000000051e047220 */ /* 0x080fe40000410000 */
[C---:B------:R-:W-:Y:S02]  /*ce30*/  FMUL.FTZ R5, R16.reuse, R5 ;  /* 0x0000000510057220 */ /* 0x040fe40000410000 */
[-C--:B------:R-:W-:Y:S02]  /*ce40*/  FFMA.FTZ R7, R19, R6.reuse, -R7 ;  /* 0x0000000613077223 */ /* 0x080fe40000010807 */
[----:B------:R-:W-:Y:S02]  /*ce50*/  FFMA.FTZ R26, R27, R6, R26 ;  /* 0x000000061b1a7223 */ /* 0x000fe4000001001a */
[-C--:B------:R-:W-:Y:S02]  /*ce60*/  FFMA.FTZ R4, R16, R29.reuse, -R4 ;  /* 0x0000001d10047223 */ /* 0x080fe40000010804 */
[----:B------:R-:W-:Y:S01]  /*ce70*/  FFMA.FTZ R5, R30, R29, R5 ;  /* 0x0000001d1e057223 */ /* 0x000fe20000010005 */
[----:B------:R-:W-:-:S02]  /*ce80*/  F2FP.PACK_AB R29, R23, R18 ;  /* 0x00000012171d723e */ /* 0x000fc400000000ff */
[----:B------:R-:W-:Y:S02]  /*ce90*/  F2FP.PACK_AB R28, R26, R7 ;  /* 0x000000071a1c723e */ /* 0x000fe400000000ff */
[----:B------:R-:W-:Y:S02]  /*cea0*/  F2FP.PACK_AB R30, R5, R4 ;  /* 0x00000004051e723e */ /* 0x000fe400000000ff */
.L_x_3674:
[----:B------:R-:W-:Y:S05]  /*ceb0*/  BSYNC B0 ;  /* 0x0000000000007941 */ /* 0x000fea0003800000 */
.L_x_3673:
[----:B-----5:R1:W-:Y:S02]  /*cec0*/  STS.128 [R204+0x1000], R28 ;  /* 0x0010001ccc007388 */ /* 0x0203e40000000c00 */
.L_x_3672:
[----:B------:R-:W-:Y:S05]  /*ced0*/  BSYNC B1 ;  /* 0x0000000000017941 */ /* 0x000fea0003800000 */
.L_x_3671:
        /* <DEDUP_REMOVED lines=46> */
.L_x_3678:
[----:B------:R-:W-:Y:S05]  /*d1c0*/  BSYNC B0 ;  /* 0x0000000000007941 */ /* 0x000fea0003800000 */
.L_x_3677:
[----:B-----5:R4:W-:Y:S02]  /*d1d0*/  STS.128 [R204+0x3000], R28 ;  /* 0x0030001ccc007388 */ /* 0x0209e40000000c00 */
.L_x_3676:
[----:B------:R-:W-:Y:S05]  /*d1e0*/  BSYNC B1 ;  /* 0x0000000000017941 */ /* 0x000fea0003800000 */
.L_x_3675:
        /* <DEDUP_REMOVED lines=9> */
[--C-:B------:R-:W-:Y:S02]  /*d280*/  HADD2.F32 R27, -RZ, R25.reuse.H0_H0 ;  /* 0x20000019ff1b7230 */ /* 0x100fe40000004100 */
        /* <DEDUP_REMOVED lines=8> */
[----:B------:R-:W-:Y:S01]  /*d310*/  FMUL.FTZ R3, R23, R28 ;  /* 0x0000001c17037220 */ /* 0x000fe20000410000 */
[----:B------:R-:W-:Y:S01]  /*d320*/  HADD2.F32 R4, -RZ, R4.H0_H0 ;  /* 0x20000004ff047230 */ /* 0x000fe20000004100 */
[----:B------:R-:W-:Y:S01]  /*d330*/  FMUL.FTZ R9, R27, R30 ;  /* 0x0000001e1b097220 */ /* 0x000fe20000410000 */
[----:B------:R-:W-:Y:S01]  /*d340*/  HADD2.F32 R5, -RZ, R5.H0_H0 ;  /* 0x20000005ff057230 */ /* 0x000fe20000004100 */
[-C--:B------:R-:W-:Y:S01]  /*d350*/  FFMA.FTZ R8, R23, R16.reuse, -R8 ;  /* 0x0000001017087223 */ /* 0x080fe20000010808 */
[--C-:B------:R-:W-:Y:S01]  /*d360*/  HADD2.F32 R23, -RZ, R24.reuse.H1_H1 ;  /* 0x30000018ff177230 */ /* 0x100fe20000004100 */
        /* <DEDUP_REMOVED lines=21> */
.L_x_3680:
[----:B------:R-:W-:Y:S05]  /*d4c0*/  BSYNC B0 ;  /* 0x0000000000007941 */ /* 0x000fea0003800000 */
.L_x_3679:
[----:B-----5:R1:W-:Y:S02]  /*d4d0*/  STS.128 [R204+0x5000], R24 ;  /* 0x00500018cc007388 */ /* 0x0203e40000000c00 */
.L_x_3670:
[----:B------:R-:W-:Y:S05]  /*d4e0*/  BSYNC B2 ;  /* 0x0000000000027941 */ /* 0x000fea0003800000 */
.L_x_3669:
[----:B-1--4-:R-:W-:-:S04]  /*d4f0*/  IADD3 R28, R162, 0x30, RZ ;  /* 0x00000030a21c7810 */ /* 0x012fc80007ffe0ff */
        /* <DEDUP_REMOVED lines=16> */
[----:B------:R4:W5:Y:S01]  /*d600*/  LDG.E.128 R16, [R20.64] ;  /* 0x0000000614107981 */ /* 0x000962000c1e1d00 */
[----:B------:R-:W-:Y:S01]  /*d610*/  ISETP.GE.AND P2, PT, R14, c[0x0][0x230], PT ;  /* 0x00008c000e007a0c */ /* 0x000fe20003f46270 */
[----:B------:R-:W-:-:S12]  /*d620*/  BSSY B0, `(.L_x_3684) ;  /* 0x000002b000007945 */ /* 0x000fd80003800000 */
[----:B------:R-:W-:Y:S05]  /*d630*/  @P2 BRA `(.L_x_3685) ;  /* 0x0000029000002947 */ /* 0x000fea0003800000 */
[----:B--2---:R-:W2:Y:S04]  /*d640*/  LDG.E.64 R4, [R24.64] ;  /* 0x0000000618047981 */ /* 0x004ea8000c1e1b00 */
[----:B---3--:R-:W3:Y:S01]  /*d650*/  LDG.E.64 R6, [R8.64] ;  /* 0x0000000608067981 */ /* 0x008ee2000c1e1b00 */
        /* <DEDUP_REMOVED lines=24> */
[--C-:B------:R-:W-:Y:S01]  /*d7e0*/  HADD2.F32 R16, -RZ, R23.reuse.H1_H1 ;  /* 0x30000017ff107230 */ /* 0x100fe20000004100 */
[-C--:B------:R-:W-:Y:S01]  /*d7f0*/  FMUL.FTZ R18, R15, R4.reuse ;  /* 0x000000040f127220 */ /* 0x080fe20000410000 */
[----:B------:R-:W-:Y:S02]  /*d800*/  HADD2.F32 R14, -RZ, R23.H0_H0 ;  /* 0x20000017ff0e7230 */ /* 0x000fe40000004100 */
[----:B------:R-:W-:Y:S01]  /*d810*/  HADD2.F32 R19, -RZ, R7.H0_H0 ;  /* 0x20000007ff137230 */ /* 0x000fe20000004100 */
[----:B------:R-:W-:-:S02]  /*d820*/  FMUL.FTZ R7, R17, R4 ;  /* 0x0000000411077220 */ /* 0x000fc40000410000 */
[-C--:B------:R-:W-:Y:S02]  /*d830*/  FMUL.FTZ R4, R16, R5.reuse ;  /* 0x0000000510047220 */ /* 0x080fe40000410000 */
[----:B------:R-:W-:Y:S02]  /*d840*/  FMUL.FTZ R5, R14, R5 ;  /* 0x000000050e057220 */ /* 0x000fe40000410000 */
        /* <DEDUP_REMOVED lines=8> */
.L_x_3685:
[----:B------:R-:W-:Y:S05]  /*d8d0*/  BSYNC B0 ;  /* 0x0000000000007941 */ /* 0x000fea0003800000 */
.L_x_3684:
[----:B-----5:R1:W-:Y:S02]  /*d8e0*/  STS.128 [R204+0x1800], R16 ;  /* 0x00180010cc007388 */ /* 0x0203e40000000c00 */
.L_x_3683:
[----:B------:R-:W-:Y:S05]  /*d8f0*/  BSYNC B1 ;  /* 0x0000000000017941 */ /* 0x000fea0003800000 */
.L_x_3682:
        /* <DEDUP_REMOVED lines=9> */
[----:B-1---5:R-:W-:Y:S01]  /*d990*/  HADD2.F32 R17, -RZ, R15.H0_H0 ;  /* 0x2000000fff117230 */ /* 0x022fe20000004100 */
        /* <DEDUP_REMOVED lines=34> */
[----:B------:R-:W-:-:S04]  /*dbc0*/  F2FP.PACK_AB R12, R14, R7 ;  /* 0x000000070e0c723e */ /* 0x000fc800000000ff */
[----:B------:R-:W-:Y:S02]  /*dbd0*/  F2FP.PACK_AB R14, R5, R4 ;  /* 0x00000004050e723e */ /* 0x000fe400000000ff */
.L_x_3689:
[----:B------:R-:W-:Y:S05]  /*dbe0*/  BSYNC B0 ;  /* 0x0000000000007941 */ /* 0x000fea0003800000 */
.L_x_3688:
[----:B-----5:R1:W-:Y:S02]  /*dbf0*/  STS.128 [R204+0x3800], R12 ;  /* 0x0038000ccc007388 */ /* 0x0203e40000000c00 */
.L_x_3687:
[----:B------:R-:W-:Y:S05]  /*dc00*/  BSYNC B1 ;  /* 0x0000000000017941 */ /* 0x000fea0003800000 */
.L_x_3686:
        /* <DEDUP_REMOVED lines=47> */
.L_x_3691:
[----:B------:R-:W-:Y:S05]  /*df00*/  BSYNC B0 ;  /* 0x0000000000007941 */ /* 0x000fea0003800000 */
.L_x_3690:
[----:B-----5:R1:W-:Y:S01]  /*df10*/  STS.128 [R204+0x5800], R12 ;  /* 0x0058000ccc007388 */ /* 0x0203e20000000c00 */
[----:B------:R-:W-:Y:S05]  /*df20*/  BRA `(.L_x_3681) ;  /* 0x00004e1000007947 */ /* 0x000fea0003800000 */
.L_x_3644:
        /* <DEDUP_REMOVED lines=90> */
.L_x_3697:
[----:B------:R-:W-:Y:S05]  /*e4d0*/  BSYNC B0 ;  /* 0x0000000000007941 */ /* 0x000fea0003800000 */
.L_x_3696:
[----:B-----5:R4:W-:Y:S02]  /*e4e0*/  STS.128 [R204], R32 ;  /* 0x00000020cc007388 */ /* 0x0209e40000000c00 */
.L_x_3695:
[----:B------:R-:W-:Y:S05]  /*e4f0*/  BSYNC B1 ;  /* 0x0000000000017941 */ /* 0x000fea0003800000 */
.L_x_3694:
        /* <DEDUP_REMOVED lines=87> */
.L_x_3701:
[----:B------:R-:W-:Y:S05]  /*ea70*/  BSYNC B0 ;  /* 0x0000000000007941 */ /* 0x000fea0003800000 */
.L_x_3700:
[----:B-----5:R1:W-:Y:S02]  /*ea80*/  STS.128 [R204+0x2000], R32 ;  /* 0x00200020cc007388 */ /* 0x0203e40000000c00 */
.L_x_3699:
[----:B------:R-:W-:Y:S05]  /*ea90*/  BSYNC B1 ;  /* 0x0000000000017941 */ /* 0x000fea0003800000 */
.L_x_3698:
        /* <DEDUP_REMOVED lines=86> */
.L_x_3703:
[----:B------:R-:W-:Y:S05]  /*f000*/  BSYNC B0 ;  /* 0x0000000000007941 */ /* 0x000fea0003800000 */
.L_x_3702:
[----:B-----5:R4:W-:Y:S02]  /*f010*/  STS.128 [R204+0x4000], R32 ;  /* 0x00400020cc007388 */ /* 0x0209e40000000c00 */
.L_x_3693:
[----:B------:R-:W-:Y:S05]  /*f020*/  BSYNC B2 ;  /* 0x0000000000027941 */ /* 0x000fea0003800000 */
.L_x_3692:
        /* <DEDUP_REMOVED lines=95> */
.L_x_3709:
[----:B------:R-:W-:Y:S05]  /*f620*/  BSYNC B0 ;  /* 0x0000000000007941 */ /* 0x000fea0003800000 */
.L_x_3708:
[----:B-----5:R4:W-:Y:S02]  /*f630*/  STS.128 [R204+0x800], R32 ;  /* 0x00080020cc007388 */ /* 0x0209e40000000c00 */
.L_x_3707:
[----:B------:R-:W-:Y:S05]  /*f640*/  BSYNC B1 ;  /* 0x0000000000017941 */ /* 0x000fea0003800000 */
.L_x_3706:
        /* <DEDUP_REMOVED lines=90> */
.L_x_3713:
[----:B------:R-:W-:Y:S05]  /*fbf0*/  BSYNC B0 ;  /* 0x0000000000007941 */ /* 0x000fea0003800000 */
.L_x_3712:
[----:B-----5:R4:W-:Y:S02]  /*fc00*/  STS.128 [R204+0x2800], R32 ;  /* 0x00280020cc007388 */ /* 0x0209e40000000c00 */
.L_x_3711:
[----:B------:R-:W-:Y:S05]  /*fc10*/  BSYNC B1 ;  /* 0x0000000000017941 */ /* 0x000fea0003800000 */
.L_x_3710:
        /* <DEDUP_REMOVED lines=89> */
.L_x_3715:
[----:B------:R-:W-:Y:S05]  /*101b0*/  BSYNC B0 ;  /* 0x0000000000007941 */ /* 0x000fea0003800000 */
.L_x_3714:
[----:B-----5:R1:W-:Y:S02]  /*101c0*/  STS.128 [R204+0x4800], R28 ;  /* 0x0048001ccc007388 */ /* 0x0203e40000000c00 */
.L_x_3705:
[----:B------:R-:W-:Y:S05]  /*101d0*/  BSYNC B2 ;  /* 0x0000000000027941 */ /* 0x000fea0003800000 */
.L_x_3704:
        /* <DEDUP_REMOVED lines=96> */
.L_x_3721:
[----:B------:R-:W-:Y:S05]  /*107e0*/  BSYNC B0 ;  /* 0x0000000000007941 */ /* 0x000fea0003800000 */
.L_x_3720:
[----:B-----5:R1:W-:Y:S02]  /*107f0*/  STS.128 [R204+0x1000], R32 ;  /* 0x00100020cc007388 */ /* 0x0203e40000000c00 */
.L_x_3719:
[----:B------:R-:W-:Y:S05]  /*10800*/  BSYNC B1 ;  /* 0x0000000000017941 */ /* 0x000fea0003800000 */
.L_x_3718:
        /* <DEDUP_REMOVED lines=90> */
.L_x_3725:
[----:B------:R-:W-:Y:S05]  /*10db0*/  BSYNC B0 ;  /* 0x0000000000007941 */ /* 0x000fea0003800000 */
.L_x_3724:
[----:B-----5:R4:W-:Y:S02]  /*10dc0*/  STS.128 [R204+0x3000], R32 ;  /* 0x00300020cc007388 */ /* 0x0209e40000000c00 */
.L_x_3723:
[----:B------:R-:W-:Y:S05]  /*10dd0*/  BSYNC B1 ;  /* 0x0000000000017941 */ /* 0x000fea0003800000 */
.L_x_3722:
        /* <DEDUP_REMOVED lines=89> */
.L_x_3727:
[----:B------:R-:W-:Y:S05]  /*11370*/  BSYNC B0 ;  /* 0x0000000000007941 */ /* 0x000fea0003800000 */
.L_x_3726:
[----:B-----5:R1:W-:Y:S02]  /*11380*/  STS.128 [R204+0x5000], R28 ;  /* 0x0050001ccc007388 */ /* 0x0203e40000000c00 */
.L_x_3717:
[----:B------:R-:W-:Y:S05]  /*11390*/  BSYNC B2 ;  /* 0x0000000000027941 */ /* 0x000fea0003800000 */
.L_x_3716:
        /* <DEDUP_REMOVED lines=95> */
.L_x_3731:
[----:B------:R-:W-:Y:S05]  /*11990*/  BSYNC B0 ;  /* 0x0000000000007941 */ /* 0x000fea0003800000 */
.L_x_3730:
[----:B-----5:R1:W-:Y:S02]  /*119a0*/  STS.128 [R204+0x1800], R16 ;  /* 0x00180010cc007388 */ /* 0x0203e40000000c00 */
.L_x_3729:
[----:B------:R-:W-:Y:S05]  /*119b0*/  BSYNC B1 ;  /* 0x0000000000017941 */ /* 0x000fea0003800000 */
.L_x_3728:
        /* <DEDUP_REMOVED lines=91> */
.L_x_3735:
[----:B------:R-:W-:Y:S05]  /*11f70*/  BSYNC B0 ;  /* 0x0000000000007941 */ /* 0x000fea0003800000 */
.L_x_3734:
[----:B-----5:R1:W-:Y:S02]  /*11f80*/  STS.128 [R204+0x3800], R16 ;  /* 0x00380010cc007388 */ /* 0x0203e40000000c00 */
.L_x_3733:
[----:B------:R-:W-:Y:S05]  /*11f90*/  BSYNC B1 ;  /* 0x0000000000017941 */ /* 0x000fea0003800000 */
.L_x_3732:
        /* <DEDUP_REMOVED lines=94> */
.L_x_3737:
[----:B------:R-:W-:Y:S05]  /*12580*/  BSYNC B0 ;  /* 0x0000000000007941 */ /* 0x000fea0003800000 */
.L_x_3736:
[----:B-----5:R1:W-:Y:S01]  /*12590*/  STS.128 [R204+0x5800], R12 ;  /* 0x0058000ccc007388 */ /* 0x0203e20000000c00 */
[----:B------:R-:W-:Y:S05]  /*125a0*/  BRA `(.L_x_3681) ;  /* 0x0000079000007947 */ /* 0x000fea0003800000 */
.L_x_3643:
        /* <DEDUP_REMOVED lines=27> */
.L_x_3739:
[----:B------:R-:W-:Y:S05]  /*12760*/  BSYNC B0 ;  /* 0x0000000000007941 */ /* 0x000fea0003800000 */
.L_x_3738:
        /* <DEDUP_REMOVED lines=29> */
.L_x_3741:
[----:B------:R-:W-:Y:S05]  /*12940*/  BSYNC B0 ;  /* 0x0000000000007941 */ /* 0x000fea0003800000 */
.L_x_3740:
[----:B------:R-:W-:Y:S01]  /*12950*/  IADD3 R22, R162, 0x20, RZ ;  /* 0x00000020a2167810 */ /* 0x000fe20007ffe0ff */
[----:B------:R-:W-:Y:S03]  /*12960*/  BSSY B0, `(.L_x_3742) ;  /* 0x000001d000007945 */ /* 0x000fe60003800000 */
[----:B------:R-:W-:-:S13]  /*12970*/  ISETP.GE.AND P2, PT, R22, R5, PT ;  /* 0x000000051600720c */ /* 0x000fda0003f46270 */
[----:B------:R-:W-:Y:S05]  /*12980*/  @P2 BRA `(.L_x_3743) ;  /* 0x000001a000002947 */ /* 0x000fea0003800000 */
[----:B------:R-:W-:Y:S01]  /*12990*/  ISETP.GE.AND P4, PT, R14, c[0x0][0x220], PT ;  /* 0x000088000e007a0c */ /* 0x000fe20003f86270 */
[----:B------:R-:W-:Y:S01]  /*129a0*/  IMAD.MOV.U32 R0, RZ, RZ, c[0x0][0x194] ;  /* 0x00006500ff007624 */ /* 0x000fe200078e00ff */
[----:B-12---:R-:W-:-:S04]  /*129b0*/  LEA R7, P2, R3, R166, 0x5 ;  /* 0x000000a603077211 */ /* 0x006fc800078428ff */
[----:B------:R-:W-:Y:S02]  /*129c0*/  LEA.HI.X R0, R3, R169, R0, 0x5, P2 ;  /* 0x000000a903007211 */ /* 0x000fe400010f2c00 */
[----:B------:R-:W-:-:S04]  /*129d0*/  @!P1 LEA R8, P2, R7, c[0x0][0x160], 0x1 ;  /* 0x0000580007089a11 */ /* 0x000fc800078408ff */
        /* <DEDUP_REMOVED lines=21> */
.L_x_3743:
[----:B------:R-:W-:Y:S05]  /*12b30*/  BSYNC B0 ;  /* 0x0000000000007941 */ /* 0x000fea0003800000 */
.L_x_3742:
        /* <DEDUP_REMOVED lines=32> */
.L_x_3681:
[----:B------:R-:W-:Y:S05]  /*12d40*/  BSYNC B3 ;  /* 0x0000000000037941 */ /* 0x000fea0003800000 */
.L_x_3642:
[----:B------:R-:W-:Y:S01]  /*12d50*/  IADD3 R208, R136, -0x1, RZ ;  /* 0xffffffff88d07810 */ /* 0x000fe20007ffe0ff */
[----:B------:R-:W-:Y:S01]  /*12d60*/  BSSY B0, `(.L_x_3744) ;  /* 0x000001e000007945 */ /* 0x000fe20003800000 */
[----:B------:R-:W-:Y:S02]  /*12d70*/  LEA R206, P0, R160, c[0x0][0x168], 0x1 ;  /* 0x00005a00a0ce7a11 */ /* 0x000fe400078008ff */
[----:B------:R-:W-:Y:S01]  /*12d80*/  LOP3.LUT R205, R156, 0xff, RZ, 0xc0, !PT ;  /* 0x000000ff9ccd7812 */ /* 0x000fe200078ec0ff */
[----:B------:R-:W-:Y:S01]  /*12d90*/  IMAD.SHL.U32 R44, R208, 0x40, RZ ;  /* 0x00000040d02c7824 */ /* 0x000fe200078e00ff */
[----:B------:R-:W-:-:S03]  /*12da0*/  LEA.HI.X R207, R160, c[0x0][0x16c], R159, 0x1, P0 ;  /* 0x00005b00a0cf7a11 */ /* 0x000fc600000f0c9f */
[----:B-1----:R-:W-:-:S05]  /*12db0*/  IMAD.IADD R5, R67, 0x1, -R44 ;  /* 0x0000000143057824 */ /* 0x002fca00078e0a2c */
[----:B------:R-:W-:-:S13]  /*12dc0*/  ISETP.GE.AND P1, PT, R162, R5, PT ;  /* 0x00000005a200720c */ /* 0x000fda0003f26270 */
[----:B------:R-:W-:Y:S05]  /*12dd0*/  @P1 BRA `(.L_x_3745) ;  /* 0x0000016000001947 */ /* 0x000fea0003800000 */
[C---:B------:R-:W-:Y:S02]  /*12de0*/  LOP3.LUT R0, R205.reuse, 0x1, RZ, 0xc0, !PT ;  /* 0x00000001cd007812 */ /* 0x040fe400078ec0ff */
[----:B------:R-:W-:Y:S02]  /*12df0*/  R2P PR, R205, 0x6 ;  /* 0x00000006cd007804 */ /* 0x000fe40000000000 */
[----:B------:R-:W-:-:S13]  /*12e00*/  ISETP.NE.U32.AND P0, PT, R0, 0x1, PT ;  /* 0x000000010000780c */ /* 0x000fda0003f05070 */
[----:B--2---:R-:W-:Y:S02]  /*12e10*/  @!P0 IMAD.MOV.U32 R6, RZ, RZ, R206 ;  /* 0x000000ffff068224 */ /* 0x004fe400078e00ce */
        /* <DEDUP_REMOVED lines=17> */
.L_x_3746:
[----:B------:R2:W-:Y:S02]  /*12f30*/  STS.128 [R204+0xa000], RZ ;  /* 0x00a000ffcc007388 */ /* 0x0005e40000000c00 */
.L_x_3745:
[----:B------:R-:W-:Y:S05]  /*12f40*/  BSYNC B0 ;  /* 0x0000000000007941 */ /* 0x000fea0003800000 */
.L_x_3744:
[----:B------:R-:W-:Y:S01]  /*12f50*/  ISETP.GE.AND P0, PT, R2, R5, PT ;  /* 0x000000050200720c */ /* 0x000fe20003f06270 */
[----:B------:R-:W-:-:S12]  /*12f60*/  BSSY B0, `(.L_x_3747) ;  /* 0x000001f000007945 */ /* 0x000fd80003800000 */
[----:B------:R-:W-:Y:S05]  /*12f70*/  @P0 BRA `(.L_x_3748) ;  /* 0x000001d000000947 */ /* 0x000fea0003800000 */
[C---:B------:R-:W-:Y:S02]  /*12f80*/  LOP3.LUT R0, R205.reuse, 0x1, RZ, 0xc0, !PT ;  /* 0x00000001cd007812 */ /* 0x040fe400078ec0ff */
[----:B------:R-:W-:Y:S02]  /*12f90*/  LOP3.LUT P0, RZ, R205, 0x2, RZ, 0xc0, !PT ;  /* 0x00000002cdff7812 */ /* 0x000fe4000780c0ff */
[----:B------:R-:W-:Y:S02]  /*12fa0*/  ISETP.NE.U32.AND P1, PT, R0, 0x1, PT ;  /* 0x000000010000780c */ /* 0x000fe40003f25070 */
[----:B------:R-:W-:-:S05]  /*12fb0*/  IADD3 R3, P2, R61, R160, RZ ;  /* 0x000000a03d037210 */ /* 0x000fca0007f5e0ff */
[----:B------:R-:W-:-:S04]  /*12fc0*/  IMAD.X R0, R60, 0x1, R159, P2 ;  /* 0x000000013c007824 */ /* 0x000fc800010e069f */
[----:B-12---:R-:W-:Y:S02]  /*12fd0*/  @P0 LEA R6, P2, R3, c[0x0][0x168], 0x1 ;  /* 0x00005a0003060a11 */ /* 0x006fe400078408ff */
[----:B------:R-:W-:Y:S02]  /*12fe0*/  @!P1 LEA R8, P4, R61, R206, 0x1 ;  /* 0x000000ce3d089211 */ /* 0x000fe400078808ff */
        /* <DEDUP_REMOVED lines=21> */
.L_x_3749:
[----:B------:R2:W-:Y:S02]  /*13140*/  STS.128 [R204+0xa800], RZ ;  /* 0x00a800ffcc007388 */ /* 0x0005e40000000c00 */
.L_x_3748:
[----:B------:R-:W-:Y:S05]  /*13150*/  BSYNC B0 ;  /* 0x0000000000007941 */ /* 0x000fea0003800000 */
.L_x_3747:
[----:B------:R-:W-:Y:S01]  /*13160*/  ISETP.GE.AND P0, PT, R22, R5, PT ;  /* 0x000000051600720c */ /* 0x000fe20003f06270 */
[----:B------:R-:W-:-:S12]  /*13170*/  BSSY B0, `(.L_x_3750) ;  /* 0x0000023000007945 */ /* 0x000fd80003800000 */
[----:B------:R-:W-:Y:S05]  /*13180*/  @P0 BRA `(.L_x_3751) ;  /* 0x0000021000000947 */ /* 0x000fea0003800000 */
[C---:B------:R-:W-:Y:S01]  /*13190*/  LOP3.LUT R0, R205.reuse, 0x1, RZ, 0xc0, !PT ;  /* 0x00000001cd007812 */ /* 0x040fe200078ec0ff */
[----:B------:R-:W-:Y:S01]  /*131a0*/  IMAD.MOV.U32 R3, RZ, RZ, c[0x0][0x198] ;  /* 0x00006600ff037624 */ /* 0x000fe200078e00ff */
[----:B------:R-:W-:Y:S01]  /*131b0*/  LOP3.LUT P0, RZ, R205, 0x2, RZ, 0xc0, !PT ;  /* 0x00000002cdff7812 */ /* 0x000fe2000780c0ff */
[----:B------:R-:W-:Y:S01]  /*131c0*/  IMAD.MOV.U32 R4, RZ, RZ, 0x5 ;  /* 0x00000005ff047424 */ /* 0x000fe200078e00ff */
[----:B------:R-:W-:Y:S01]  /*131d0*/  ISETP.NE.U32.AND P1, PT, R0, 0x1, PT ;  /* 0x000000010000780c */ /* 0x000fe20003f25070 */
[----:B-12---:R-:W-:-:S03]  /*131e0*/  IMAD.SHL.U32 R7, R3, 0x20, RZ ;  /* 0x0000002003077824 */ /* 0x006fc600078e00ff */
        /* <DEDUP_REMOVED lines=26> */
.L_x_3752:
[----:B------:R2:W-:Y:S02]  /*13390*/  STS.128 [R204+0xb000], RZ ;  /* 0x00b000ffcc007388 */ /* 0x0005e40000000c00 */
.L_x_3751:
[----:B------:R-:W-:Y:S05]  /*133a0*/  BSYNC B0 ;  /* 0x0000000000007941 */ /* 0x000fea0003800000 */
.L_x_3750:
[----:B------:R-:W-:Y:S01]  /*133b0*/  ISETP.GE.AND P0, PT, R28, R5, PT ;  /* 0x000000051c00720c */ /* 0x000fe20003f06270 */
[----:B------:R-:W-:-:S12]  /*133c0*/  BSSY B0, `(.L_x_3753) ;  /* 0x0000022000007945 */ /* 0x000fd80003800000 */
[----:B------:R-:W-:Y:S05]  /*133d0*/  @P0 BRA `(.L_x_3754) ;  /* 0x0000020000000947 */ /* 0x000fea0003800000 */
[C---:B------:R-:W-:Y:S01]  /*133e0*/  LOP3.LUT R0, R205.reuse, 0x1, RZ, 0xc0, !PT ;  /* 0x00000001cd007812 */ /* 0x040fe200078ec0ff */
[----:B------:R-:W-:Y:S01]  /*133f0*/  IMAD.MOV.U32 R3, RZ, RZ, c[0x0][0x198] ;  /* 0x00006600ff037624 */ /* 0x000fe200078e00ff */
[C---:B------:R-:W-:Y:S02]  /*13400*/  LOP3.LUT P2, RZ, R205.reuse, 0x2, RZ, 0xc0, !PT ;  /* 0x00000002cdff7812 */ /* 0x040fe4000784c0ff */
[----:B------:R-:W-:Y:S01]  /*13410*/  ISETP.NE.U32.AND P4, PT, R0, 0x1, PT ;  /* 0x000000010000780c */ /* 0x000fe20003f85070 */
[----:B------:R-:W-:Y:S01]  /*13420*/  IMAD.MOV.U32 R0, RZ, RZ, c[0x0][0x19c] ;  /* 0x00006700ff007624 */ /* 0x000fe200078e00ff */
[----:B------:R-:W-:Y:S02]  /*13430*/  LOP3.LUT P1, RZ, R205, 0x4, RZ, 0xc0, !PT ;  /* 0x00000004cdff7812 */ /* 0x000fe4000782c0ff */
[----:B------:R-:W-:Y:S01]  /*13440*/  MOV R158, R160 ;  /* 0x000000a0009e7202 */ /* 0x000fe20000000f00 */
[----:B------:R-:W-:-:S04]  /*13450*/  IMAD R4, R0, 0x30, RZ ;  /* 0x0000003000047824 */ /* 0x000fc800078e02ff */
[----:B-12---:R-:W-:-:S04]  /*13460*/  IMAD.WIDE.U32 R6, R3, 0x30, R158 ;  /* 0x0000003003067825 */ /* 0x006fc800078e009e */
        /* <DEDUP_REMOVED lines=23> */
.L_x_3754:
[----:B------:R-:W-:Y:S05]  /*135e0*/  BSYNC B0 ;  /* 0x0000000000007941 */ /* 0x000fea0003800000 */
.L_x_3753:
[----:B------:R-:W-:Y:S01]  /*135f0*/  IMAD R0, R131, c[0x0][0x320], RZ ;  /* 0x0000c80083007a24 */ /* 0x000fe200078e02ff */
[----:B------:R-:W0:Y:S01]  /*13600*/  LDGDEPBAR ;  /* 0x00000000000079af */ /* 0x000e220000000000 */
[----:B------:R-:W-:-:S04]  /*13610*/  IMAD.WIDE.U32 R164, R201, c[0x0][0x320], R164 ;  /* 0x0000c800c9a47a25 */ /* 0x000fc800078e00a4 */
[----:B------:R-:W-:Y:S01]  /*13620*/  IMAD R0, R201, c[0x0][0x324], R0 ;  /* 0x0000c900c9007a24 */ /* 0x000fe200078e0200 */
[----:B-12---:R-:W-:-:S03]  /*13630*/  LEA R6, P0, R164, c[0x0][0x318], 0x2 ;  /* 0x0000c600a4067a11 */ /* 0x006fc600078010ff */
[----:B------:R-:W-:-:S05]  /*13640*/  IMAD.IADD R0, R165, 0x1, R0 ;  /* 0x00000001a5007824 */ /* 0x000fca00078e0200 */
[----:B------:R-:W-:-:S06]  /*13650*/  LEA.HI.X R7, R164, c[0x0][0x31c], R0, 0x2, P0 ;  /* 0x0000c700a4077a11 */ /* 0x000fcc00000f1400 */
[----:B------:R-:W2:Y:S01]  /*13660*/  LDG.E R7, [R6.64] ;  /* 0x0000000606077981 */ /* 0x000ea2000c1e1900 */
[----:B------:R-:W-:Y:S01]  /*13670*/  ISETP.GE.AND P1, PT, R162, R5, PT ;  /* 0x00000005a200720c */ /* 0x000fe20003f26270 */
[----:B------:R-:W2:Y:S01]  /*13680*/  MUFU.RCP R0, c[0x0][0x238] ;  /* 0x00008e0000007b08 */ /* 0x000ea20000001000 */
        /* <DEDUP_REMOVED lines=36> */
.L_x_3757:
[----:B------:R2:W-:Y:S02]  /*138d0*/  STS.128 [R204+0x10000], RZ ;  /* 0x010000ffcc007388 */ /* 0x0005e40000000c00 */
.L_x_3756:
[----:B-1----:R-:W-:Y:S05]  /*138e0*/  BSYNC B0 ;  /* 0x0000000000007941 */ /* 0x002fea0003800000 */
.L_x_3755:
        /* <DEDUP_REMOVED lines=32> */
.L_x_3760:
[----:B------:R1:W-:Y:S02]  /*13af0*/  STS.128 [R204+0x10800], RZ ;  /* 0x010800ffcc007388 */ /* 0x0003e40000000c00 */
.L_x_3759:
[----:B------:R-:W-:Y:S05]  /*13b00*/  BSYNC B0 ;  /* 0x0000000000007941 */ /* 0x000fea0003800000 */
.L_x_3758:
        /* <DEDUP_REMOVED lines=36> */
.L_x_3763:
[----:B------:R1:W-:Y:S02]  /*13d50*/  STS.128 [R204+0x11000], RZ ;  /* 0x011000ffcc007388 */ /* 0x0003e40000000c00 */
.L_x_3762:
[----:B------:R-:W-:Y:S05]  /*13d60*/  BSYNC B0 ;  /* 0x0000000000007941 */ /* 0x000fea0003800000 */
.L_x_3761:
        /* <DEDUP_REMOVED lines=41> */
.L_x_3766:
[----:B------:R1:W-:Y:S02]  /*14000*/  STS.128 [R204+0x11800], RZ ;  /* 0x011800ffcc007388 */ /* 0x0003e40000000c00 */
.L_x_3765:
[----:B------:R-:W-:Y:S05]  /*14010*/  BSYNC B0 ;  /* 0x0000000000007941 */ /* 0x000fea0003800000 */
.L_x_3764:
        /* <DEDUP_REMOVED lines=15> */
[----:B------:R-:W-:Y:S01]  /*14110*/  LDSM.16.M88.4 R68, [R196] ;  /* 0x00000000c444783b */ /* 0x000fe20000000200 */
[----:B------:R-:W-:Y:S02]  /*14120*/  IADD3 R66, R62, 0x10, RZ ;  /* 0x000000103e427810 */ /* 0x000fe40007ffe0ff */
[----:B------:R-:W-:Y:S01]  /*14130*/  IMAD R197, R64, 0x200, R197 ;  /* 0x0000020040c57824 */ /* 0x000fe200078e02c5 */
[----:B------:R-:W-:Y:S03]  /*14140*/  LDSM.16.M88.4 R16, [R194] ;  /* 0x00000000c210783b */ /* 0x000fe60000000200 */
[----:B------:R-:W-:Y:S01]  /*14150*/  IMAD.SHL.U32 R197, R197, 0x2, RZ ;  /* 0x00000002c5c57824 */ /* 0x000fe200078e00ff */
[----:B------:R-:W-:Y:S04]  /*14160*/  LDSM.16.M88.4 R76, [R193] ;  /* 0x00000000c14c783b */ /* 0x000fe80000000200 */
[----:B------:R-:W1:Y:S01]  /*14170*/  LDSM.16.M88.4 R80, [R197+0x6000] ;  /* 0x00600000c550783b */ /* 0x000e620000000200 */
[----:B------:R-:W-:-:S02]  /*14180*/  IADD3 R2, R197, 0x6000, RZ ;  /* 0x00006000c5027810 */ /* 0x000fc40007ffe0ff */
        /* <DEDUP_REMOVED lines=15> */
[----:B------:R-:W-:Y:S01]  /*14280*/  IMAD R2, R63, 0x10, R65 ;  /* 0x000000103f027824 */ /* 0x000fe200078e0241 */
[C---:B------:R-:W-:Y:S01]  /*14290*/  IADD3 R182, R195.reuse, 0x2800, RZ ;  /* 0x00002800c3b67810 */ /* 0x040fe20007ffe0ff */
[----:B------:R-:W1:Y:S01]  /*142a0*/  I2F R63, R62 ;  /* 0x0000003e003f7306 */ /* 0x000e620000201400 */
[----:B---3--:R-:W3:Y:S01]  /*142b0*/  LDSM.16.M88.4 R52, [R195+0x1000] ;  /* 0x00100000c334783b */ /* 0x008ee20000000200 */
[----:B------:R-:W-:-:S02]  /*142c0*/  IADD3 R181, R195, 0x3000, RZ ;  /* 0x00003000c3b57810 */ /* 0x000fc40007ffe0ff */
[----:B------:R-:W-:Y:S01]  /*142d0*/  IADD3 R2, R2, 0x1, R3 ;  /* 0x0000000102027810 */ /* 0x000fe20007ffe003 */
[----:B------:R-:W2:Y:S01]  /*142e0*/  LDSM.16.M88.4 R48, [R195+0x1800] ;  /* 0x00180000c330783b */ /* 0x000ea20000000200 */
[----:B------:R-:W-:Y:S02]  /*142f0*/  IADD3 R180, R195, 0x3800, RZ ;  /* 0x00003800c3b47810 */ /* 0x000fe40007ffe0ff */
[----:B------:R-:W-:Y:S01]  /*14300*/  IADD3 R2, R67, R2, -R200 ;  /* 0x0000000243027210 */ /* 0x000fe20007ffe8c8 */
[----:B------:R-:W2:Y:S01]  /*14310*/  LDSM.16.M88.4 R12, [R191+0x6000] ;  /* 0x00600000bf0c783b */ /* 0x000ea20000000200 */
[C---:B------:R-:W-:Y:S02]  /*14320*/  IADD3 R179, R195.reuse, 0x4000, RZ ;  /* 0x00004000c3b37810 */ /* 0x040fe40007ffe0ff */
[----:B------:R-:W-:Y:S01]  /*14330*/  IADD3 R2, R2, c[0x0][0x2e8], RZ ;  /* 0x0000ba0002027a10 */ /* 0x000fe20007ffe0ff */
[----:B------:R-:W-:Y:S01]  /*14340*/  LDSM.16.M88.4 R88, [R191+0x7000] ;  /* 0x00700000bf58783b */ /* 0x000fe20000000200 */
[----:B------:R-:W-:-:S02]  /*14350*/  IADD3 R178, R195, 0x4800, RZ ;  /* 0x00004800c3b27810 */ /* 0x000fc40007ffe0ff */
[C---:B------:R-:W-:Y:S01]  /*14360*/  IADD3 R177, R195.reuse, 0x5000, RZ ;  /* 0x00005000c3b17810 */ /* 0x040fe20007ffe0ff */
[----:B-1----:R-:W-:Y:S01]  /*14370*/  HMMA.16816.F32 R4, R20, R80, RZ ;  /* 0x000000501404723c */ /* 0x002fe200000018ff */
[----:B------:R-:W-:Y:S01]  /*14380*/  LDSM.16.M88.4 R84, [R191+0x7800] ;  /* 0x00780000bf54783b */ /* 0x000fe20000000200 */
[----:B------:R-:W-:-:S06]  /*14390*/  IADD3 R176, R195, 0x5800, RZ ;  /* 0x00005800c3b07810 */ /* 0x000fcc0007ffe0ff */
        /* <DEDUP_REMOVED lines=43> */
[C---:B-----5:R-:W-:Y:S08]  /*14650*/  HMMA.16816.F32 R4, R56.reuse, R12, R4 ;  /* 0x0000000c3804723c */ /* 0x060ff00000001804 */
[----:B------:R-:W-:Y:S01]  /*14660*/  HMMA.16816.F32 R84, R56, R14, R84 ;  /* 0x0000000e3854723c */ /* 0x000fe20000001854 */
[----:B------:R-:W-:Y:S07]  /*14670*/  LDSM.16.M88.4 R12, [R191+0x8000] ;  /* 0x00800000bf0c783b */ /* 0x000fee0000000200 */
[C---:B------:R-:W-:Y:S08]  /*14680*/  HMMA.16816.F32 R24, R76.reuse, R68, R24 ;  /* 0x000000444c18723c */ /* 0x040ff00000001818 */
[----:B------:R-:W-:Y:S01]  /*14690*/  HMMA.16816.F32 R20, R76, R70, R20 ;  /* 0x000000464c14723c */ /* 0x000fe20000001814 */
[----:B------:R-:W5:Y:S04]  /*146a0*/  LDSM.16.M88.4 R68, [R194+0x2000] ;  /* 0x00200000c244783b */ /* 0x000f680000000200 */
[----:B------:R-:W3:Y:S03]  /*146b0*/  LDSM.16.M88.4 R76, [R195+0x3800] ;  /* 0x00380000c34c783b */ /* 0x000ee60000000200 */
[C---:B-1----:R-:W-:Y:S08]  /*146c0*/  HMMA.16816.F32 R40, R56.reuse, R16, R40 ;  /* 0x000000103828723c */ /* 0x042ff00000001828 */
[C---:B------:R-:W-:Y:S01]  /*146d0*/  HMMA.16816.F32 R36, R56.reuse, R18, R36 ;  /* 0x000000123824723c */ /* 0x040fe20000001824 */
[----:B------:R-:W1:Y:S07]  /*146e0*/  LDSM.16.M88.4 R16, [R191+0x8800] ;  /* 0x00880000bf10783b */ /* 0x000e6e0000000200 */
        /* <DEDUP_REMOVED lines=8> */
[----:B------:R-:W2:Y:S04]  /*14770*/  LDSM.16.M88.4 R56, [R184+0x2000] ;  /* 0x00200000b838783b */ /* 0x000ea80000000200 */
[----:B------:R-:W1:Y:S03]  /*14780*/  LDSM.16.M88.4 R88, [R191+0x9800] ;  /* 0x00980000bf58783b */ /* 0x000e660000000200 */
        /* <DEDUP_REMOVED lines=25> */
[----:B------:R-:W-:Y:S03]  /*14920*/  LDSM.16.M88.4 R88, [R197+0xb800] ;  /* 0x00b80000c558783b */ /* 0x000fe60000000200 */
        /* <DEDUP_REMOVED lines=12> */
[----:B------:R-:W-:Y:S03]  /*149f0*/  LDSM.16.M88.4 R80, [R195+0x5800] ;  /* 0x00580000c350783b */ /* 0x000fe60000000200 */
        /* <DEDUP_REMOVED lines=15> */
[C---:B-----5:R-:W-:Y:S08]  /*14af0*/  HMMA.16816.F32 R4, R12.reuse, R72, R4 ;  /* 0x000000480c04723c */ /* 0x060ff00000001804 */
[C---:B------:R-:W-:Y:S08]  /*14b00*/  HMMA.16816.F32 R84, R12.reuse, R74, R84 ;  /* 0x0000004a0c54723c */ /* 0x040ff00000001854 */
[----:B-1----:R-:W-:Y:S07]  /*14b10*/  HMMA.16816.F32 R40, R12, R8, R40 ;  /* 0x000000080c28723c */ /* 0x002fee0000001828 */
[C---:B------:R-:W-:Y:S01]  /*14b20*/  IADD3 R8, R2.reuse, 0x8, RZ ;  /* 0x0000000802087810 */ /* 0x040fe20007ffe0ff */
[----:B------:R-:W-:Y:S01]  /*14b30*/  HMMA.16816.F32 R24, R76, R88, R24 ;  /* 0x000000584c18723c */ /* 0x000fe20000001818 */
[----:B------:R-:W-:-:S02]  /*14b40*/  IMNMX R2, R2, R67, PT ;  /* 0x0000004302027217 */ /* 0x000fc40003800200 */
[----:B------:R-:W-:Y:S02]  /*14b50*/  IMNMX R3, R8, R67, PT ;  /* 0x0000004308037217 */ /* 0x000fe40003800200 */
[----:B------:R-:W-:-:S03]  /*14b60*/  IADD3 R67, R62, 0x9, RZ ;  /* 0x000000093e437810 */ /* 0x000fc60007ffe0ff */
[----:B------:R-:W-:Y:S01]  /*14b70*/  HMMA.16816.F32 R36, R12, R10, R36 ;  /* 0x0000000a0c24723c */ /* 0x000fe20000001824 */
[----:B------:R-:W1:Y:S01]  /*14b80*/  LDSM.16.M88.4 R8, [R191+0xb800] ;  /* 0x00b80000bf08783b */ /* 0x000e620000000200 */
[C---:B------:R-:W-:Y:S02]  /*14b90*/  ISETP.GE.AND P5, PT, R67.reuse, R2, PT ;  /* 0x000000024300720c */ /* 0x040fe40003fa6270 */
[----:B------:R-:W-:-:S04]  /*14ba0*/  ISETP.GE.AND P2, PT, R67, R3, PT ;  /* 0x000000034300720c */ /* 0x000fc80003f46270 */
[C---:B--2---:R-:W-:Y:S07]  /*14bb0*/  HMMA.16816.F32 R4, R16.reuse, R56, R4 ;  /* 0x000000381004723c */ /* 0x044fee0000001804 */
[C---:B------:R-:W-:Y:S01]  /*14bc0*/  IADD3 R57, R62.reuse, 0x1, RZ ;  /* 0x000000013e397810 */ /* 0x040fe20007ffe0ff */
[----:B------:R-:W-:Y:S01]  /*14bd0*/  HMMA.16816.F32 R84, R16, R58, R84 ;  /* 0x0000003a1054723c */ /* 0x000fe20000001854 */
[----:B------:R-:W-:Y:S02]  /*14be0*/  IADD3 R56, R62, 0x8, RZ ;  /* 0x000000083e387810 */ /* 0x000fe40007ffe0ff */
[----:B------:R-:W2:Y:S01]  /*14bf0*/  I2F R64, R57 ;  /* 0x0000003900407306 */ /* 0x000ea20000201400 */
[----:B------:R-:W-:-:S02]  /*14c00*/  ISETP.GE.AND P4, PT, R57, R2, PT ;  /* 0x000000023900720c */ /* 0x000fc40003f86270 */
[-C--:B------:R-:W-:Y:S02]  /*14c10*/  ISETP.GE.AND P0, PT, R57, R3.reuse, PT ;  /* 0x000000033900720c */ /* 0x080fe40003f06270 */
[----:B------:R-:W-:Y:S01]  /*14c20*/  HMMA.16816.F32 R20, R76, R90, R20 ;  /* 0x0000005a4c14723c */ /* 0x000fe20000001814 */
[C---:B------:R-:W-:Y:S02]  /*14c30*/  ISETP.GE.AND P6, PT, R56.reuse, R2, PT ;  /* 0x000000023800720c */ /* 0x040fe40003fc6270 */
[----:B------:R5:W1:Y:S01]  /*14c40*/  I2F R65, R56 ;  /* 0x0000003800417306 */ /* 0x000a620000201400 */
[----:B------:R-:W-:-:S04]  /*14c50*/  ISETP.GE.AND P1, PT, R56, R3, PT ;  /* 0x000000033800720c */ /* 0x000fc80003f26270 */
[----:B---3--:R-:W-:Y:S01]  /*14c60*/  HMMA.16816.F32 R40, R16, R52, R40 ;  /* 0x000000341028723c */ /* 0x008fe20000001828 */
[CC--:B------:R-:W-:Y:S02]  /*14c70*/  FFMA.FTZ R4, R0.reuse, R63.reuse, R4 ;  /* 0x0000003f00047223 */ /* 0x0c0fe40000010004 */
[CC--:B--2---:R-:W-:Y:S02]  /*14c80*/  FFMA.FTZ R5, R0.reuse, R64.reuse, R5 ;  /* 0x0000004000057223 */ /* 0x0c4fe40000010005 */
[C---:B------:R-:W-:Y:S02]  /*14c90*/  FFMA.FTZ R63, R0.reuse, R63, R6 ;  /* 0x0000003f003f7223 */ /* 0x040fe40000010006 */
[C---:B------:R-:W-:Y:S01]  /*14ca0*/  FFMA.FTZ R53, R0.reuse, R64, R7 ;  /* 0x0000004000357223 */ /* 0x040fe20000010007 */
[----:B------:R-:W-:Y:S01]  /*14cb0*/  HMMA.16816.F32 R24, R68, R80, R24 ;  /* 0x000000504418723c */ /* 0x000fe20000001818 */
[----:B------:R-:W-:Y:S01]  /*14cc0*/  FSEL R52, R5, -INF , !P4 ;  /* 0xff80000005347808 */ /* 0x000fe20006000000 */
[----:B-----5:R-:W2:Y:S01]  /*14cd0*/  LDSM.16.M88.4 R56, [R184+0x5000] ;  /* 0x00500000b838783b */ /* 0x020ea20000000200 */
[-C--:B-1----:R-:W-:Y:S01]  /*14ce0*/  FFMA.FTZ R64, R0, R65.reuse, R84 ;  /* 0x0000004100407223 */ /* 0x082fe20000010054 */
[----:B------:R-:W-:Y:S01]  /*14cf0*/  IADD3 R7, R62, 0x11, RZ ;  /* 0x000000113e077810 */ /* 0x000fe20007ffe0ff */
[----:B------:R-:W-:Y:S01]  /*14d00*/  FFMA.FTZ R5, R0, R65, R86 ;  /* 0x0000004100057223 */ /* 0x000fe20000010056 */
[----:B------:R-:W-:-:S02]  /*14d10*/  ISETP.GE.AND P4, PT, R66, R2, PT ;  /* 0x000000024200720c */ /* 0x000fc40003f86270 */
[----:B----4-:R-:W-:Y:S01]  /*14d20*/  HMMA.16816.F32 R32, R12, R48, R32 ;  /* 0x000000300c20723c */ /* 0x010fe20000001820 */
[----:B------:R-:W1:Y:S01]  /*14d30*/  I2F R48, R67 ;  /* 0x0000004300307306 */ /* 0x000e620000201400 */
[----:B------:R-:W-:Y:S02]  /*14d40*/  FSEL R64, R64, -INF , !P6 ;  /* 0xff80000040407808 */ /* 0x000fe40007000000 */
[----:B------:R-:W-:Y:S02]  /*14d50*/  FSEL R5, R5, -INF , !P1 ;  /* 0xff80000005057808 */ /* 0x000fe40004800000 */
[C---:B------:R-:W-:Y:S02]  /*14d60*/  ISETP.GE.AND P6, PT, R7.reuse, R2, PT ;  /* 0x000000020700720c */ /* 0x040fe40003fc6270 */
[----:B------:R-:W-:Y:S01]  /*14d70*/  HMMA.16816.F32 R20, R68, R82, R20 ;  /* 0x000000524414723c */ /* 0x000fe20000001814 */
[----:B------:R-:W3:Y:S01]  /*14d80*/  I2F R49, R66 ;  /* 0x0000004200317306 */ /* 0x000ee20000201400 */
[----:B------:R-:W-:-:S02]  /*14d90*/  ISETP.GE.AND P1, PT, R7, R3, PT ;  /* 0x000000030700720c */ /* 0x000fc40003f26270 */
[----:B------:R-:W-:Y:S02]  /*14da0*/  FSEL R53, R53, -INF , !P0 ;  /* 0xff80000035357808 */ /* 0x000fe40004000000 */
[----:B------:R-:W-:Y:S02]  /*14db0*/  ISETP.GE.AND P0, PT, R66, R3, PT ;  /* 0x000000034200720c */ /* 0x000fe40003f06270 */
[----:B------:R-:W-:Y:S01]  /*14dc0*/  HMMA.16816.F32 R28, R12, R50, R28 ;  /* 0x000000320c1c723c */ /* 0x000fe2000000181c */
[CC--:B-1----:R-:W-:Y:S01]  /*14dd0*/  FFMA.FTZ R85, R0.reuse, R48.reuse, R85 ;  /* 0x0000003000557223 */ /* 0x0c2fe20000010055 */
[----:B------:R-:W1:Y:S01]  /*14de0*/  I2F R65, R7 ;  /* 0x0000000700417306 */ /* 0x000e620000201400 */
[----:B------:R-:W-:-:S04]  /*14df0*/  FFMA.FTZ R87, R0, R48, R87 ;  /* 0x0000003000577223 */ /* 0x000fc80000010057 */
[----:B------:R-:W-:Y:S01]  /*14e00*/  IADD3 R50, R62, 0x18, RZ ;  /* 0x000000183e327810 */ /* 0x000fe20007ffe0ff */
[----:B------:R-:W-:Y:S01]  /*14e10*/  HMMA.16816.F32 R36, R16, R54, R36 ;  /* 0x000000361024723c */ /* 0x000fe20000001824 */
[----:B---3--:R-:W-:Y:S01]  /*14e20*/  FFMA.FTZ R48, R0, R49, R40 ;  /* 0x0000003100307223 */ /* 0x008fe20000010028 */
[----:B------:R-:W-:Y:S01]  /*14e30*/  IADD3 R66, R62, 0x19, RZ ;  /* 0x000000193e427810 */ /* 0x000fe20007ffe0ff */
[----:B------:R3:W4:Y:S04]  /*14e40*/  I2F R55, R50 ;  /* 0x0000003200377306 */ /* 0x0007280000201400 */
[----:B------:R-:W-:Y:S01]  /*14e50*/  FSEL R54, R85, -INF , !P5 ;  /* 0xff80000055367808 */ /* 0x000fe20006800000 */
[C---:B------:R-:W-:Y:S01]  /*14e60*/  HMMA.16816.F32 R24, R12.reuse, R8, R24 ;  /* 0x000000080c18723c */ /* 0x040fe20000001818 */
[----:B------:R-:W-:Y:S01]  /*14e70*/  ISETP.GE.AND P5, PT, R50, R2, PT ;  /* 0x000000023200720c */ /* 0x000fe20003fa6270 */
[----:B-1----:R-:W-:Y:S01]  /*14e80*/  FFMA.FTZ R84, R0, R65, R41 ;  /* 0x0000004100547223 */ /* 0x002fe20000010029 */
[----:B------:R-:W-:Y:S01]  /*14e90*/  FSEL R7, R87, -INF , !P2 ;  /* 0xff80000057077808 */ /* 0x000fe20005000000 */
[----:B------:R-:W1:Y:S01]  /*14ea0*/  I2F R40, R66 ;  /* 0x0000004200287306 */ /* 0x000e620000201400 */
[----:B------:R-:W-:Y:S01]  /*14eb0*/  ISETP.GE.AND P2, PT, R50, R3, PT ;  /* 0x000000033200720c */ /* 0x000fe20003f46270 */
[----:B------:R-:W-:Y:S01]  /*14ec0*/  FFMA.FTZ R101, R0, R65, R43 ;  /* 0x0000004100657223 */ /* 0x000fe2000001002b */
[----:B------:R-:W-:Y:S01]  /*14ed0*/  FSEL R8, R48, -INF , !P4 ;  /* 0xff80000030087808 */ /* 0x000fe20006000000 */
[----:B------:R-:W-:Y:S01]  /*14ee0*/  FFMA.FTZ R9, R0, R49, R42 ;  /* 0x0000003100097223 */ /* 0x000fe2000001002a */
[----:B------:R-:W-:Y:S01]  /*14ef0*/  HMMA.16816.F32 R20, R12, R10, R20 ;  /* 0x0000000a0c14723c */ /* 0x000fe20000001814 */
[C---:B------:R-:W-:Y:S01]  /*14f00*/  IADD3 R42, R62.reuse, 0x20, RZ ;  /* 0x000000203e2a7810 */ /* 0x040fe20007ffe0ff */
[----:B---3--:R-:W3:Y:S01]  /*14f10*/  LDSM.16.M88.4 R48, [R184+0x5800] ;  /* 0x00580000b830783b */ /* 0x008ee20000000200 */
[----:B------:R-:W-:Y:S01]  /*14f20*/  IADD3 R43, R62, 0x21, RZ ;  /* 0x000000213e2b7810 */ /* 0x000fe20007ffe0ff */
[----:B------:R-:W-:-:S04]  /*14f30*/  DEPBAR.LE SB0, 0x0 ;  /* 0x000080000000791a */ /* 0x000fc80000000000 */
[C---:B--2---:R-:W-:Y:S01]  /*14f40*/  HMMA.16816.F32 R32, R16.reuse, R56, R32 ;  /* 0x000000381020723c */ /* 0x044fe20000001820 */
[----:B------:R-:W2:Y:S01]  /*14f50*/  I2F R41, R42 ;  /* 0x0000002a00297306 */ /* 0x000ea20000201400 */
[CC--:B----4-:R-:W-:Y:S01]  /*14f60*/  FFMA.FTZ R36, R0.reuse, R55.reuse, R36 ;  /* 0x0000003700247223 */ /* 0x0d0fe20000010024 */
[----:B------:R-:W-:Y:S01]  /*14f70*/  FSEL R9, R9, -INF , !P0 ;  /* 0xff80000009097808 */ /* 0x000fe20004000000 */
[-C--:B-1----:R-:W-:Y:S01]  /*14f80*/  FFMA.FTZ R12, R0, R40.reuse, R37 ;  /* 0x00000028000c7223 */ /* 0x082fe20000010025 */
[----:B------:R-:W-:Y:S01]  /*14f90*/  IADD3 R37, R62, 0x29, RZ ;  /* 0x000000293e257810 */ /* 0x000fe20007ffe0ff */
[----:B------:R-:W-:Y:S01]  /*14fa0*/  FFMA.FTZ R11, R0, R40, R39 ;  /* 0x00000028000b7223 */ /* 0x000fe20000010027 */
[----:B------:R-:W-:Y:S01]  /*14fb0*/  FSEL R10, R36, -INF , !P5 ;  /* 0xff800000240a7808 */ /* 0x000fe20006800000 */
[----:B------:R-:W-:Y:S01]  /*14fc0*/  HMMA.16816.F32 R28, R16, R58, R28 ;  /* 0x0000003a101c723c */ /* 0x000fe2000000181c */
[----:B------:R-:W-:Y:S01]  /*14fd0*/  IADD3 R36, R62, 0x28, RZ ;  /* 0x000000283e247810 */ /* 0x000fe20007ffe0ff */
[----:B------:R-:W1:Y:S01]  /*14fe0*/  I2F R14, R43 ;  /* 0x0000002b000e7306 */ /* 0x000e620000201400 */
[----:B------:R-:W-:Y:S01]  /*14ff0*/  ISETP.GE.AND P4, PT, R66, R2, PT ;  /* 0x000000024200720c */ /* 0x000fe20003f86270 */
[----:B------:R-:W-:Y:S01]  /*15000*/  FFMA.FTZ R38, R0, R55, R38 ;  /* 0x0000003700267223 */ /* 0x000fe20000010026 */
[----:B------:R-:W-:-:S02]  /*15010*/  ISETP.GE.AND P0, PT, R66, R3, PT ;  /* 0x000000034200720c */ /* 0x000fc40003f06270 */
[----:B------:R-:W-:Y:S02]  /*15020*/  FSEL R84, R84, -INF , !P6 ;  /* 0xff80000054547808 */ /* 0x000fe40007000000 */
[-C--:B------:R-:W-:Y:S01]  /*15030*/  ISETP.GE.AND P6, PT, R42, R2.reuse, PT ;  /* 0x000000022a00720c */ /* 0x080fe20003fc6270 */
[----:B------:R-:W4:Y:S01]  /*15040*/  I2F R15, R36 ;  /* 0x00000024000f7306 */ /* 0x000f220000201400 */
[----:B------:R-:W-:Y:S02]  /*15050*/  FSEL R12, R12, -INF , !P4 ;  /* 0xff8000000c0c7808 */ /* 0x000fe40006000000 */
[----:B------:R-:W-:Y:S02]  /*15060*/  FSEL R11, R11, -INF , !P0 ;  /* 0xff8000000b0b7808 */ /* 0x000fe40004000000 */
[----:B------:R-:W-:Y:S01]  /*15070*/  ISETP.GE.AND P4, PT, R36, R2, PT ;  /* 0x000000022400720c */ /* 0x000fe20003f86270 */
[----:B--2---:R-:W-:Y:S01]  /*15080*/  FFMA.FTZ R174, R0, R41, R32 ;  /* 0x0000002900ae7223 */ /* 0x004fe20000010020 */
[----:B------:R-:W-:Y:S01]  /*15090*/  ISETP.GE.AND P0, PT, R36, R3, PT ;  /* 0x000000032400720c */ /* 0x000fe20003f06270 */
[----:B------:R-:W2:Y:S01]  /*150a0*/  I2F R32, R37 ;  /* 0x0000002500207306 */ /* 0x000ea20000201400 */
[----:B------:R-:W-:Y:S01]  /*150b0*/  FFMA.FTZ R169, R0, R41, R34 ;  /* 0x0000002900a97223 */ /* 0x000fe20000010022 */
[----:B------:R-:W-:Y:S01]  /*150c0*/  IADD3 R34, R62, 0x30, RZ ;  /* 0x000000303e227810 */ /* 0x000fe20007ffe0ff */
[-C--:B-1----:R-:W-:Y:S01]  /*150d0*/  FFMA.FTZ R166, R0, R14.reuse, R33 ;  /* 0x0000000e00a67223 */ /* 0x082fe20000010021 */
[----:B------:R-:W-:Y:S01]  /*150e0*/  FSEL R174, R174, -INF , !P6 ;  /* 0xff800000aeae7808 */ /* 0x000fe20007000000 */
[----:B------:R-:W-:Y:S01]  /*150f0*/  FFMA.FTZ R35, R0, R14, R35 ;  /* 0x0000000e00237223 */ /* 0x000fe20000010023 */
[----:B------:R-:W-:Y:S01]  /*15100*/  IADD3 R14, R62, 0x31, RZ ;  /* 0x000000313e0e7810 */ /* 0x000fe20007ffe0ff */
[----:B---3--:R-:W-:Y:S01]  /*15110*/  HMMA.16816.F32 R20, R16, R50, R20 ;  /* 0x000000321014723c */ /* 0x008fe20000001814 */
[CC--:B----4-:R-:W-:Y:S01]  /*15120*/  FFMA.FTZ R28, R0.reuse, R15.reuse, R28 ;  /* 0x0000000f001c7223 */ /* 0x0d0fe2000001001c */
[----:B------:R-:W1:Y:S01]  /*15130*/  I2F R33, R34 ;  /* 0x0000002200217306 */ /* 0x000e620000201400 */
[----:B------:R-:W-:Y:S01]  /*15140*/  FFMA.FTZ R30, R0, R15, R30 ;  /* 0x0000000f001e7223 */ /* 0x000fe2000001001e */
[----:B------:R-:W-:-:S02]  /*15150*/  ISETP.GE.AND P6, PT, R37, R2, PT ;  /* 0x000000022500720c */ /* 0x000fc40003fc6270 */
[----:B------:R-:W-:Y:S02]  /*15160*/  FSEL R172, R28, -INF , !P4 ;  /* 0xff8000001cac7808 */ /* 0x000fe40006000000 */
[----:B------:R-:W-:Y:S01]  /*15170*/  HMMA.16816.F32 R24, R16, R48, R24 ;  /* 0x000000301018723c */ /* 0x000fe20000001818 */
[-C--:B--2---:R-:W-:Y:S01]  /*15180*/  FFMA.FTZ R29, R0, R32.reuse, R29 ;  /* 0x00000020001d7223 */ /* 0x084fe2000001001d */
[----:B------:R-:W-:Y:S01]  /*15190*/  I2F R15, R14 ;  /* 0x0000000e000f7306 */ /* 0x000fe20000201400 */
[----:B------:R-:W-:Y:S01]  /*151a0*/  FSEL R173, R30, -INF , !P0 ;  /* 0xff8000001ead7808 */ /* 0x000fe20004000000 */
[----:B------:R-:W-:Y:S01]  /*151b0*/  FFMA.FTZ R31, R0, R32, R31 ;  /* 0x00000020001f7223 */ /* 0x000fe2000001001f */
[----:B------:R-:W-:Y:S02]  /*151c0*/  ISETP.GE.AND P4, PT, R14, R2, PT ;  /* 0x000000020e00720c */ /* 0x000fe40003f86270 */
[C---:B------:R-:W-:Y:S02]  /*151d0*/  IADD3 R18, R62.reuse, 0x38, RZ ;  /* 0x000000383e127810 */ /* 0x040fe40007ffe0ff */
[----:B------:R-:W-:-:S02]  /*151e0*/  IADD3 R16, R62, 0x39, RZ ;  /* 0x000000393e107810 */ /* 0x000fc40007ffe0ff */
[----:B------:R-:W2:Y:S01]  /*151f0*/  I2F R17, R18 ;  /* 0x0000001200117306 */ /* 0x000ea20000201400 */
[----:B------:R-:W-:Y:S02]  /*15200*/  ISETP.GE.AND P0, PT, R14, R3, PT ;  /* 0x000000030e00720c */ /* 0x000fe40003f06270 */
[----:B------:R-:W-:Y:S02]  /*15210*/  FSEL R168, R29, -INF , !P6 ;  /* 0xff8000001da87808 */ /* 0x000fe40007000000 */
[-C--:B------:R-:W-:Y:S02]  /*15220*/  ISETP.GE.AND P6, PT, R18, R2.reuse, PT ;  /* 0x000000021200720c */ /* 0x080fe40003fc6270 */
[----:B------:R-:W-:Y:S01]  /*15230*/  FSEL R101, R101, -INF , !P1 ;  /* 0xff80000065657808 */ /* 0x000fe20004800000 */
[----:B------:R-:W3:Y:S01]  /*15240*/  I2F R14, R16 ;  /* 0x00000010000e7306 */ /* 0x000ee20000201400 */
[----:B------:R-:W-:Y:S02]  /*15250*/  ISETP.GE.AND P5, PT, R43, R2, PT ;  /* 0x000000022b00720c */ /* 0x000fe40003fa6270 */
[----:B------:R-:W-:-:S02]  /*15260*/  FSEL R13, R38, -INF , !P2 ;  /* 0xff800000260d7808 */ /* 0x000fc40005000000 */
[----:B------:R-:W-:Y:S01]  /*15270*/  ISETP.GE.AND P1, PT, R42, R3, PT ;  /* 0x000000032a00720c */ /* 0x000fe20003f26270 */
[C---:B-1----:R-:W-:Y:S01]  /*15280*/  FFMA.FTZ R24, R0.reuse, R33, R24 ;  /* 0x0000002100187223 */ /* 0x042fe20000010018 */
[----:B------:R-:W-:Y:S01]  /*15290*/  ISETP.GE.AND P2, PT, R43, R3, PT ;  /* 0x000000032b00720c */ /* 0x000fe20003f46270 */
[----:B--2---:R-:W-:Y:S01]  /*152a0*/  FFMA.FTZ R20, R0, R17, R20 ;  /* 0x0000001100147223 */ /* 0x004fe20000010014 */
[----:B------:R-:W-:Y:S01]  /*152b0*/  FSEL R166, R166, -INF , !P5 ;  /* 0xff800000a6a67808 */ /* 0x000fe20006800000 */
[C---:B------:R-:W-:Y:S01]  /*152c0*/  FFMA.FTZ R26, R0.reuse, R33, R26 ;  /* 0x00000021001a7223 */ /* 0x040fe2000001001a */
[----:B------:R-:W-:Y:S01]  /*152d0*/  FSEL R169, R169, -INF , !P1 ;  /* 0xff800000a9a97808 */ /* 0x000fe20004800000 */
[-C--:B------:R-:W-:Y:S01]  /*152e0*/  FFMA.FTZ R25, R0, R15.reuse, R25 ;  /* 0x0000000f00197223 */ /* 0x080fe20000010019 */
[----:B------:R-:W-:Y:S01]  /*152f0*/  FSEL R146, R20, -INF , !P6 ;  /* 0xff80000014927808 */ /* 0x000fe20007000000 */
[----:B------:R-:W-:Y:S01]  /*15300*/  FFMA.FTZ R27, R0, R15, R27 ;  /* 0x0000000f001b7223 */ /* 0x000fe2000001001b */
[----:B------:R-:W-:Y:S01]  /*15310*/  ISETP.GT.AND P6, PT, R208, R199, PT ;  /* 0x000000c7d000720c */ /* 0x000fe20003fc4270 */
[----:B------:R-:W-:Y:S01]  /*15320*/  FFMA.FTZ R22, R0, R17, R22 ;  /* 0x0000001100167223 */ /* 0x000fe20000010016 */
[----:B------:R-:W-:Y:S01]  /*15330*/  BAR.SYNC.DEFER_BLOCKING 0x0 ;  /* 0x0000000000007b1d */ /* 0x000fe20000010000 */
[----:B------:R-:W-:Y:S01]  /*15340*/  ISETP.GE.AND P5, PT, R34, R2, PT ;  /* 0x000000022200720c */ /* 0x000fe20003fa6270 */
[CC--:B---3--:R-:W-:Y:S01]  /*15350*/  FFMA.FTZ R21, R0.reuse, R14.reuse, R21 ;  /* 0x0000000e00157223 */ /* 0x0c8fe20000010015 */
[----:B------:R-:W-:Y:S01]  /*15360*/  FSEL R213, R35, -INF , !P2 ;  /* 0xff80000023d57808 */ /* 0x000fe20005000000 */
[----:B------:R-:W-:Y:S01]  /*15370*/  FFMA.FTZ R23, R0, R14, R23 ;  /* 0x0000000e00177223 */ /* 0x000fe20000010017 */
[----:B------:R-:W-:-:S02]  /*15380*/  ISETP.GE.AND P1, PT, R37, R3, PT ;  /* 0x000000032500720c */ /* 0x000fc40003f26270 */
[----:B------:R-:W-:Y:S02]  /*15390*/  ISETP.GE.AND P2, PT, R34, R3, PT ;  /* 0x000000032200720c */ /* 0x000fe40003f46270 */
[----:B------:R-:W-:Y:S02]  /*153a0*/  FSEL R212, R24, -INF , !P5 ;  /* 0xff80000018d47808 */ /* 0x000fe40006800000 */
[----:B------:R-:W-:Y:S02]  /*153b0*/  FSEL R211, R31, -INF , !P1 ;  /* 0xff8000001fd37808 */ /* 0x000fe40004800000 */
[----:B------:R-:W-:Y:S02]  /*153c0*/  ISETP.GE.AND P5, PT, R62, R2, PT ;  /* 0x000000023e00720c */ /* 0x000fe40003fa6270 */
[----:B------:R-:W-:Y:S02]  /*153d0*/  FSEL R171, R26, -INF , !P2 ;  /* 0xff8000001aab7808 */ /* 0x000fe40005000000 */
[----:B------:R-:W-:-:S02]  /*153e0*/  FSEL R210, R25, -INF , !P4 ;  /* 0xff80000019d27808 */ /* 0x000fc40006000000 */
[----:B------:R-:W-:Y:S02]  /*153f0*/  FSEL R147, R27, -INF , !P0 ;  /* 0xff8000001b937808 */ /* 0x000fe40004000000 */
[-C--:B------:R-:W-:Y:S02]  /*15400*/  ISETP.GE.AND P1, PT, R18, R3.reuse, PT ;  /* 0x000000031200720c */ /* 0x080fe40003f26270 */
[-C--:B------:R-:W-:Y:S02]  /*15410*/  ISETP.GE.AND P2, PT, R62, R3.reuse, PT ;  /* 0x000000033e00720c */ /* 0x080fe40003f46270 */
[C---:B------:R-:W-:Y:S02]  /*15420*/  ISETP.GE.AND P4, PT, R16.reuse, R2, PT ;  /* 0x000000021000720c */ /* 0x040fe40003f86270 */
        /* <DEDUP_REMOVED lines=8> */
[----:B------:R-:W-:Y:S02]  /*154b0*/  IABS R14, c[0x0][0x2d0] ;  /* 0x0000b400000e7a13 */ /* 0x000fe40000000000 */
[----:B------:R-:W-:Y:S02]  /*154c0*/  IADD3 R20, R44, -0x40, RZ ;  /* 0xffffffc02c147810 */ /* 0x000fe40007ffe0ff */
[----:B------:R-:W1:Y:S01]  /*154d0*/  I2F.RP R15, R14 ;  /* 0x0000000e000f7306 */ /* 0x000e620000209400 */
[----:B------:R-:W-:-:S02]  /*154e0*/  IABS R18, R44 ;  /* 0x0000002c00127213 */ /* 0x000fc40000000000 */
        /* <DEDUP_REMOVED lines=52> */
[----:B------:R-:W-:Y:S05]  /*15830*/  BRA `(.L_x_3769) ;  /* 0x0000003000007947 */ /* 0x000fea0003800000 */
.L_x_3768:
[----:B------:R-:W-:-:S05]  /*15840*/  IMAD.MOV.U32 R16, RZ, RZ, c[0x0][0x198] ;  /* 0x00006600ff107624 */ /* 0x000fca00078e00ff */
[----:B------:R-:W-:-:S04]  /*15850*/  LEA R16, -R16, RZ, 0x6 ;  /* 0x000000ff10107211 */ /* 0x000fc800078e31ff */
[----:B------:R-:W-:Y:S02]  /*15860*/  SHF.R.S32.HI R17, RZ, 0x1f, R16 ;  /* 0x0000001fff117819 */ /* 0x000fe40000011410 */
.L_x_3769:
[C---:B------:R-:W-:Y:S02]  /*15870*/  LOP3.LUT P2, RZ, R205.reuse, 0x2, RZ, 0xc0, !PT ;  /* 0x00000002cdff7812 */ /* 0x040fe4000784c0ff */
[C---:B------:R-:W-:Y:S02]  /*15880*/  LOP3.LUT P1, RZ, R205.reuse, 0x4, RZ, 0xc0, !PT ;  /* 0x00000004cdff7812 */ /* 0x040fe4000782c0ff */
[C---:B------:R-:W-:Y:S02]  /*15890*/  LEA R28, P4, R16.reuse, R206, 0x1 ;  /* 0x000000ce101c7211 */ /* 0x040fe400078808ff */
[----:B------:R-:W-:Y:S02]  /*158a0*/  LOP3.LUT P5, RZ, R205, 0x1, RZ, 0xc0, !PT ;  /* 0x00000001cdff7812 */ /* 0x000fe400078ac0ff */
[----:B------:R-:W-:-:S05]  /*158b0*/  LEA.HI.X R29, R16, R207, R17, 0x1, P4 ;  /* 0x000000cf101d7211 */ /* 0x000fca00020f0c11 */
[----:B------:R-:W-:-:S04]  /*158c0*/  @P2 IADD3 R19, P0, R16, R160, RZ ;  /* 0x000000a010132210 */ /* 0x000fc80007f1e0ff */
[----:B------:R-:W-:Y:S01]  /*158d0*/  @P2 LEA R26, P4, R19, c[0x0][0x168], 0x1 ;  /* 0x00005a00131a2a11 */ /* 0x000fe200078808ff */
[--C-:B------:R-:W-:Y:S01]  /*158e0*/  @P2 IMAD.X R14, R17, 0x1, R159.reuse, P0 ;  /* 0x00000001110e2824 */ /* 0x100fe200000e069f */
        /* <DEDUP_REMOVED lines=26> */
[----:B------:R-:W-:Y:S01]  /*15a90*/  @P1 IADD3 R14, P0, R16, R160, RZ ;  /* 0x000000a0100e1210 */ /* 0x000fe20007f1e0ff */
        /* <DEDUP_REMOVED lines=19> */
[C---:B------:R-:W-:Y:S01]  /*15bd0*/  @P5 LEA.HI.X R35, R19.reuse, R207, R158, 0x1, P4 ;  /* 0x000000cf13235211 */ /* 0x040fe200020f0c9e */
[----:B------:R1:W-:Y:S01]  /*15be0*/  @!P2 STS.128 [R204+0x8800], RZ ;  /* 0x008800ffcc00a388 */ /* 0x0003e20000000c00 */
[C---:B------:R-:W-:Y:S02]  /*15bf0*/  @P2 LEA R32, P4, R16.reuse, c[0x0][0x168], 0x1 ;  /* 0x00005a0010202a11 */ /* 0x040fe400078808ff */
        /* <DEDUP_REMOVED lines=55> */
.L_x_3767:
        /* <DEDUP_REMOVED lines=51> */
[C---:B------:R-:W-:Y:S01]  /*162a0*/  FSETP.NEU.FTZ.AND P0, PT, R133.reuse, -INF , PT ;  /* 0xff8000008500780b */ /* 0x040fe20003f1d000 */
[----:B------:R-:W-:Y:S01]  /*162b0*/  FMUL.FTZ R175, R133, c[0x0][0x23c] ;  /* 0x00008f0085af7a20 */ /* 0x000fe20000410000 */
[----:B--2---:R-:W-:Y:S01]  /*162c0*/  FMNMX.FTZ R132, R15, R132, !PT ;  /* 0x000000840f847209 */ /* 0x004fe20007810000 */
[----:B------:R-:W-:Y:S03]  /*162d0*/  LDSM.16.MT88.4 R16, [R189+0xe800] ;  /* 0x00e80000bd10783b */ /* 0x000fe60000004200 */
[----:B------:R-:W-:Y:S01]  /*162e0*/  FSEL R175, R175, RZ, P0 ;  /* 0x000000ffafaf7208 */ /* 0x000fe20000000000 */
[C---:B------:R-:W-:Y:S01]  /*162f0*/  FMUL.FTZ R170, R132.reuse, c[0x0][0x23c] ;  /* 0x00008f0084aa7a20 */ /* 0x040fe20000410000 */
[----:B------:R-:W-:Y:S01]  /*16300*/  FSETP.NEU.FTZ.AND P0, PT, R132, -INF , PT ;  /* 0xff8000008400780b */ /* 0x000fe20003f1d000 */
[----:B------:R-:W-:Y:S02]  /*16310*/  LDSM.16.MT88.4 R20, [R192+0xc800] ;  /* 0x00c80000c014783b */ /* 0x000fe40000004200 */
[--C-:B------:R-:W-:Y:S01]  /*16320*/  FFMA.FTZ R158, R64, c[0x0][0x23c], -R175.reuse ;  /* 0x00008f00409e7a23 */ /* 0x100fe200000108af */
[----:B------:R-:W-:Y:S01]  /*16330*/  FSEL R170, R170, RZ, P0 ;  /* 0x000000ffaaaa7208 */ /* 0x000fe20000000000 */
[----:B------:R-:W1:Y:S01]  /*16340*/  LDSM.16.MT88.4 R64, [R192+0xe000] ;  /* 0x00e00000c040783b */ /* 0x000e620000004200 */
[----:B------:R-:W-:-:S02]  /*16350*/  FFMA.FTZ R160, R6, c[0x0][0x23c], -R175 ;  /* 0x00008f0006a07a23 */ /* 0x000fc400000108af */
[--C-:B------:R-:W-:Y:S01]  /*16360*/  FFMA.FTZ R155, R52, c[0x0][0x23c], -R175.reuse ;  /* 0x00008f00349b7a23 */ /* 0x100fe200000108af */
[----:B------:R-:W-:Y:S01]  /*16370*/  MUFU.EX2 R158, R158 ;  /* 0x0000009e009e7308 */ /* 0x000fe20000000800 */
[--C-:B------:R-:W-:Y:S01]  /*16380*/  FFMA.FTZ R151, R54, c[0x0][0x23c], -R175.reuse ;  /* 0x00008f0036977a23 */ /* 0x100fe200000108af */
[----:B------:R-:W-:Y:S01]  /*16390*/  LDSM.16.MT88.4 R140, [R190+0xc800] ;  /* 0x00c80000be8c783b */ /* 0x000fe20000004200 */
[--C-:B------:R-:W-:Y:S02]  /*163a0*/  FFMA.FTZ R157, R4, c[0x0][0x23c], -R170.reuse ;  /* 0x00008f00049d7a23 */ /* 0x100fe400000108aa */
[--C-:B------:R-:W-:Y:S01]  /*163b0*/  FFMA.FTZ R162, R53, c[0x0][0x23c], -R170.reuse ;  /* 0x00008f0035a27a23 */ /* 0x100fe200000108aa */
[----:B------:R-:W-:Y:S01]  /*163c0*/  LDSM.16.MT88.4 R32, [R189+0xc800] ;  /* 0x00c80000bd20783b */ /* 0x000fe20000004200 */
[--C-:B------:R-:W-:Y:S01]  /*163d0*/  FFMA.FTZ R159, R5, c[0x0][0x23c], -R170.reuse ;  /* 0x00008f00059f7a23 */ /* 0x100fe200000108aa */
[----:B------:R-:W-:Y:S01]  /*163e0*/  MUFU.EX2 R160, R160 ;  /* 0x000000a000a07308 */ /* 0x000fe20000000800 */
[----:B------:R-:W-:Y:S01]  /*163f0*/  FFMA.FTZ R154, R7, c[0x0][0x23c], -R170 ;  /* 0x00008f00079a7a23 */ /* 0x000fe200000108aa */
[----:B------:R-:W-:Y:S01]  /*16400*/  LDSM.16.MT88.4 R28, [R188+0xc800] ;  /* 0x00c80000bc1c783b */ /* 0x000fe20000004200 */
[----:B------:R-:W-:-:S02]  /*16410*/  FFMA.FTZ R156, R8, c[0x0][0x23c], -R175 ;  /* 0x00008f00089c7a23 */ /* 0x000fc400000108af */
[--C-:B------:R-:W-:Y:S01]  /*16420*/  FFMA.FTZ R150, R10, c[0x0][0x23c], -R175.reuse ;  /* 0x00008f000a967a23 */ /* 0x100fe200000108af */
[----:B------:R-:W2:Y:S01]  /*16430*/  LDSM.16.MT88.4 R4, [R188+0x10000] ;  /* 0x01000000bc04783b */ /* 0x000ea20000004200 */
[--C-:B------:R-:W-:Y:S01]  /*16440*/  FFMA.FTZ R153, R9, c[0x0][0x23c], -R170.reuse ;  /* 0x00008f0009997a23 */ /* 0x100fe200000108aa */
[----:B------:R-:W3:Y:S01]  /*16450*/  MUFU.EX2 R155, R155 ;  /* 0x0000009b009b7308 */ /* 0x000ee20000000800 */
[--C-:B------:R-:W-:Y:S01]  /*16460*/  FFMA.FTZ R135, R11, c[0x0][0x23c], -R170.reuse ;  /* 0x00008f000b877a23 */ /* 0x100fe200000108aa */
[----:B------:R-:W-:Y:S01]  /*16470*/  LDSM.16.MT88.4 R24, [R190+0xe800] ;  /* 0x00e80000be18783b */ /* 0x000fe20000004200 */
[--C-:B------:R-:W-:Y:S02]  /*16480*/  FFMA.FTZ R149, R84, c[0x0][0x23c], -R175.reuse ;  /* 0x00008f0054957a23 */ /* 0x100fe400000108af */
[----:B------:R-:W-:Y:S01]  /*16490*/  FFMA.FTZ R137, R12, c[0x0][0x23c], -R175 ;  /* 0x00008f000c897a23 */ /* 0x000fe200000108af */
[----:B------:R-:W4:Y:S01]  /*164a0*/  LDSM.16.MT88.4 R8, [R192+0xe800] ;  /* 0x00e80000c008783b */ /* 0x000f220000004200 */
[--C-:B------:R-:W-:Y:S01]  /*164b0*/  FFMA.FTZ R148, R101, c[0x0][0x23c], -R170.reuse ;  /* 0x00008f0065947a23 */ /* 0x100fe200000108aa */
[----:B------:R-:W5:Y:S01]  /*164c0*/  MUFU.EX2 R151, R151 ;  /* 0x0000009700977308 */ /* 0x000f620000000800 */
[----:B------:R-:W-:-:S02]  /*164d0*/  FFMA.FTZ R152, R13, c[0x0][0x23c], -R170 ;  /* 0x00008f000d987a23 */ /* 0x000fc400000108aa */
[----:B------:R-:W1:Y:S01]  /*164e0*/  LDSM.16.MT88.4 R12, [R188+0xe800] ;  /* 0x00e80000bc0c783b */ /* 0x000e620000004200 */
[--C-:B------:R-:W-:Y:S02]  /*164f0*/  FFMA.FTZ R161, R174, c[0x0][0x23c], -R175.reuse ;  /* 0x00008f00aea17a23 */ /* 0x100fe400000108af */
[--C-:B------:R-:W-:Y:S02]  /*16500*/  FFMA.FTZ R163, R172, c[0x0][0x23c], -R175.reuse ;  /* 0x00008f00aca37a23 */ /* 0x100fe400000108af */
[----:B------:R-:W-:Y:S01]  /*16510*/  MUFU.EX2 R157, R157 ;  /* 0x0000009d009d7308 */ /* 0x000fe20000000800 */
[----:B---3--:R-:W-:Y:S01]  /*16520*/  F2FP.PACK_AB R112, R155, R160 ;  /* 0x000000a09b70723e */ /* 0x008fe200000000ff */
[--C-:B------:R-:W-:Y:S02]  /*16530*/  FFMA.FTZ R166, R166, c[0x0][0x23c], -R175.reuse ;  /* 0x00008f00a6a67a23 */ /* 0x100fe400000108af */
[----:B------:R-:W-:Y:S02]  /*16540*/  FFMA.FTZ R168, R168, c[0x0][0x23c], -R175 ;  /* 0x00008f00a8a87a23 */ /* 0x000fe400000108af */
[----:B------:R-:W-:-:S02]  /*16550*/  FFMA.FTZ R169, R169, c[0x0][0x23c], -R170 ;  /* 0x00008f00a9a97a23 */ /* 0x000fc400000108aa */
[----:B------:R-:W3:Y:S01]  /*16560*/  MUFU.EX2 R162, R162 ;  /* 0x000000a200a27308 */ /* 0x000ee20000000800 */
[----:B-----5:R-:W-:Y:S01]  /*16570*/  F2FP.PACK_AB R114, R151, R158 ;  /* 0x0000009e9772723e */ /* 0x020fe200000000ff */
[--C-:B------:R-:W-:Y:S02]  /*16580*/  FFMA.FTZ R172, R213, c[0x0][0x23c], -R170.reuse ;  /* 0x00008f00d5ac7a23 */ /* 0x100fe400000108aa */
[--C-:B------:R-:W-:Y:S02]  /*16590*/  FFMA.FTZ R173, R173, c[0x0][0x23c], -R170.reuse ;  /* 0x00008f00adad7a23 */ /* 0x100fe400000108aa */
[----:B------:R-:W-:Y:S02]  /*165a0*/  FFMA.FTZ R174, R211, c[0x0][0x23c], -R170 ;  /* 0x00008f00d3ae7a23 */ /* 0x000fe400000108aa */
[----:B------:R-:W-:Y:S01]  /*165b0*/  MUFU.EX2 R159, R159 ;  /* 0x0000009f009f7308 */ /* 0x000fe20000000800 */
[--C-:B------:R-:W-:Y:S02]  /*165c0*/  FFMA.FTZ R211, R212, c[0x0][0x23c], -R175.reuse ;  /* 0x00008f00d4d37a23 */ /* 0x100fe400000108af */
[----:B------:R-:W-:-:S02]  /*165d0*/  FFMA.FTZ R210, R210, c[0x0][0x23c], -R175 ;  /* 0x00008f00d2d27a23 */ /* 0x000fc400000108af */
[--C-:B------:R-:W-:Y:S02]  /*165e0*/  FFMA.FTZ R212, R146, c[0x0][0x23c], -R175.reuse ;  /* 0x00008f0092d47a23 */ /* 0x100fe400000108af */
[--C-:B------:R-:W-:Y:S01]  /*165f0*/  FFMA.FTZ R171, R171, c[0x0][0x23c], -R170.reuse ;  /* 0x00008f00abab7a23 */ /* 0x100fe200000108aa */
[----:B------:R-:W5:Y:S01]  /*16600*/  MUFU.EX2 R154, R154 ;  /* 0x0000009a009a7308 */ /* 0x000f620000000800 */
[----:B---3--:R-:W-:Y:S01]  /*16610*/  F2FP.PACK_AB R113, R162, R157 ;  /* 0x0000009da271723e */ /* 0x008fe200000000ff */
[--C-:B------:R-:W-:Y:S02]  /*16620*/  FFMA.FTZ R214, R147, c[0x0][0x23c], -R170.reuse ;  /* 0x00008f0093d67a23 */ /* 0x100fe400000108aa */
[--C-:B------:R-:W-:Y:S02]  /*16630*/  FFMA.FTZ R213, R145, c[0x0][0x23c], -R170.reuse ;  /* 0x00008f0091d57a23 */ /* 0x100fe400000108aa */
[----:B------:R-:W-:Y:S02]  /*16640*/  FFMA.FTZ R175, R144, c[0x0][0x23c], -R175 ;  /* 0x00008f0090af7a23 */ /* 0x000fe400000108af */
[----:B------:R-:W-:Y:S01]  /*16650*/  MUFU.EX2 R156, R156 ;  /* 0x0000009c009c7308 */ /* 0x000fe20000000800 */
[----:B------:R-:W-:Y:S01]  /*16660*/  FFMA.FTZ R170, R167, c[0x0][0x23c], -R170 ;  /* 0x00008f00a7aa7a23 */ /* 0x000fe200000108aa */
[----:B------:R-:W-:Y:S01]  /*16670*/  LDSM.16.MT88.4 R144, [R190+0xd800] ;  /* 0x00d80000be90783b */ /* 0x000fe20000004200 */
[----:B------:R-:W-:-:S02]  /*16680*/  FADD.FTZ R155, R160, R155 ;  /* 0x0000009ba09b7221 */ /* 0x000fc40000010000 */
[----:B------:R-:W-:Y:S02]  /*16690*/  FADD.FTZ R162, R157, R162 ;  /* 0x000000a29da27221 */ /* 0x000fe40000010000 */
[----:B------:R-:W-:Y:S01]  /*166a0*/  FADD.FTZ R158, R158, R155 ;  /* 0x0000009b9e9e7221 */ /* 0x000fe20000010000 */
[C---:B-----5:R-:W-:Y:S01]  /*166b0*/  F2FP.PACK_AB R115, R154.reuse, R159 ;  /* 0x0000009f9a73723e */ /* 0x060fe200000000ff */
[----:B------:R-:W3:Y:S01]  /*166c0*/  MUFU.EX2 R149, R149 ;  /* 0x0000009500957308 */ /* 0x000ee20000000800 */
[----:B------:R-:W-:Y:S02]  /*166d0*/  FADD.FTZ R159, R159, R162 ;  /* 0x000000a29f9f7221 */ /* 0x000fe40000010000 */
[----:B------:R-:W-:Y:S02]  /*166e0*/  FADD.FTZ R151, R151, R158 ;  /* 0x0000009e97977221 */ /* 0x000fe40000010000 */
[----:B------:R-:W-:Y:S01]  /*166f0*/  FADD.FTZ R154, R154, R159 ;  /* 0x0000009f9a9a7221 */ /* 0x000fe20000010000 */
[C---:B-1----:R-:W-:Y:S02]  /*16700*/  HMMA.16816.F32 R60, R112.reuse, R64, RZ ;  /* 0x00000040703c723c */ /* 0x042fe400000018ff */
        /* <DEDUP_REMOVED lines=43> */
[C---:B--2---:R-:W-:Y:S07]  /*169c0*/  HMMA.16816.F32 R116, R112.reuse, R4, RZ ;  /* 0x000000047074723c */ /* 0x044fee00000018ff */
[----:B---3--:R-:W-:Y:S01]  /*169d0*/  F2FP.PACK_AB R4, R149, R156 ;  /* 0x0000009c9504723e */ /* 0x008fe200000000ff */
[----:B------:R-:W-:Y:S01]  /*169e0*/  HMMA.16816.F32 R112, R112, R6, RZ ;  /* 0x000000067070723c */ /* 0x000fe200000018ff */
[----:B-1----:R-:W-:Y:S01]  /*169f0*/  F2FP.PACK_AB R5, R148, R153 ;  /* 0x000000999405723e */ /* 0x002fe200000000ff */
[----:B------:R-:W-:-:S02]  /*16a00*/  FADD.FTZ R156, R156, R151 ;  /* 0x000000979c9c7221 */ /* 0x000fc40000010000 */
[----:B------:R-:W-:Y:S02]  /*16a10*/  FADD.FTZ R153, R153, R154 ;  /* 0x0000009a99997221 */ /* 0x000fe40000010000 */
[----:B------:R-:W-:Y:S01]  /*16a20*/  FADD.FTZ R149, R149, R156 ;  /* 0x0000009c95957221 */ /* 0x000fe20000010000 */
[----:B------:R-:W-:Y:S01]  /*16a30*/  F2FP.PACK_AB R6, R137, R150 ;  /* 0x000000968906723e */ /* 0x000fe200000000ff */
[----:B------:R-:W-:Y:S01]  /*16a40*/  FADD.FTZ R153, R148, R153 ;  /* 0x0000009994997221 */ /* 0x000fe20000010000 */
[----:B-----5:R-:W-:Y:S01]  /*16a50*/  F2FP.PACK_AB R7, R135, R152 ;  /* 0x000000988707723e */ /* 0x020fe200000000ff */
        /* <DEDUP_REMOVED lines=193> */
.L_x_3771:
[----:B------:R-:W-:-:S05]  /*17670*/  IMAD.MOV.U32 R11, RZ, RZ, c[0x0][0x1a0] ;  /* 0x00006800ff0b7624 */ /* 0x000fca00078e00ff */
[----:B------:R-:W-:-:S04]  /*17680*/  LEA R11, -R11, RZ, 0x6 ;  /* 0x000000ff0b0b7211 */ /* 0x000fc800078e31ff */
[----:B------:R-:W-:Y:S02]  /*17690*/  SHF.R.S32.HI R7, RZ, 0x1f, R11 ;  /* 0x0000001fff077819 */ /* 0x000fe4000001140b */
.L_x_3772:
[C---:B------:R-:W-:Y:S01]  /*176a0*/  LOP3.LUT P5, RZ, R205.reuse, 0x2, RZ, 0xc0, !PT ;  /* 0x00000002cdff7812 */ /* 0x040fe200078ac0ff */
[----:B------:R-:W-:Y:S01]  /*176b0*/  IMAD.MOV.U32 R4, RZ, RZ, c[0x0][0x1a0] ;  /* 0x00006800ff047624 */ /* 0x000fe200078e00ff */
[----:B------:R-:W-:Y:S01]  /*176c0*/  LOP3.LUT P4, RZ, R205, 0x4, RZ, 0xc0, !PT ;  /* 0x00000004cdff7812 */ /* 0x000fe2000788c0ff */
[----:B------:R-:W-:Y:S01]  /*176d0*/  IMAD.MOV.U32 R135, RZ, RZ, 0x4 ;  /* 0x00000004ff877424 */ /* 0x000fe200078e00ff */
[----:B------:R-:W-:Y:S01]  /*176e0*/  LEA R216, P6, R11, R164, 0x1 ;  /* 0x000000a40bd87211 */ /* 0x000fe200078c08ff */
[C---:B------:R-:W-:Y:S01]  /*176f0*/  IMAD.SHL.U32 R6, R4.reuse, 0x10, RZ ;  /* 0x0000001004067824 */ /* 0x040fe200078e00ff */
[----:B------:R-:W-:Y:S02]  /*17700*/  LOP3.LUT P2, RZ, R205, 0x1, RZ, 0xc0, !PT ;  /* 0x00000001cdff7812 */ /* 0x000fe4000784c0ff */
[----:B------:R-:W-:Y:S02]  /*17710*/  SHF.L.U64.HI R4, R4, R135, c[0x0][0x1a4] ;  /* 0x0000690004047619 */ /* 0x000fe40000010287 */
[----:B------:R-:W-:-:S03]  /*17720*/  LEA.HI.X R217, R11, R165, R7, 0x1, P6 ;  /* 0x000000a50bd97211 */ /* 0x000fc600030f0c07 */
[----:B------:R-:W-:-:S04]  /*17730*/  @P5 IADD3 R9, P0, R11, R138, RZ ;  /* 0x0000008a0b095210 */ /* 0x000fc80007f1e0ff */
[----:B------:R-:W-:Y:S01]  /*17740*/  @P5 LEA R22, P1, R9, c[0x0][0x170], 0x1 ;  /* 0x00005c0009165a11 */ /* 0x000fe200078208ff */
[----:B------:R-:W-:Y:S01]  /*17750*/  @P5 IMAD.X R8, R7, 0x1, R134, P0 ;  /* 0x0000000107085824 */ /* 0x000fe200000e0686 */
[----:B------:R-:W-:Y:S01]  /*17760*/  IADD3 R5, P0, R6, R11, RZ ;  /* 0x0000000b06057210 */ /* 0x000fe20007f1e0ff */
[----:B------:R-:W-:Y:S01]  /*17770*/  @!PT LDS RZ, [RZ] ;  /* 0x00000000fffff984 */ /* 0x000fe20000000800 */
[----:B------:R-:W-:Y:S01]  /*17780*/  @!PT LDS RZ, [RZ] ;  /* 0x00000000fffff984 */ /* 0x000fe20000000800 */
[----:B------:R-:W-:Y:S01]  /*17790*/  @!PT LDS RZ, [RZ] ;  /* 0x00000000fffff984 */ /* 0x000fe20000000800 */
[----:B------:R1:W-:Y:S03]  /*177a0*/  @P2 LDGSTS.E.BYPASS.LTC128B.128 [R204+0xc000], [R216.64] ;  /* 0x0c000000d8cc2fae */ /* 0x0003e6000b901d44 */
[----:B------:R-:W-:Y:S01]  /*177b0*/  @P5 LEA.HI.X R23, R9, c[0x0][0x174], R8, 0x1, P1 ;  /* 0x00005d0009175a11 */ /* 0x000fe200008f0c08 */
[----:B------:R-:W-:Y:S01]  /*177c0*/  IMAD.X R9, R4, 0x1, R7, P0 ;  /* 0x0000000104097824 */ /* 0x000fe200000e0607 */
[-C--:B------:R-:W-:Y:S01]  /*177d0*/  @P4 IADD3 R11, P1, R11, R138.reuse, RZ ;  /* 0x0000008a0b0b4210 */ /* 0x080fe20007f3e0ff */
[----:B------:R-:W-:Y:S01]  /*177e0*/  @!P2 STS.128 [R204+0xc000], RZ ;  /* 0x00c000ffcc00a388 */ /* 0x000fe20000000c00 */
[----:B------:R-:W-:-:S03]  /*177f0*/  @P5 IADD3 R8, P0, R5, R138, RZ ;  /* 0x0000008a05085210 */ /* 0x000fc60007f1e0ff */
[--C-:B------:R-:W-:Y:S01]  /*17800*/  @P4 IMAD.X R10, R7, 0x1, R134.reuse, P1 ;  /* 0x00000001070a4824 */ /* 0x100fe200008e0686 */
[----:B------:R-:W-:Y:S01]  /*17810*/  @P4 LEA R14, P1, R11, c[0x0][0x170], 0x1 ;  /* 0x00005c000b0e4a11 */ /* 0x000fe200078208ff */
[----:B------:R-:W-:Y:S01]  /*17820*/  @P5 IMAD.X R7, R9, 0x1, R134, P0 ;  /* 0x0000000109075824 */ /* 0x000fe200000e0686 */
[C---:B------:R-:W-:Y:S01]  /*17830*/  @P5 LEA R18, P0, R8.reuse, c[0x0][0x170], 0x1 ;  /* 0x00005c0008125a11 */ /* 0x040fe200078008ff */
[----:B------:R-:W-:Y:S01]  /*17840*/  @!PT LDS RZ, [RZ] ;  /* 0x00000000fffff984 */ /* 0x000fe20000000800 */
[----:B------:R-:W-:Y:S01]  /*17850*/  @!PT LDS RZ, [RZ] ;  /* 0x00000000fffff984 */ /* 0x000fe20000000800 */
[----:B------:R-:W-:Y:S01]  /*17860*/  @!PT LDS RZ, [RZ] ;  /* 0x00000000fffff984 */ /* 0x000fe20000000800 */
[----:B------:R2:W-:Y:S01]  /*17870*/  @P5 LDGSTS.E.BYPASS.LTC128B.128 [R204+0xe000], [R22.64+0x80] ;  /* 0x0e00008016cc5fae */ /* 0x0005e2000b901d44 */
[----:B------:R-:W-:Y:S02]  /*17880*/  @P4 LEA.HI.X R15, R11, c[0x0][0x174], R10, 0x1, P1 ;  /* 0x00005d000b0f4a11 */ /* 0x000fe400008f0c0a */
[C---:B------:R-:W-:Y:S01]  /*17890*/  @P2 LEA R20, P1, R5.reuse, R164, 0x1 ;  /* 0x000000a405142211 */ /* 0x040fe200078208ff */
[----:B------:R-:W-:Y:S01]  /*178a0*/  @!P5 STS.128 [R204+0xe000], RZ ;  /* 0x00e000ffcc00d388 */ /* 0x000fe20000000c00 */
[----:B------:R-:W-:Y:S02]  /*178b0*/  @P5 LEA.HI.X R19, R8, c[0x0][0x174], R7, 0x1, P0 ;  /* 0x00005d0008135a11 */ /* 0x000fe400000f0c07 */
[C---:B------:R-:W-:Y:S01]  /*178c0*/  @P4 IADD3 R8, P0, R5.reuse, R138, RZ ;  /* 0x0000008a05084210 */ /* 0x040fe20007f1e0ff */
[----:B------:R-:W-:Y:S01]  /*178d0*/  @!PT LDS RZ, [RZ] ;  /* 0x00000000fffff984 */ /* 0x000fe20000000800 */
[----:B------:R-:W-:Y:S01]  /*178e0*/  @!PT LDS RZ, [RZ] ;  /* 0x00000000fffff984 */ /* 0x000fe20000000800 */
[----:B------:R-:W-:Y:S01]  /*178f0*/  @!PT LDS RZ, [RZ] ;  /* 0x00000000fffff984 */ /* 0x000fe20000000800 */
[----:B------:R3:W-:Y:S01]  /*17900*/  @P4 LDGSTS.E.BYPASS.LTC128B.128 [R204+0x10000], [R14.64+0x100] ;  /* 0x100001000ecc4fae */ /* 0x0007e2000b901d44 */
[----:B------:R-:W-:-:S02]  /*17910*/  @P2 LEA.HI.X R21, R5, R165, R9, 0x1, P1 ;  /* 0x000000a505152211 */ /* 0x000fc400008f0c09 */
[----:B------:R-:W-:Y:S01]  /*17920*/  IADD3 R5, P1, R6, R5, RZ ;  /* 0x0000000506057210 */ /* 0x000fe20007f3e0ff */
[----:B------:R-:W-:Y:S01]  /*17930*/  @P4 IMAD.X R7, R9, 0x1, R134, P0 ;  /* 0x0000000109074824 */ /* 0x000fe200000e0686 */
[----:B------:R-:W-:Y:S01]  /*17940*/  @P4 LEA R12, P0, R8, c[0x0][0x170], 0x1 ;  /* 0x00005c00080c4a11 */ /* 0x000fe200078008ff */
[----:B------:R-:W-:Y:S02]  /*17950*/  @!P4 STS.128 [R204+0x10000], RZ ;  /* 0x010000ffcc00c388 */ /* 0x000fe40000000c00 */
[----:B------:R-:W-:Y:S01]  /*17960*/  IMAD.X R9, R4, 0x1, R9, P1 ;  /* 0x0000000104097824 */ /* 0x000fe200008e0609 */
[C---:B------:R-:W-:Y:S01]  /*17970*/  @P2 LEA R16, P1, R5.reuse, R164, 0x1 ;  /* 0x000000a405102211 */ /* 0x040fe200078208ff */
[----:B------:R-:W-:Y:S01]  /*17980*/  @!PT LDS RZ, [RZ] ;  /* 0x00000000fffff984 */ /* 0x000fe20000000800 */
[----:B------:R-:W-:Y:S01]  /*17990*/  @!PT LDS RZ, [RZ] ;  /* 0x00000000fffff984 */ /* 0x000fe20000000800 */
[----:B------:R-:W-:Y:S01]  /*179a0*/  @!PT LDS RZ, [RZ] ;  /* 0x00000000fffff984 */ /* 0x000fe20000000800 */
[----:B------:R2:W-:Y:S01]  /*179b0*/  @P2 LDGSTS.E.BYPASS.LTC128B.128 [R204+0xc800], [R20.64] ;  /* 0x0c80000014cc2fae */ /* 0x0005e2000b901d44 */
[----:B------:R-:W-:Y:S02]  /*179c0*/  @P4 LEA.HI.X R13, R8, c[0x0][0x174], R7, 0x1, P0 ;  /* 0x00005d00080d4a11 */ /* 0x000fe400000f0c07 */
[----:B------:R-:W-:Y:S01]  /*179d0*/  @P5 IADD3 R11, P0, R5, R138, RZ ;  /* 0x0000008a050b5210 */ /* 0x000fe20007f1e0ff */
[----:B------:R-:W-:Y:S01]  /*179e0*/  @!P2 STS.128 [R204+0xc800], RZ ;  /* 0x00c800ffcc00a388 */ /* 0x000fe20000000c00 */
[----:B------:R-:W-:-:S02]  /*179f0*/  IADD3 R7, P6, R6, R5, RZ ;  /* 0x0000000506077210 */ /* 0x000fc40007fde0ff */
[--C-:B------:R-:W-:Y:S01]  /*17a00*/  @P2 LEA.HI.X R17, R5, R165, R9.reuse, 0x1, P1 ;  /* 0x000000a505112211 */ /* 0x100fe200008f0c09 */
[--C-:B------:R-:W-:Y:S01]  /*17a10*/  @P5 IMAD.X R6, R9, 0x1, R134.reuse, P0 ;  /* 0x0000000109065824 */ /* 0x100fe200000e0686 */
[----:B------:R-:W-:Y:S01]  /*17a20*/  @P4 IADD3 R5, P1, R5, R138, RZ ;  /* 0x0000008a05054210 */ /* 0x000fe20007f3e0ff */
[----:B------:R-:W-:Y:S01]  /*17a30*/  IMAD.X R4, R4, 0x1, R9, P6 ;  /* 0x0000000104047824 */ /* 0x000fe200030e0609 */
[----:B------:R-:W-:Y:S01]  /*17a40*/  @P5 LEA R10, P0, R11, c[0x0][0x170], 0x1 ;  /* 0x00005c000b0a5a11 */ /* 0x000fe200078008ff */
[----:B------:R-:W-:Y:S01]  /*17a50*/  @!PT LDS RZ, [RZ] ;  /* 0x00000000fffff984 */ /* 0x000fe20000000800 */
[----:B------:R-:W-:Y:S01]  /*17a60*/  @!PT LDS RZ, [RZ] ;  /* 0x00000000fffff984 */ /* 0x000fe20000000800 */
[----:B------:R-:W-:Y:S01]  /*17a70*/  @!PT LDS RZ, [RZ] ;  /* 0x00000000fffff984 */ /* 0x000fe20000000800 */
[----:B------:R4:W-:Y:S02]  /*17a80*/  @P5 LDGSTS.E.BYPASS.LTC128B.128 [R204+0xe800], [R18.64+0x80] ;  /* 0x0e80008012cc5fae */ /* 0x0009e4000b901d44 */
[----:B------:R-:W-:Y:S01]  /*17a90*/  @P4 IMAD.X R8, R9, 0x1, R134, P1 ;  /* 0x0000000109084824 */ /* 0x000fe200008e0686 */
[----:B------:R-:W-:Y:S01]  /*17aa0*/  @P4 LEA R24, P1, R5, c[0x0][0x170], 0x1 ;  /* 0x00005c0005184a11 */ /* 0x000fe200078208ff */
[----:B------:R-:W-:Y:S01]  /*17ab0*/  @!P5 STS.128 [R204+0xe800], RZ ;  /* 0x00e800ffcc00d388 */ /* 0x000fe20000000c00 */
[----:B------:R-:W-:-:S02]  /*17ac0*/  @P5 LEA.HI.X R11, R11, c[0x0][0x174], R6, 0x1, P0 ;  /* 0x00005d000b0b5a11 */ /* 0x000fc400000f0c06 */
[----:B------:R-:W-:Y:S01]  /*17ad0*/  @P5 IADD3 R6, P6, R7, R138, RZ ;  /* 0x0000008a07065210 */ /* 0x000fe20007fde0ff */
[----:B------:R-:W-:Y:S01]  /*17ae0*/  @!PT LDS RZ, [RZ] ;  /* 0x00000000fffff984 */ /* 0x000fe20000000800 */
[----:B------:R-:W-:Y:S01]  /*17af0*/  @!PT LDS RZ, [RZ] ;  /* 0x00000000fffff984 */ /* 0x000fe20000000800 */
[----:B------:R-:W-:Y:S01]  /*17b00*/  @!PT LDS RZ, [RZ] ;  /* 0x00000000fffff984 */ /* 0x000fe20000000800 */
[----:B------:R3:W-:Y:S01]  /*17b10*/  @P4 LDGSTS.E.BYPASS.LTC128B.128 [R204+0x10800], [R12.64+0x100] ;  /* 0x108001000ccc4fae */ /* 0x0007e2000b901d44 */
[----:B------:R-:W-:Y:S02]  /*17b20*/  @P4 LEA.HI.X R25, R5, c[0x0][0x174], R8, 0x1, P1 ;  /* 0x00005d0005194a11 */ /* 0x000fe400008f0c08 */
[C---:B------:R-:W-:Y:S01]  /*17b30*/  @P2 LEA R8, P1, R7.reuse, R164, 0x1 ;  /* 0x000000a407082211 */ /* 0x040fe200078208ff */
[----:B------:R-:W-:Y:S01]  /*17b40*/  @P5 IMAD.X R5, R4, 0x1, R134, P6 ;  /* 0x0000000104055824 */ /* 0x000fe200030e0686 */
[C---:B------:R-:W-:Y:S01]  /*17b50*/  @P4 IADD3 R138, P0, R7.reuse, R138, RZ ;  /* 0x0000008a078a4210 */ /* 0x040fe20007f1e0ff */
[----:B------:R-:W-:Y:S01]  /*17b60*/  @!P4 STS.128 [R204+0x10800], RZ ;  /* 0x010800ffcc00c388 */ /* 0x000fe20000000c00 */
[----:B------:R-:W-:Y:S02]  /*17b70*/  @P2 LEA.HI.X R9, R7, R165, R4, 0x1, P1 ;  /* 0x000000a507092211 */ /* 0x000fe400008f0c04 */
[----:B------:R-:W-:Y:S01]  /*17b80*/  @P5 LEA R34, P1, R6, c[0x0][0x170], 0x1 ;  /* 0x00005c0006225a11 */ /* 0x000fe200078208ff */
[----:B------:R-:W-:Y:S01]  /*17b90*/  @P4 IMAD.X R7, R4, 0x1, R134, P0 ;  /* 0x0000000104074824 */ /* 0x000fe200000e0686 */
[----:B------:R-:W-:Y:S01]  /*17ba0*/  @!PT LDS RZ, [RZ] ;  /* 0x00000000fffff984 */ /* 0x000fe20000000800 */
[----:B------:R-:W-:Y:S01]  /*17bb0*/  @!PT LDS RZ, [RZ] ;  /* 0x00000000fffff984 */ /* 0x000fe20000000800 */
[----:B------:R-:W-:Y:S01]  /*17bc0*/  @!PT LDS RZ, [RZ] ;  /* 0x00000000fffff984 */ /* 0x000fe20000000800 */
[----:B------:R4:W-:Y:S01]  /*17bd0*/  @P2 LDGSTS.E.BYPASS.LTC128B.128 [R204+0xd000], [R16.64] ;  /* 0x0d00000010cc2fae */ /* 0x0009e2000b901d44 */
[----:B------:R-:W-:-:S02]  /*17be0*/  @P4 LEA R32, P0, R138, c[0x0][0x170], 0x1 ;  /* 0x00005c008a204a11 */ /* 0x000fc400078008ff */
[----:B------:R-:W-:Y:S01]  /*17bf0*/  @P5 LEA.HI.X R35, R6, c[0x0][0x174], R5, 0x1, P1 ;  /* 0x00005d0006235a11 */ /* 0x000fe200008f0c05 */
[----:B------:R-:W-:Y:S01]  /*17c00*/  @!P2 STS.128 [R204+0xd000], RZ ;  /* 0x00d000ffcc00a388 */ /* 0x000fe20000000c00 */
[----:B------:R-:W-:-:S03]  /*17c10*/  @P4 LEA.HI.X R33, R138, c[0x0][0x174], R7, 0x1, P0 ;  /* 0x00005d008a214a11 */ /* 0x000fc600000f0c07 */
        /* <DEDUP_REMOVED lines=29> */
[----:B-1----:R-:W1:Y:S04]  /*17df0*/  LDSM.16.M88.4 R24, [R197+0x7800] ;  /* 0x00780000c518783b */ /* 0x002e680000000200 */
[----:B------:R-:W-:Y:S04]  /*17e00*/  LDSM.16.M88.4 R28, [R196] ;  /* 0x00000000c41c783b */ /* 0x000fe80000000200 */
[----:B------:R-:W1:Y:S04]  /*17e10*/  LDSM.16.M88.4 R4, [R195] ;  /* 0x00000000c304783b */ /* 0x000e680000000200 */
[----:B------:R-:W1:Y:S04]  /*17e20*/  LDSM.16.M88.4 R164, [R187] ;  /* 0x00000000bba4783b */ /* 0x000e680000000200 */
[----:B------:R-:W1:Y:S04]  /*17e30*/  LDSM.16.M88.4 R136, [R186] ;  /* 0x00000000ba88783b */ /* 0x000e680000000200 */
[----:B--2---:R-:W-:Y:S04]  /*17e40*/  LDSM.16.M88.4 R20, [R194] ;  /* 0x00000000c214783b */ /* 0x004fe80000000200 */
[----:B-----5:R-:W2:Y:S01]  /*17e50*/  LDSM.16.M88.4 R8, [R191+0x6000] ;  /* 0x00600000bf08783b */ /* 0x020ea20000000200 */
[C---:B----4-:R-:W-:Y:S03]  /*17e60*/  HMMA.16816.F32 R16, R140.reuse, R12, RZ ;  /* 0x0000000c8c10723c */ /* 0x050fe600000018ff */
[----:B------:R-:W4:Y:S04]  /*17e70*/  LDSM.16.M88.4 R32, [R185] ;  /* 0x00000000b920783b */ /* 0x000f280000000200 */
[----:B------:R-:W-:Y:S01]  /*17e80*/  LDSM.16.M88.4 R168, [R191+0x7800] ;  /* 0x00780000bfa8783b */ /* 0x000fe20000000200 */
[C---:B------:R-:W-:Y:S03]  /*17e90*/  HMMA.16816.F32 R12, R140.reuse, R14, RZ ;  /* 0x0000000e8c0c723c */ /* 0x040fe600000018ff */
[----:B------:R-:W-:Y:S04]  /*17ea0*/  LDSM.16.M88.4 R172, [R197+0x9000] ;  /* 0x00900000c5ac783b */ /* 0x000fe80000000200 */
[----:B------:R-:W-:Y:S01]  /*17eb0*/  LDSM.16.M88.4 R212, [R198+0x4000] ;  /* 0x00400000c6d4783b */ /* 0x000fe20000000200 */
[C---:B---3--:R-:W-:Y:S03]  /*17ec0*/  HMMA.16816.F32 R160, R140.reuse, R156, RZ ;  /* 0x0000009c8ca0723c */ /* 0x048fe600000018ff */
[----:B------:R-:W0:Y:S05]  /*17ed0*/  LDGDEPBAR ;  /* 0x00000000000079af */ /* 0x000e2a0000000000 */
[C---:B------:R-:W-:Y:S08]  /*17ee0*/  HMMA.16816.F32 R156, R140.reuse, R158, RZ ;  /* 0x0000009e8c9c723c */ /* 0x040ff000000018ff */
[C---:B------:R-:W-:Y:S08]  /*17ef0*/  HMMA.16816.F32 R152, R140.reuse, R148, RZ ;  /* 0x000000948c98723c */ /* 0x040ff000000018ff */
[C---:B------:R-:W-:Y:S08]  /*17f00*/  HMMA.16816.F32 R148, R140.reuse, R150, RZ ;  /* 0x000000968c94723c */ /* 0x040ff000000018ff */
[C---:B-1----:R-:W-:Y:S08]  /*17f10*/  HMMA.16816.F32 R144, R140.reuse, R24, RZ ;  /* 0x000000188c90723c */ /* 0x042ff000000018ff */
[----:B------:R-:W-:Y:S01]  /*17f20*/  HMMA.16816.F32 R140, R140, R26, RZ ;  /* 0x0000001a8c8c723c */ /* 0x000fe200000018ff */
[----:B------:R-:W1:Y:S07]  /*17f30*/  LDSM.16.M88.4 R24, [R191+0x6800] ;  /* 0x00680000bf18783b */ /* 0x000e6e0000000200 */
        /* <DEDUP_REMOVED lines=8> */
[----:B------:R-:W-:Y:S07]  /*17fc0*/  LDSM.16.M88.4 R136, [R184] ;  /* 0x00000000b888783b */ /* 0x000fee0000000200 */
[C---:B--2---:R-:W-:Y:S08]  /*17fd0*/  HMMA.16816.F32 R16, R20.reuse, R8, R16 ;  /* 0x000000081410723c */ /* 0x044ff00000001810 */
[----:B------:R-:W-:Y:S01]  /*17fe0*/  HMMA.16816.F32 R12, R20, R10, R12 ;  /* 0x0000000a140c723c */ /* 0x000fe2000000180c */
[----:B------:R-:W2:Y:S07]  /*17ff0*/  LDSM.16.M88.4 R8, [R193] ;  /* 0x00000000c108783b */ /* 0x000eae0000000200 */
[C---:B----4-:R-:W-:Y:S08]  /*18000*/  HMMA.16816.F32 R144, R28.reuse, R32, R144 ;  /* 0x000000201c90723c */ /* 0x050ff00000001890 */
[----:B------:R-:W-:Y:S01]  /*18010*/  HMMA.16816.F32 R140, R28, R34, R140 ;  /* 0x000000221c8c723c */ /* 0x000fe2000000188c */
[----:B------:R-:W4:Y:S04]  /*18020*/  LDSM.16.M88.4 R32, [R184+0x800] ;  /* 0x00080000b820783b */ /* 0x000f280000000200 */
[----:B------:R-:W5:Y:S03]  /*18030*/  LDSM.16.M88.4 R28, [R184+0x1000] ;  /* 0x00100000b81c783b */ /* 0x000f660000000200 */
        /* <DEDUP_REMOVED lines=8> */
[----:B------:R-:W1:Y:S04]  /*180c0*/  LDSM.16.M88.4 R20, [R197+0x8800] ;  /* 0x00880000c514783b */ /* 0x000e680000000200 */
[----:B------:R-:W-:Y:S03]  /*180d0*/  LDSM.16.M88.4 R168, [R197+0x9800] ;  /* 0x00980000c5a8783b */ /* 0x000fe60000000200 */
[C---:B--2---:R-:W-:Y:S08]  /*180e0*/  HMMA.16816.F32 R16, R8.reuse, R136, R16 ;  /* 0x000000880810723c */ /* 0x044ff00000001810 */
[C---:B------:R-:W-:Y:S01]  /*180f0*/  HMMA.16816.F32 R12, R8.reuse, R138, R12 ;  /* 0x0000008a080c723c */ /* 0x040fe2000000180c */
[----:B------:R-:W-:Y:S07]  /*18100*/  LDSM.16.M88.4 R136, [R183] ;  /* 0x00000000b788783b */ /* 0x000fee0000000200 */
[C---:B----4-:R-:W-:Y:S08]  /*18110*/  HMMA.16816.F32 R160, R8.reuse, R32, R160 ;  /* 0x0000002008a0723c */ /* 0x050ff000000018a0 */
[C---:B------:R-:W-:Y:S01]  /*18120*/  HMMA.16816.F32 R156, R8.reuse, R34, R156 ;  /* 0x00000022089c723c */ /* 0x040fe2000000189c */
[----:B------:R-:W-:Y:S07]  /*18130*/  LDSM.16.M88.4 R32, [R194+0x2000] ;  /* 0x00200000c220783b */ /* 0x000fee0000000200 */
[C---:B-----5:R-:W-:Y:S08]  /*18140*/  HMMA.16816.F32 R152, R8.reuse, R28, R152 ;  /* 0x0000001c0898723c */ /* 0x060ff00000001898 */
[C---:B------:R-:W-:Y:S01]  /*18150*/  HMMA.16816.F32 R148, R8.reuse, R30, R148 ;  /* 0x0000001e0894723c */ /* 0x040fe20000001894 */
[----:B------:R-:W-:Y:S07]  /*18160*/  LDSM.16.M88.4 R28, [R180] ;  /* 0x00000000b41c783b */ /* 0x000fee0000000200 */
[C---:B-1----:R-:W-:Y:S08]  /*18170*/  HMMA.16816.F32 R144, R8.reuse, R24, R144 ;  /* 0x000000180890723c */ /* 0x042ff00000001890 */
[----:B------:R-:W-:Y:S01]  /*18180*/  HMMA.16816.F32 R140, R8, R26, R140 ;  /* 0x0000001a088c723c */ /* 0x000fe2000000188c */
[----:B------:R-:W1:Y:S04]  /*18190*/  LDSM.16.M88.4 R24, [R196+0x2000] ;  /* 0x00200000c418783b */ /* 0x000e680000000200 */
[----:B------:R-:W2:Y:S03]  /*181a0*/  LDSM.16.M88.4 R8, [R182] ;  /* 0x00000000b608783b */ /* 0x000ea60000000200 */
[C---:B---3--:R-:W-:Y:S08]  /*181b0*/  HMMA.16816.F32 R16, R164.reuse, R4, R16 ;  /* 0x00000004a410723c */ /* 0x048ff00000001810 */
[C---:B------:R-:W-:Y:S01]  /*181c0*/  HMMA.16816.F32 R12, R164.reuse, R6, R12 ;  /* 0x00000006a40c723c */ /* 0x040fe2000000180c */
[----:B------:R-:W3:Y:S07]  /*181d0*/  LDSM.16.M88.4 R4, [R181] ;  /* 0x00000000b504783b */ /* 0x000eee0000000200 */
[C---:B------:R-:W-:Y:S08]  /*181e0*/  HMMA.16816.F32 R160, R164.reuse, R20, R160 ;  /* 0x00000014a4a0723c */ /* 0x040ff000000018a0 */
[C---:B------:R-:W-:Y:S01]  /*181f0*/  HMMA.16816.F32 R156, R164.reuse, R22, R156 ;  /* 0x00000016a49c723c */ /* 0x040fe2000000189c */
[----:B------:R-:W4:Y:S07]  /*18200*/  LDSM.16.M88.4 R20, [R191+0x8000] ;  /* 0x00800000bf14783b */ /* 0x000f2e0000000200 */
        /* <DEDUP_REMOVED lines=8> */
[----:B------:R-:W1:Y:S04]  /*18290*/  LDSM.16.M88.4 R168, [R191+0x8800] ;  /* 0x00880000bfa8783b */ /* 0x000e680000000200 */
[----:B------:R-:W-:Y:S03]  /*182a0*/  LDSM.16.M88.4 R164, [R191+0x9000] ;  /* 0x00900000bfa4783b */ /* 0x000fe60000000200 */
[C---:B--2---:R-:W-:Y:S08]  /*182b0*/  HMMA.16816.F32 R160, R24.reuse, R8, R160 ;  /* 0x0000000818a0723c */ /* 0x044ff000000018a0 */
[C---:B------:R-:W-:Y:S01]  /*182c0*/  HMMA.16816.F32 R156, R24.reuse, R10, R156 ;  /* 0x0000000a189c723c */ /* 0x040fe2000000189c */
[----:B------:R-:W-:Y:S07]  /*182d0*/  LDSM.16.M88.4 R8, [R193+0x2000] ;  /* 0x00200000c108783b */ /* 0x000fee0000000200 */
[C---:B---3--:R-:W-:Y:S08]  /*182e0*/  HMMA.16816.F32 R152, R24.reuse, R4, R152 ;  /* 0x000000041898723c */ /* 0x048ff00000001898 */
[----:B------:R-:W-:Y:S01]  /*182f0*/  HMMA.16816.F32 R148, R24, R6, R148 ;  /* 0x000000061894723c */ /* 0x000fe20000001894 */
[----:B------:R-:W2:Y:S07]  /*18300*/  LDSM.16.M88.4 R4, [R184+0x2000] ;  /* 0x00200000b804783b */ /* 0x000eae0000000200 */
[C---:B----4-:R-:W-:Y:S08]  /*18310*/  HMMA.16816.F32 R16, R32.reuse, R20, R16 ;  /* 0x000000142010723c */ /* 0x050ff00000001810 */
[----:B------:R-:W-:Y:S01]  /*18320*/  HMMA.16816.F32 R12, R32, R22, R12 ;  /* 0x00000016200c723c */ /* 0x000fe2000000180c */
[----:B------:R-:W-:Y:S07]  /*18330*/  LDSM.16.M88.4 R20, [R184+0x3800] ;  /* 0x00380000b814783b */ /* 0x000fee0000000200 */
[C---:B------:R-:W-:Y:S08]  /*18340*/  HMMA.16816.F32 R144, R24.reuse, R28, R144 ;  /* 0x0000001c1890723c */ /* 0x040ff00000001890 */
[----:B------:R-:W-:Y:S01]  /*18350*/  HMMA.16816.F32 R140, R24, R30, R140 ;  /* 0x0000001e188c723c */ /* 0x000fe2000000188c */
[----:B------:R-:W3:Y:S04]  /*18360*/  LDSM.16.M88.4 R28, [R184+0x2800] ;  /* 0x00280000b81c783b */ /* 0x000ee80000000200 */
[----:B------:R-:W4:Y:S03]  /*18370*/  LDSM.16.M88.4 R24, [R184+0x3000] ;  /* 0x00300000b818783b */ /* 0x000f260000000200 */
[----:B-1----:R-:W-:Y:S08]  /*18380*/  HMMA.16816.F32 R160, R32, R168, R160 ;  /* 0x000000a820a0723c */ /* 0x002ff000000018a0 */
[C---:B--2---:R-:W-:Y:S08]  /*18390*/  HMMA.16816.F32 R16, R8.reuse, R4, R16 ;  /* 0x000000040810723c */ /* 0x044ff00000001810 */
[----:B------:R-:W-:Y:S01]  /*183a0*/  HMMA.16816.F32 R12, R8, R6, R12 ;  /* 0x00000006080c723c */ /* 0x000fe2000000180c */
[----:B------:R-:W1:Y:S07]  /*183b0*/  LDSM.16.M88.4 R4, [R197+0xa000] ;  /* 0x00a00000c504783b */ /* 0x000e6e0000000200 */
[C---:B------:R-:W-:Y:S01]  /*183c0*/  HMMA.16816.F32 R156, R32.reuse, R170, R156 ;  /* 0x000000aa209c723c */ /* 0x040fe2000000189c */
[----:B------:R-:W2:Y:S07]  /*183d0*/  LDSM.16.M88.4 R168, [R197+0xb000] ;  /* 0x00b00000c5a8783b */ /* 0x000eae0000000200 */
[C---:B------:R-:W-:Y:S08]  /*183e0*/  HMMA.16816.F32 R152, R32.reuse, R164, R152 ;  /* 0x000000a42098723c */ /* 0x040ff00000001898 */
[C---:B------:R-:W-:Y:S01]  /*183f0*/  HMMA.16816.F32 R148, R32.reuse, R166, R148 ;  /* 0x000000a62094723c */ /* 0x040fe20000001894 */
[----:B------:R-:W-:Y:S07]  /*18400*/  LDSM.16.M88.4 R164, [R197+0xb800] ;  /* 0x00b80000c5a4783b */ /* 0x000fee0000000200 */
[C---:B------:R-:W-:Y:S08]  /*18410*/  HMMA.16816.F32 R144, R32.reuse, R136, R144 ;  /* 0x000000882090723c */ /* 0x040ff00000001890 */
[----:B------:R-:W-:Y:S01]  /*18420*/  HMMA.16816.F32 R140, R32, R138, R140 ;  /* 0x0000008a208c723c */ /* 0x000fe2000000188c */
[----:B------:R-:W-:Y:S04]  /*18430*/  LDSM.16.M88.4 R136, [R196+0x4000] ;  /* 0x00400000c488783b */ /* 0x000fe80000000200 */
[----:B------:R-:W5:Y:S03]  /*18440*/  LDSM.16.M88.4 R32, [R179] ;  /* 0x00000000b320783b */ /* 0x000f660000000200 */
[C---:B---3--:R-:W-:Y:S08]  /*18450*/  HMMA.16816.F32 R160, R8.reuse, R28, R160 ;  /* 0x0000001c08a0723c */ /* 0x048ff000000018a0 */
[C---:B------:R-:W-:Y:S01]  /*18460*/  HMMA.16816.F32 R156, R8.reuse, R30, R156 ;  /* 0x0000001e089c723c */ /* 0x040fe2000000189c */
[----:B------:R-:W3:Y:S07]  /*18470*/  LDSM.16.M88.4 R28, [R178] ;  /* 0x00000000b21c783b */ /* 0x000eee0000000200 */
[C---:B----4-:R-:W-:Y:S08]  /*18480*/  HMMA.16816.F32 R152, R8.reuse, R24, R152 ;  /* 0x000000180898723c */ /* 0x050ff00000001898 */
[----:B------:R-:W-:Y:S01]  /*18490*/  HMMA.16816.F32 R148, R8, R26, R148 ;  /* 0x0000001a0894723c */ /* 0x000fe20000001894 */
[----:B------:R-:W4:Y:S07]  /*184a0*/  LDSM.16.M88.4 R24, [R177] ;  /* 0x00000000b118783b */ /* 0x000f2e0000000200 */
[C---:B-1----:R-:W-:Y:S08]  /*184b0*/  HMMA.16816.F32 R12, R212.reuse, R6, R12 ;  /* 0x00000006d40c723c */ /* 0x042ff0000000180c */
[----:B------:R-:W-:Y:S01]  /*184c0*/  HMMA.16816.F32 R16, R212, R4, R16 ;  /* 0x00000004d410723c */ /* 0x000fe20000001810 */
[----:B------:R-:W-:Y:S07]  /*184d0*/  LDSM.16.M88.4 R4, [R191+0xa000] ;  /* 0x00a00000bf04783b */ /* 0x000fee0000000200 */
[C---:B------:R-:W-:Y:S08]  /*184e0*/  HMMA.16816.F32 R144, R8.reuse, R20, R144 ;  /* 0x000000140890723c */ /* 0x040ff00000001890 */
[----:B------:R-:W-:Y:S01]  /*184f0*/  HMMA.16816.F32 R140, R8, R22, R140 ;  /* 0x00000016088c723c */ /* 0x000fe2000000188c */
[----:B------:R-:W1:Y:S04]  /*18500*/  LDSM.16.M88.4 R8, [R194+0x4000] ;  /* 0x00400000c208783b */ /* 0x000e680000000200 */
[----:B------:R-:W1:Y:S03]  /*18510*/  LDSM.16.M88.4 R20, [R176] ;  /* 0x00000000b014783b */ /* 0x000e660000000200 */
[C---:B------:R-:W-:Y:S08]  /*18520*/  HMMA.16816.F32 R160, R212.reuse, R172, R160 ;  /* 0x000000acd4a0723c */ /* 0x040ff000000018a0 */
[C---:B--2---:R-:W-:Y:S08]  /*18530*/  HMMA.16816.F32 R152, R212.reuse, R168, R152 ;  /* 0x000000a8d498723c */ /* 0x044ff00000001898 */
[C---:B------:R-:W-:Y:S08]  /*18540*/  HMMA.16816.F32 R148, R212.reuse, R170, R148 ;  /* 0x000000aad494723c */ /* 0x040ff00000001894 */
[----:B------:R-:W-:Y:S01]  /*18550*/  HMMA.16816.F32 R156, R212, R174, R156 ;  /* 0x000000aed49c723c */ /* 0x000fe2000000189c */
[----:B------:R-:W-:Y:S07]  /*18560*/  LDSM.16.M88.4 R172, [R191+0xb000] ;  /* 0x00b00000bfac783b */ /* 0x000fee0000000200 */
[C---:B-----5:R-:W-:Y:S08]  /*18570*/  HMMA.16816.F32 R12, R136.reuse, R34, R12 ;  /* 0x00000022880c723c */ /* 0x060ff0000000180c */
[----:B------:R-:W-:Y:S01]  /*18580*/  HMMA.16816.F32 R16, R136, R32, R16 ;  /* 0x000000208810723c */ /* 0x000fe20000001810 */
[----:B------:R-:W2:Y:S07]  /*18590*/  LDSM.16.M88.4 R32, [R191+0xa800] ;  /* 0x00a80000bf20783b */ /* 0x000eae0000000200 */
[C---:B------:R-:W-:Y:S08]  /*185a0*/  HMMA.16816.F32 R144, R212.reuse, R164, R144 ;  /* 0x000000a4d490723c */ /* 0x040ff00000001890 */
[----:B------:R-:W-:Y:S01]  /*185b0*/  HMMA.16816.F32 R140, R212, R166, R140 ;  /* 0x000000a6d48c723c */ /* 0x000fe2000000188c */
[----:B------:R-:W-:Y:S07]  /*185c0*/  LDSM.16.M88.4 R164, [R193+0x4000] ;  /* 0x00400000c1a4783b */ /* 0x000fee0000000200 */
[C---:B---3--:R-:W-:Y:S01]  /*185d0*/  HMMA.16816.F32 R168, R136.reuse, R28, R160 ;  /* 0x0000001c88a8723c */ /* 0x048fe200000018a0 */
[----:B------:R-:W3:Y:S06]  /*185e0*/  LDSM.16.M88.4 R160, [R184+0x4000] ;  /* 0x00400000b8a0783b */ /* 0x000eec0000000200 */
[----:B------:R-:W-:Y:S01]  /*185f0*/  IMAD R28, R208, 0x40, R209 ;  /* 0x00000040d01c7824 */ /* 0x000fe200078e02d1 */
[C---:B----4-:R-:W-:Y:S08]  /*18600*/  HMMA.16816.F32 R152, R136.reuse, R24, R152 ;  /* 0x000000188898723c */ /* 0x050ff00000001898 */
[C---:B------:R-:W-:Y:S01]  /*18610*/  HMMA.16816.F32 R148, R136.reuse, R26, R148 ;  /* 0x0000001a8894723c */ /* 0x040fe20000001894 */
[----:B------:R-:W4:Y:S07]  /*18620*/  LDSM.16.M88.4 R24, [R191+0xb800] ;  /* 0x00b80000bf18783b */ /* 0x000f2e0000000200 */
[----:B------:R-:W-:Y:S07]  /*18630*/  HMMA.16816.F32 R156, R136, R30, R156 ;  /* 0x0000001e889c723c */ /* 0x000fee000000189c */
[C---:B------:R-:W-:Y:S01]  /*18640*/  IADD3 R30, R28.reuse, 0x8, RZ ;  /* 0x000000081c1e7810 */ /* 0x040fe20007ffe0ff */
[----:B-1----:R-:W-:Y:S01]  /*18650*/  HMMA.16816.F32 R12, R8, R6, R12 ;  /* 0x00000006080c723c */ /* 0x002fe2000000180c */
[----:B------:R-:W-:-:S02]  /*18660*/  IADD3 R31, R28, 0x1, RZ ;  /* 0x000000011c1f7810 */ /* 0x000fc40007ffe0ff */
[CC--:B------:R-:W-:Y:S02]  /*18670*/  ISETP.GE.AND P6, PT, R30.reuse, R2.reuse, PT ;  /* 0x000000021e00720c */ /* 0x0c0fe40003fc6270 */
[----:B------:R-:W-:Y:S01]  /*18680*/  I2F R29, R31 ;  /* 0x0000001f001d7306 */ /* 0x000fe20000201400 */
[C---:B------:R-:W-:Y:S02]  /*18690*/  ISETP.GE.AND P2, PT, R31.reuse, R2, PT ;  /* 0x000000021f00720c */ /* 0x040fe40003f46270 */
[----:B------:R-:W-:Y:S01]  /*186a0*/  HMMA.16816.F32 R16, R8, R4, R16 ;  /* 0x000000040810723c */ /* 0x000fe20000001810 */
[----:B------:R-:W1:Y:S01]  /*186b0*/  LDSM.16.M88.4 R4, [R184+0x4800] ;  /* 0x00480000b804783b */ /* 0x000e620000000200 */
[-C--:B------:R-:W-:Y:S02]  /*186c0*/  ISETP.GE.AND P0, PT, R31, R3.reuse, PT ;  /* 0x000000031f00720c */ /* 0x080fe40003f06270 */
[----:B------:R-:W-:-:S04]  /*186d0*/  ISETP.GE.AND P1, PT, R30, R3, PT ;  /* 0x000000031e00720c */ /* 0x000fc80003f26270 */
[C---:B------:R-:W-:Y:S08]  /*186e0*/  HMMA.16816.F32 R144, R136.reuse, R20, R144 ;  /* 0x000000148890723c */ /* 0x040ff00000001890 */
[----:B------:R-:W-:Y:S01]  /*186f0*/  HMMA.16816.F32 R140, R136, R22, R140 ;  /* 0x00000016888c723c */ /* 0x000fe2000000188c */
[----:B------:R-:W5:Y:S07]  /*18700*/  LDSM.16.M88.4 R20, [R184+0x5000] ;  /* 0x00500000b814783b */ /* 0x000f6e0000000200 */
[C---:B--2---:R-:W-:Y:S08]  /*18710*/  HMMA.16816.F32 R168, R8.reuse, R32, R168 ;  /* 0x0000002008a8723c */ /* 0x044ff000000018a8 */
[----:B------:R-:W-:Y:S08]  /*18720*/  HMMA.16816.F32 R156, R8, R34, R156 ;  /* 0x00000022089c723c */ /* 0x000ff0000000189c */
[C---:B---3--:R-:W-:Y:S08]  /*18730*/  HMMA.16816.F32 R12, R164.reuse, R162, R12 ;  /* 0x000000a2a40c723c */ /* 0x048ff0000000180c */
[----:B------:R-:W-:Y:S08]  /*18740*/  HMMA.16816.F32 R16, R164, R160, R16 ;  /* 0x000000a0a410723c */ /* 0x000ff00000001810 */
[C---:B----4-:R-:W-:Y:S01]  /*18750*/  HMMA.16816.F32 R144, R8.reuse, R24, R144 ;  /* 0x000000180890723c */ /* 0x050fe20000001890 */
[----:B------:R2:W-:Y:S06]  /*18760*/  I2F R25, R30 ;  /* 0x0000001e00197306 */ /* 0x0005ec0000201400 */
[C---:B------:R-:W-:Y:S01]  /*18770*/  IADD3 R24, R28.reuse, 0x9, RZ ;  /* 0x000000091c187810 */ /* 0x040fe20007ffe0ff */
[C---:B------:R-:W-:Y:S08]  /*18780*/  HMMA.16816.F32 R152, R8.reuse, R172, R152 ;  /* 0x000000ac0898723c */ /* 0x040ff00000001898 */
[----:B------:R-:W-:Y:S01]  /*18790*/  HMMA.16816.F32 R140, R8, R26, R140 ;  /* 0x0000001a088c723c */ /* 0x000fe2000000188c */
[----:B------:R-:W3:Y:S01]  /*187a0*/  I2F R26, R24 ;  /* 0x00000018001a7306 */ /* 0x000ee20000201400 */
[----:B--2---:R-:W-:-:S05]  /*187b0*/  IADD3 R30, R28, 0x29, RZ ;  /* 0x000000291c1e7810 */ /* 0x004fca0007ffe0ff */
[----:B------:R-:W-:Y:S01]  /*187c0*/  IADD3 R27, R28, 0x10, RZ ;  /* 0x000000101c1b7810 */ /* 0x000fe20007ffe0ff */
[----:B-1----:R-:W-:Y:S08]  /*187d0*/  HMMA.16816.F32 R168, R164, R4, R168 ;  /* 0x00000004a4a8723c */ /* 0x002ff000000018a8 */
[----:B------:R-:W-:Y:S01]  /*187e0*/  HMMA.16816.F32 R148, R8, R174, R148 ;  /* 0x000000ae0894723c */ /* 0x000fe20000001894 */
[----:B---3--:R-:W-:-:S06]  /*187f0*/  FFMA.FTZ R13, R0, R26, R13 ;  /* 0x0000001a000d7223 */ /* 0x008fcc000001000d */
[CC--:B------:R-:W-:Y:S01]  /*18800*/  FFMA.FTZ R9, R0.reuse, R25.reuse, R12 ;  /* 0x0000001900097223 */ /* 0x0c0fe2000001000c */
[C---:B------:R-:W-:Y:S01]  /*18810*/  HMMA.16816.F32 R156, R164.reuse, R6, R156 ;  /* 0x00000006a49c723c */ /* 0x040fe2000000189c */
[----:B------:R-:W-:Y:S01]  /*18820*/  FFMA.FTZ R8, R0, R25, R14 ;  /* 0x0000001900087223 */ /* 0x000fe2000001000e */
[----:B------:R-:W1:Y:S01]  /*18830*/  LDSM.16.M88.4 R4, [R184+0x5800] ;  /* 0x00580000b804783b */ /* 0x000e620000000200 */
[----:B------:R-:W-:Y:S01]  /*18840*/  IADD3 R25, R28, 0x11, RZ ;  /* 0x000000111c197810 */ /* 0x000fe20007ffe0ff */
[-C--:B------:R-:W-:Y:S01]  /*18850*/  FFMA.FTZ R10, R0, R29.reuse, R19 ;  /* 0x0000001d000a7223 */ /* 0x080fe20000010013 */
[----:B------:R-:W-:Y:S01]  /*18860*/  IADD3 R14, R28, 0x18, RZ ;  /* 0x000000181c0e7810 */ /* 0x000fe20007ffe0ff */
[C---:B------:R-:W-:Y:S01]  /*18870*/  FFMA.FTZ R11, R0.reuse, R29, R17 ;  /* 0x0000001d000b7223 */ /* 0x040fe20000010011 */
[----:B------:R-:W2:Y:S01]  /*18880*/  I2F R19, R25 ;  /* 0x0000001900137306 */ /* 0x000ea20000201400 */
[----:B------:R-:W-:Y:S01]  /*18890*/  FFMA.FTZ R12, R0, R26, R15 ;  /* 0x0000001a000c7223 */ /* 0x000fe2000001000f */
[----:B------:R-:W-:Y:S01]  /*188a0*/  FSEL R10, R10, -INF , !P0 ;  /* 0xff8000000a0a7808 */ /* 0x000fe20004000000 */
[----:B-----5:R-:W-:Y:S01]  /*188b0*/  HMMA.16816.F32 R152, R164, R20, R152 ;  /* 0x00000014a498723c */ /* 0x020fe20000001898 */
[----:B------:R-:W-:Y:S01]  /*188c0*/  FSEL R11, R11, -INF , !P2 ;  /* 0xff8000000b0b7808 */ /* 0x000fe20005000000 */
[----:B------:R-:W-:-:S04]  /*188d0*/  DEPBAR.LE SB0, 0x0 ;  /* 0x000080000000791a */ /* 0x000fc80000000000 */
[----:B------:R-:W3:Y:S01]  /*188e0*/  I2F R17, R27 ;  /* 0x0000001b00117306 */ /* 0x000ee20000201400 */
[CC--:B------:R-:W-:Y:S01]  /*188f0*/  ISETP.GE.AND P2, PT, R24.reuse, R2.reuse, PT ;  /* 0x000000021800720c */ /* 0x0c0fe20003f46270 */
[----:B------:R-:W-:Y:S01]  /*18900*/  HMMA.16816.F32 R148, R164, R22, R148 ;  /* 0x00000016a494723c */ /* 0x000fe20000001894 */
[----:B------:R-:W-:Y:S02]  /*18910*/  ISETP.GE.AND P0, PT, R24, R3, PT ;  /* 0x000000031800720c */ /* 0x000fe40003f06270 */
[----:B------:R-:W-:Y:S02]  /*18920*/  IADD3 R29, R28, 0x19, RZ ;  /* 0x000000191c1d7810 */ /* 0x000fe40007ffe0ff */
[----:B------:R-:W-:Y:S01]  /*18930*/  FSEL R13, R13, -INF , !P2 ;  /* 0xff8000000d0d7808 */ /* 0x000fe20005000000 */
[----:B------:R-:W4:Y:S01]  /*18940*/  I2F R15, R14 ;  /* 0x0000000e000f7306 */ /* 0x000f220000201400 */
[----:B------:R-:W-:Y:S01]  /*18950*/  FSEL R12, R12, -INF , !P0 ;  /* 0xff8000000c0c7808 */ /* 0x000fe20004000000 */
[----:B--2---:R-:W-:Y:S01]  /*18960*/  FFMA.FTZ R24, R0, R19, R171 ;  /* 0x0000001300187223 */ /* 0x004fe200000100ab */
[----:B------:R-:W-:-:S02]  /*18970*/  ISETP.GE.AND P2, PT, R25, R2, PT ;  /* 0x000000021900720c */ /* 0x000fc40003f46270 */
[----:B------:R-:W-:Y:S01]  /*18980*/  ISETP.GE.AND P0, PT, R25, R3, PT ;  /* 0x000000031900720c */ /* 0x000fe20003f06270 */
[----:B------:R-:W-:Y:S01]  /*18990*/  FFMA.FTZ R25, R0, R19, R169 ;  /* 0x0000001300197223 */ /* 0x000fe200000100a9 */
[----:B------:R-:W-:Y:S01]  /*189a0*/  IADD3 R21, R28, 0x20, RZ ;  /* 0x000000201c157810 */ /* 0x000fe20007ffe0ff */
[----:B------:R-:W2:Y:S01]  /*189b0*/  I2F R20, R29 ;  /* 0x0000001d00147306 */ /* 0x000ea20000201400 */
[----:B------:R-:W-:Y:S01]  /*189c0*/  FSEL R9, R9, -INF , !P6 ;  /* 0xff80000009097808 */ /* 0x000fe20007000000 */
[----:B---3--:R-:W-:Y:S01]  /*189d0*/  FFMA.FTZ R26, R0, R17, R170 ;  /* 0x00000011001a7223 */ /* 0x008fe200000100aa */
[----:B------:R-:W-:Y:S02]  /*189e0*/  FSEL R8, R8, -INF , !P1 ;  /* 0xff80000008087808 */ /* 0x000fe40004800000 */
[CC--:B------:R-:W-:Y:S02]  /*189f0*/  ISETP.GE.AND P6, PT, R27.reuse, R2.reuse, PT ;  /* 0x000000021b00720c */ /* 0x0c0fe40003fc6270 */
[----:B------:R-:W-:Y:S01]  /*18a00*/  ISETP.GE.AND P1, PT, R27, R3, PT ;  /* 0x000000031b00720c */ /* 0x000fe20003f26270 */
[----:B------:R-:W-:Y:S01]  /*18a10*/  FFMA.FTZ R27, R0, R17, R168 ;  /* 0x00000011001b7223 */ /* 0x000fe200000100a8 */
[----:B------:R-:W-:Y:S01]  /*18a20*/  FSEL R25, R25, -INF , !P2 ;  /* 0xff80000019197808 */ /* 0x000fe20005000000 */
[----:B------:R-:W3:Y:S01]  /*18a30*/  I2F R17, R21 ;  /* 0x0000001500117306 */ /* 0x000ee20000201400 */
[----:B------:R-:W-:Y:S01]  /*18a40*/  FSEL R24, R24, -INF , !P0 ;  /* 0xff80000018187808 */ /* 0x000fe20004000000 */
[CC--:B----4-:R-:W-:Y:S01]  /*18a50*/  FFMA.FTZ R23, R0.reuse, R15.reuse, R156 ;  /* 0x0000000f00177223 */ /* 0x0d0fe2000001009c */
[C---:B------:R-:W-:Y:S01]  /*18a60*/  ISETP.GE.AND P2, PT, R29.reuse, R2, PT ;  /* 0x000000021d00720c */ /* 0x040fe20003f46270 */
[C---:B------:R-:W-:Y:S01]  /*18a70*/  FFMA.FTZ R22, R0.reuse, R15, R158 ;  /* 0x0000000f00167223 */ /* 0x040fe2000001009e */
[----:B------:R-:W-:Y:S01]  /*18a80*/  ISETP.GE.AND P0, PT, R29, R3, PT ;  /* 0x000000031d00720c */ /* 0x000fe20003f06270 */
[-C--:B--2---:R-:W-:Y:S01]  /*18a90*/  FFMA.FTZ R157, R0, R20.reuse, R157 ;  /* 0x00000014009d7223 */ /* 0x084fe2000001009d */
[----:B------:R-:W-:Y:S01]  /*18aa0*/  IADD3 R29, R28, 0x28, RZ ;  /* 0x000000281c1d7810 */ /* 0x000fe20007ffe0ff */
[----:B------:R-:W-:Y:S01]  /*18ab0*/  FFMA.FTZ R20, R0, R20, R159 ;  /* 0x0000001400147223 */ /* 0x000fe2000001009f */
[----:B------:R-:W-:Y:S01]  /*18ac0*/  FSEL R27, R27, -INF , !P6 ;  /* 0xff8000001b1b7808 */ /* 0x000fe20007000000 */
[----:B-1----:R-:W-:Y:S01]  /*18ad0*/  HMMA.16816.F32 R144, R164, R4, R144 ;  /* 0x00000004a490723c */ /* 0x002fe20000001890 */
[----:B------:R-:W-:Y:S01]  /*18ae0*/  FSEL R26, R26, -INF , !P1 ;  /* 0xff8000001a1a7808 */ /* 0x000fe20004800000 */
[----:B------:R-:W1:Y:S01]  /*18af0*/  I2F R15, R29 ;  /* 0x0000001d000f7306 */ /* 0x000e620000201400 */
[----:B------:R-:W-:-:S02]  /*18b00*/  ISETP.GE.AND P6, PT, R14, R2, PT ;  /* 0x000000020e00720c */ /* 0x000fc40003fc6270 */
[----:B------:R-:W-:Y:S01]  /*18b10*/  ISETP.GE.AND P1, PT, R14, R3, PT ;  /* 0x000000030e00720c */ /* 0x000fe20003f26270 */
[-C--:B---3--:R-:W-:Y:S01]  /*18b20*/  FFMA.FTZ R152, R0, R17.reuse, R152 ;  /* 0x0000001100987223 */ /* 0x088fe20000010098 */
[----:B------:R-:W-:Y:S01]  /*18b30*/  IADD3 R14, R28, 0x21, RZ ;  /* 0x000000211c0e7810 */ /* 0x000fe20007ffe0ff */
[----:B------:R-:W-:Y:S01]  /*18b40*/  FFMA.FTZ R154, R0, R17, R154 ;  /* 0x00000011009a7223 */ /* 0x000fe2000001009a */
[----:B------:R-:W-:Y:S01]  /*18b50*/  FSEL R23, R23, -INF , !P6 ;  /* 0xff80000017177808 */ /* 0x000fe20007000000 */
[----:B------:R-:W2:Y:S01]  /*18b60*/  I2F R4, R30 ;  /* 0x0000001e00047306 */ /* 0x000ea20000201400 */
[----:B------:R-:W-:Y:S01]  /*18b70*/  FSEL R22, R22, -INF , !P1 ;  /* 0xff80000016167808 */ /* 0x000fe20004800000 */
[----:B------:R-:W-:Y:S01]  /*18b80*/  HMMA.16816.F32 R140, R164, R6, R140 ;  /* 0x00000006a48c723c */ /* 0x000fe2000000188c */
[C---:B------:R-:W-:Y:S02]  /*18b90*/  ISETP.GE.AND P6, PT, R21.reuse, R2, PT ;  /* 0x000000021500720c */ /* 0x040fe40003fc6270 */
[----:B------:R-:W-:-:S02]  /*18ba0*/  ISETP.GE.AND P1, PT, R21, R3, PT ;  /* 0x000000031500720c */ /* 0x000fc40003f26270 */
[----:B------:R-:W-:Y:S01]  /*18bb0*/  FSEL R21, R157, -INF , !P2 ;  /* 0xff8000009d157808 */ /* 0x000fe20005000000 */
[----:B------:R-:W3:Y:S01]  /*18bc0*/  I2F R19, R14 ;  /* 0x0000000e00137306 */ /* 0x000ee20000201400 */
[----:B------:R-:W-:Y:S01]  /*18bd0*/  FSEL R20, R20, -INF , !P0 ;  /* 0xff80000014147808 */ /* 0x000fe20004000000 */
[-C--:B-1----:R-:W-:Y:S01]  /*18be0*/  FFMA.FTZ R148, R0, R15.reuse, R148 ;  /* 0x0000000f00947223 */ /* 0x082fe20000010094 */
[----:B------:R-:W-:Y:S01]  /*18bf0*/  ISETP.GE.AND P2, PT, R14, R2, PT ;  /* 0x000000020e00720c */ /* 0x000fe20003f46270 */
[----:B------:R-:W-:Y:S01]  /*18c00*/  FFMA.FTZ R150, R0, R15, R150 ;  /* 0x0000000f00967223 */ /* 0x000fe20000010096 */
[-C--:B------:R-:W-:Y:S01]  /*18c10*/  ISETP.GE.AND P0, PT, R14, R3.reuse, PT ;  /* 0x000000030e00720c */ /* 0x080fe20003f06270 */
[----:B------:R-:W-:Y:S01]  /*18c20*/  IMAD.MOV.U32 R164, RZ, RZ, R216 ;  /* 0x000000ffffa47224 */ /* 0x000fe200078e00d8 */
[----:B------:R-:W-:Y:S01]  /*18c30*/  IADD3 R5, R28, 0x30, RZ ;  /* 0x000000301c057810 */ /* 0x000fe20007ffe0ff */
[-C--:B--2---:R-:W-:Y:S01]  /*18c40*/  FFMA.FTZ R151, R0, R4.reuse, R151 ;  /* 0x0000000400977223 */ /* 0x084fe20000010097 */
[----:B------:R-:W-:Y:S01]  /*18c50*/  FSEL R171, R152, -INF , !P6 ;  /* 0xff80000098ab7808 */ /* 0x000fe20007000000 */
[----:B------:R-:W-:Y:S01]  /*18c60*/  FFMA.FTZ R149, R0, R4, R149 ;  /* 0x0000000400957223 */ /* 0x000fe20000010095 */
[----:B------:R-:W-:Y:S01]  /*18c70*/  FSEL R170, R154, -INF , !P1 ;  /* 0xff8000009aaa7808 */ /* 0x000fe20004800000 */
[----:B------:R-:W1:Y:S01]  /*18c80*/  I2F R17, R5 ;  /* 0x0000000500117306 */ /* 0x000e620000201400 */
[C---:B------:R-:W-:Y:S01]  /*18c90*/  ISETP.GE.AND P6, PT, R29.reuse, R2, PT ;  /* 0x000000021d00720c */ /* 0x040fe20003fc6270 */
[----:B------:R-:W-:Y:S01]  /*18ca0*/  IMAD.MOV.U32 R165, RZ, RZ, R217 ;  /* 0x000000ffffa57224 */ /* 0x000fe200078e00d9 */
[----:B------:R-:W-:Y:S01]  /*18cb0*/  ISETP.GE.AND P1, PT, R29, R3, PT ;  /* 0x000000031d00720c */ /* 0x000fe20003f26270 */
[-C--:B---3--:R-:W-:Y:S01]  /*18cc0*/  FFMA.FTZ R155, R0, R19.reuse, R155 ;  /* 0x00000013009b7223 */ /* 0x088fe2000001009b */
[----:B------:R-:W-:Y:S01]  /*18cd0*/  IADD3 R14, R28, 0x31, RZ ;  /* 0x000000311c0e7810 */ /* 0x000fe20007ffe0ff */
[----:B------:R-:W-:Y:S01]  /*18ce0*/  FFMA.FTZ R153, R0, R19, R153 ;  /* 0x0000001300997223 */ /* 0x000fe20000010099 */
[----:B------:R-:W-:-:S02]  /*18cf0*/  IADD3 R6, R28, 0x38, RZ ;  /* 0x000000381c067810 */ /* 0x000fc40007ffe0ff */
[----:B------:R-:W2:Y:S01]  /*18d00*/  I2F R7, R14 ;  /* 0x0000000e00077306 */ /* 0x000ea20000201400 */
[----:B------:R-:W-:Y:S02]  /*18d10*/  FSEL R173, R148, -INF , !P6 ;  /* 0xff80000094ad7808 */ /* 0x000fe40007000000 */
[----:B------:R-:W-:Y:S02]  /*18d20*/  FSEL R172, R150, -INF , !P1 ;  /* 0xff80000096ac7808 */ /* 0x000fe40004800000 */
[C---:B------:R-:W-:Y:S02]  /*18d30*/  ISETP.GE.AND P6, PT, R5.reuse, R2, PT ;  /* 0x000000020500720c */ /* 0x040fe40003fc6270 */
[----:B------:R-:W-:Y:S01]  /*18d40*/  ISETP.GE.AND P1, PT, R5, R3, PT ;  /* 0x000000030500720c */ /* 0x000fe20003f26270 */
[----:B------:R-:W3:Y:S01]  /*18d50*/  I2F R15, R6 ;  /* 0x00000006000f7306 */ /* 0x000ee20000201400 */
[----:B------:R-:W-:Y:S01]  /*18d60*/  FSEL R168, R155, -INF , !P0 ;  /* 0xff8000009ba87808 */ /* 0x000fe20004000000 */
[----:B-1----:R-:W-:Y:S01]  /*18d70*/  FFMA.FTZ R144, R0, R17, R144 ;  /* 0x0000001100907223 */ /* 0x002fe20000010090 */
[----:B------:R-:W-:Y:S01]  /*18d80*/  ISETP.GE.AND P0, PT, R30, R3, PT ;  /* 0x000000031e00720c */ /* 0x000fe20003f06270 */
[----:B------:R-:W-:Y:S01]  /*18d90*/  FFMA.FTZ R146, R0, R17, R146 ;  /* 0x0000001100927223 */ /* 0x000fe20000010092 */
[----:B------:R-:W-:-:S02]  /*18da0*/  IADD3 R4, R28, 0x39, RZ ;  /* 0x000000391c047810 */ /* 0x000fc40007ffe0ff */
[----:B------:R-:W-:Y:S01]  /*18db0*/  FSEL R166, R151, -INF , !P0 ;  /* 0xff80000097a67808 */ /* 0x000fe20004000000 */
[----:B------:R-:W1:Y:S01]  /*18dc0*/  I2F R5, R28 ;  /* 0x0000001c00057306 */ /* 0x000e620000201400 */
[----:B--2---:R-:W-:Y:S01]  /*18dd0*/  FFMA.FTZ R136, R0, R7, R147 ;  /* 0x0000000700887223 */ /* 0x004fe20000010093 */
[----:B------:R-:W-:Y:S01]  /*18de0*/  ISETP.GE.AND P0, PT, R14, R3, PT ;  /* 0x000000030e00720c */ /* 0x000fe20003f06270 */
[----:B------:R-:W-:Y:S01]  /*18df0*/  FFMA.FTZ R145, R0, R7, R145 ;  /* 0x0000000700917223 */ /* 0x000fe20000010091 */
[----:B------:R-:W-:Y:S02]  /*18e00*/  FSEL R169, R153, -INF , !P2 ;  /* 0xff80000099a97808 */ /* 0x000fe40005000000 */
[----:B------:R-:W-:Y:S01]  /*18e10*/  FSEL R136, R136, -INF , !P0 ;  /* 0xff80000088887808 */ /* 0x000fe20004000000 */
[----:B---3--:R-:W-:Y:S01]  /*18e20*/  FFMA.FTZ R138, R0, R15, R142 ;  /* 0x0000000f008a7223 */ /* 0x008fe2000001008e */
[----:B------:R-:W-:Y:S01]  /*18e30*/  BAR.SYNC.DEFER_BLOCKING 0x0 ;  /* 0x0000000000007b1d */ /* 0x000fe20000010000 */
[----:B------:R-:W-:Y:S01]  /*18e40*/  ISETP.GE.AND P0, PT, R6, R3, PT ;  /* 0x000000030600720c */ /* 0x000fe20003f06270 */
[----:B------:R-:W-:Y:S01]  /*18e50*/  FFMA.FTZ R137, R0, R15, R140 ;  /* 0x0000000f00897223 */ /* 0x000fe2000001008c */
[----:B------:R-:W-:-:S02]  /*18e60*/  ISETP.GE.AND P2, PT, R30, R2, PT ;  /* 0x000000021e00720c */ /* 0x000fc40003f46270 */
[----:B------:R-:W-:Y:S01]  /*18e70*/  FSEL R155, R144, -INF , !P6 ;  /* 0xff800000909b7808 */ /* 0x000fe20007000000 */
[----:B------:R-:W2:Y:S01]  /*18e80*/  I2F R7, R4 ;  /* 0x0000000400077306 */ /* 0x000ea20000201400 */
[----:B-1----:R-:W-:Y:S01]  /*18e90*/  FFMA.FTZ R16, R0, R5, R16 ;  /* 0x0000000500107223 */ /* 0x002fe20000010010 */
[----:B------:R-:W-:Y:S02]  /*18ea0*/  ISETP.GE.AND P6, PT, R28, R2, PT ;  /* 0x000000021c00720c */ /* 0x000fe40003fc6270 */
[----:B------:R-:W-:Y:S02]  /*18eb0*/  FSEL R152, R146, -INF , !P1 ;  /* 0xff80000092987808 */ /* 0x000fe40004800000 */
[----:B------:R-:W-:Y:S02]  /*18ec0*/  FSEL R138, R138, -INF , !P0 ;  /* 0xff8000008a8a7808 */ /* 0x000fe40004000000 */
[----:B------:R-:W-:Y:S02]  /*18ed0*/  FSEL R167, R149, -INF , !P2 ;  /* 0xff80000095a77808 */ /* 0x000fe40005000000 */
[----:B------:R-:W-:-:S02]  /*18ee0*/  ISETP.GE.AND P1, PT, R28, R3, PT ;  /* 0x000000031c00720c */ /* 0x000fc40003f26270 */
[----:B------:R-:W-:Y:S02]  /*18ef0*/  ISETP.GE.AND P0, PT, R4, R3, PT ;  /* 0x000000030400720c */ /* 0x000fe40003f06270 */
[-C--:B------:R-:W-:Y:S02]  /*18f00*/  ISETP.GE.AND P2, PT, R14, R2.reuse, PT ;  /* 0x000000020e00720c */ /* 0x080fe40003f46270 */
[----:B------:R-:W-:Y:S01]  /*18f10*/  FSEL R3, R16, -INF , !P6 ;  /* 0xff80000010037808 */ /* 0x000fe20007000000 */
[----:B--2---:R-:W-:Y:S01]  /*18f20*/  FFMA.FTZ R139, R0, R7, R141 ;  /* 0x00000007008b7223 */ /* 0x004fe2000001008d */
[----:B------:R-:W-:Y:S01]  /*18f30*/  ISETP.GT.AND P6, PT, R208, R199, PT ;  /* 0x000000c7d000720c */ /* 0x000fe20003fc4270 */
[----:B------:R-:W-:Y:S01]  /*18f40*/  FFMA.FTZ R143, R0, R7, R143 ;  /* 0x00000007008f7223 */ /* 0x000fe2000001008f */
[----:B------:R-:W-:Y:S02]  /*18f50*/  FSEL R153, R145, -INF , !P2 ;  /* 0xff80000091997808 */ /* 0x000fe40005000000 */
[----:B------:R-:W-:-:S02]  /*18f60*/  ISETP.GE.AND P2, PT, R6, R2, PT ;  /* 0x000000020600720c */ /* 0x000fc40003f46270 */
[----:B------:R-:W-:Y:S02]  /*18f70*/  FSEL R150, R143, -INF , !P0 ;  /* 0xff8000008f967808 */ /* 0x000fe40004000000 */
[----:B------:R-:W-:Y:S02]  /*18f80*/  FSEL R137, R137, -INF , !P2 ;  /* 0xff80000089897808 */ /* 0x000fe40005000000 */
[----:B------:R-:W-:Y:S01]  /*18f90*/  ISETP.GE.AND P2, PT, R4, R2, PT ;  /* 0x000000020400720c */ /* 0x000fe20003f46270 */
[----:B------:R-:W-:-:S03]  /*18fa0*/  FFMA.FTZ R2, R0, R5, R18 ;  /* 0x0000000500027223 */ /* 0x000fc60000010012 */
        /* <DEDUP_REMOVED lines=11> */
[----:B-1----:R-:W-:-:S02]  /*19060*/  IADD3 R18, R18, 0xffffffe, RZ ;  /* 0x0ffffffe12127810 */ /* 0x002fc40007ffe0ff */
        /* <DEDUP_REMOVED lines=48> */
[----:B------:R-:W-:-:S04]  /*19370*/  IMAD R5, R6, c[0x0][0x184], R5 ;  /* 0x0000610006057a24 */ /* 0x000fc800078e0205 */
[----:B------:R-:W-:Y:S01]  /*19380*/  IMAD.IADD R6, R15, 0x1, R5 ;  /* 0x000000010f067824 */ /* 0x000fe200078e0205 */
[----:B------:R-:W-:Y:S01]  /*19390*/  MOV R5, R14 ;  /* 0x0000000e00057202 */ /* 0x000fe20000000f00 */
[----:B------:R-:W-:Y:S05]  /*193a0*/  BRA `(.L_x_3775) ;  /* 0x0000003000007947 */ /* 0x000fea0003800000 */
.L_x_3774:
[----:B------:R-:W-:-:S05]  /*193b0*/  IMAD.MOV.U32 R5, RZ, RZ, c[0x0][0x198] ;  /* 0x00006600ff057624 */ /* 0x000fca00078e00ff */
[----:B------:R-:W-:-:S04]  /*193c0*/  LEA R5, -R5, RZ, 0x6 ;  /* 0x000000ff05057211 */ /* 0x000fc800078e31ff */
[----:B------:R-:W-:Y:S02]  /*193d0*/  SHF.R.S32.HI R6, RZ, 0x1f, R5 ;  /* 0x0000001fff067819 */ /* 0x000fe40000011405 */
.L_x_3775:
[----:B------:R-:W-:Y:S01]  /*193e0*/  LOP3.LUT R4, R205, 0x1, RZ, 0xc0, !PT ;  /* 0x00000001cd047812 */ /* 0x000fe200078ec0ff */
[----:B------:R-:W-:Y:S01]  /*193f0*/  IMAD.MOV.U32 R14, RZ, RZ, c[0x0][0x198] ;  /* 0x00006600ff0e7624 */ /* 0x000fe200078e00ff */
[C---:B------:R-:W-:Y:S02]  /*19400*/  LEA R16, P0, R5.reuse, R206, 0x1 ;  /* 0x000000ce05107211 */ /* 0x040fe400078008ff */
[----:B------:R-:W-:Y:S01]  /*19410*/  ISETP.NE.U32.AND P2, PT, R4, 0x1, PT ;  /* 0x000000010400780c */ /* 0x000fe20003f45070 */
[C---:B------:R-:W-:Y:S01]  /*19420*/  IMAD.SHL.U32 R4, R14.reuse, 0x10, RZ ;  /* 0x000000100e047824 */ /* 0x040fe200078e00ff */
[----:B------:R-:W-:Y:S02]  /*19430*/  SHF.L.U64.HI R135, R14, R135, c[0x0][0x19c] ;  /* 0x000067000e877619 */ /* 0x000fe40000010287 */
[----:B------:R-:W-:Y:S02]  /*19440*/  LEA.HI.X R17, R5, R207, R6, 0x1, P0 ;  /* 0x000000cf05117211 */ /* 0x000fe400000f0c06 */
[----:B------:R-:W-:-:S05]  /*19450*/  @P5 IADD3 R15, P0, R4, R5, RZ ;  /* 0x00000005040f5210 */ /* 0x000fca0007f1e0ff */
[C-C-:B------:R-:W-:Y:S02]  /*19460*/  @P5 IMAD.X R14, R135.reuse, 0x1, R6.reuse, P0 ;  /* 0x00000001870e5824 */ /* 0x140fe400000e0606 */
[----:B------:R-:W-:Y:S01]  /*19470*/  @!P2 IADD3 R7, P1, R4, R5, RZ ;  /* 0x000000050407a210 */ /* 0x000fe20007f3e0ff */
[----:B------:R-:W-:Y:S01]  /*19480*/  @!PT LDS RZ, [RZ] ;  /* 0x00000000fffff984 */ /* 0x000fe20000000800 */
[----:B------:R-:W-:Y:S01]  /*19490*/  @!PT LDS RZ, [RZ] ;  /* 0x00000000fffff984 */ /* 0x000fe20000000800 */
[----:B------:R-:W-:Y:S01]  /*194a0*/  @!PT LDS RZ, [RZ] ;  /* 0x00000000fffff984 */ /* 0x000fe20000000800 */
[----:B------:R1:W-:Y:S04]  /*194b0*/  @!P2 LDGSTS.E.BYPASS.LTC128B.128 [R204+0x6000], [R16.64] ;  /* 0x0600000010ccafae */ /* 0x0003e8000b901d44 */
        /* <DEDUP_REMOVED lines=8> */
[----:B------:R-:W-:-:S02]  /*19540*/  @P5 LEA R18, P1, R15, R206, 0x1 ;  /* 0x000000ce0f125211 */ /* 0x000fc400078208ff */
[----:B------:R-:W-:Y:S01]  /*19550*/  @P4 IADD3 R7, P0, R4, R5, RZ ;  /* 0x0000000504074210 */ /* 0x000fe20007f1e0ff */
[----:B------:R1:W-:Y:S01]  /*19560*/  @!P5 STS.128 [R204+0x8000], RZ ;  /* 0x008000ffcc00d388 */ /* 0x0003e20000000c00 */
[----:B------:R-:W-:-:S03]  /*19570*/  @P5 LEA.HI.X R19, R15, R207, R14, 0x1, P1 ;  /* 0x000000cf0f135211 */ /* 0x000fc600008f0c0e */
[----:B------:R-:W-:Y:S01]  /*19580*/  @P4 IMAD.X R14, R135, 0x1, R6, P0 ;  /* 0x00000001870e4824 */ /* 0x000fe200000e0606 */
[----:B------:R-:W-:-:S04]  /*19590*/  IADD3 R5, P1, P0, R4, R5, R4 ;  /* 0x0000000504057210 */ /* 0x000fc8000783e004 */
[----:B------:R-:W-:Y:S02]  /*195a0*/  IADD3.X R6, R135, R6, R135, P1, P0 ;  /* 0x0000000687067210 */ /* 0x000fe40000fe0487 */
[-C--:B------:R-:W-:Y:S02]  /*195b0*/  @P4 LEA R30, P1, R7, R206.reuse, 0x1 ;  /* 0x000000ce071e4211 */ /* 0x080fe400078208ff */
[-C--:B------:R-:W-:Y:S02]  /*195c0*/  @!P2 LEA R32, P0, R5, R206.reuse, 0x1 ;  /* 0x000000ce0520a211 */ /* 0x080fe400078008ff */
        /* <DEDUP_REMOVED lines=69> */
.L_x_3773:
[----:B------:R-:W-:Y:S01]  /*19a20*/  FMNMX.FTZ R6, R133, R3, !PT ;  /* 0x0000000385067209 */ /* 0x000fe20007810000 */
[----:B-1----:R-:W-:Y:S01]  /*19a30*/  LDSM.16.MT88.4 R16, [R192+0xc000] ;  /* 0x00c00000c010783b */ /* 0x002fe20000004200 */
        /* <DEDUP_REMOVED lines=52> */
[----:B------:R-:W1:Y:S01]  /*19d80*/  LDSM.16.MT88.4 R12, [R190+0xc000] ;  /* 0x00c00000be0c783b */ /* 0x000e620000004200 */
[----:B------:R-:W-:Y:S01]  /*19d90*/  FADD.FTZ R5, R132, -R5 ;  /* 0x8000000584057221 */ /* 0x000fe20000010000 */
[----:B------:R-:W-:Y:S01]  /*19da0*/  MUFU.EX2 R141, R141 ;  /* 0x0000008d008d7308 */ /* 0x000fe20000000800 */
[--C-:B------:R-:W-:Y:S01]  /*19db0*/  FFMA.FTZ R144, R3, c[0x0][0x23c], -R154.reuse ;  /* 0x00008f0003907a23 */ /* 0x100fe2000001089a */
[----:B------:R-:W-:Y:S01]  /*19dc0*/  LDSM.16.MT88.4 R132, [R190+0xc800] ;  /* 0x00c80000be84783b */ /* 0x000fe20000004200 */
[--C-:B------:R-:W-:Y:S02]  /*19dd0*/  FFMA.FTZ R140, R2, c[0x0][0x23c], -R151.reuse ;  /* 0x00008f00028c7a23 */ /* 0x100fe40000010897 */
[--C-:B------:R-:W-:Y:S02]  /*19de0*/  FFMA.FTZ R143, R11, c[0x0][0x23c], -R154.reuse ;  /* 0x00008f000b8f7a23 */ /* 0x100fe4000001089a */
[----:B------:R-:W-:Y:S01]  /*19df0*/  FFMA.FTZ R142, R9, c[0x0][0x23c], -R154 ;  /* 0x00008f00098e7a23 */ /* 0x000fe2000001089a */
[----:B------:R-:W-:Y:S01]  /*19e00*/  MUFU.EX2 R144, R144 ;  /* 0x0000009000907308 */ /* 0x000fe20000000800 */
[----:B------:R-:W-:-:S02]  /*19e10*/  FFMA.FTZ R3, R10, c[0x0][0x23c], -R151 ;  /* 0x00008f000a037a23 */ /* 0x000fc40000010897 */
[----:B------:R-:W-:Y:S02]  /*19e20*/  FFMA.FTZ R2, R8, c[0x0][0x23c], -R151 ;  /* 0x00008f0008027a23 */ /* 0x000fe40000010897 */
[----:B------:R-:W-:Y:S01]  /*19e30*/  FMUL.FTZ R149, R4, c[0x0][0x23c] ;  /* 0x00008f0004957a20 */ /* 0x000fe20000410000 */
[----:B------:R-:W2:Y:S01]  /*19e40*/  LDSM.16.MT88.4 R8, [R189+0xc000] ;  /* 0x00c00000bd08783b */ /* 0x000ea20000004200 */
[----:B------:R-:W-:Y:S01]  /*19e50*/  FMUL.FTZ R148, R5, c[0x0][0x23c] ;  /* 0x00008f0005947a20 */ /* 0x000fe20000410000 */
[----:B------:R-:W3:Y:S01]  /*19e60*/  MUFU.EX2 R143, R143 ;  /* 0x0000008f008f7308 */ /* 0x000ee20000000800 */
[--C-:B------:R-:W-:Y:S02]  /*19e70*/  FFMA.FTZ R156, R27, c[0x0][0x23c], -R154.reuse ;  /* 0x00008f001b9c7a23 */ /* 0x100fe4000001089a */
[--C-:B------:R-:W-:Y:S02]  /*19e80*/  FFMA.FTZ R157, R25, c[0x0][0x23c], -R154.reuse ;  /* 0x00008f00199d7a23 */ /* 0x100fe4000001089a */
[----:B------:R-:W-:-:S02]  /*19e90*/  FFMA.FTZ R158, R23, c[0x0][0x23c], -R154 ;  /* 0x00008f00179e7a23 */ /* 0x000fc4000001089a */
[--C-:B------:R-:W-:Y:S01]  /*19ea0*/  FFMA.FTZ R159, R21, c[0x0][0x23c], -R154.reuse ;  /* 0x00008f00159f7a23 */ /* 0x100fe2000001089a */
[----:B------:R-:W4:Y:S01]  /*19eb0*/  MUFU.EX2 R142, R142 ;  /* 0x0000008e008e7308 */ /* 0x000f220000000800 */
[--C-:B------:R-:W-:Y:S02]  /*19ec0*/  FFMA.FTZ R160, R26, c[0x0][0x23c], -R151.reuse ;  /* 0x00008f001aa07a23 */ /* 0x100fe40000010897 */
[--C-:B------:R-:W-:Y:S02]  /*19ed0*/  FFMA.FTZ R163, R24, c[0x0][0x23c], -R151.reuse ;  /* 0x00008f0018a37a23 */ /* 0x100fe40000010897 */
[--C-:B------:R-:W-:Y:S01]  /*19ee0*/  FFMA.FTZ R161, R22, c[0x0][0x23c], -R151.reuse ;  /* 0x00008f0016a17a23 */ /* 0x100fe20000010897 */
[----:B------:R-:W-:Y:S01]  /*19ef0*/  LDSM.16.MT88.4 R24, [R192+0xe800] ;  /* 0x00e80000c018783b */ /* 0x000fe20000004200 */
[----:B------:R-:W-:Y:S01]  /*19f00*/  FFMA.FTZ R162, R20, c[0x0][0x23c], -R151 ;  /* 0x00008f0014a27a23 */ /* 0x000fe20000010897 */
[----:B------:R-:W-:Y:S01]  /*19f10*/  MUFU.EX2 R140, R140 ;  /* 0x0000008c008c7308 */ /* 0x000fe20000000800 */
[----:B---3--:R-:W-:Y:S01]  /*19f20*/  F2FP.PACK_AB R4, R143, R144 ;  /* 0x000000908f04723e */ /* 0x008fe200000000ff */
[----:B------:R-:W-:Y:S01]  /*19f30*/  LDSM.16.MT88.4 R20, [R190+0xe800] ;  /* 0x00e80000be14783b */ /* 0x000fe20000004200 */
[----:B------:R-:W-:-:S02]  /*19f40*/  FFMA.FTZ R174, R169, c[0x0][0x23c], -R154 ;  /* 0x00008f00a9ae7a23 */ /* 0x000fc4000001089a */
[--C-:B------:R-:W-:Y:S02]  /*19f50*/  FFMA.FTZ R212, R167, c[0x0][0x23c], -R154.reuse ;  /* 0x00008f00a7d47a23 */ /* 0x100fe4000001089a */
        /* <DEDUP_REMOVED lines=61> */
[-C--:B------:R-:W-:Y:S02]  /*1a330*/  FMUL.FTZ R61, R61, R149.reuse ;  /* 0x000000953d3d7220 */ /* 0x080fe40000410000 */
        /* <DEDUP_REMOVED lines=40> */
[----:B------:R-:W2:Y:S01]  /*1a5c0*/  MUFU.EX2 R167, R167 ;  /* 0x000000a700a77308 */ /* 0x000ea20000000800 */
        /* <DEDUP_REMOVED lines=221> */
.L_x_3770:
[----:B------:R-:W-:Y:S05]  /*1b3a0*/  @!P6 BRA `(.L_x_3776) ;  /* 0x00003bf00000e947 */ /* 0x000fea0003800000 */
[----:B------:R-:W-:Y:S01]  /*1b3b0*/  ULDC UR5, c[0x0][0x1a0] ;  /* 0x0000680000057ab9 */ /* 0x000fe20000000800 */
[----:B------:R-:W-:Y:S01]  /*1b3c0*/  IMAD.MOV.U32 R135, RZ, RZ, R132 ;  /* 0x000000ffff877224 */ /* 0x000fe200078e0084 */
[----:B------:R-:W-:Y:S01]  /*1b3d0*/  ULEA UR5, -UR5, URZ, 0x6 ;  /* 0x0000003f05057291 */ /* 0x000fe2000f8e313f */
[----:B------:R-:W-:Y:S01]  /*1b3e0*/  IMAD.MOV.U32 R3, RZ, RZ, R133 ;  /* 0x000000ffff037224 */ /* 0x000fe200078e0085 */
[----:B------:R-:W-:Y:S02]  /*1b3f0*/  ULDC.64 UR8, c[0x0][0x118] ;  /* 0x0000460000087ab9 */ /* 0x000fe40000000a00 */
[----:B------:R-:W-:Y:S02]  /*1b400*/  USHF.R.S32.HI UR4, URZ, 0x1f, UR5 ;  /* 0x0000001f3f047899 */ /* 0x000fe40008011405 */
[----:B------:R-:W-:Y:S01]  /*1b410*/  MOV R213, UR5 ;  /* 0x0000000500d57c02 */ /* 0x000fe20008000f00 */
[----:B------:R-:W-:-:S03]  /*1b420*/  UMOV UR6, 0x4 ;  /* 0x0000000400067882 */ /* 0x000fc60000000000 */
[----:B------:R-:W-:Y:S02]  /*1b430*/  MOV R212, UR4 ;  /* 0x0000000400d47c02 */ /* 0x000fe40008000f00 */
.L_x_3780:
        /* <DEDUP_REMOVED lines=65> */
.L_x_3777:
[C---:B------:R-:W-:Y:S01]  /*1b850*/  LOP3.LUT P5, RZ, R205.reuse, 0x1, RZ, 0xc0, !PT ;  /* 0x00000001cdff7812 */ /* 0x040fe200078ac0ff */
[----:B------:R-:W-:Y:S01]  /*1b860*/  ULDC.64 UR4, c[0x0][0x1a0] ;  /* 0x0000680000047ab9 */ /* 0x000fe20000000a00 */
[CC--:B------:R-:W-:Y:S01]  /*1b870*/  LEA R132, P1, R4.reuse, R164.reuse, 0x1 ;  /* 0x000000a404847211 */ /* 0x0c0fe200078208ff */
[----:B------:R-:W-:Y:S01]  /*1b880*/  USHF.L.U32 UR7, UR4, 0x4, URZ ;  /* 0x0000000404077899 */ /* 0x000fe2000800063f */
[C---:B------:R-:W-:Y:S01]  /*1b890*/  LOP3.LUT P4, RZ, R205.reuse, 0x2, RZ, 0xc0, !PT ;  /* 0x00000002cdff7812 */ /* 0x040fe2000788c0ff */
[----:B------:R-:W-:Y:S01]  /*1b8a0*/  USHF.L.U64.HI UR5, UR4, UR6, UR5 ;  /* 0x0000000604057299 */ /* 0x000fe20008010205 */
[CC--:B------:R-:W-:Y:S02]  /*1b8b0*/  LEA.HI.X R133, R4.reuse, R165.reuse, R2, 0x1, P1 ;  /* 0x000000a504857211 */ /* 0x0c0fe400008f0c02 */
[----:B------:R-:W-:Y:S02]  /*1b8c0*/  LOP3.LUT P2, RZ, R205, 0x4, RZ, 0xc0, !PT ;  /* 0x00000004cdff7812 */ /* 0x000fe4000784c0ff */
[----:B------:R-:W-:Y:S03]  /*1b8d0*/  IADD3 R7, P0, R4, UR7, RZ ;  /* 0x0000000704077c10 */ /* 0x000fe6000ff1e0ff */
[----:B------:R-:W-:Y:S01]  /*1b8e0*/  @!PT LDS RZ, [RZ] ;  /* 0x00000000fffff984 */ /* 0x000fe20000000800 */
[----:B------:R-:W-:Y:S01]  /*1b8f0*/  @!PT LDS RZ, [RZ] ;  /* 0x00000000fffff984 */ /* 0x000fe20000000800 */
[----:B------:R-:W-:Y:S01]  /*1b900*/  @!PT LDS RZ, [RZ] ;  /* 0x00000000fffff984 */ /* 0x000fe20000000800 */
[----:B------:R1:W-:Y:S01]  /*1b910*/  @P5 LDGSTS.E.BYPASS.LTC128B.128 [R204+0xc000], [R132.64] ;  /* 0x0c00000084cc5fae */ /* 0x0003e2000b901d48 */
[CC--:B------:R-:W-:Y:S02]  /*1b920*/  @P5 LEA R16, P6, R7.reuse, R164.reuse, 0x1 ;  /* 0x000000a407105211 */ /* 0x0c0fe400078c08ff */
[----:B------:R-:W-:Y:S01]  /*1b930*/  IADD3.X R4, R2, UR5, RZ, P0, !PT ;  /* 0x0000000502047c10 */ /* 0x000fe200087fe4ff */
[----:B------:R-:W-:Y:S01]  /*1b940*/  @!P5 STS.128 [R204+0xc000], RZ ;  /* 0x00c000ffcc00d388 */ /* 0x000fe20000000c00 */
[CC--:B------:R-:W-:Y:S02]  /*1b950*/  @P4 LEA R12, P1, R7.reuse, R164.reuse, 0x1 ;  /* 0x000000a4070c4211 */ /* 0x0c0fe400078208ff */
[CCC-:B------:R-:W-:Y:S01]  /*1b960*/  @P5 LEA.HI.X R17, R7.reuse, R165.reuse, R4.reuse, 0x1, P6 ;  /* 0x000000a507115211 */ /* 0x1c0fe200030f0c04 */
[----:B------:R-:W-:Y:S01]  /*1b970*/  @!PT LDS RZ, [RZ] ;  /* 0x00000000fffff984 */ /* 0x000fe20000000800 */
[----:B------:R-:W-:Y:S01]  /*1b980*/  @!PT LDS RZ, [RZ] ;  /* 0x00000000fffff984 */ /* 0x000fe20000000800 */
[----:B------:R-:W-:Y:S01]  /*1b990*/  @!PT LDS RZ, [RZ] ;  /* 0x00000000fffff984 */ /* 0x000fe20000000800 */
[----:B------:R1:W-:Y:S01]  /*1b9a0*/  @P4 LDGSTS.E.BYPASS.LTC128B.128 [R204+0xe000], [R132.64+0x80] ;  /* 0x0e00008084cc4fae */ /* 0x0003e2000b901d48 */
[CCC-:B------:R-:W-:Y:S02]  /*1b9b0*/  @P4 LEA.HI.X R13, R7.reuse, R165.reuse, R4.reuse, 0x1, P1 ;  /* 0x000000a5070d4211 */ /* 0x1c0fe400008f0c04 */
[CC--:B------:R-:W-:Y:S01]  /*1b9c0*/  @P2 LEA R10, P0, R7.reuse, R164.reuse, 0x1 ;  /* 0x000000a4070a2211 */ /* 0x0c0fe200078008ff */
[----:B------:R-:W-:Y:S01]  /*1b9d0*/  @!P4 STS.128 [R204+0xe000], RZ ;  /* 0x00e000ffcc00c388 */ /* 0x000fe20000000c00 */
[C---:B------:R-:W-:Y:S02]  /*1b9e0*/  IADD3 R5, P6, R7.reuse, UR7, RZ ;  /* 0x0000000707057c10 */ /* 0x040fe4000ffde0ff */
[-C--:B------:R-:W-:Y:S01]  /*1b9f0*/  @P2 LEA.HI.X R11, R7, R165.reuse, R4, 0x1, P0 ;  /* 0x000000a5070b2211 */ /* 0x080fe200000f0c04 */
[----:B------:R-:W-:Y:S01]  /*1ba00*/  @!PT LDS RZ, [RZ] ;  /* 0x00000000fffff984 */ /* 0x000fe20000000800 */
[----:B------:R-:W-:Y:S01]  /*1ba10*/  @!PT LDS RZ, [RZ] ;  /* 0x00000000fffff984 */ /* 0x000fe20000000800 */
[----:B------:R-:W-:Y:S01]  /*1ba20*/  @!PT LDS RZ, [RZ] ;  /* 0x00000000fffff984 */ /* 0x000fe20000000800 */
[----:B------:R1:W-:Y:S01]  /*1ba30*/  @P2 LDGSTS.E.BYPASS.LTC128B.128 [R204+0x10000], [R132.64+0x100] ;  /* 0x1000010084cc2fae */ /* 0x0003e2000b901d48 */
[----:B------:R-:W-:Y:S02]  /*1ba40*/  IADD3.X R4, R4, UR5, RZ, P6, !PT ;  /* 0x0000000504047c10 */ /* 0x000fe4000b7fe4ff */
        /* <DEDUP_REMOVED lines=27> */
[C---:B------:R-:W-:Y:S01]  /*1bc00*/  @P2 LEA R28, P0, R2.reuse, R164, 0x1 ;  /* 0x000000a4021c2211 */ /* 0x040fe200078008ff */
[----:B------:R-:W-:Y:S03]  /*1bc10*/  @!P2 STS.128 [R204+0x10800], RZ ;  /* 0x010800ffcc00a388 */ /* 0x000fe60000000c00 */
[----:B------:R-:W-:Y:S01]  /*1bc20*/  @P2 LEA.HI.X R29, R2, R165, R4, 0x1, P0 ;  /* 0x000000a5021d2211 */ /* 0x000fe200000f0c04 */
[----:B------:R-:W-:Y:S01]  /*1bc30*/  @!PT LDS RZ, [RZ] ;  /* 0x00000000fffff984 */ /* 0x000fe20000000800 */
[----:B------:R-:W-:Y:S01]  /*1bc40*/  @!PT LDS RZ, [RZ] ;  /* 0x00000000fffff984 */ /* 0x000fe20000000800 */
[----:B------:R-:W-:Y:S01]  /*1bc50*/  @!PT LDS RZ, [RZ] ;  /* 0x00000000fffff984 */ /* 0x000fe20000000800 */
[----:B------:R3:W-:Y:S01]  /*1bc60*/  @P5 LDGSTS.E.BYPASS.LTC128B.128 [R204+0xd000], [R14.64] ;  /* 0x0d0000000ecc5fae */ /* 0x0007e2000b901d48 */
[----:B------:R-:W-:Y:S03]  /*1bc70*/  ISETP.GT.AND P0, PT, R208, R199, PT ;  /* 0x000000c7d000720c */ /* 0x000fe60003f04270 */
        /* <DEDUP_REMOVED lines=27> */
[----:B------:R-:W5:Y:S04]  /*1be30*/  LDSM.16.M88.4 R140, [R197+0x6000] ;  /* 0x00600000c58c783b */ /* 0x000f680000000200 */
[----:B--2---:R-:W3:Y:S04]  /*1be40*/  LDSM.16.M88.4 R16, [R197+0x6800] ;  /* 0x00680000c510783b */ /* 0x004ee80000000200 */
[----:B------:R-:W1:Y:S04]  /*1be50*/  LDSM.16.M88.4 R24, [R197+0x7000] ;  /* 0x00700000c518783b */ /* 0x000e680000000200 */
[----:B------:R-:W0:Y:S04]  /*1be60*/  LDGDEPBAR ;  /* 0x00000000000079af */ /* 0x000e280000000000 */
[----:B------:R-:W2:Y:S04]  /*1be70*/  LDSM.16.M88.4 R32, [R197+0x7800] ;  /* 0x00780000c520783b */ /* 0x000ea80000000200 */
[----:B------:R-:W-:Y:S04]  /*1be80*/  LDSM.16.M88.4 R144, [R196] ;  /* 0x00000000c490783b */ /* 0x000fe80000000200 */
[----:B------:R-:W1:Y:S04]  /*1be90*/  LDSM.16.M88.4 R148, [R195] ;  /* 0x00000000c394783b */ /* 0x000e680000000200 */
[----:B------:R-:W1:Y:S04]  /*1bea0*/  LDSM.16.M88.4 R152, [R187] ;  /* 0x00000000bb98783b */ /* 0x000e680000000200 */
[----:B------:R-:W1:Y:S04]  /*1beb0*/  LDSM.16.M88.4 R156, [R186] ;  /* 0x00000000ba9c783b */ /* 0x000e680000000200 */
[----:B------:R-:W2:Y:S01]  /*1bec0*/  LDSM.16.M88.4 R160, [R185] ;  /* 0x00000000b9a0783b */ /* 0x000ea20000000200 */
[C---:B-----5:R-:W-:Y:S03]  /*1bed0*/  HMMA.16816.F32 R4, R136.reuse, R140, RZ ;  /* 0x0000008c8804723c */ /* 0x060fe600000018ff */
[----:B------:R-:W-:Y:S04]  /*1bee0*/  LDSM.16.M88.4 R164, [R191+0x6000] ;  /* 0x00600000bfa4783b */ /* 0x000fe80000000200 */
[----:B------:R-:W-:Y:S01]  /*1bef0*/  LDSM.16.M88.4 R168, [R191+0x6800] ;  /* 0x00680000bfa8783b */ /* 0x000fe20000000200 */
[C---:B----4-:R-:W-:Y:S03]  /*1bf00*/  HMMA.16816.F32 R8, R136.reuse, R142, RZ ;  /* 0x0000008e8808723c */ /* 0x050fe600000018ff */
[----:B------:R-:W4:Y:S04]  /*1bf10*/  LDSM.16.M88.4 R140, [R194] ;  /* 0x00000000c28c783b */ /* 0x000f280000000200 */
[----:B------:R-:W-:Y:S01]  /*1bf20*/  LDSM.16.M88.4 R172, [R191+0x7800] ;  /* 0x00780000bfac783b */ /* 0x000fe20000000200 */
[C---:B---3--:R-:W-:Y:S08]  /*1bf30*/  HMMA.16816.F32 R12, R136.reuse, R16, RZ ;  /* 0x00000010880c723c */ /* 0x048ff000000018ff */
[C---:B------:R-:W-:Y:S08]  /*1bf40*/  HMMA.16816.F32 R16, R136.reuse, R18, RZ ;  /* 0x000000128810723c */ /* 0x040ff000000018ff */
[C---:B-1----:R-:W-:Y:S08]  /*1bf50*/  HMMA.16816.F32 R20, R136.reuse, R24, RZ ;  /* 0x000000188814723c */ /* 0x042ff000000018ff */
[C---:B------:R-:W-:Y:S08]  /*1bf60*/  HMMA.16816.F32 R24, R136.reuse, R26, RZ ;  /* 0x0000001a8818723c */ /* 0x040ff000000018ff */
[C---:B--2---:R-:W-:Y:S08]  /*1bf70*/  HMMA.16816.F32 R28, R136.reuse, R32, RZ ;  /* 0x00000020881c723c */ /* 0x044ff000000018ff */
        /* <DEDUP_REMOVED lines=10> */
[----:B------:R-:W3:Y:S07]  /*1c020*/  LDSM.16.M88.4 R156, [R184+0x800] ;  /* 0x00080000b89c783b */ /* 0x000eee0000000200 */
[C---:B------:R-:W-:Y:S08]  /*1c030*/  HMMA.16816.F32 R28, R144.reuse, R160, R28 ;  /* 0x000000a0901c723c */ /* 0x040ff0000000181c */
[----:B------:R-:W-:Y:S01]  /*1c040*/  HMMA.16816.F32 R32, R144, R162, R32 ;  /* 0x000000a29020723c */ /* 0x000fe20000001820 */
[----:B------:R-:W5:Y:S04]  /*1c050*/  LDSM.16.M88.4 R144, [R184+0x1000] ;  /* 0x00100000b890783b */ /* 0x000f680000000200 */
[----:B------:R-:W2:Y:S03]  /*1c060*/  LDSM.16.M88.4 R160, [R184+0x1800] ;  /* 0x00180000b8a0783b */ /* 0x000ea60000000200 */
[C---:B----4-:R-:W-:Y:S08]  /*1c070*/  HMMA.16816.F32 R4, R140.reuse, R164, R4 ;  /* 0x000000a48c04723c */ /* 0x050ff00000001804 */
        /* <DEDUP_REMOVED lines=14> */
[----:B------:R-:W-:Y:S07]  /*1c160*/  LDSM.16.M88.4 R152, [R183] ;  /* 0x00000000b798783b */ /* 0x000fee0000000200 */
[C---:B---3--:R-:W-:Y:S08]  /*1c170*/  HMMA.16816.F32 R12, R148.reuse, R156, R12 ;  /* 0x0000009c940c723c */ /* 0x048ff0000000180c */
[C---:B------:R-:W-:Y:S01]  /*1c180*/  HMMA.16816.F32 R16, R148.reuse, R158, R16 ;  /* 0x0000009e9410723c */ /* 0x040fe20000001810 */
[----:B------:R-:W-:Y:S07]  /*1c190*/  LDSM.16.M88.4 R156, [R182] ;  /* 0x00000000b69c783b */ /* 0x000fee0000000200 */
[C---:B-----5:R-:W-:Y:S08]  /*1c1a0*/  HMMA.16816.F32 R20, R148.reuse, R144, R20 ;  /* 0x000000909414723c */ /* 0x060ff00000001814 */
[C---:B------:R-:W-:Y:S01]  /*1c1b0*/  HMMA.16816.F32 R24, R148.reuse, R146, R24 ;  /* 0x000000929418723c */ /* 0x040fe20000001818 */
[----:B------:R-:W2:Y:S07]  /*1c1c0*/  LDSM.16.M88.4 R144, [R196+0x2000] ;  /* 0x00200000c490783b */ /* 0x000eae0000000200 */
[C---:B------:R-:W-:Y:S08]  /*1c1d0*/  HMMA.16816.F32 R28, R148.reuse, R160, R28 ;  /* 0x000000a0941c723c */ /* 0x040ff0000000181c */
[----:B------:R-:W-:Y:S01]  /*1c1e0*/  HMMA.16816.F32 R32, R148, R162, R32 ;  /* 0x000000a29420723c */ /* 0x000fe20000001820 */
[----:B------:R-:W3:Y:S04]  /*1c1f0*/  LDSM.16.M88.4 R148, [R181] ;  /* 0x00000000b594783b */ /* 0x000ee80000000200 */
[----:B------:R-:W5:Y:S03]  /*1c200*/  LDSM.16.M88.4 R160, [R180] ;  /* 0x00000000b4a0783b */ /* 0x000f660000000200 */
        /* <DEDUP_REMOVED lines=22> */
[C---:B-----5:R-:W-:Y:S08]  /*1c370*/  HMMA.16816.F32 R28, R144.reuse, R160, R28 ;  /* 0x000000a0901c723c */ /* 0x060ff0000000181c */
[----:B------:R-:W-:Y:S01]  /*1c380*/  HMMA.16816.F32 R32, R144, R162, R32 ;  /* 0x000000a29020723c */ /* 0x000fe20000001820 */
[----:B------:R-:W3:Y:S04]  /*1c390*/  LDSM.16.M88.4 R144, [R184+0x3000] ;  /* 0x00300000b890783b */ /* 0x000ee80000000200 */
[----:B------:R-:W5:Y:S03]  /*1c3a0*/  LDSM.16.M88.4 R160, [R184+0x3800] ;  /* 0x00380000b8a0783b */ /* 0x000f660000000200 */
        /* <DEDUP_REMOVED lines=16> */
[C---:B------:R-:W-:Y:S08]  /*1c4b0*/  HMMA.16816.F32 R12, R148.reuse, R156, R12 ;  /* 0x0000009c940c723c */ /* 0x040ff0000000180c */
[C---:B------:R-:W-:Y:S01]  /*1c4c0*/  HMMA.16816.F32 R16, R148.reuse, R158, R16 ;  /* 0x0000009e9410723c */ /* 0x040fe20000001810 */
[----:B------:R-:W-:Y:S07]  /*1c4d0*/  LDSM.16.M88.4 R156, [R178] ;  /* 0x00000000b29c783b */ /* 0x000fee0000000200 */
[C---:B---3--:R-:W-:Y:S08]  /*1c4e0*/  HMMA.16816.F32 R20, R148.reuse, R144, R20 ;  /* 0x000000909414723c */ /* 0x048ff00000001814 */
[C---:B------:R-:W-:Y:S01]  /*1c4f0*/  HMMA.16816.F32 R24, R148.reuse, R146, R24 ;  /* 0x000000929418723c */ /* 0x040fe20000001818 */
[----:B------:R-:W2:Y:S07]  /*1c500*/  LDSM.16.M88.4 R144, [R196+0x4000] ;  /* 0x00400000c490783b */ /* 0x000eae0000000200 */
[C---:B-----5:R-:W-:Y:S08]  /*1c510*/  HMMA.16816.F32 R28, R148.reuse, R160, R28 ;  /* 0x000000a0941c723c */ /* 0x060ff0000000181c */
        /* <DEDUP_REMOVED lines=37> */
[C---:B----4-:R-:W-:Y:S08]  /*1c770*/  HMMA.16816.F32 R20, R140.reuse, R136, R20 ;  /* 0x000000888c14723c */ /* 0x050ff00000001814 */
[C---:B------:R-:W-:Y:S08]  /*1c780*/  HMMA.16816.F32 R24, R140.reuse, R138, R24 ;  /* 0x0000008a8c18723c */ /* 0x040ff00000001818 */
[C---:B------:R-:W-:Y:S08]  /*1c790*/  HMMA.16816.F32 R28, R140.reuse, R172, R28 ;  /* 0x000000ac8c1c723c */ /* 0x040ff0000000181c */
[----:B------:R-:W-:Y:S08]  /*1c7a0*/  HMMA.16816.F32 R32, R140, R174, R32 ;  /* 0x000000ae8c20723c */ /* 0x000ff00000001820 */
[C---:B--2---:R-:W-:Y:S08]  /*1c7b0*/  HMMA.16816.F32 R4, R148.reuse, R152, R4 ;  /* 0x000000989404723c */ /* 0x044ff00000001804 */
[C---:B------:R-:W-:Y:S08]  /*1c7c0*/  HMMA.16816.F32 R8, R148.reuse, R154, R8 ;  /* 0x0000009a9408723c */ /* 0x040ff00000001808 */
[C---:B------:R-:W-:Y:S08]  /*1c7d0*/  HMMA.16816.F32 R12, R148.reuse, R156, R12 ;  /* 0x0000009c940c723c */ /* 0x040ff0000000180c */
[C---:B------:R-:W-:Y:S08]  /*1c7e0*/  HMMA.16816.F32 R16, R148.reuse, R158, R16 ;  /* 0x0000009e9410723c */ /* 0x040ff00000001810 */
[C---:B---3--:R-:W-:Y:S08]  /*1c7f0*/  HMMA.16816.F32 R20, R148.reuse, R144, R20 ;  /* 0x000000909414723c */ /* 0x048ff00000001814 */
        /* <DEDUP_REMOVED lines=70> */
.L_x_3779:
[CC--:B------:R-:W-:Y:S01]  /*1cc60*/  LEA R144, P1, R2.reuse, R206.reuse, 0x1 ;  /* 0x000000ce02907211 */ /* 0x0c0fe200078208ff */
[----:B------:R-:W-:Y:S02]  /*1cc70*/  ULDC.64 UR4, c[0x0][0x198] ;  /* 0x0000660000047ab9 */ /* 0x000fe40000000a00 */
[----:B------:R-:W-:Y:S01]  /*1cc80*/  USHF.L.U32 UR7, UR4, 0x4, URZ ;  /* 0x0000000404077899 */ /* 0x000fe2000800063f */
[CC--:B------:R-:W-:Y:S01]  /*1cc90*/  LEA.HI.X R145, R2.reuse, R207.reuse, R132, 0x1, P1 ;  /* 0x000000cf02917211 */ /* 0x0c0fe200008f0c84 */
[----:B------:R-:W-:Y:S04]  /*1cca0*/  USHF.L.U64.HI UR5, UR4, UR6, UR5 ;  /* 0x0000000604057299 */ /* 0x000fe80008010205 */
[----:B------:R-:W-:Y:S01]  /*1ccb0*/  @!PT LDS RZ, [RZ] ;  /* 0x00000000fffff984 */ /* 0x000fe20000000800 */
[----:B------:R-:W-:Y:S01]  /*1ccc0*/  @!PT LDS RZ, [RZ] ;  /* 0x00000000fffff984 */ /* 0x000fe20000000800 */
[----:B------:R-:W-:Y:S01]  /*1ccd0*/  @!PT LDS RZ, [RZ] ;  /* 0x00000000fffff984 */ /* 0x000fe20000000800 */
[----:B------:R1:W-:Y:S01]  /*1cce0*/  @P5 LDGSTS.E.BYPASS.LTC128B.128 [R204+0x6000], [R144.64] ;  /* 0x0600000090cc5fae */ /* 0x0003e2000b901d48 */
[----:B------:R-:W-:Y:S03]  /*1ccf0*/  IADD3 R137, P0, R2, UR7, RZ ;  /* 0x0000000702897c10 */ /* 0x000fe6000ff1e0ff */
[----:B------:R1:W-:Y:S01]  /*1cd00*/  @!P5 STS.128 [R204+0x6000], RZ ;  /* 0x006000ffcc00d388 */ /* 0x0003e20000000c00 */
[CC--:B------:R-:W-:Y:S02]  /*1cd10*/  @P5 LEA R148, P6, R137.reuse, R206.reuse, 0x1 ;  /* 0x000000ce89945211 */ /* 0x0c0fe400078c08ff */
[CC--:B------:R-:W-:Y:S01]  /*1cd20*/  @P4 LEA R142, P1, R137.reuse, R206.reuse, 0x1 ;  /* 0x000000ce898e4211 */ /* 0x0c0fe200078208ff */
[----:B------:R-:W-:Y:S01]  /*1cd30*/  @!PT LDS RZ, [RZ] ;  /* 0x00000000fffff984 */ /* 0x000fe20000000800 */
[----:B------:R-:W-:Y:S01]  /*1cd40*/  @!PT LDS RZ, [RZ] ;  /* 0x00000000fffff984 */ /* 0x000fe20000000800 */
[----:B------:R-:W-:Y:S01]  /*1cd50*/  @!PT LDS RZ, [RZ] ;  /* 0x00000000fffff984 */ /* 0x000fe20000000800 */
[----:B------:R1:W-:Y:S01]  /*1cd60*/  @P4 LDGSTS.E.BYPASS.LTC128B.128 [R204+0x8000], [R144.64+0x80] ;  /* 0x0800008090cc4fae */ /* 0x0003e2000b901d48 */
[----:B------:R-:W-:Y:S02]  /*1cd70*/  IADD3.X R132, R132, UR5, RZ, P0, !PT ;  /* 0x0000000584847c10 */ /* 0x000fe400087fe4ff */
[CC--:B------:R-:W-:Y:S01]  /*1cd80*/  @P2 LEA R140, P0, R137.reuse, R206.reuse, 0x1 ;  /* 0x000000ce898c2211 */ /* 0x0c0fe200078008ff */
[----:B------:R1:W-:Y:S01]  /*1cd90*/  @!P4 STS.128 [R204+0x8000], RZ ;  /* 0x008000ffcc00c388 */ /* 0x0003e20000000c00 */
[CCC-:B------:R-:W-:Y:S02]  /*1cda0*/  @P5 LEA.HI.X R149, R137.reuse, R207.reuse, R132.reuse, 0x1, P6 ;  /* 0x000000cf89955211 */ /* 0x1c0fe400030f0c84 */
[CCC-:B------:R-:W-:Y:S01]  /*1cdb0*/  @P4 LEA.HI.X R143, R137.reuse, R207.reuse, R132.reuse, 0x1, P1 ;  /* 0x000000cf898f4211 */ /* 0x1c0fe200008f0c84 */
[----:B------:R-:W-:Y:S01]  /*1cdc0*/  @!PT LDS RZ, [RZ] ;  /* 0x00000000fffff984 */ /* 0x000fe20000000800 */
[----:B------:R-:W-:Y:S01]  /*1cdd0*/  @!PT LDS RZ, [RZ] ;  /* 0x00000000fffff984 */ /* 0x000fe20000000800 */
[----:B------:R-:W-:Y:S01]  /*1cde0*/  @!PT LDS RZ, [RZ] ;  /* 0x00000000fffff984 */ /* 0x000fe20000000800 */
[----:B------:R1:W-:Y:S01]  /*1cdf0*/  @P2 LDGSTS.E.BYPASS.LTC128B.128 [R204+0xa000], [R144.64+0x100] ;  /* 0x0a00010090cc2fae */ /* 0x0003e2000b901d48 */
[CC--:B------:R-:W-:Y:S02]  /*1ce00*/  @P2 LEA.HI.X R141, R137.reuse, R207.reuse, R132, 0x1, P0 ;  /* 0x000000cf898d2211 */ /* 0x0c0fe400000f0c84 */
[----:B------:R-:W-:Y:S01]  /*1ce10*/  IADD3 R133, P6, R137, UR7, RZ ;  /* 0x0000000789857c10 */ /* 0x000fe2000ffde0ff */
[----:B------:R1:W-:Y:S03]  /*1ce20*/  @!P2 STS.128 [R204+0xa000], RZ ;  /* 0x00a000ffcc00a388 */ /* 0x0003e60000000c00 */
[CC--:B------:R-:W-:Y:S01]  /*1ce30*/  @P4 LEA R138, P1, R133.reuse, R206.reuse, 0x1 ;  /* 0x000000ce858a4211 */ /* 0x0c0fe200078208ff */
[----:B------:R-:W-:Y:S01]  /*1ce40*/  @!PT LDS RZ, [RZ] ;  /* 0x00000000fffff984 */ /* 0x000fe20000000800 */
[----:B------:R-:W-:Y:S01]  /*1ce50*/  @!PT LDS RZ, [RZ] ;  /* 0x00000000fffff984 */ /* 0x000fe20000000800 */
[----:B------:R-:W-:Y:S01]  /*1ce60*/  @!PT LDS RZ, [RZ] ;  /* 0x00000000fffff984 */ /* 0x000fe20000000800 */
[----:B------:R1:W-:Y:S01]  /*1ce70*/  @P5 LDGSTS.E.BYPASS.LTC128B.128 [R204+0x6800], [R148.64] ;  /* 0x0680000094cc5fae */ /* 0x0003e2000b901d48 */
[CC--:B------:R-:W-:Y:S02]  /*1ce80*/  @P2 LEA R136, P0, R133.reuse, R206.reuse, 0x1 ;  /* 0x000000ce85882211 */ /* 0x0c0fe400078008ff */
[----:B------:R-:W-:Y:S01]  /*1ce90*/  IADD3.X R132, R132, UR5, RZ, P6, !PT ;  /* 0x0000000584847c10 */ /* 0x000fe2000b7fe4ff */
[----:B------:R1:W-:Y:S01]  /*1cea0*/  @!P5 STS.128 [R204+0x6800], RZ ;  /* 0x006800ffcc00d388 */ /* 0x0003e20000000c00 */
[CC--:B------:R-:W-:Y:S02]  /*1ceb0*/  @P5 LEA R146, P6, R133.reuse, R206.reuse, 0x1 ;  /* 0x000000ce85925211 */ /* 0x0c0fe400078c08ff */
[CCC-:B------:R-:W-:Y:S01]  /*1cec0*/  @P4 LEA.HI.X R139, R133.reuse, R207.reuse, R132.reuse, 0x1, P1 ;  /* 0x000000cf858b4211 */ /* 0x1c0fe200008f0c84 */
[----:B------:R-:W-:Y:S01]  /*1ced0*/  @!PT LDS RZ, [RZ] ;  /* 0x00000000fffff984 */ /* 0x000fe20000000800 */
[----:B------:R-:W-:Y:S01]  /*1cee0*/  @!PT LDS RZ, [RZ] ;  /* 0x00000000fffff984 */ /* 0x000fe20000000800 */
[----:B------:R-:W-:Y:S01]  /*1cef0*/  @!PT LDS RZ, [RZ] ;  /* 0x00000000fffff984 */ /* 0x000fe20000000800 */
[----:B------:R1:W-:Y:S01]  /*1cf00*/  @P4 LDGSTS.E.BYPASS.LTC128B.128 [R204+0x8800], [R142.64+0x80] ;  /* 0x088000808ecc4fae */ /* 0x0003e2000b901d48 */
[CCC-:B------:R-:W-:Y:S02]  /*1cf10*/  @P5 LEA.HI.X R147, R133.reuse, R207.reuse, R132.reuse, 0x1, P6 ;  /* 0x000000cf85935211 */ /* 0x1c0fe400030f0c84 */
[CC--:B------:R-:W-:Y:S01]  /*1cf20*/  @P2 LEA.HI.X R137, R133.reuse, R207.reuse, R132, 0x1, P0 ;  /* 0x000000cf85892211 */ /* 0x0c0fe200000f0c84 */
[----:B------:R1:W-:Y:S01]  /*1cf30*/  @!P4 STS.128 [R204+0x8800], RZ ;  /* 0x008800ffcc00c388 */ /* 0x0003e20000000c00 */
[----:B------:R-:W-:Y:S03]  /*1cf40*/  IADD3 R2, P6, R133, UR7, RZ ;  /* 0x0000000785027c10 */ /* 0x000fe6000ffde0ff */
[----:B------:R-:W-:Y:S01]  /*1cf50*/  @!PT LDS RZ, [RZ] ;  /* 0x00000000fffff984 */ /* 0x000fe20000000800 */
[----:B------:R-:W-:Y:S01]  /*1cf60*/  @!PT LDS RZ, [RZ] ;  /* 0x00000000fffff984 */ /* 0x000fe20000000800 */
[----:B------:R-:W-:Y:S01]  /*1cf70*/  @!PT LDS RZ, [RZ] ;  /* 0x00000000fffff984 */ /* 0x000fe20000000800 */
[----:B------:R1:W-:Y:S01]  /*1cf80*/  @P2 LDGSTS.E.BYPASS.LTC128B.128 [R204+0xa800], [R140.64+0x100] ;  /* 0x0a8001008ccc2fae */ /* 0x0003e2000b901d48 */
[CC--:B------:R-:W-:Y:S02]  /*1cf90*/  @P4 LEA R150, P1, R2.reuse, R206.reuse, 0x1 ;  /* 0x000000ce02964211 */ /* 0x0c0fe400078208ff */
[-C--:B------:R-:W-:Y:S01]  /*1cfa0*/  @P2 LEA R154, P0, R2, R206.reuse, 0x1 ;  /* 0x000000ce029a2211 */ /* 0x080fe200078008ff */
[----:B------:R1:W-:Y:S01]  /*1cfb0*/  @!P2 STS.128 [R204+0xa800], RZ ;  /* 0x00a800ffcc00a388 */ /* 0x0003e20000000c00 */
[----:B------:R-:W-:Y:S02]  /*1cfc0*/  IADD3.X R132, R132, UR5, RZ, P6, !PT ;  /* 0x0000000584847c10 */ /* 0x000fe4000b7fe4ff */
[C---:B------:R-:W-:Y:S01]  /*1cfd0*/  @P5 LEA R152, P6, R2.reuse, R206, 0x1 ;  /* 0x000000ce02985211 */ /* 0x040fe200078c08ff */
[----:B------:R-:W-:Y:S01]  /*1cfe0*/  @!PT LDS RZ, [RZ] ;  /* 0x00000000fffff984 */ /* 0x000fe20000000800 */
[----:B------:R-:W-:Y:S01]  /*1cff0*/  @!PT LDS RZ, [RZ] ;  /* 0x00000000fffff984 */ /* 0x000fe20000000800 */
[----:B------:R-:W-:Y:S01]  /*1d000*/  @!PT LDS RZ, [RZ] ;  /* 0x00000000fffff984 */ /* 0x000fe20000000800 */
[----:B------:R1:W-:Y:S01]  /*1d010*/  @P5 LDGSTS.E.BYPASS.LTC128B.128 [R204+0x7000], [R146.64] ;  /* 0x0700000092cc5fae */ /* 0x0003e2000b901d48 */
[CC--:B------:R-:W-:Y:S01]  /*1d020*/  @P4 LEA.HI.X R151, R2.reuse, R207.reuse, R132, 0x1, P1 ;  /* 0x000000cf02974211 */ /* 0x0c0fe200008f0c84 */
[----:B------:R-:W-:Y:S01]  /*1d030*/  IMAD.MOV.U32 R206, RZ, RZ, R144 ;  /* 0x000000ffffce7224 */ /* 0x000fe200078e0090 */
[CCC-:B------:R-:W-:Y:S01]  /*1d040*/  @P5 LEA.HI.X R153, R2.reuse, R207.reuse, R132.reuse, 0x1, P6 ;  /* 0x000000cf02995211 */ /* 0x1c0fe200030f0c84 */
[----:B------:R1:W-:Y:S01]  /*1d050*/  @!P5 STS.128 [R204+0x7000], RZ ;  /* 0x007000ffcc00d388 */ /* 0x0003e20000000c00 */
[----:B------:R-:W-:Y:S01]  /*1d060*/  @P2 LEA.HI.X R155, R2, R207, R132, 0x1, P0 ;  /* 0x000000cf029b2211 */ /* 0x000fe200000f0c84 */
[----:B------:R-:W-:Y:S02]  /*1d070*/  IMAD.MOV.U32 R207, RZ, RZ, R145 ;  /* 0x000000ffffcf7224 */ /* 0x000fe400078e0091 */
        /* <DEDUP_REMOVED lines=26> */
.L_x_3778:
        /* <DEDUP_REMOVED lines=472> */
.L_x_3776:
        /* <DEDUP_REMOVED lines=231> */
[----:B--2---:R-:W-:Y:S01]  /*1fe10*/  IMAD R6, R6, c[0x0][0x210], R201 ;  /* 0x0000840006067a24 */ /* 0x004fe200078e02c9 */
[----:B---3--:R-:W-:-:S02]  /*1fe20*/  IADD3 R14, -R201, RZ, RZ ;  /* 0x000000ffc90e7210 */ /* 0x008fc40007ffe1ff */
[----:B------:R-:W2:Y:S03]  /*1fe30*/  LDS.128 R104, [R4.X4] ;  /* 0x0000000004687984 */ /* 0x000ea60000004c00 */
[----:B-1----:R-:W-:Y:S01]  /*1fe40*/  IMAD R13, R14, c[0x0][0x1c0], R13 ;  /* 0x000070000e0d7a24 */ /* 0x002fe200078e020d */
[----:B------:R-:W-:Y:S01]  /*1fe50*/  SHF.R.S32.HI R14, RZ, 0x1f, R11 ;  /* 0x0000001fff0e7819 */ /* 0x000fe2000001140b */
[----:B------:R-:W1:Y:S02]  /*1fe60*/  LDS.128 R100, [R4.X4+0x800] ;  /* 0x0008000004647984 */ /* 0x000e640000004c00 */
[----:B------:R-:W-:Y:S01]  /*1fe70*/  IMAD R13, R6, c[0x0][0x1c0], R13 ;  /* 0x00007000060d7a24 */ /* 0x000fe200078e020d */
[----:B------:R-:W-:Y:S01]  /*1fe80*/  LEA.HI R14, R14, R11, RZ, 0x2 ;  /* 0x0000000b0e0e7211 */ /* 0x000fe200078f10ff */
[----:B------:R-:W3:Y:S01]  /*1fe90*/  LDS.128 R96, [R4.X4+0x1000] ;  /* 0x0010000004607984 */ /* 0x000ee20000004c00 */
[----:B------:R-:W-:Y:S01]  /*1fea0*/  MOV R6, 0xff800000 ;  /* 0xff80000000067802 */ /* 0x000fe20000000f00 */
[----:B------:R-:W-:Y:S01]  /*1feb0*/  @P3 FFMA.FTZ R6, R132, c[0x0][0x238], R3 ;  /* 0x00008e0084063a23 */ /* 0x000fe20000010003 */
[----:B------:R-:W-:Y:S01]  /*1fec0*/  LOP3.LUT R14, R14, 0xffffffc, RZ, 0xc0, !PT ;  /* 0x0ffffffc0e0e7812 */ /* 0x000fe200078ec0ff */
[----:B------:R-:W1:Y:S03]  /*1fed0*/  LDS.128 R92, [R4.X4+0x1800] ;  /* 0x00180000045c7984 */ /* 0x000e660000004c00 */
        /* <DEDUP_REMOVED lines=24> */
[----:B------:R-:W-:Y:S01]  /*20060*/  SHF.R.S32.HI R13, RZ, 0x1f, R12 ;  /* 0x0000001fff0d7819 */ /* 0x000fe2000001140c */
[----:B------:R-:W-:Y:S05]  /*20070*/  @P0 BRA `(.L_x_3782) ;  /* 0x000000b000000947 */ /* 0x000fea0003800000 */
[----:B--23--:R-:W-:Y:S01]  /*20080*/  IMAD R2, R5, -0x40, R200 ;  /* 0xffffffc005027824 */ /* 0x00cfe200078e02c8 */
[C---:B------:R-:W-:Y:S02]  /*20090*/  IADD3 R9, R11.reuse, 0x8, RZ ;  /* 0x000000080b097810 */ /* 0x040fe40007ffe0ff */
        /* <DEDUP_REMOVED lines=9> */
.L_x_3782:
[----:B--23--:R-:W-:Y:S05]  /*20130*/  BSYNC B0 ;  /* 0x0000000000007941 */ /* 0x00cfea0003800000 */
.L_x_3781:
        /* <DEDUP_REMOVED lines=19> */
.L_x_3784:
[----:B------:R-:W-:Y:S05]  /*20270*/  BSYNC B0 ;  /* 0x0000000000007941 */ /* 0x000fea0003800000 */
.L_x_3783:
        /* <DEDUP_REMOVED lines=11> */
.L_x_3786:
[----:B------:R-:W-:Y:S05]  /*20330*/  BSYNC B0 ;  /* 0x0000000000007941 */ /* 0x000fea0003800000 */
.L_x_3785:
        /* <DEDUP_REMOVED lines=11> */
.L_x_3788:
[----:B------:R-:W-:Y:S05]  /*203f0*/  BSYNC B0 ;  /* 0x0000000000007941 */ /* 0x000fea0003800000 */
.L_x_3787:
        /* <DEDUP_REMOVED lines=11> */
.L_x_3790:
[----:B------:R-:W-:Y:S05]  /*204b0*/  BSYNC B0 ;  /* 0x0000000000007941 */ /* 0x000fea0003800000 */
.L_x_3789:
        /* <DEDUP_REMOVED lines=11> */
.L_x_3792:
[----:B------:R-:W-:Y:S05]  /*20570*/  BSYNC B0 ;  /* 0x0000000000007941 */ /* 0x000fea0003800000 */
.L_x_3791:
        /* <DEDUP_REMOVED lines=11> */
.L_x_3794:
[----:B------:R-:W-:Y:S05]  /*20630*/  BSYNC B0 ;  /* 0x0000000000007941 */ /* 0x000fea0003800000 */
.L_x_3793:
        /* <DEDUP_REMOVED lines=11> */
.L_x_3796:
[----:B------:R-:W-:Y:S05]  /*206f0*/  BSYNC B0 ;  /* 0x0000000000007941 */ /* 0x000fea0003800000 */
.L_x_3795:
        /* <DEDUP_REMOVED lines=12> */
.L_x_3797:
        /* <DEDUP_REMOVED lines=12> */
.L_x_4120:


//--------------------- .text._ZN5flash24flash_fwd_splitkv_kernelI23Flash_fwd_kernel_traitsILi192ELi64ELi64ELi4ELb0ELb0EN7cutlass6half_tE19Flash_kernel_traitsILi192ELi64ELi64ELi4ES3_EELb1ELb0ELb1ELb0ELb0ELb1ELb1ELb1EEEvNS_16Flash_fwd_paramsE --------------------------
	.section	.text._ZN5flash24flash_fwd_splitkv_kernelI23Flash_fwd_kernel_traitsILi192ELi64ELi64ELi4ELb0ELb0EN7cutlass6half_tE19Flash_kernel_traitsILi192ELi64ELi64ELi4ES3_EELb1ELb0ELb1ELb0ELb0ELb1ELb1ELb1EEEvNS_16Flash_fwd_paramsE,"ax",@progbits
	.sectioninfo	@"SHI_REGISTERS=244"
	.align	128
        .global         _ZN5flash24flash_fwd_splitkv_kernelI23Flash_fwd_kernel_traitsILi192ELi64ELi64ELi4ELb0ELb0EN7cutlass6half_tE19Flash_kernel_traitsILi192ELi64ELi64ELi4ES3_EELb1ELb0ELb1ELb0ELb0ELb1ELb1ELb1EEEvNS_16Flash_fwd_paramsE
        .type           _ZN5flash24flash_fwd_splitkv_kernelI23Flash_fwd_kernel_traitsILi192ELi64ELi64ELi4ELb0ELb0EN7cutlass6half_tE19Flash_kernel_traitsILi192ELi64ELi64ELi4ES3_EELb1ELb0ELb1ELb0ELb0ELb1ELb1ELb1EEEvNS_16Flash_fwd_paramsE,@function
        .size           _ZN5flash24flash_fwd_splitkv_kernelI23Flash_fwd_kernel_traitsILi192ELi64ELi64ELi4ELb0ELb0EN7cutlass6half_tE19Flash_kernel_traitsILi192ELi64ELi64ELi4ES3_EELb1ELb0ELb1ELb0ELb0ELb1ELb1ELb1EEEvNS_16Flash_fwd_paramsE,(.L_x_4121 - _ZN5flash24flash_fwd_splitkv_kernelI23Flash_fwd_kernel_traitsILi192ELi64ELi64ELi4ELb0ELb0EN7cutlass6half_tE19Flash_kernel_traitsILi192ELi64ELi64ELi4ES3_EELb1ELb0ELb1ELb0ELb0ELb1ELb1ELb1EEEvNS_16Flash_fwd_paramsE)
        .other          _ZN5flash24flash_fwd_splitkv_kernelI23Flash_fwd_kernel_traitsILi192ELi64ELi64ELi4ELb0ELb0EN7cutlass6half_tE19Flash_kernel_traitsILi192ELi64ELi64ELi4ES3_EELb1ELb0ELb1ELb0ELb0ELb1ELb1ELb1EEEvNS_16Flash_fwd_paramsE,@"STO_CUDA_ENTRY STV_DEFAULT"
_ZN5flash24flash_fwd_splitkv_kernelI23Flash_fwd_kernel_traitsILi192ELi64ELi64ELi4ELb0ELb0EN7cutlass6half_tE19Flash_kernel_traitsILi192ELi64ELi64ELi4ES3_EELb1ELb0ELb1ELb0ELb0ELb1ELb1ELb1EEEvNS_16Flash_fwd_paramsE:
.text._ZN5flash24flash_fwd_splitkv_kernelI23Flash_fwd_kernel_traitsILi192ELi64ELi64ELi4ELb0ELb0EN7cutlass6half_tE19Flash_kernel_traitsILi192ELi64ELi64ELi4ES3_EELb1ELb0ELb1ELb0ELb0ELb1ELb1ELb1EEEvNS_16Flash_fwd_paramsE:
        /* <DEDUP_REMOVED lines=53> */
.L_x_3798:
[----:B-1-34-:R-:W-:Y:S02]  /*0350*/  MOV R3, c[0x0][0x218] ;  /* 0x0000860000037a02 */ /* 0x01afe40000000f00 */
.L_x_3799:
        /* <DEDUP_REMOVED lines=87> */
.L_x_3802:
[----:B------:R-:W-:Y:S05]  /*08d0*/  BSYNC B0 ;  /* 0x0000000000007941 */ /* 0x000fea0003800000 */
.L_x_3801:
        /* <DEDUP_REMOVED lines=10> */
.L_x_3804:
[----:B------:R-:W-:Y:S05]  /*0980*/  BSYNC B0 ;  /* 0x0000000000007941 */ /* 0x000fea0003800000 */
.L_x_3803:
        /* <DEDUP_REMOVED lines=10> */
.L_x_3806:
[----:B------:R-:W-:Y:S05]  /*0a30*/  BSYNC B0 ;  /* 0x0000000000007941 */ /* 0x000fea0003800000 */
.L_x_3805:
        /* <DEDUP_REMOVED lines=10> */
.L_x_3808:
[----:B------:R-:W-:Y:S05]  /*0ae0*/  BSYNC B0 ;  /* 0x0000000000007941 */ /* 0x000fea0003800000 */
.L_x_3807:
        /* <DEDUP_REMOVED lines=10> */
.L_x_3810:
[----:B------:R-:W-:Y:S05]  /*0b90*/  BSYNC B0 ;  /* 0x0000000000007941 */ /* 0x000fea0003800000 */
.L_x_3809:
        /* <DEDUP_REMOVED lines=10> */
.L_x_3812:
[----:B------:R-:W-:Y:S05]  /*0c40*/  BSYNC B0 ;  /* 0x0000000000007941 */ /* 0x000fea0003800000 */
.L_x_3811:
        /* <DEDUP_REMOVED lines=10> */
.L_x_3814:
[----:B------:R-:W-:Y:S05]  /*0cf0*/  BSYNC B0 ;  /* 0x0000000000007941 */ /* 0x000fea0003800000 */
.L_x_3813:
        /* <DEDUP_REMOVED lines=10> */
.L_x_3816:
[----:B------:R-:W-:Y:S05]  /*0da0*/  BSYNC B0 ;  /* 0x0000000000007941 */ /* 0x000fea0003800000 */
.L_x_3815:
        /* <DEDUP_REMOVED lines=32> */
.L_x_3800:
        /* <DEDUP_REMOVED lines=94> */
.L_x_3817:
        /* <DEDUP_REMOVED lines=16> */
.L_x_3819:
        /* <DEDUP_REMOVED lines=52> */
.L_x_3818:
        /* <DEDUP_REMOVED lines=263> */
.L_x_3913:
        /* <DEDUP_REMOVED lines=18> */
.L_x_3822:
[----:B------:R-:W-:Y:S05]  /*2b60*/  BSYNC B0 ;  /* 0x0000000000007941 */ /* 0x000fea0003800000 */
.L_x_3821:
        /* <DEDUP_REMOVED lines=18> */
.L_x_3824:
[----:B------:R-:W-:Y:S05]  /*2c90*/  BSYNC B0 ;  /* 0x0000000000007941 */ /* 0x000fea0003800000 */
.L_x_3823:
        /* <DEDUP_REMOVED lines=18> */
.L_x_3826:
[----:B------:R-:W-:Y:S05]  /*2dc0*/  BSYNC B0 ;  /* 0x0000000000007941 */ /* 0x000fea0003800000 */
.L_x_3825:
        /* <DEDUP_REMOVED lines=18> */
.L_x_3828:
[----:B------:R-:W-:Y:S05]  /*2ef0*/  BSYNC B0 ;  /* 0x0000000000007941 */ /* 0x000fea0003800000 */
.L_x_3827:
        /* <DEDUP_REMOVED lines=65> */
.L_x_3834:
[----:B------:R-:W-:Y:S05]  /*3310*/  BSYNC B0 ;  /* 0x0000000000007941 */ /* 0x000fea0003800000 */
.L_x_3833:
        /* <DEDUP_REMOVED lines=54> */
.L_x_3836:
[----:B------:R-:W-:Y:S05]  /*3680*/  BSYNC B0 ;  /* 0x0000000000007941 */ /* 0x000fea0003800000 */
.L_x_3835:
        /* <DEDUP_REMOVED lines=53> */
.L_x_3832:
[----:B------:R-:W-:Y:S05]  /*39e0*/  BSYNC B1 ;  /* 0x0000000000017941 */ /* 0x000fea0003800000 */
.L_x_3831:
        /* <DEDUP_REMOVED lines=64> */
.L_x_3840:
[----:B------:R-:W-:Y:S05]  /*3df0*/  BSYNC B0 ;  /* 0x0000000000007941 */ /* 0x000fea0003800000 */
.L_x_3839:
        /* <DEDUP_REMOVED lines=57> */
.L_x_3842:
[----:B------:R-:W-:Y:S05]  /*4190*/  BSYNC B0 ;  /* 0x0000000000007941 */ /* 0x000fea0003800000 */
.L_x_3841:
        /* <DEDUP_REMOVED lines=56> */
.L_x_3838:
[----:B------:R-:W-:Y:S05]  /*4520*/  BSYNC B1 ;  /* 0x0000000000017941 */ /* 0x000fea0003800000 */
.L_x_3837:
        /* <DEDUP_REMOVED lines=64> */
.L_x_3846:
[----:B------:R-:W-:Y:S05]  /*4930*/  BSYNC B0 ;  /* 0x0000000000007941 */ /* 0x000fea0003800000 */
.L_x_3845:
        /* <DEDUP_REMOVED lines=57> */
.L_x_3848:
[----:B------:R-:W-:Y:S05]  /*4cd0*/  BSYNC B0 ;  /* 0x0000000000007941 */ /* 0x000fea0003800000 */
.L_x_3847:
        /* <DEDUP_REMOVED lines=56> */
.L_x_3844:
[----:B------:R-:W-:Y:S05]  /*5060*/  BSYNC B1 ;  /* 0x0000000000017941 */ /* 0x000fea0003800000 */
.L_x_3843:
        /* <DEDUP_REMOVED lines=68> */
.L_x_3852:
[----:B------:R-:W-:Y:S05]  /*54b0*/  BSYNC B0 ;  /* 0x0000000000007941 */ /* 0x000fea0003800000 */
.L_x_3851:
        /* <DEDUP_REMOVED lines=57> */
.L_x_3854:
[----:B------:R-:W-:Y:S05]  /*5850*/  BSYNC B0 ;  /* 0x0000000000007941 */ /* 0x000fea0003800000 */
.L_x_3853:
        /* <DEDUP_REMOVED lines=56> */
.L_x_3850:
[----:B------:R-:W-:Y:S05]  /*5be0*/  BSYNC B1 ;  /* 0x0000000000017941 */ /* 0x000fea0003800000 */
.L_x_3849:
        /* <DEDUP_REMOVED lines=8> */
.L_x_3830:
        /* <DEDUP_REMOVED lines=95> */
.L_x_3861:
[----:B------:R-:W-:Y:S05]  /*6260*/  BSYNC B0 ;  /* 0x0000000000007941 */ /* 0x000fea0003800000 */
.L_x_3860:
[----:B------:R-:W-:Y:S05]  /*6270*/  MOV R109, R107 ;  /* 0x0000006b006d7202 */ /* 0x000fea0000000f00 */
[----:B-----5:R2:W-:Y:S02]  /*6280*/  STG.E.128 [R108.64], R52 ;  /* 0x000000346c007986 */ /* 0x0205e4000c101d06 */
.L_x_3859:
[----:B------:R-:W-:Y:S05]  /*6290*/  BSYNC B1 ;  /* 0x0000000000017941 */ /* 0x000fea0003800000 */
.L_x_3858:
        /* <DEDUP_REMOVED lines=94> */
.L_x_3865:
[----:B------:R-:W-:Y:S05]  /*6880*/  BSYNC B0 ;  /* 0x0000000000007941 */ /* 0x000fea0003800000 */
.L_x_3864:
[----:B------:R-:W-:Y:S05]  /*6890*/  MOV R109, R107 ;  /* 0x0000006b006d7202 */ /* 0x000fea0000000f00 */
[----:B-----5:R3:W-:Y:S02]  /*68a0*/  STG.E.128 [R108.64+0x80], R52 ;  /* 0x000080346c007986 */ /* 0x0207e4000c101d06 */
.L_x_3863:
[----:B------:R-:W-:Y:S05]  /*68b0*/  BSYNC B1 ;  /* 0x0000000000017941 */ /* 0x000fea0003800000 */
.L_x_3862:
        /* <DEDUP_REMOVED lines=93> */
.L_x_3867:
[----:B------:R-:W-:Y:S05]  /*6e90*/  BSYNC B0 ;  /* 0x0000000000007941 */ /* 0x000fea0003800000 */
.L_x_3866:
[----:B------:R-:W-:Y:S05]  /*6ea0*/  MOV R109, R107 ;  /* 0x0000006b006d7202 */ /* 0x000fea0000000f00 */
[----:B-----5:R3:W-:Y:S02]  /*6eb0*/  STG.E.128 [R108.64+0x100], R52 ;  /* 0x000100346c007986 */ /* 0x0207e4000c101d06 */
.L_x_3857:
[----:B------:R-:W-:Y:S05]  /*6ec0*/  BSYNC B2 ;  /* 0x0000000000027941 */ /* 0x000fea0003800000 */
.L_x_3856:
        /* <DEDUP_REMOVED lines=98> */
.L_x_3873:
[----:B------:R-:W-:Y:S05]  /*74f0*/  BSYNC B0 ;  /* 0x0000000000007941 */ /* 0x000fea0003800000 */
.L_x_3872:
[C---:B------:R-:W-:Y:S04]  /*7500*/  LEA R2, P0, R61.reuse, R108, 0x1 ;  /* 0x0000006c3d027211 */ /* 0x040fe800078008ff */
[----:B------:R-:W-:Y:S05]  /*7510*/  LEA.HI.X R3, R61, R107, R60, 0x1, P0 ;  /* 0x0000006b3d037211 */ /* 0x000fea00000f0c3c */
[----:B-----5:R1:W-:Y:S04]  /*7520*/  STG.E.128 [R2.64], R56 ;  /* 0x0000003802007986 */ /* 0x0203e8000c101d06 */
.L_x_3871:
[----:B------:R-:W-:Y:S05]  /*7530*/  BSYNC B1 ;  /* 0x0000000000017941 */ /* 0x000fea0003800000 */
.L_x_3870:
        /* <DEDUP_REMOVED lines=96> */
.L_x_3877:
[----:B------:R-:W-:Y:S05]  /*7b40*/  BSYNC B0 ;  /* 0x0000000000007941 */ /* 0x000fea0003800000 */
.L_x_3876:
[C---:B------:R-:W-:Y:S04]  /*7b50*/  LEA R2, P0, R80.reuse, R108, 0x1 ;  /* 0x0000006c50027211 */ /* 0x040fe800078008ff */
[----:B------:R-:W-:Y:S05]  /*7b60*/  LEA.HI.X R3, R80, R107, R81, 0x1, P0 ;  /* 0x0000006b50037211 */ /* 0x000fea00000f0c51 */
[----:B-----5:R4:W-:Y:S04]  /*7b70*/  STG.E.128 [R2.64], R56 ;  /* 0x0000003802007986 */ /* 0x0209e8000c101d06 */
.L_x_3875:
[----:B------:R-:W-:Y:S05]  /*7b80*/  BSYNC B1 ;  /* 0x0000000000017941 */ /* 0x000fea0003800000 */
.L_x_3874:
        /* <DEDUP_REMOVED lines=95> */
.L_x_3879:
[----:B------:R-:W-:Y:S05]  /*8180*/  BSYNC B0 ;  /* 0x0000000000007941 */ /* 0x000fea0003800000 */
.L_x_3878:
[C---:B------:R-:W-:Y:S04]  /*8190*/  LEA R2, P0, R88.reuse, R108, 0x1 ;  /* 0x0000006c58027211 */ /* 0x040fe800078008ff */
[----:B------:R-:W-:Y:S05]  /*81a0*/  LEA.HI.X R3, R88, R107, R89, 0x1, P0 ;  /* 0x0000006b58037211 */ /* 0x000fea00000f0c59 */
[----:B-----5:R4:W-:Y:S04]  /*81b0*/  STG.E.128 [R2.64], R56 ;  /* 0x0000003802007986 */ /* 0x0209e8000c101d06 */
.L_x_3869:
[----:B------:R-:W-:Y:S05]  /*81c0*/  BSYNC B2 ;  /* 0x0000000000027941 */ /* 0x000fea0003800000 */
.L_x_3868:
        /* <DEDUP_REMOVED lines=98> */
.L_x_3885:
[----:B------:R-:W-:Y:S05]  /*87f0*/  BSYNC B0 ;  /* 0x0000000000007941 */ /* 0x000fea0003800000 */
.L_x_3884:
[C---:B------:R-:W-:Y:S04]  /*8800*/  LEA R2, P0, R174.reuse, R108, 0x1 ;  /* 0x0000006cae027211 */ /* 0x040fe800078008ff */
[----:B------:R-:W-:Y:S05]  /*8810*/  LEA.HI.X R3, R174, R107, R75, 0x1, P0 ;  /* 0x0000006bae037211 */ /* 0x000fea00000f0c4b */
[----:B-----5:R4:W-:Y:S04]  /*8820*/  STG.E.128 [R2.64], R56 ;  /* 0x0000003802007986 */ /* 0x0209e8000c101d06 */
.L_x_3883:
[----:B------:R-:W-:Y:S05]  /*8830*/  BSYNC B1 ;  /* 0x0000000000017941 */ /* 0x000fea0003800000 */
.L_x_3882:
        /* <DEDUP_REMOVED lines=96> */
.L_x_3889:
[----:B------:R-:W-:Y:S05]  /*8e40*/  BSYNC B0 ;  /* 0x0000000000007941 */ /* 0x000fea0003800000 */
.L_x_3888:
[C---:B------:R-:W-:Y:S04]  /*8e50*/  LEA R2, P0, R82.reuse, R108, 0x1 ;  /* 0x0000006c52027211 */ /* 0x040fe800078008ff */
[----:B------:R-:W-:Y:S05]  /*8e60*/  LEA.HI.X R3, R82, R107, R83, 0x1, P0 ;  /* 0x0000006b52037211 */ /* 0x000fea00000f0c53 */
[----:B-----5:R4:W-:Y:S04]  /*8e70*/  STG.E.128 [R2.64], R56 ;  /* 0x0000003802007986 */ /* 0x0209e8000c101d06 */
.L_x_3887:
[----:B------:R-:W-:Y:S05]  /*8e80*/  BSYNC B1 ;  /* 0x0000000000017941 */ /* 0x000fea0003800000 */
.L_x_3886:
        /* <DEDUP_REMOVED lines=95> */
.L_x_3891:
[----:B------:R-:W-:Y:S05]  /*9480*/  BSYNC B0 ;  /* 0x0000000000007941 */ /* 0x000fea0003800000 */
.L_x_3890:
[C---:B------:R-:W-:Y:S04]  /*9490*/  LEA R2, P0, R90.reuse, R108, 0x1 ;  /* 0x0000006c5a027211 */ /* 0x040fe800078008ff */
[----:B------:R-:W-:Y:S05]  /*94a0*/  LEA.HI.X R3, R90, R107, R91, 0x1, P0 ;  /* 0x0000006b5a037211 */ /* 0x000fea00000f0c5b */
[----:B-----5:R4:W-:Y:S04]  /*94b0*/  STG.E.128 [R2.64], R56 ;  /* 0x0000003802007986 */ /* 0x0209e8000c101d06 */
.L_x_3881:
[----:B------:R-:W-:Y:S05]  /*94c0*/  BSYNC B2 ;  /* 0x0000000000027941 */ /* 0x000fea0003800000 */
.L_x_3880:
        /* <DEDUP_REMOVED lines=100> */
.L_x_3897:
[----:B------:R-:W-:Y:S05]  /*9b10*/  BSYNC B0 ;  /* 0x0000000000007941 */ /* 0x000fea0003800000 */
.L_x_3896:
[C---:B------:R-:W-:Y:S01]  /*9b20*/  IMAD R0, R181.reuse, c[0x0][0x19c], RZ ;  /* 0x00006700b5007a24 */ /* 0x040fe200078e02ff */
[----:B--23--:R-:W-:Y:S05]  /*9b30*/  MOV R109, R107 ;  /* 0x0000006b006d7202 */ /* 0x00cfea0000000f00 */
[----:B------:R-:W-:Y:S05]  /*9b40*/  IMAD.WIDE.U32 R2, R181, c[0x0][0x198], R108 ;  /* 0x00006600b5027a25 */ /* 0x000fea00078e006c */
[----:B------:R-:W-:Y:S05]  /*9b50*/  IADD3 R3, R3, R0, RZ ;  /* 0x0000000003037210 */ /* 0x000fea0007ffe0ff */
[----:B-----5:R2:W-:Y:S02]  /*9b60*/  STG.E.128 [R2.64], R56 ;  /* 0x0000003802007986 */ /* 0x0205e4000c101d06 */
.L_x_3895:
[----:B------:R-:W-:Y:S05]  /*9b70*/  BSYNC B1 ;  /* 0x0000000000017941 */ /* 0x000fea0003800000 */
.L_x_3894:
        /* <DEDUP_REMOVED lines=96> */
.L_x_3901:
[----:B------:R-:W-:Y:S05]  /*a180*/  BSYNC B0 ;  /* 0x0000000000007941 */ /* 0x000fea0003800000 */
.L_x_3900:
[C---:B------:R-:W-:Y:S04]  /*a190*/  LEA R2, P0, R95.reuse, R108, 0x1 ;  /* 0x0000006c5f027211 */ /* 0x040fe800078008ff */
[----:B------:R-:W-:Y:S05]  /*a1a0*/  LEA.HI.X R3, R95, R107, R94, 0x1, P0 ;  /* 0x0000006b5f037211 */ /* 0x000fea00000f0c5e */
[----:B-----5:R2:W-:Y:S04]  /*a1b0*/  STG.E.128 [R2.64], R56 ;  /* 0x0000003802007986 */ /* 0x0205e8000c101d06 */
.L_x_3899:
[----:B------:R-:W-:Y:S05]  /*a1c0*/  BSYNC B1 ;  /* 0x0000000000017941 */ /* 0x000fea0003800000 */
.L_x_3898:
        /* <DEDUP_REMOVED lines=95> */
.L_x_3903:
[----:B------:R-:W-:Y:S05]  /*a7c0*/  BSYNC B0 ;  /* 0x0000000000007941 */ /* 0x000fea0003800000 */
.L_x_3902:
[C---:B------:R-:W-:Y:S04]  /*a7d0*/  LEA R2, P0, R99.reuse, R108, 0x1 ;  /* 0x0000006c63027211 */ /* 0x040fe800078008ff */
[----:B------:R-:W-:Y:S05]  /*a7e0*/  LEA.HI.X R3, R99, R107, R98, 0x1, P0 ;  /* 0x0000006b63037211 */ /* 0x000fea00000f0c62 */
[----:B-----5:R2:W-:Y:S04]  /*a7f0*/  STG.E.128 [R2.64], R56 ;  /* 0x0000003802007986 */ /* 0x0205e8000c101d06 */
.L_x_3893:
[----:B------:R-:W-:Y:S05]  /*a800*/  BSYNC B2 ;  /* 0x0000000000027941 */ /* 0x000fea0003800000 */
.L_x_3892:
        /* <DEDUP_REMOVED lines=8> */
.L_x_3829:
        /* <DEDUP_REMOVED lines=14> */
.L_x_3905:
[----:B------:R-:W-:Y:S05]  /*a970*/  BSYNC B0 ;  /* 0x0000000000007941 */ /* 0x000fea0003800000 */
.L_x_3904:
        /* <DEDUP_REMOVED lines=24> */
.L_x_3907:
[----:B------:R-:W-:Y:S05]  /*ab00*/  BSYNC B0 ;  /* 0x0000000000007941 */ /* 0x000fea0003800000 */
.L_x_3906:
        /* <DEDUP_REMOVED lines=24> */
.L_x_3909:
[----:B------:R-:W-:Y:S05]  /*ac90*/  BSYNC B0 ;  /* 0x0000000000007941 */ /* 0x000fea0003800000 */
.L_x_3908:
        /* <DEDUP_REMOVED lines=28> */
.L_x_3910:
[----:B------:R-:W-:Y:S05]  /*ae60*/  BSYNC B0 ;  /* 0x0000000000007941 */ /* 0x000fea0003800000 */
.L_x_3855:
        /* <DEDUP_REMOVED lines=80> */
.L_x_3911:
        /* <DEDUP_REMOVED lines=9> */
.L_x_3912:
[----:B------:R-:W-:Y:S04]  /*b400*/  IADD3 R9, R9, -0x1, RZ ;  /* 0xffffffff09097810 */ /* 0x000fe80007ffe0ff */
[----:B------:R-:W-:Y:S11]  /*b410*/  ISETP.GT.AND P0, PT, R9, R68, PT ;  /* 0x000000440900720c */ /* 0x000ff60003f04270 */
[----:B------:R-:W-:Y:S02]  /*b420*/  @!UPT UIADD3 URZ, URZ, URZ, URZ ;  /* 0x0000003f3f3ff290 */ /* 0x000fe4000fffe03f */
[----:B------:R-:W-:-:S05]  /*b430*/  @P0 BRA `(.L_x_3913) ;  /* 0xffff760000000947 */ /* 0x000fca000383ffff */
.L_x_3820:
        /* <DEDUP_REMOVED lines=102> */
.L_x_3922:
[----:B------:R-:W-:Y:S05]  /*baa0*/  BSYNC B0 ;  /* 0x0000000000007941 */ /* 0x000fea0003800000 */
.L_x_3921:
[----:B-----5:R4:W-:Y:S02]  /*bab0*/  STS.128 [R212], R28 ;  /* 0x0000001cd4007388 */ /* 0x0209e40000000c00 */
.L_x_3920:
[----:B------:R-:W-:Y:S05]  /*bac0*/  BSYNC B1 ;  /* 0x0000000000017941 */ /* 0x000fea0003800000 */
.L_x_3919:
        /* <DEDUP_REMOVED lines=48> */
.L_x_3926:
[----:B------:R-:W-:Y:S05]  /*bdd0*/  BSYNC B0 ;  /* 0x0000000000007941 */ /* 0x000fea0003800000 */
.L_x_3925:
[----:B-----5:R1:W-:Y:S02]  /*bde0*/  STS.128 [R212+0x2000], R28 ;  /* 0x0020001cd4007388 */ /* 0x0203e40000000c00 */
.L_x_3924:
[----:B------:R-:W-:Y:S05]  /*bdf0*/  BSYNC B1 ;  /* 0x0000000000017941 */ /* 0x000fea0003800000 */
.L_x_3923:
        /* <DEDUP_REMOVED lines=44> */
.L_x_3928:
[----:B------:R-:W-:Y:S05]  /*c0c0*/  BSYNC B0 ;  /* 0x0000000000007941 */ /* 0x000fea0003800000 */
.L_x_3927:
[----:B-----5:R4:W-:Y:S02]  /*c0d0*/  STS.128 [R212+0x4000], R28 ;  /* 0x0040001cd4007388 */ /* 0x0209e40000000c00 */
.L_x_3918:
[----:B------:R-:W-:Y:S05]  /*c0e0*/  BSYNC B2 ;  /* 0x0000000000027941 */ /* 0x000fea0003800000 */
.L_x_3917:
        /* <DEDUP_REMOVED lines=60> */
.L_x_3934:
[----:B------:R-:W-:Y:S05]  /*c4b0*/  BSYNC B0 ;  /* 0x0000000000007941 */ /* 0x000fea0003800000 */
.L_x_3933:
[----:B-----5:R4:W-:Y:S02]  /*c4c0*/  STS.128 [R212+0x800], R28 ;  /* 0x0008001cd4007388 */ /* 0x0209e40000000c00 */
.L_x_3932:
[----:B------:R-:W-:Y:S05]  /*c4d0*/  BSYNC B1 ;  /* 0x0000000000017941 */ /* 0x000fea0003800000 */
.L_x_3931:
        /* <DEDUP_REMOVED lines=46> */
.L_x_3938:
[----:B------:R-:W-:Y:S05]  /*c7c0*/  BSYNC B0 ;  /* 0x0000000000007941 */ /* 0x000fea0003800000 */
.L_x_3937:
[----:B-----5:R4:W-:Y:S02]  /*c7d0*/  STS.128 [R212+0x2800], R28 ;  /* 0x0028001cd4007388 */ /* 0x0209e40000000c00 */
.L_x_3936:
[----:B------:R-:W-:Y:S05]  /*c7e0*/  BSYNC B1 ;  /* 0x0000000000017941 */ /* 0x000fea0003800000 */
.L_x_3935:
        /* <DEDUP_REMOVED lines=44> */
.L_x_3940:
[----:B------:R-:W-:Y:S05]  /*cab0*/  BSYNC B0 ;  /* 0x0000000000007941 */ /* 0x000fea0003800000 */
.L_x_3939:
[----:B-----5:R4:W-:Y:S02]  /*cac0*/  STS.128 [R212+0x4800], R28 ;  /* 0x0048001cd4007388 */ /* 0x0209e40000000c00 */
.L_x_3930:
[----:B------:R-:W-:Y:S05]  /*cad0*/  BSYNC B2 ;  /* 0x0000000000027941 */ /* 0x000fea0003800000 */
.L_x_3929:
        /* <DEDUP_REMOVED lines=61> */
.L_x_3946:
[----:B------:R-:W-:Y:S05]  /*ceb0*/  BSYNC B0 ;  /* 0x0000000000007941 */ /* 0x000fea0003800000 */
.L_x_3945:
[----:B-----5:R1:W-:Y:S02]  /*cec0*/  STS.128 [R212+0x1000], R28 ;  /* 0x0010001cd4007388 */ /* 0x0203e40000000c00 */
.L_x_3944:
[----:B------:R-:W-:Y:S05]  /*ced0*/  BSYNC B1 ;  /* 0x0000000000017941 */ /* 0x000fea0003800000 */
.L_x_3943:
        /* <DEDUP_REMOVED lines=46> */
.L_x_3950:
[----:B------:R-:W-:Y:S05]  /*d1c0*/  BSYNC B0 ;  /* 0x0000000000007941 */ /* 0x000fea0003800000 */
.L_x_3949:
[----:B-----5:R4:W-:Y:S02]  /*d1d0*/  STS.128 [R212+0x3000], R28 ;  /* 0x0030001cd4007388 */ /* 0x0209e40000000c00 */
.L_x_3948:
[----:B------:R-:W-:Y:S05]  /*d1e0*/  BSYNC B1 ;  /* 0x0000000000017941 */ /* 0x000fea0003800000 */
.L_x_3947:
        /* <DEDUP_REMOVED lines=45> */
.L_x_3952:
[----:B------:R-:W-:Y:S05]  /*d4c0*/  BSYNC B0 ;  /* 0x0000000000007941 */ /* 0x000fea0003800000 */
.L_x_3951:
[----:B-----5:R1:W-:Y:S02]  /*d4d0*/  STS.128 [R212+0x5000], R24 ;  /* 0x00500018d4007388 */ /* 0x0203e40000000c00 */
.L_x_3942:
[----:B------:R-:W-:Y:S05]  /*d4e0*/  BSYNC B2 ;  /* 0x0000000000027941 */ /* 0x000fea0003800000 */
.L_x_3941:
        /* <DEDUP_REMOVED lines=62> */
.L_x_3957:
[----:B------:R-:W-:Y:S05]  /*d8d0*/  BSYNC B0 ;  /* 0x0000000000007941 */ /* 0x000fea0003800000 */
.L_x_3956:
[----:B-----5:R1:W-:Y:S02]  /*d8e0*/  STS.128 [R212+0x1800], R16 ;  /* 0x00180010d4007388 */ /* 0x0203e40000000c00 */
.L_x_3955:
[----:B------:R-:W-:Y:S05]  /*d8f0*/  BSYNC B1 ;  /* 0x0000000000017941 */ /* 0x000fea0003800000 */
.L_x_3954:
        /* <DEDUP_REMOVED lines=46> */
.L_x_3961:
[----:B------:R-:W-:Y:S05]  /*dbe0*/  BSYNC B0 ;  /* 0x0000000000007941 */ /* 0x000fea0003800000 */
.L_x_3960:
[----:B-----5:R1:W-:Y:S02]  /*dbf0*/  STS.128 [R212+0x3800], R12 ;  /* 0x0038000cd4007388 */ /* 0x0203e40000000c00 */
.L_x_3959:
[----:B------:R-:W-:Y:S05]  /*dc00*/  BSYNC B1 ;  /* 0x0000000000017941 */ /* 0x000fea0003800000 */
.L_x_3958:
        /* <DEDUP_REMOVED lines=47> */
.L_x_3963:
[----:B------:R-:W-:Y:S05]  /*df00*/  BSYNC B0 ;  /* 0x0000000000007941 */ /* 0x000fea0003800000 */
.L_x_3962:
[----:B-----5:R1:W-:Y:S01]  /*df10*/  STS.128 [R212+0x5800], R12 ;  /* 0x0058000cd4007388 */ /* 0x0203e20000000c00 */
[----:B------:R-:W-:Y:S05]  /*df20*/  BRA `(.L_x_3953) ;  /* 0x00004e1000007947 */ /* 0x000fea0003800000 */
.L_x_3916:
        /* <DEDUP_REMOVED lines=90> */
.L_x_3969:
[----:B------:R-:W-:Y:S05]  /*e4d0*/  BSYNC B0 ;  /* 0x0000000000007941 */ /* 0x000fea0003800000 */
.L_x_3968:
[----:B-----5:R4:W-:Y:S02]  /*e4e0*/  STS.128 [R212], R32 ;  /* 0x00000020d4007388 */ /* 0x0209e40000000c00 */
.L_x_3967:
[----:B------:R-:W-:Y:S05]  /*e4f0*/  BSYNC B1 ;  /* 0x0000000000017941 */ /* 0x000fea0003800000 */
.L_x_3966:
        /* <DEDUP_REMOVED lines=87> */
.L_x_3973:
[----:B------:R-:W-:Y:S05]  /*ea70*/  BSYNC B0 ;  /* 0x0000000000007941 */ /* 0x000fea0003800000 */
.L_x_3972:
[----:B-----5:R1:W-:Y:S02]  /*ea80*/  STS.128 [R212+0x2000], R32 ;  /* 0x00200020d4007388 */ /* 0x0203e40000000c00 */
.L_x_3971:
[----:B------:R-:W-:Y:S05]  /*ea90*/  BSYNC B1 ;  /* 0x0000000000017941 */ /* 0x000fea0003800000 */
.L_x_3970:
        /* <DEDUP_REMOVED lines=86> */
.L_x_3975:
[----:B------:R-:W-:Y:S05]  /*f000*/  BSYNC B0 ;  /* 0x0000000000007941 */ /* 0x000fea0003800000 */
.L_x_3974:
[----:B-----5:R4:W-:Y:S02]  /*f010*/  STS.128 [R212+0x4000], R32 ;  /* 0x00400020d4007388 */ /* 0x0209e40000000c00 */
.L_x_3965:
[----:B------:R-:W-:Y:S05]  /*f020*/  BSYNC B2 ;  /* 0x0000000000027941 */ /* 0x000fea0003800000 */
.L_x_3964:
        /* <DEDUP_REMOVED lines=95> */
.L_x_3981:
[----:B------:R-:W-:Y:S05]  /*f620*/  BSYNC B0 ;  /* 0x0000000000007941 */ /* 0x000fea0003800000 */
.L_x_3980:
[----:B-----5:R4:W-:Y:S02]  /*f630*/  STS.128 [R212+0x800], R32 ;  /* 0x00080020d4007388 */ /* 0x0209e40000000c00 */
.L_x_3979:
[----:B------:R-:W-:Y:S05]  /*f640*/  BSYNC B1 ;  /* 0x0000000000017941 */ /* 0x000fea0003800000 */
.L_x_3978:
        /* <DEDUP_REMOVED lines=90> */
.L_x_3985:
[----:B------:R-:W-:Y:S05]  /*fbf0*/  BSYNC B0 ;  /* 0x0000000000007941 */ /* 0x000fea0003800000 */
.L_x_3984:
[----:B-----5:R4:W-:Y:S02]  /*fc00*/  STS.128 [R212+0x2800], R32 ;  /* 0x00280020d4007388 */ /* 0x0209e40000000c00 */
.L_x_3983:
[----:B------:R-:W-:Y:S05]  /*fc10*/  BSYNC B1 ;  /* 0x0000000000017941 */ /* 0x000fea0003800000 */
.L_x_3982:
        /* <DEDUP_REMOVED lines=89> */
.L_x_3987:
[----:B------:R-:W-:Y:S05]  /*101b0*/  BSYNC B0 ;  /* 0x0000000000007941 */ /* 0x000fea0003800000 */
.L_x_3986:
[----:B-----5:R1:W-:Y:S02]  /*101c0*/  STS.128 [R212+0x4800], R28 ;  /* 0x0048001cd4007388 */ /* 0x0203e40000000c00 */
.L_x_3977:
[----:B------:R-:W-:Y:S05]  /*101d0*/  BSYNC B2 ;  /* 0x0000000000027941 */ /* 0x000fea0003800000 */
.L_x_3976:
        /* <DEDUP_REMOVED lines=96> */
.L_x_3993:
[----:B------:R-:W-:Y:S05]  /*107e0*/  BSYNC B0 ;  /* 0x0000000000007941 */ /* 0x000fea0003800000 */
.L_x_3992:
[----:B-----5:R1:W-:Y:S02]  /*107f0*/  STS.128 [R212+0x1000], R32 ;  /* 0x00100020d4007388 */ /* 0x0203e40000000c00 */
.L_x_3991:
[----:B------:R-:W-:Y:S05]  /*10800*/  BSYNC B1 ;  /* 0x0000000000017941 */ /* 0x000fea0003800000 */
.L_x_3990:
        /* <DEDUP_REMOVED lines=90> */
.L_x_3997:
[----:B------:R-:W-:Y:S05]  /*10db0*/  BSYNC B0 ;  /* 0x0000000000007941 */ /* 0x000fea0003800000 */
.L_x_3996:
[----:B-----5:R4:W-:Y:S02]  /*10dc0*/  STS.128 [R212+0x3000], R32 ;  /* 0x00300020d4007388 */ /* 0x0209e40000000c00 */
.L_x_3995:
[----:B------:R-:W-:Y:S05]  /*10dd0*/  BSYNC B1 ;  /* 0x0000000000017941 */ /* 0x000fea0003800000 */
.L_x_3994:
        /* <DEDUP_REMOVED lines=89> */
.L_x_3999:
[----:B------:R-:W-:Y:S05]  /*11370*/  BSYNC B0 ;  /* 0x0000000000007941 */ /* 0x000fea0003800000 */
.L_x_3998:
[----:B-----5:R1:W-:Y:S02]  /*11380*/  STS.128 [R212+0x5000], R28 ;  /* 0x0050001cd4007388 */ /* 0x0203e40000000c00 */
.L_x_3989:
[----:B------:R-:W-:Y:S05]  /*11390*/  BSYNC B2 ;  /* 0x0000000000027941 */ /* 0x000fea0003800000 */
.L_x_3988:
        /* <DEDUP_REMOVED lines=95> */
.L_x_4003:
[----:B------:R-:W-:Y:S05]  /*11990*/  BSYNC B0 ;  /* 0x0000000000007941 */ /* 0x000fea0003800000 */
.L_x_4002:
[----:B-----5:R1:W-:Y:S02]  /*119a0*/  STS.128 [R212+0x1800], R16 ;  /* 0x00180010d4007388 */ /* 0x0203e40000000c00 */
.L_x_4001:
[----:B------:R-:W-:Y:S05]  /*119b0*/  BSYNC B1 ;  /* 0x0000000000017941 */ /* 0x000fea0003800000 */
.L_x_4000:
        /* <DEDUP_REMOVED lines=91> */
.L_x_4007:
[----:B------:R-:W-:Y:S05]  /*11f70*/  BSYNC B0 ;  /* 0x0000000000007941 */ /* 0x000fea0003800000 */
.L_x_4006:
[----:B-----5:R1:W-:Y:S02]  /*11f80*/  STS.128 [R212+0x3800], R16 ;  /* 0x00380010d4007388 */ /* 0x0203e40000000c00 */
.L_x_4005:
[----:B------:R-:W-:Y:S05]  /*11f90*/  BSYNC B1 ;  /* 0x0000000000017941 */ /* 0x000fea0003800000 */
.L_x_4004:
        /* <DEDUP_REMOVED lines=94> */
.L_x_4009:
[----:B------:R-:W-:Y:S05]  /*12580*/  BSYNC B0 ;  /* 0x0000000000007941 */ /* 0x000fea0003800000 */
.L_x_4008:
[----:B-----5:R1:W-:Y:S01]  /*12590*/  STS.128 [R212+0x5800], R12 ;  /* 0x0058000cd4007388 */ /* 0x0203e20000000c00 */
[----:B------:R-:W-:Y:S05]  /*125a0*/  BRA `(.L_x_3953) ;  /* 0x0000079000007947 */ /* 0x000fea0003800000 */
.L_x_3915:
        /* <DEDUP_REMOVED lines=27> */
.L_x_4011:
[----:B------:R-:W-:Y:S05]  /*12760*/  BSYNC B0 ;  /* 0x0000000000007941 */ /* 0x000fea0003800000 */
.L_x_4010:
        /* <DEDUP_REMOVED lines=29> */
.L_x_4013:
[----:B------:R-:W-:Y:S05]  /*12940*/  BSYNC B0 ;  /* 0x0000000000007941 */ /* 0x000fea0003800000 */
.L_x_4012:
        /* <DEDUP_REMOVED lines=30> */
.L_x_4015:
[----:B------:R-:W-:Y:S05]  /*12b30*/  BSYNC B0 ;  /* 0x0000000000007941 */ /* 0x000fea0003800000 */
.L_x_4014:
        /* <DEDUP_REMOVED lines=32> */
.L_x_3953:
[----:B------:R-:W-:Y:S05]  /*12d40*/  BSYNC B3 ;  /* 0x0000000000037941 */ /* 0x000fea0003800000 */
.L_x_3914:
        /* <DEDUP_REMOVED lines=30> */
.L_x_4018:
[----:B------:R2:W-:Y:S02]  /*12f30*/  STS.128 [R212+0xa000], RZ ;  /* 0x00a000ffd4007388 */ /* 0x0005e40000000c00 */
.L_x_4017:
[----:B------:R-:W-:Y:S05]  /*12f40*/  BSYNC B0 ;  /* 0x0000000000007941 */ /* 0x000fea0003800000 */
.L_x_4016:
        /* <DEDUP_REMOVED lines=31> */
.L_x_4021:
[----:B------:R2:W-:Y:S02]  /*13140*/  STS.128 [R212+0xa800], RZ ;  /* 0x00a800ffd4007388 */ /* 0x0005e40000000c00 */
.L_x_4020:
[----:B------:R-:W-:Y:S05]  /*13150*/  BSYNC B0 ;  /* 0x0000000000007941 */ /* 0x000fea0003800000 */
.L_x_4019:
        /* <DEDUP_REMOVED lines=35> */
.L_x_4024:
[----:B------:R2:W-:Y:S02]  /*13390*/  STS.128 [R212+0xb000], RZ ;  /* 0x00b000ffd4007388 */ /* 0x0005e40000000c00 */
.L_x_4023:
[----:B------:R-:W-:Y:S05]  /*133a0*/  BSYNC B0 ;  /* 0x0000000000007941 */ /* 0x000fea0003800000 */
.L_x_4022:
        /* <DEDUP_REMOVED lines=35> */
.L_x_4026:
[----:B------:R-:W-:Y:S05]  /*135e0*/  BSYNC B0 ;  /* 0x0000000000007941 */ /* 0x000fea0003800000 */
.L_x_4025:
        /* <DEDUP_REMOVED lines=46> */
.L_x_4029:
[----:B------:R2:W-:Y:S02]  /*138d0*/  STS.128 [R212+0x10000], RZ ;  /* 0x010000ffd4007388 */ /* 0x0005e40000000c00 */
.L_x_4028:
[----:B-1----:R-:W-:Y:S05]  /*138e0*/  BSYNC B0 ;  /* 0x0000000000007941 */ /* 0x002fea0003800000 */
.L_x_4027:
        /* <DEDUP_REMOVED lines=32> */
.L_x_4032:
[----:B------:R1:W-:Y:S02]  /*13af0*/  STS.128 [R212+0x10800], RZ ;  /* 0x010800ffd4007388 */ /* 0x0003e40000000c00 */
.L_x_4031:
[----:B------:R-:W-:Y:S05]  /*13b00*/  BSYNC B0 ;  /* 0x0000000000007941 */ /* 0x000fea0003800000 */
.L_x_4030:
        /* <DEDUP_REMOVED lines=36> */
.L_x_4035:
[----:B------:R1:W-:Y:S02]  /*13d50*/  STS.128 [R212+0x11000], RZ ;  /* 0x011000ffd4007388 */ /* 0x0003e40000000c00 */
.L_x_4034:
[----:B------:R-:W-:Y:S05]  /*13d60*/  BSYNC B0 ;  /* 0x0000000000007941 */ /* 0x000fea0003800000 */
.L_x_4033:
        /* <DEDUP_REMOVED lines=41> */
.L_x_4038:
[----:B------:R1:W-:Y:S02]  /*14000*/  STS.128 [R212+0x11800], RZ ;  /* 0x011800ffd4007388 */ /* 0x0003e40000000c00 */
.L_x_4037:
[----:B------:R-:W-:Y:S05]  /*14010*/  BSYNC B0 ;  /* 0x0000000000007941 */ /* 0x000fea0003800000 */
.L_x_4036:
        /* <DEDUP_REMOVED lines=9> */
[----:B------:R-:W-:Y:S01]  /*140b0*/  I2F R93, R62 ;  /* 0x0000003e005d7306 */ /* 0x000fe20000201400 */
[----:B------:R-:W-:Y:S01]  /*140c0*/  SHF.R.U32.HI R205, RZ, 0x3, R5 ;  /* 0x00000003ffcd7819 */ /* 0x000fe20000011605 */
[--C-:B------:R-:W-:Y:S01]  /*140d0*/  IMAD R204, R47, 0x2, R206.reuse ;  /* 0x000000022fcc7824 */ /* 0x100fe200078e02ce */
[----:B------:R-:W-:Y:S01]  /*140e0*/  LDSM.16.M88.4 R48, [R206] ;  /* 0x00000000ce30783b */ /* 0x000fe20000000200 */
[C---:B------:R-:W-:Y:S01]  /*140f0*/  IMAD R202, R45.reuse, 0x2, R206 ;  /* 0x000000022dca7824 */ /* 0x040fe200078e02ce */
[----:B------:R-:W-:Y:S01]  /*14100*/  LOP3.LUT R205, R162, R205, RZ, 0x3c, !PT ;  /* 0x000000cda2cd7212 */ /* 0x000fe200078e3cff */
[----:B------:R-:W-:Y:S01]  /*14110*/  IMAD R201, R45, 0x2, R204 ;  /* 0x000000022dc97824 */ /* 0x000fe200078e02cc */
[----:B------:R-:W-:Y:S01]  /*14120*/  LDSM.16.M88.4 R68, [R204] ;  /* 0x00000000cc44783b */ /* 0x000fe20000000200 */
[----:B------:R-:W-:-:S02]  /*14130*/  IADD3 R92, R62, 0x9, RZ ;  /* 0x000000093e5c7810 */ /* 0x000fc40007ffe0ff */
[----:B------:R-:W-:Y:S01]  /*14140*/  IMAD R205, R64, 0x200, R205 ;  /* 0x0000020040cd7824 */ /* 0x000fe200078e02cd */
[----:B------:R-:W-:Y:S01]  /*14150*/  LDSM.16.M88.4 R40, [R202] ;  /* 0x00000000ca28783b */ /* 0x000fe20000000200 */
[C---:B------:R-:W-:Y:S01]  /*14160*/  IADD3 R66, R62.reuse, 0x8, RZ ;  /* 0x000000083e427810 */ /* 0x040fe20007ffe0ff */
[----:B------:R-:W-:Y:S01]  /*14170*/  I2F R99, R92 ;  /* 0x0000005c00637306 */ /* 0x000fe20000201400 */
[----:B------:R-:W-:Y:S01]  /*14180*/  IMAD.SHL.U32 R205, R205, 0x2, RZ ;  /* 0x00000002cdcd7824 */ /* 0x000fe200078e00ff */
[----:B------:R-:W-:Y:S01]  /*14190*/  LDSM.16.M88.4 R80, [R201] ;  /* 0x00000000c950783b */ /* 0x000fe20000000200 */
[C---:B------:R-:W-:Y:S02]  /*141a0*/  IADD3 R98, R62.reuse, 0x18, RZ ;  /* 0x000000183e627810 */ /* 0x040fe40007ffe0ff */
[----:B------:R-:W-:Y:S01]  /*141b0*/  IADD3 R96, R62, 0x11, RZ ;  /* 0x000000113e607810 */ /* 0x000fe20007ffe0ff */
[----:B------:R-:W1:Y:S01]  /*141c0*/  LDSM.16.M88.4 R16, [R205+0x6000] ;  /* 0x00600000cd10783b */ /* 0x000e620000000200 */
[C---:B------:R-:W-:Y:S01]  /*141d0*/  IADD3 R2, R205.reuse, 0x6000, RZ ;  /* 0x00006000cd027810 */ /* 0x040fe20007ffe0ff */
[----:B------:R-:W-:Y:S01]  /*141e0*/  I2F R97, R66 ;  /* 0x0000004200617306 */ /* 0x000fe20000201400 */
[----:B------:R-:W-:Y:S01]  /*141f0*/  IADD3 R203, R205, 0x6020, RZ ;  /* 0x00006020cdcb7810 */ /* 0x000fe20007ffe0ff */
[----:B------:R-:W5:Y:S01]  /*14200*/  LDSM.16.M88.4 R8, [R205+0x6800] ;  /* 0x00680000cd08783b */ /* 0x000f620000000200 */
[----:B------:R-:W-:Y:S01]  /*14210*/  @P1 IADD3 R203, R2, -0x20, RZ ;  /* 0xffffffe002cb1810 */ /* 0x000fe20007ffe0ff */
[----:B------:R-:W-:Y:S01]  /*14220*/  IMAD.MOV.U32 R2, RZ, RZ, 0x40 ;  /* 0x00000040ff027424 */ /* 0x000fe200078e00ff */
[C---:B------:R-:W-:Y:S01]  /*14230*/  IADD3 R104, R62.reuse, 0x21, RZ ;  /* 0x000000213e687810 */ /* 0x040fe20007ffe0ff */
[----:B------:R-:W2:Y:S01]  /*14240*/  LDSM.16.M88.4 R84, [R205+0x7000] ;  /* 0x00700000cd54783b */ /* 0x000ea20000000200 */
[----:B------:R-:W-:Y:S01]  /*14250*/  IADD3 R100, R62, 0x19, RZ ;  /* 0x000000193e647810 */ /* 0x000fe20007ffe0ff */
[----:B------:R-:W-:Y:S01]  /*14260*/  I2F R105, R98 ;  /* 0x0000006200697306 */ /* 0x000fe20000201400 */
[----:B------:R-:W-:Y:S01]  /*14270*/  SEL R2, R2, 0xffffffc0, !P2 ;  /* 0xffffffc002027807 */ /* 0x000fe20005000000 */
[----:B----4-:R-:W4:Y:S01]  /*14280*/  LDSM.16.M88.4 R32, [R205+0x7800] ;  /* 0x00780000cd20783b */ /* 0x010f220000000200 */
[----:B------:R-:W-:-:S02]  /*14290*/  IADD3 R102, R62, 0x20, RZ ;  /* 0x000000203e667810 */ /* 0x000fc40007ffe0ff */
[----:B------:R-:W-:Y:S01]  /*142a0*/  IADD3 R64, R62, 0x1, RZ ;  /* 0x000000013e407810 */ /* 0x000fe20007ffe0ff */
[----:B------:R-:W3:Y:S01]  /*142b0*/  LDSM.16.M88.4 R28, [R203] ;  /* 0x00000000cb1c783b */ /* 0x000ee20000000200 */
[----:B------:R-:W-:Y:S01]  /*142c0*/  IMAD.IADD R199, R205, 0x1, R2 ;  /* 0x00000001cdc77824 */ /* 0x000fe200078e0202 */
[----:B------:R-:W-:Y:S01]  /*142d0*/  I2F R103, R96 ;  /* 0x0000006000677306 */ /* 0x000fe20000201400 */
[----:B------:R-:W-:Y:S01]  /*142e0*/  IMAD.IADD R192, R2, 0x1, R203 ;  /* 0x0000000102c07824 */ /* 0x000fe200078e02cb */
[----:B------:R-:W2:Y:S01]  /*142f0*/  LDSM.16.M88.4 R24, [R203+0x800] ;  /* 0x00080000cb18783b */ /* 0x000ea20000000200 */
[C---:B---3--:R-:W-:Y:S02]  /*14300*/  IADD3 R108, R62.reuse, 0x29, RZ ;  /* 0x000000293e6c7810 */ /* 0x048fe40007ffe0ff */
[C---:B------:R-:W-:Y:S01]  /*14310*/  IADD3 R94, R62.reuse, 0x10, RZ ;  /* 0x000000103e5e7810 */ /* 0x040fe20007ffe0ff */
[----:B------:R-:W3:Y:S01]  /*14320*/  LDSM.16.M88.4 R72, [R203+0x1000] ;  /* 0x00100000cb48783b */ /* 0x000ee20000000200 */
[C---:B------:R-:W-:Y:S01]  /*14330*/  IADD3 R114, R62.reuse, 0x38, RZ ;  /* 0x000000383e727810 */ /* 0x040fe20007ffe0ff */
[----:B------:R-:W-:Y:S01]  /*14340*/  I2F R111, R104 ;  /* 0x00000068006f7306 */ /* 0x000fe20000201400 */
[C---:B------:R-:W-:Y:S01]  /*14350*/  IADD3 R106, R62.reuse, 0x28, RZ ;  /* 0x000000283e6a7810 */ /* 0x040fe20007ffe0ff */
[----:B------:R-:W2:Y:S01]  /*14360*/  LDSM.16.M88.4 R56, [R203+0x1800] ;  /* 0x00180000cb38783b */ /* 0x000ea20000000200 */
[----:B------:R-:W-:-:S02]  /*14370*/  IADD3 R110, R62, 0x30, RZ ;  /* 0x000000303e6e7810 */ /* 0x000fc40007ffe0ff */
[----:B------:R-:W-:Y:S01]  /*14380*/  IADD3 R112, R62, 0x31, RZ ;  /* 0x000000313e707810 */ /* 0x000fe20007ffe0ff */
[----:B------:R-:W2:Y:S01]  /*14390*/  LDSM.16.M88.4 R36, [R199+0x6000] ;  /* 0x00600000c724783b */ /* 0x000ea20000000200 */
[C---:B------:R-:W-:Y:S01]  /*143a0*/  IADD3 R195, R203.reuse, 0x800, RZ ;  /* 0x00000800cbc37810 */ /* 0x040fe20007ffe0ff */
[----:B------:R-:W-:Y:S01]  /*143b0*/  I2F R107, R100 ;  /* 0x00000064006b7306 */ /* 0x000fe20000201400 */
[C---:B------:R-:W-:Y:S01]  /*143c0*/  IADD3 R194, R203.reuse, 0x1000, RZ ;  /* 0x00001000cbc27810 */ /* 0x040fe20007ffe0ff */
[----:B------:R-:W-:Y:S01]  /*143d0*/  LDSM.16.M88.4 R76, [R192] ;  /* 0x00000000c04c783b */ /* 0x000fe20000000200 */
[C---:B------:R-:W-:Y:S02]  /*143e0*/  IADD3 R193, R203.reuse, 0x1800, RZ ;  /* 0x00001800cbc17810 */ /* 0x040fe40007ffe0ff */
[C---:B------:R-:W-:Y:S01]  /*143f0*/  IADD3 R191, R203.reuse, 0x2000, RZ ;  /* 0x00002000cbbf7810 */ /* 0x040fe20007ffe0ff */
[----:B-1----:R-:W-:Y:S01]  /*14400*/  HMMA.16816.F32 R20, R48, R16, RZ ;  /* 0x000000103014723c */ /* 0x002fe200000018ff */
        /* <DEDUP_REMOVED lines=10> */
[----:B------:R-:W-:Y:S01]  /*144b0*/  IADD3 R184, R203, 0x5800, RZ ;  /* 0x00005800cbb87810 */ /* 0x000fe20007ffe0ff */
[C---:B-----5:R-:W-:Y:S02]  /*144c0*/  HMMA.16816.F32 R12, R48.reuse, R8, RZ ;  /* 0x00000008300c723c */ /* 0x060fe400000018ff */
[----:B------:R-:W-:Y:S06]  /*144d0*/  I2F R115, R108 ;  /* 0x0000006c00737306 */ /* 0x000fec0000201400 */
[C---:B------:R-:W-:Y:S02]  /*144e0*/  HMMA.16816.F32 R8, R48.reuse, R10, RZ ;  /* 0x0000000a3008723c */ /* 0x040fe400000018ff */
[----:B------:R-:W-:Y:S06]  /*144f0*/  I2F R101, R94 ;  /* 0x0000005e00657306 */ /* 0x000fec0000201400 */
[C---:B--2---:R-:W-:Y:S02]  /*14500*/  HMMA.16816.F32 R4, R48.reuse, R84, RZ ;  /* 0x000000543004723c */ /* 0x044fe400000018ff */
[----:B------:R-:W-:Y:S06]  /*14510*/  I2F R121, R114 ;  /* 0x0000007200797306 */ /* 0x000fec0000201400 */
[C---:B------:R-:W-:Y:S02]  /*14520*/  HMMA.16816.F32 R84, R48.reuse, R86, RZ ;  /* 0x000000563054723c */ /* 0x040fe400000018ff */
[----:B------:R-:W-:Y:S06]  /*14530*/  I2F R113, R106 ;  /* 0x0000006a00717306 */ /* 0x000fec0000201400 */
[C---:B----4-:R-:W-:Y:S02]  /*14540*/  HMMA.16816.F32 R52, R48.reuse, R32, RZ ;  /* 0x000000203034723c */ /* 0x050fe400000018ff */
[----:B------:R-:W-:Y:S06]  /*14550*/  I2F R117, R110 ;  /* 0x0000006e00757306 */ /* 0x000fec0000201400 */
[----:B------:R-:W-:Y:S01]  /*14560*/  HMMA.16816.F32 R48, R48, R34, RZ ;  /* 0x000000223030723c */ /* 0x000fe200000018ff */
[----:B------:R-:W1:Y:S01]  /*14570*/  LDSM.16.M88.4 R32, [R199+0x6800] ;  /* 0x00680000c720783b */ /* 0x000e620000000200 */
[----:B------:R-:W-:Y:S06]  /*14580*/  I2F R119, R112 ;  /* 0x0000007000777306 */ /* 0x000fec0000201400 */
[C---:B------:R-:W-:Y:S08]  /*14590*/  HMMA.16816.F32 R20, R68.reuse, R28, R20 ;  /* 0x0000001c4414723c */ /* 0x040ff00000001814 */
[C---:B------:R-:W-:Y:S01]  /*145a0*/  HMMA.16816.F32 R16, R68.reuse, R30, R16 ;  /* 0x0000001e4410723c */ /* 0x040fe20000001810 */
[----:B------:R-:W2:Y:S07]  /*145b0*/  LDSM.16.M88.4 R28, [R199+0x7000] ;  /* 0x00700000c71c783b */ /* 0x000eae0000000200 */
[C---:B------:R-:W-:Y:S08]  /*145c0*/  HMMA.16816.F32 R12, R68.reuse, R24, R12 ;  /* 0x00000018440c723c */ /* 0x040ff0000000180c */
[C---:B------:R-:W-:Y:S01]  /*145d0*/  HMMA.16816.F32 R8, R68.reuse, R26, R8 ;  /* 0x0000001a4408723c */ /* 0x040fe20000001808 */
[----:B------:R-:W4:Y:S07]  /*145e0*/  LDSM.16.M88.4 R24, [R199+0x7800] ;  /* 0x00780000c718783b */ /* 0x000f2e0000000200 */
[C---:B---3--:R-:W-:Y:S08]  /*145f0*/  HMMA.16816.F32 R4, R68.reuse, R72, R4 ;  /* 0x000000484404723c */ /* 0x048ff00000001804 */
[C---:B------:R-:W-:Y:S01]  /*14600*/  HMMA.16816.F32 R84, R68.reuse, R74, R84 ;  /* 0x0000004a4454723c */ /* 0x040fe20000001854 */
[----:B------:R-:W3:Y:S07]  /*14610*/  LDSM.16.M88.4 R72, [R192+0x800] ;  /* 0x00080000c048783b */ /* 0x000eee0000000200 */
        /* <DEDUP_REMOVED lines=20> */
[C---:B---3--:R-:W-:Y:S08]  /*14760*/  HMMA.16816.F32 R12, R80.reuse, R72, R12 ;  /* 0x00000048500c723c */ /* 0x048ff0000000180c */
[C---:B------:R-:W-:Y:S08]  /*14770*/  HMMA.16816.F32 R8, R80.reuse, R74, R8 ;  /* 0x0000004a5008723c */ /* 0x040ff00000001808 */
[C---:B-----5:R-:W-:Y:S08]  /*14780*/  HMMA.16816.F32 R4, R80.reuse, R36, R4 ;  /* 0x000000245004723c */ /* 0x060ff00000001804 */
        /* <DEDUP_REMOVED lines=106> */
[----:B------:R-:W-:Y:S01]  /*14e30*/  MUFU.TANH R41, R41 ;  /* 0x0000002900297308 */ /* 0x000fe20000002400 */
[----:B------:R-:W-:Y:S02]  /*14e40*/  FMUL.FTZ R14, R14, c[0x0][0x2ec] ;  /* 0x0000bb000e0e7a20 */ /* 0x000fe40000410000 */
[----:B------:R-:W-:Y:S01]  /*14e50*/  FMUL.FTZ R31, R15, c[0x0][0x2ec] ;  /* 0x0000bb000f1f7a20 */ /* 0x000fe20000410000 */
[----:B------:R-:W-:Y:S01]  /*14e60*/  HMMA.16816.F32 R68, R24, R76, R68 ;  /* 0x0000004c1844723c */ /* 0x000fe20000001844 */
[----:B----4-:R-:W2:Y:S03]  /*14e70*/  LDSM.16.M88.4 R20, [R192+0x5000] ;  /* 0x00500000c014783b */ /* 0x010ea60000000200 */
[----:B------:R-:W-:Y:S01]  /*14e80*/  MUFU.TANH R30, R14 ;  /* 0x0000000e001e7308 */ /* 0x000fe20000002400 */
[----:B-----5:R-:W-:-:S03]  /*14e90*/  FFMA.FTZ R120, R0, R95, R120 ;  /* 0x0000005f00787223 */ /* 0x020fc60000010078 */
[----:B------:R-:W-:Y:S04]  /*14ea0*/  HMMA.16816.F32 R8, R52, R42, R8 ;  /* 0x0000002a3408723c */ /* 0x000fe80000001808 */
[----:B------:R-:W-:Y:S04]  /*14eb0*/  MUFU.TANH R42, R12 ;  /* 0x0000000c002a7308 */ /* 0x000fe80000002400 */
[----:B------:R-:W-:Y:S04]  /*14ec0*/  HMMA.16816.F32 R72, R56, R4, R72 ;  /* 0x000000043848723c */ /* 0x000fe80000001848 */
[----:B------:R3:W4:Y:S03]  /*14ed0*/  MUFU.TANH R43, R13 ;  /* 0x0000000d002b7308 */ /* 0x0007260000002400 */
[----:B------:R-:W-:Y:S01]  /*14ee0*/  IMAD R4, R63, 0x10, R65 ;  /* 0x000000103f047824 */ /* 0x000fe200078e0241 */
[C---:B------:R-:W-:Y:S04]  /*14ef0*/  HMMA.16816.F32 R84, R24.reuse, R78, R84 ;  /* 0x0000004e1854723c */ /* 0x040fe80000001854 */
[----:B------:R-:W-:Y:S01]  /*14f00*/  IADD3 R3, R4, 0x1, R3 ;  /* 0x0000000104037810 */ /* 0x000fe20007ffe003 */
[----:B------:R-:W5:Y:S03]  /*14f10*/  MUFU.TANH R50, R50 ;  /* 0x0000003200327308 */ /* 0x000f660000002400 */
[----:B-1----:R-:W-:Y:S01]  /*14f20*/  HMMA.16816.F32 R80, R24, R18, R80 ;  /* 0x000000121850723c */ /* 0x002fe20000001850 */
[----:B------:R-:W-:-:S02]  /*14f30*/  FMUL.FTZ R2, R9, c[0x0][0x2ec] ;  /* 0x0000bb0009027a20 */ /* 0x000fc40000410000 */
[----:B------:R-:W-:Y:S01]  /*14f40*/  FMUL.FTZ R9, R10, c[0x0][0x2ec] ;  /* 0x0000bb000a097a20 */ /* 0x000fe20000410000 */
[----:B---3--:R-:W1:Y:S01]  /*14f50*/  LDSM.16.M88.4 R12, [R192+0x5800] ;  /* 0x00580000c00c783b */ /* 0x008e620000000200 */
[----:B------:R3:W3:Y:S01]  /*14f60*/  MUFU.TANH R5, R2 ;  /* 0x0000000200057308 */ /* 0x0006e20000002400 */
[----:B------:R-:W-:Y:S01]  /*14f70*/  FMUL.FTZ R11, R11, c[0x0][0x2ec] ;  /* 0x0000bb000b0b7a20 */ /* 0x000fe20000410000 */
[----:B------:R-:W-:-:S04]  /*14f80*/  DEPBAR.LE SB0, 0x0 ;  /* 0x000080000000791a */ /* 0x000fc80000000000 */
[----:B--2---:R-:W-:Y:S01]  /*14f90*/  HMMA.16816.F32 R68, R52, R20, R68 ;  /* 0x000000143444723c */ /* 0x004fe20000001844 */
[----:B------:R-:W-:Y:S01]  /*14fa0*/  FMUL.FTZ R8, R8, c[0x0][0x2ec] ;  /* 0x0000bb0008087a20 */ /* 0x000fe20000410000 */
[----:B------:R-:W2:Y:S01]  /*14fb0*/  MUFU.TANH R9, R9 ;  /* 0x0000000900097308 */ /* 0x000ea20000002400 */
[C---:B----4-:R-:W-:Y:S02]  /*14fc0*/  FFMA.FTZ R10, R0.reuse, R103, R43 ;  /* 0x00000067000a7223 */ /* 0x050fe4000001002b */
[C---:B-----5:R-:W-:Y:S02]  /*14fd0*/  FFMA.FTZ R7, R0.reuse, R95, R50 ;  /* 0x0000005f00077223 */ /* 0x060fe40000010032 */
[C---:B------:R-:W-:Y:S01]  /*14fe0*/  FFMA.FTZ R19, R0.reuse, R97, R29 ;  /* 0x0000006100137223 */ /* 0x040fe2000001001d */
[----:B------:R-:W-:Y:S01]  /*14ff0*/  HMMA.16816.F32 R72, R24, R16, R72 ;  /* 0x000000101848723c */ /* 0x000fe20000001848 */
[----:B---3--:R-:W-:Y:S01]  /*15000*/  IADD3 R2, R67, R3, -R208 ;  /* 0x0000000343027210 */ /* 0x008fe20007ffe8d0 */
[----:B------:R3:W4:Y:S01]  /*15010*/  MUFU.TANH R20, R11 ;  /* 0x0000000b00147308 */ /* 0x0007220000002400 */
[----:B------:R-:W-:-:S02]  /*15020*/  FFMA.FTZ R6, R0, R107, R5 ;  /* 0x0000006b00067223 */ /* 0x000fc40000010005 */
[----:B------:R-:W-:Y:S02]  /*15030*/  IADD3 R2, R2, c[0x0][0x2e8], RZ ;  /* 0x0000ba0002027a10 */ /* 0x000fe40007ffe0ff */
[CC--:B------:R-:W-:Y:S01]  /*15040*/  FFMA.FTZ R17, R0.reuse, R99.reuse, R41 ;  /* 0x0000006300117223 */ /* 0x0c0fe20000010029 */
[C---:B------:R-:W-:Y:S01]  /*15050*/  HMMA.16816.F32 R84, R52.reuse, R22, R84 ;  /* 0x000000163454723c */ /* 0x040fe20000001854 */
[----:B------:R-:W-:Y:S01]  /*15060*/  FFMA.FTZ R24, R0, R99, R28 ;  /* 0x0000006300187223 */ /* 0x000fe2000001001c */
[----:B------:R-:W-:Y:S01]  /*15070*/  IADD3 R4, R2, 0x8, RZ ;  /* 0x0000000802047810 */ /* 0x000fe20007ffe0ff */
[----:B--2---:R-:W-:Y:S01]  /*15080*/  FFMA.FTZ R9, R0, R105, R9 ;  /* 0x0000006900097223 */ /* 0x004fe20000010009 */
[-C--:B------:R-:W-:Y:S01]  /*15090*/  IMNMX R2, R2, R67.reuse, PT ;  /* 0x0000004302027217 */ /* 0x080fe20003800200 */
[----:B------:R-:W-:Y:S01]  /*150a0*/  MUFU.TANH R8, R8 ;  /* 0x0000000800087308 */ /* 0x000fe20000002400 */
[----:B------:R-:W-:Y:S01]  /*150b0*/  IMNMX R3, R4, R67, PT ;  /* 0x0000004304037217 */ /* 0x000fe20003800200 */
[----:B------:R-:W-:Y:S01]  /*150c0*/  FFMA.FTZ R4, R0, R101, R42 ;  /* 0x0000006500047223 */ /* 0x000fe2000001002a */
[-C--:B------:R-:W-:Y:S01]  /*150d0*/  ISETP.GE.AND P6, PT, R66, R2.reuse, PT ;  /* 0x000000024200720c */ /* 0x080fe20003fc6270 */
[----:B------:R-:W-:Y:S01]  /*150e0*/  FMUL.FTZ R16, R69, c[0x0][0x2ec] ;  /* 0x0000bb0045107a20 */ /* 0x000fe20000410000 */
[-C--:B------:R-:W-:Y:S01]  /*150f0*/  ISETP.GE.AND P2, PT, R92, R3.reuse, PT ;  /* 0x000000035c00720c */ /* 0x080fe20003f46270 */
[----:B------:R-:W-:Y:S01]  /*15100*/  FMUL.FTZ R21, R68, c[0x0][0x2ec] ;  /* 0x0000bb0044157a20 */ /* 0x000fe20000410000 */
[----:B------:R-:W-:Y:S01]  /*15110*/  FSEL R18, R40, -INF , !P6 ;  /* 0xff80000028127808 */ /* 0x000fe20007000000 */
[----:B------:R-:W-:Y:S01]  /*15120*/  FMUL.FTZ R23, R71, c[0x0][0x2ec] ;  /* 0x0000bb0047177a20 */ /* 0x000fe20000410000 */
[----:B------:R-:W-:Y:S01]  /*15130*/  FSEL R17, R17, -INF , !P2 ;  /* 0xff80000011117808 */ /* 0x000fe20005000000 */
[----:B------:R-:W2:Y:S01]  /*15140*/  MUFU.TANH R16, R16 ;  /* 0x0000001000107308 */ /* 0x000ea20000002400 */
[----:B------:R-:W-:Y:S01]  /*15150*/  ISETP.GE.AND P2, PT, R98, R3, PT ;  /* 0x000000036200720c */ /* 0x000fe20003f46270 */
[----:B-1----:R-:W-:Y:S01]  /*15160*/  HMMA.16816.F32 R80, R52, R14, R80 ;  /* 0x0000000e3450723c */ /* 0x002fe20000001850 */
[----:B------:R-:W-:Y:S01]  /*15170*/  FMUL.FTZ R22, R70, c[0x0][0x2ec] ;  /* 0x0000bb0046167a20 */ /* 0x000fe20000410000 */
[----:B------:R-:W-:-:S02]  /*15180*/  ISETP.GE.AND P6, PT, R96, R2, PT ;  /* 0x000000026000720c */ /* 0x000fc40003fc6270 */
[----:B---3--:R-:W-:Y:S01]  /*15190*/  FSEL R11, R9, -INF , !P2 ;  /* 0xff800000090b7808 */ /* 0x008fe20005000000 */
[----:B----4-:R-:W-:Y:S01]  /*151a0*/  FFMA.FTZ R9, R0, R107, R20 ;  /* 0x0000006b00097223 */ /* 0x010fe20000010014 */
[----:B------:R-:W1:Y:S01]  /*151b0*/  MUFU.TANH R21, R21 ;  /* 0x0000001500157308 */ /* 0x000e620000002400 */
[----:B------:R-:W-:Y:S01]  /*151c0*/  FMUL.FTZ R85, R85, c[0x0][0x2ec] ;  /* 0x0000bb0055557a20 */ /* 0x000fe20000410000 */
[----:B------:R-:W-:Y:S01]  /*151d0*/  HMMA.16816.F32 R72, R52, R12, R72 ;  /* 0x0000000c3448723c */ /* 0x000fe20000001848 */
[----:B------:R-:W-:Y:S01]  /*151e0*/  FMUL.FTZ R32, R84, c[0x0][0x2ec] ;  /* 0x0000bb0054207a20 */ /* 0x000fe20000410000 */
[----:B------:R-:W-:Y:S01]  /*151f0*/  FSEL R10, R10, -INF , !P6 ;  /* 0xff8000000a0a7808 */ /* 0x000fe20007000000 */
[----:B------:R-:W-:Y:S01]  /*15200*/  FMUL.FTZ R26, R86, c[0x0][0x2ec] ;  /* 0x0000bb00561a7a20 */ /* 0x000fe20000410000 */
[-C--:B------:R-:W-:Y:S01]  /*15210*/  ISETP.GE.AND P6, PT, R102, R2.reuse, PT ;  /* 0x000000026600720c */ /* 0x080fe20003fc6270 */
[----:B------:R-:W-:Y:S01]  /*15220*/  FMUL.FTZ R27, R87, c[0x0][0x2ec] ;  /* 0x0000bb00571b7a20 */ /* 0x000fe20000410000 */
[----:B------:R-:W3:Y:S01]  /*15230*/  MUFU.TANH R25, R85 ;  /* 0x0000005500197308 */ /* 0x000ee20000002400 */
[----:B--2---:R-:W-:Y:S01]  /*15240*/  FFMA.FTZ R166, R0, R111, R16 ;  /* 0x0000006f00a67223 */ /* 0x004fe20000010010 */
[-C--:B------:R-:W-:Y:S01]  /*15250*/  ISETP.GE.AND P4, PT, R64, R2.reuse, PT ;  /* 0x000000024000720c */ /* 0x080fe20003f86270 */
[----:B------:R-:W-:Y:S01]  /*15260*/  FFMA.FTZ R13, R0, R101, R30 ;  /* 0x00000065000d7223 */ /* 0x000fe2000001001e */
[----:B------:R-:W-:Y:S01]  /*15270*/  ISETP.GE.AND P0, PT, R64, R3, PT ;  /* 0x000000034000720c */ /* 0x000fe20003f06270 */
[----:B------:R-:W-:Y:S01]  /*15280*/  FFMA.FTZ R8, R0, R105, R8 ;  /* 0x0000006900087223 */ /* 0x000fe20000010008 */
[----:B------:R-:W-:-:S02]  /*15290*/  ISETP.GE.AND P5, PT, R92, R2, PT ;  /* 0x000000025c00720c */ /* 0x000fc40003fa6270 */
[----:B------:R-:W2:Y:S01]  /*152a0*/  MUFU.TANH R31, R31 ;  /* 0x0000001f001f7308 */ /* 0x000ea20000002400 */
[----:B-1----:R-:W-:Y:S01]  /*152b0*/  FFMA.FTZ R21, R0, R109, R21 ;  /* 0x0000006d00157223 */ /* 0x002fe20000010015 */
[----:B------:R-:W-:Y:S01]  /*152c0*/  FSEL R12, R120, -INF , !P4 ;  /* 0xff800000780c7808 */ /* 0x000fe20006000000 */
[----:B------:R-:W-:Y:S01]  /*152d0*/  FMUL.FTZ R80, R80, c[0x0][0x2ec] ;  /* 0x0000bb0050507a20 */ /* 0x000fe20000410000 */
[----:B------:R-:W-:Y:S01]  /*152e0*/  FSEL R7, R7, -INF , !P0 ;  /* 0xff80000007077808 */ /* 0x000fe20004000000 */
[----:B------:R-:W-:Y:S01]  /*152f0*/  FMUL.FTZ R82, R82, c[0x0][0x2ec] ;  /* 0x0000bb0052527a20 */ /* 0x000fe20000410000 */
[----:B------:R-:W-:Y:S01]  /*15300*/  FSEL R174, R21, -INF , !P6 ;  /* 0xff80000015ae7808 */ /* 0x000fe20007000000 */
[----:B------:R-:W-:Y:S01]  /*15310*/  FMUL.FTZ R21, R81, c[0x0][0x2ec] ;  /* 0x0000bb0051157a20 */ /* 0x000fe20000410000 */
[----:B------:R-:W1:Y:S01]  /*15320*/  MUFU.TANH R16, R80 ;  /* 0x0000005000107308 */ /* 0x000e620000002400 */
[----:B---3--:R-:W-:Y:S01]  /*15330*/  FFMA.FTZ R25, R0, R115, R25 ;  /* 0x0000007300197223 */ /* 0x008fe20000010019 */
[-C--:B------:R-:W-:Y:S01]  /*15340*/  ISETP.GE.AND P6, PT, R108, R2.reuse, PT ;  /* 0x000000026c00720c */ /* 0x080fe20003fc6270 */
[----:B------:R-:W-:Y:S01]  /*15350*/  FMUL.FTZ R28, R73, c[0x0][0x2ec] ;  /* 0x0000bb00491c7a20 */ /* 0x000fe20000410000 */
[-C--:B------:R-:W-:Y:S01]  /*15360*/  ISETP.GE.AND P1, PT, R66, R3.reuse, PT ;  /* 0x000000034200720c */ /* 0x080fe20003f26270 */
[----:B------:R-:W-:Y:S01]  /*15370*/  FMUL.FTZ R20, R75, c[0x0][0x2ec] ;  /* 0x0000bb004b147a20 */ /* 0x000fe20000410000 */
[----:B------:R-:W-:Y:S01]  /*15380*/  ISETP.GE.AND P4, PT, R94, R2, PT ;  /* 0x000000025e00720c */ /* 0x000fe20003f86270 */
[----:B------:R-:W-:Y:S01]  /*15390*/  FMUL.FTZ R72, R72, c[0x0][0x2ec] ;  /* 0x0000bb0048487a20 */ /* 0x000fe20000410000 */
[----:B------:R-:W3:Y:S01]  /*153a0*/  MUFU.TANH R23, R23 ;  /* 0x0000001700177308 */ /* 0x000ee20000002400 */
[----:B------:R-:W-:Y:S01]  /*153b0*/  FMUL.FTZ R74, R74, c[0x0][0x2ec] ;  /* 0x0000bb004a4a7a20 */ /* 0x000fe20000410000 */
[----:B------:R-:W-:Y:S01]  /*153c0*/  ISETP.GE.AND P0, PT, R94, R3, PT ;  /* 0x000000035e00720c */ /* 0x000fe20003f06270 */
[----:B------:R-:W-:Y:S01]  /*153d0*/  FMUL.FTZ R83, R83, c[0x0][0x2ec] ;  /* 0x0000bb0053537a20 */ /* 0x000fe20000410000 */
[----:B------:R-:W-:Y:S01]  /*153e0*/  FSEL R24, R24, -INF , !P5 ;  /* 0xff80000018187808 */ /* 0x000fe20006800000 */
[----:B--2---:R-:W-:Y:S01]  /*153f0*/  FFMA.FTZ R15, R0, R103, R31 ;  /* 0x00000067000f7223 */ /* 0x004fe2000001001f */
[----:B------:R-:W-:-:S02]  /*15400*/  FSEL R168, R25, -INF , !P6 ;  /* 0xff80000019a87808 */ /* 0x000fc40007000000 */
[----:B------:R-:W2:Y:S01]  /*15410*/  MUFU.TANH R22, R22 ;  /* 0x0000001600167308 */ /* 0x000ea20000002400 */
[----:B-1----:R-:W-:Y:S01]  /*15420*/  FFMA.FTZ R16, R0, R121, R16 ;  /* 0x0000007900107223 */ /* 0x002fe20000010010 */
[----:B------:R-:W-:Y:S02]  /*15430*/  FSEL R19, R19, -INF , !P1 ;  /* 0xff80000013137808 */ /* 0x000fe40004800000 */
[-C--:B------:R-:W-:Y:S02]  /*15440*/  ISETP.GE.AND P5, PT, R98, R2.reuse, PT ;  /* 0x000000026200720c */ /* 0x080fe40003fa6270 */
[----:B------:R-:W-:Y:S02]  /*15450*/  FSEL R4, R4, -INF , !P4 ;  /* 0xff80000004047808 */ /* 0x000fe40006000000 */
[----:B------:R-:W1:Y:S01]  /*15460*/  MUFU.TANH R32, R32 ;  /* 0x0000002000207308 */ /* 0x000e620000002400 */
[----:B------:R-:W-:Y:S01]  /*15470*/  FSEL R13, R13, -INF , !P0 ;  /* 0xff8000000d0d7808 */ /* 0x000fe20004000000 */
[----:B---3--:R-:W-:Y:S01]  /*15480*/  FFMA.FTZ R23, R0, R111, R23 ;  /* 0x0000006f00177223 */ /* 0x008fe20000010017 */
[----:B------:R-:W-:-:S02]  /*15490*/  ISETP.GE.AND P6, PT, R114, R2, PT ;  /* 0x000000027200720c */ /* 0x000fc40003fc6270 */
[-C--:B------:R-:W-:Y:S02]  /*154a0*/  ISETP.GE.AND P1, PT, R96, R3.reuse, PT ;  /* 0x000000036000720c */ /* 0x080fe40003f26270 */
[CC--:B------:R-:W-:Y:S01]  /*154b0*/  ISETP.GE.AND P4, PT, R100.reuse, R2.reuse, PT ;  /* 0x000000026400720c */ /* 0x0c0fe20003f86270 */
[----:B------:R-:W3:Y:S01]  /*154c0*/  MUFU.TANH R26, R26 ;  /* 0x0000001a001a7308 */ /* 0x000ee20000002400 */
[----:B------:R-:W-:Y:S01]  /*154d0*/  ISETP.GE.AND P0, PT, R100, R3, PT ;  /* 0x000000036400720c */ /* 0x000fe20003f06270 */
[----:B--2---:R-:W-:Y:S01]  /*154e0*/  FFMA.FTZ R22, R0, R109, R22 ;  /* 0x0000006d00167223 */ /* 0x004fe20000010016 */
[----:B------:R-:W-:Y:S02]  /*154f0*/  FSEL R8, R8, -INF , !P5 ;  /* 0xff80000008087808 */ /* 0x000fe40006800000 */
[----:B------:R-:W-:Y:S02]  /*15500*/  FSEL R146, R16, -INF , !P6 ;  /* 0xff80000010927808 */ /* 0x000fe40007000000 */
[----:B------:R-:W-:Y:S01]  /*15510*/  FSEL R15, R15, -INF , !P1 ;  /* 0xff8000000f0f7808 */ /* 0x000fe20004800000 */
[----:B------:R-:W2:Y:S01]  /*15520*/  MUFU.TANH R14, R72 ;  /* 0x00000048000e7308 */ /* 0x000ea20000002400 */
[----:B------:R-:W-:Y:S01]  /*15530*/  ISETP.GE.AND P5, PT, R104, R2, PT ;  /* 0x000000026800720c */ /* 0x000fe20003fa6270 */
[----:B-1----:R-:W-:Y:S01]  /*15540*/  FFMA.FTZ R32, R0, R113, R32 ;  /* 0x0000007100207223 */ /* 0x002fe20000010020 */
[----:B------:R-:W-:-:S02]  /*15550*/  ISETP.GE.AND P2, PT, R104, R3, PT ;  /* 0x000000036800720c */ /* 0x000fc40003f46270 */
[----:B------:R-:W-:Y:S02]  /*15560*/  FSEL R6, R6, -INF , !P4 ;  /* 0xff80000006067808 */ /* 0x000fe40006000000 */
[----:B------:R-:W-:Y:S01]  /*15570*/  FSEL R9, R9, -INF , !P0 ;  /* 0xff80000009097808 */ /* 0x000fe20004000000 */
[----:B------:R-:W1:Y:S01]  /*15580*/  MUFU.TANH R5, R74 ;  /* 0x0000004a00057308 */ /* 0x000e620000002400 */
[----:B---3--:R-:W-:Y:S01]  /*15590*/  FFMA.FTZ R26, R0, R113, R26 ;  /* 0x00000071001a7223 */ /* 0x008fe2000001001a */
[----:B------:R-:W-:Y:S02]  /*155a0*/  ISETP.GT.AND P6, PT, R216, R207, PT ;  /* 0x000000cfd800720c */ /* 0x000fe40003fc4270 */
[-C--:B------:R-:W-:Y:S02]  /*155b0*/  ISETP.GE.AND P1, PT, R102, R3.reuse, PT ;  /* 0x000000036600720c */ /* 0x080fe40003f26270 */
[C---:B------:R-:W-:Y:S02]  /*155c0*/  ISETP.GE.AND P4, PT, R106.reuse, R2, PT ;  /* 0x000000026a00720c */ /* 0x040fe40003f86270 */
[----:B------:R-:W3:Y:S01]  /*155d0*/  MUFU.TANH R27, R27 ;  /* 0x0000001b001b7308 */ /* 0x000ee20000002400 */
[----:B------:R-:W-:Y:S01]  /*155e0*/  ISETP.GE.AND P0, PT, R106, R3, PT ;  /* 0x000000036a00720c */ /* 0x000fe20003f06270 */
[----:B--2---:R-:W-:Y:S01]  /*155f0*/  FFMA.FTZ R14, R0, R117, R14 ;  /* 0x00000075000e7223 */ /* 0x004fe2000001000e */
[----:B------:R-:W-:-:S02]  /*15600*/  FSEL R166, R166, -INF , !P5 ;  /* 0xff800000a6a67808 */ /* 0x000fc40006800000 */
[----:B------:R-:W-:Y:S02]  /*15610*/  FSEL R179, R23, -INF , !P2 ;  /* 0xff80000017b37808 */ /* 0x000fe40005000000 */
[----:B------:R-:W-:Y:S01]  /*15620*/  FSEL R169, R22, -INF , !P1 ;  /* 0xff80000016a97808 */ /* 0x000fe20004800000 */
[----:B------:R-:W2:Y:S01]  /*15630*/  MUFU.TANH R28, R28 ;  /* 0x0000001c001c7308 */ /* 0x000ea20000002400 */
[----:B-1----:R-:W-:Y:S01]  /*15640*/  FFMA.FTZ R5, R0, R117, R5 ;  /* 0x0000007500057223 */ /* 0x002fe20000010005 */
[C---:B------:R-:W-:Y:S02]  /*15650*/  ISETP.GE.AND P5, PT, R110.reuse, R2, PT ;  /* 0x000000026e00720c */ /* 0x040fe40003fa6270 */
[----:B------:R-:W-:Y:S02]  /*15660*/  ISETP.GE.AND P2, PT, R110, R3, PT ;  /* 0x000000036e00720c */ /* 0x000fe40003f46270 */
[----:B------:R-:W-:Y:S02]  /*15670*/  FSEL R172, R32, -INF , !P4 ;  /* 0xff80000020ac7808 */ /* 0x000fe40006000000 */
[----:B------:R-:W1:Y:S01]  /*15680*/  MUFU.TANH R20, R20 ;  /* 0x0000001400147308 */ /* 0x000e620000002400 */
[----:B------:R-:W-:Y:S01]  /*15690*/  FSEL R173, R26, -INF , !P0 ;  /* 0xff8000001aad7808 */ /* 0x000fe20004000000 */
[----:B---3--:R-:W-:Y:S01]  /*156a0*/  FFMA.FTZ R27, R0, R115, R27 ;  /* 0x00000073001b7223 */ /* 0x008fe2000001001b */
[----:B------:R-:W-:-:S02]  /*156b0*/  ISETP.GE.AND P1, PT, R108, R3, PT ;  /* 0x000000036c00720c */ /* 0x000fc40003f26270 */
[C---:B------:R-:W-:Y:S02]  /*156c0*/  ISETP.GE.AND P4, PT, R112.reuse, R2, PT ;  /* 0x000000027000720c */ /* 0x040fe40003f86270 */
[----:B------:R-:W-:Y:S01]  /*156d0*/  ISETP.GE.AND P0, PT, R112, R3, PT ;  /* 0x000000037000720c */ /* 0x000fe20003f06270 */
[----:B------:R-:W3:Y:S01]  /*156e0*/  MUFU.TANH R118, R118 ;  /* 0x0000007600767308 */ /* 0x000ee20000002400 */
[----:B--2---:R-:W-:Y:S01]  /*156f0*/  FFMA.FTZ R28, R0, R119, R28 ;  /* 0x00000077001c7223 */ /* 0x004fe2000001001c */
[----:B------:R-:W-:Y:S01]  /*15700*/  FSEL R178, R14, -INF , !P5 ;  /* 0xff8000000eb27808 */ /* 0x000fe20006800000 */
[C---:B------:R-:W-:Y:S01]  /*15710*/  FFMA.FTZ R14, R0.reuse, R93, R116 ;  /* 0x0000005d000e7223 */ /* 0x040fe20000010074 */
[----:B------:R-:W-:Y:S02]  /*15720*/  FSEL R171, R5, -INF , !P2 ;  /* 0xff80000005ab7808 */ /* 0x000fe40005000000 */
[----:B------:R-:W-:Y:S02]  /*15730*/  FSEL R177, R27, -INF , !P1 ;  /* 0xff8000001bb17808 */ /* 0x000fe40004800000 */
[----:B------:R-:W2:Y:S01]  /*15740*/  MUFU.TANH R21, R21 ;  /* 0x0000001500157308 */ /* 0x000ea20000002400 */
[----:B-1----:R-:W-:Y:S01]  /*15750*/  FFMA.FTZ R20, R0, R119, R20 ;  /* 0x0000007700147223 */ /* 0x002fe20000010014 */
[----:B------:R-:W-:-:S02]  /*15760*/  FSEL R176, R28, -INF , !P4 ;  /* 0xff8000001cb07808 */ /* 0x000fc40006000000 */
[----:B------:R-:W-:Y:S02]  /*15770*/  ISETP.GE.AND P1, PT, R114, R3, PT ;  /* 0x000000037200720c */ /* 0x000fe40003f26270 */
[----:B------:R-:W-:Y:S02]  /*15780*/  FSEL R147, R20, -INF , !P0 ;  /* 0xff80000014937808 */ /* 0x000fe40004000000 */
[----:B------:R-:W1:Y:S01]  /*15790*/  MUFU.TANH R145, R82 ;  /* 0x0000005200917308 */ /* 0x000e620000002400 */
[----:B---3--:R-:W-:Y:S01]  /*157a0*/  FFMA.FTZ R5, R0, R93, R118 ;  /* 0x0000005d00057223 */ /* 0x008fe20000010076 */
[----:B------:R-:W-:Y:S01]  /*157b0*/  BAR.SYNC.DEFER_BLOCKING 0x0 ;  /* 0x0000000000007b1d */ /* 0x000fe20000010000 */
[CC--:B------:R-:W-:Y:S02]  /*157c0*/  ISETP.GE.AND P5, PT, R62.reuse, R2.reuse, PT ;  /* 0x000000023e00720c */ /* 0x0c0fe40003fa6270 */
[----:B------:R-:W-:Y:S02]  /*157d0*/  ISETP.GE.AND P2, PT, R62, R3, PT ;  /* 0x000000033e00720c */ /* 0x000fe40003f46270 */
[----:B------:R-:W-:Y:S01]  /*157e0*/  ISETP.GE.AND P4, PT, R48, R2, PT ;  /* 0x000000023000720c */ /* 0x000fe20003f86270 */
[----:B------:R-:W3:Y:S01]  /*157f0*/  MUFU.TANH R167, R83 ;  /* 0x0000005300a77308 */ /* 0x000ee20000002400 */
[----:B--2---:R-:W-:Y:S01]  /*15800*/  FFMA.FTZ R21, R0, R49, R21 ;  /* 0x0000003100157223 */ /* 0x004fe20000010015 */
[----:B------:R-:W-:-:S02]  /*15810*/  ISETP.GE.AND P0, PT, R48, R3, PT ;  /* 0x000000033000720c */ /* 0x000fc40003f06270 */
[----:B------:R-:W-:Y:S02]  /*15820*/  FSEL R14, R14, -INF , !P5 ;  /* 0xff8000000e0e7808 */ /* 0x000fe40006800000 */
[----:B------:R-:W-:Y:S01]  /*15830*/  FSEL R5, R5, -INF , !P2 ;  /* 0xff80000005057808 */ /* 0x000fe20005000000 */
[----:B-1----:R-:W-:Y:S01]  /*15840*/  FFMA.FTZ R145, R0, R121, R145 ;  /* 0x0000007900917223 */ /* 0x002fe20000010091 */
[----:B------:R-:W-:-:S04]  /*15850*/  FSEL R144, R21, -INF , !P4 ;  /* 0xff80000015907808 */ /* 0x000fc80006000000 */
[----:B------:R-:W-:Y:S01]  /*15860*/  FSEL R145, R145, -INF , !P1 ;  /* 0xff80000091917808 */ /* 0x000fe20004800000 */
[----:B---3--:R-:W-:-:S05]  /*15870*/  FFMA.FTZ R167, R0, R49, R167 ;  /* 0x0000003100a77223 */ /* 0x008fca00000100a7 */
        /* <DEDUP_REMOVED lines=57> */
[----:B------:R-:W-:-:S04]  /*15c10*/  IMAD.WIDE.U32 R22, R22, c[0x0][0x180], R26 ;  /* 0x0000600016167a25 */ /* 0x000fc800078e001a */
[----:B------:R-:W-:Y:S01]  /*15c20*/  IMAD.MOV.U32 R20, RZ, RZ, R22 ;  /* 0x000000ffff147224 */ /* 0x000fe200078e0016 */
[----:B------:R-:W-:Y:S01]  /*15c30*/  IADD3 R23, R23, R21, RZ ;  /* 0x0000001517177210 */ /* 0x000fe20007ffe0ff */
[----:B------:R-:W-:Y:S05]  /*15c40*/  BRA `(.L_x_4041) ;  /* 0x0000003000007947 */ /* 0x000fea0003800000 */
.L_x_4040:
[----:B------:R-:W-:-:S05]  /*15c50*/  IMAD.MOV.U32 R20, RZ, RZ, c[0x0][0x198] ;  /* 0x00006600ff147624 */ /* 0x000fca00078e00ff */
[----:B------:R-:W-:-:S04]  /*15c60*/  LEA R20, -R20, RZ, 0x6 ;  /* 0x000000ff14147211 */ /* 0x000fc800078e31ff */
[----:B------:R-:W-:Y:S02]  /*15c70*/  SHF.R.S32.HI R23, RZ, 0x1f, R20 ;  /* 0x0000001fff177819 */ /* 0x000fe40000011414 */
.L_x_4041:
        /* <DEDUP_REMOVED lines=22> */
[----:B------:R1:W-:Y:S02]  /*15de0*/  @P2 LDGSTS.E.BYPASS.LTC128B.128 [R212+0x8000], [R32.64+0x80] ;  /* 0x0800008020d42fae */ /* 0x0003e4000b901d46 */
[----:B------:R-:W-:Y:S01]  /*15df0*/  IMAD.X R21, R60, 0x1, R23, P4 ;  /* 0x000000013c157824 */ /* 0x000fe200020e0617 */
[C---:B------:R-:W-:Y:S01]  /*15e00*/  @P2 IADD3 R23, P0, R20.reuse, R160, RZ ;  /* 0x000000a014172210 */ /* 0x040fe20007f1e0ff */
[----:B------:R1:W-:Y:S01]  /*15e10*/  @!P2 STS.128 [R212+0x8000], RZ ;  /* 0x008000ffd400a388 */ /* 0x0003e20000000c00 */
[----:B------:R-:W-:-:S03]  /*15e20*/  @P5 LEA R30, P4, R20, R214, 0x1 ;  /* 0x000000d6141e5211 */ /* 0x000fc600078808ff */
[----:B------:R-:W-:Y:S01]  /*15e30*/  @P2 IMAD.X R22, R21, 0x1, R159, P0 ;  /* 0x0000000115162824 */ /* 0x000fe200000e069f */
[C---:B------:R-:W-:Y:S01]  /*15e40*/  @P5 LEA.HI.X R31, R20.reuse, R215, R21, 0x1, P4 ;  /* 0x000000d7141f5211 */ /* 0x040fe200020f0c15 */
[----:B------:R-:W-:Y:S01]  /*15e50*/  @!PT LDS RZ, [RZ] ;  /* 0x00000000fffff984 */ /* 0x000fe20000000800 */
[----:B------:R-:W-:Y:S01]  /*15e60*/  @!PT LDS RZ, [RZ] ;  /* 0x00000000fffff984 */ /* 0x000fe20000000800 */
[----:B------:R-:W-:Y:S01]  /*15e70*/  @!PT LDS RZ, [RZ] ;  /* 0x00000000fffff984 */ /* 0x000fe20000000800 */
[----:B------:R1:W-:Y:S01]  /*15e80*/  @P1 LDGSTS.E.BYPASS.LTC128B.128 [R212+0xa000], [R26.64+0x100] ;  /* 0x0a0001001ad41fae */ /* 0x0003e2000b901d46 */
[C---:B------:R-:W-:Y:S02]  /*15e90*/  @P2 LEA R28, P4, R23.reuse, c[0x0][0x168], 0x1 ;  /* 0x00005a00171c2a11 */ /* 0x040fe400078808ff */
        /* <DEDUP_REMOVED lines=78> */
.L_x_4039:
        /* <DEDUP_REMOVED lines=368> */
.L_x_4043:
[----:B------:R-:W-:-:S05]  /*17a80*/  IMAD.MOV.U32 R11, RZ, RZ, c[0x0][0x1a0] ;  /* 0x00006800ff0b7624 */ /* 0x000fca00078e00ff */
[----:B------:R-:W-:-:S04]  /*17a90*/  LEA R11, -R11, RZ, 0x6 ;  /* 0x000000ff0b0b7211 */ /* 0x000fc800078e31ff */
[----:B------:R-:W-:Y:S02]  /*17aa0*/  SHF.R.S32.HI R7, RZ, 0x1f, R11 ;  /* 0x0000001fff077819 */ /* 0x000fe4000001140b */
.L_x_4044:
        /* <DEDUP_REMOVED lines=84> */
[----:B------:R-:W-:Y:S01]  /*17ff0*/  @P4 LEA R4, P0, R138, c[0x0][0x170], 0x1 ;  /* 0x00005c008a044a11 */ /* 0x000fe200078008ff */
[----:B------:R-:W-:Y:S01]  /*18000*/  IMAD R134, R216, 0x40, R217 ;  /* 0x00000040d8867824 */ /* 0x000fe200078e02d9 */
[----:B------:R-:W-:Y:S01]  /*18010*/  @P5 LEA.HI.X R31, R6, c[0x0][0x174], R5, 0x1, P1 ;  /* 0x00005d00061f5a11 */ /* 0x000fe200008f0c05 */
[----:B------:R-:W-:Y:S01]  /*18020*/  @!P2 STS.128 [R212+0xd000], RZ ;  /* 0x00d000ffd400a388 */ /* 0x000fe20000000c00 */
[----:B------:R-:W-:Y:S01]  /*18030*/  @P4 LEA.HI.X R5, R138, c[0x0][0x174], R7, 0x1, P0 ;  /* 0x00005d008a054a11 */ /* 0x000fe200000f0c07 */
[----:B------:R-:W-:Y:S01]  /*18040*/  I2F R179, R134 ;  /* 0x0000008600b37306 */ /* 0x000fe20000201400 */
[C---:B------:R-:W-:Y:S01]  /*18050*/  IADD3 R178, R134.reuse, 0x1, RZ ;  /* 0x0000000186b27810 */ /* 0x040fe20007ffe0ff */
[----:B------:R-:W-:Y:S01]  /*18060*/  @!PT LDS RZ, [RZ] ;  /* 0x00000000fffff984 */ /* 0x000fe20000000800 */
[----:B------:R-:W-:Y:S01]  /*18070*/  @!PT LDS RZ, [RZ] ;  /* 0x00000000fffff984 */ /* 0x000fe20000000800 */
[----:B------:R-:W-:Y:S01]  /*18080*/  @!PT LDS RZ, [RZ] ;  /* 0x00000000fffff984 */ /* 0x000fe20000000800 */
[----:B------:R5:W-:Y:S01]  /*18090*/  @P5 LDGSTS.E.BYPASS.LTC128B.128 [R212+0xf000], [R10.64+0x80] ;  /* 0x0f0000800ad45fae */ /* 0x000be2000b901d44 */
[----:B------:R-:W-:-:S02]  /*180a0*/  IADD3 R180, R134, 0x8, RZ ;  /* 0x0000000886b47810 */ /* 0x000fc40007ffe0ff */
[C---:B------:R-:W-:Y:S01]  /*180b0*/  IADD3 R182, R134.reuse, 0x9, RZ ;  /* 0x0000000986b67810 */ /* 0x040fe20007ffe0ff */
[----:B------:R-:W-:Y:S01]  /*180c0*/  @!P5 STS.128 [R212+0xf000], RZ ;  /* 0x00f000ffd400d388 */ /* 0x000fe20000000c00 */
[C---:B------:R-:W-:Y:S01]  /*180d0*/  IADD3 R220, R134.reuse, 0x10, RZ ;  /* 0x0000001086dc7810 */ /* 0x040fe20007ffe0ff */
[----:B------:R-:W-:Y:S01]  /*180e0*/  I2F R181, R178 ;  /* 0x000000b200b57306 */ /* 0x000fe20000201400 */
[----:B------:R-:W-:Y:S01]  /*180f0*/  IADD3 R222, R134, 0x11, RZ ;  /* 0x0000001186de7810 */ /* 0x000fe20007ffe0ff */
[----:B------:R-:W-:Y:S01]  /*18100*/  @!PT LDS RZ, [RZ] ;  /* 0x00000000fffff984 */ /* 0x000fe20000000800 */
[----:B------:R-:W-:Y:S01]  /*18110*/  @!PT LDS RZ, [RZ] ;  /* 0x00000000fffff984 */ /* 0x000fe20000000800 */
[----:B------:R-:W-:Y:S01]  /*18120*/  @!PT LDS RZ, [RZ] ;  /* 0x00000000fffff984 */ /* 0x000fe20000000800 */
[----:B------:R1:W-:Y:S01]  /*18130*/  @P4 LDGSTS.E.BYPASS.LTC128B.128 [R212+0x11000], [R28.64+0x100] ;  /* 0x110001001cd44fae */ /* 0x0003e2000b901d44 */
[----:B------:R-:W-:Y:S02]  /*18140*/  ISETP.GE.AND P0, PT, R178, R3, PT ;  /* 0x00000003b200720c */ /* 0x000fe40003f06270 */
[C---:B------:R-:W-:Y:S01]  /*18150*/  IADD3 R226, R134.reuse, 0x18, RZ ;  /* 0x0000001886e27810 */ /* 0x040fe20007ffe0ff */
[----:B------:R-:W-:Y:S01]  /*18160*/  @!P4 STS.128 [R212+0x11000], RZ ;  /* 0x011000ffd400c388 */ /* 0x000fe20000000c00 */
[C---:B------:R-:W-:Y:S01]  /*18170*/  IADD3 R224, R134.reuse, 0x19, RZ ;  /* 0x0000001986e07810 */ /* 0x040fe20007ffe0ff */
[----:B------:R-:W-:Y:S01]  /*18180*/  I2F R183, R180 ;  /* 0x000000b400b77306 */ /* 0x000fe20000201400 */
[C---:B------:R-:W-:Y:S01]  /*18190*/  IADD3 R228, R134.reuse, 0x20, RZ ;  /* 0x0000002086e47810 */ /* 0x040fe20007ffe0ff */
[----:B------:R-:W-:Y:S01]  /*181a0*/  @!PT LDS RZ, [RZ] ;  /* 0x00000000fffff984 */ /* 0x000fe20000000800 */
[----:B------:R-:W-:Y:S01]  /*181b0*/  @!PT LDS RZ, [RZ] ;  /* 0x00000000fffff984 */ /* 0x000fe20000000800 */
[----:B------:R-:W-:Y:S01]  /*181c0*/  @!PT LDS RZ, [RZ] ;  /* 0x00000000fffff984 */ /* 0x000fe20000000800 */
[----:B------:R5:W-:Y:S01]  /*181d0*/  @P2 LDGSTS.E.BYPASS.LTC128B.128 [R212+0xd800], [R8.64] ;  /* 0x0d80000008d42fae */ /* 0x000be2000b901d44 */
[----:B------:R-:W-:-:S02]  /*181e0*/  IADD3 R230, R134, 0x21, RZ ;  /* 0x0000002186e67810 */ /* 0x000fc40007ffe0ff */
[----:B------:R-:W-:Y:S01]  /*181f0*/  IADD3 R232, R134, 0x28, RZ ;  /* 0x0000002886e87810 */ /* 0x000fe20007ffe0ff */
[----:B------:R-:W-:Y:S01]  /*18200*/  @!P2 STS.128 [R212+0xd800], RZ ;  /* 0x00d800ffd400a388 */ /* 0x000fe20000000c00 */
[-C--:B------:R-:W-:Y:S01]  /*18210*/  ISETP.GE.AND P2, PT, R178, R2.reuse, PT ;  /* 0x00000002b200720c */ /* 0x080fe20003f46270 */
[----:B------:R-:W-:Y:S01]  /*18220*/  I2F R221, R182 ;  /* 0x000000b600dd7306 */ /* 0x000fe20000201400 */
[C---:B------:R-:W-:Y:S01]  /*18230*/  IADD3 R234, R134.reuse, 0x29, RZ ;  /* 0x0000002986ea7810 */ /* 0x040fe20007ffe0ff */
[----:B------:R-:W-:Y:S01]  /*18240*/  @!PT LDS RZ, [RZ] ;  /* 0x00000000fffff984 */ /* 0x000fe20000000800 */
[----:B------:R-:W-:Y:S01]  /*18250*/  @!PT LDS RZ, [RZ] ;  /* 0x00000000fffff984 */ /* 0x000fe20000000800 */
[----:B------:R-:W-:Y:S01]  /*18260*/  @!PT LDS RZ, [RZ] ;  /* 0x00000000fffff984 */ /* 0x000fe20000000800 */
[----:B------:R1:W-:Y:S01]  /*18270*/  @P5 LDGSTS.E.BYPASS.LTC128B.128 [R212+0xf800], [R30.64+0x80] ;  /* 0x0f8000801ed45fae */ /* 0x0003e2000b901d44 */
[C---:B------:R-:W-:Y:S02]  /*18280*/  IADD3 R236, R134.reuse, 0x30, RZ ;  /* 0x0000003086ec7810 */ /* 0x040fe40007ffe0ff */
[C---:B------:R-:W-:Y:S01]  /*18290*/  IADD3 R238, R134.reuse, 0x31, RZ ;  /* 0x0000003186ee7810 */ /* 0x040fe20007ffe0ff */
[----:B------:R-:W-:Y:S01]  /*182a0*/  @!P5 STS.128 [R212+0xf800], RZ ;  /* 0x00f800ffd400d388 */ /* 0x000fe20000000c00 */
[C---:B------:R-:W-:Y:S01]  /*182b0*/  ISETP.GE.AND P6, PT, R134.reuse, R2, PT ;  /* 0x000000028600720c */ /* 0x040fe20003fc6270 */
[----:B------:R-:W-:Y:S01]  /*182c0*/  I2F R223, R220 ;  /* 0x000000dc00df7306 */ /* 0x000fe20000201400 */
[----:B------:R-:W-:Y:S01]  /*182d0*/  ISETP.GE.AND P1, PT, R134, R3, PT ;  /* 0x000000038600720c */ /* 0x000fe20003f26270 */
[----:B------:R-:W-:Y:S01]  /*182e0*/  @!PT LDS RZ, [RZ] ;  /* 0x00000000fffff984 */ /* 0x000fe20000000800 */
[----:B------:R-:W-:Y:S01]  /*182f0*/  @!PT LDS RZ, [RZ] ;  /* 0x00000000fffff984 */ /* 0x000fe20000000800 */
[----:B------:R-:W-:Y:S01]  /*18300*/  @!PT LDS RZ, [RZ] ;  /* 0x00000000fffff984 */ /* 0x000fe20000000800 */
[----:B------:R1:W-:Y:S04]  /*18310*/  @P4 LDGSTS.E.BYPASS.LTC128B.128 [R212+0x11800], [R4.64+0x100] ;  /* 0x1180010004d44fae */ /* 0x0003e8000b901d44 */
[----:B------:R-:W-:Y:S02]  /*18320*/  @!P4 STS.128 [R212+0x11800], RZ ;  /* 0x011800ffd400c388 */ /* 0x000fe40000000c00 */
[----:B------:R-:W-:Y:S02]  /*18330*/  I2F R225, R222 ;  /* 0x000000de00e17306 */ /* 0x000fe40000201400 */
[----:B------:R-:W-:Y:S04]  /*18340*/  LDSM.16.M88.4 R160, [R206] ;  /* 0x00000000cea0783b */ /* 0x000fe80000000200 */
[----:B------:R-:W2:Y:S02]  /*18350*/  LDSM.16.M88.4 R32, [R205+0x6000] ;  /* 0x00600000cd20783b */ /* 0x000ea40000000200 */
[----:B------:R-:W-:Y:S02]  /*18360*/  I2F R229, R226 ;  /* 0x000000e200e57306 */ /* 0x000fe40000201400 */
[----:B------:R-:W2:Y:S04]  /*18370*/  LDSM.16.M88.4 R24, [R205+0x6800] ;  /* 0x00680000cd18783b */ /* 0x000ea80000000200 */
[----:B----4-:R-:W4:Y:S02]  /*18380*/  LDSM.16.M88.4 R16, [R205+0x7000] ;  /* 0x00700000cd10783b */ /* 0x010f240000000200 */
[----:B------:R-:W-:Y:S02]  /*18390*/  I2F R227, R224 ;  /* 0x000000e000e37306 */ /* 0x000fe40000201400 */
[----:B------:R-:W4:Y:S04]  /*183a0*/  LDSM.16.M88.4 R140, [R205+0x7800] ;  /* 0x00780000cd8c783b */ /* 0x000f280000000200 */
[----:B------:R-:W-:Y:S02]  /*183b0*/  LDSM.16.M88.4 R172, [R204] ;  /* 0x00000000ccac783b */ /* 0x000fe40000000200 */
[----:B------:R-:W-:Y:S02]  /*183c0*/  I2F R231, R228 ;  /* 0x000000e400e77306 */ /* 0x000fe40000201400 */
[----:B---3--:R-:W3:Y:S04]  /*183d0*/  LDSM.16.M88.4 R12, [R203] ;  /* 0x00000000cb0c783b */ /* 0x008ee80000000200 */
[----:B-----5:R-:W5:Y:S02]  /*183e0*/  LDSM.16.M88.4 R8, [R195] ;  /* 0x00000000c308783b */ /* 0x020f640000000200 */
[----:B------:R-:W-:Y:S02]  /*183f0*/  I2F R233, R230 ;  /* 0x000000e600e97306 */ /* 0x000fe40000201400 */
[----:B-1----:R-:W1:Y:S04]  /*18400*/  LDSM.16.M88.4 R4, [R194] ;  /* 0x00000000c204783b */ /* 0x002e680000000200 */
[----:B------:R-:W1:Y:S02]  /*18410*/  LDSM.16.M88.4 R168, [R193] ;  /* 0x00000000c1a8783b */ /* 0x000e640000000200 */
[----:B------:R-:W-:Y:S02]  /*18420*/  I2F R235, R232 ;  /* 0x000000e800eb7306 */ /* 0x000fe40000201400 */
[----:B------:R-:W-:Y:S01]  /*18430*/  LDSM.16.M88.4 R156, [R202] ;  /* 0x00000000ca9c783b */ /* 0x000fe20000000200 */
[C---:B--2---:R-:W-:Y:S03]  /*18440*/  HMMA.16816.F32 R136, R160.reuse, R32, RZ ;  /* 0x00000020a088723c */ /* 0x044fe600000018ff */
[----:B------:R-:W2:Y:S02]  /*18450*/  LDSM.16.M88.4 R152, [R199+0x6000] ;  /* 0x00600000c798783b */ /* 0x000ea40000000200 */
[----:B------:R-:W-:Y:S02]  /*18460*/  I2F R237, R234 ;  /* 0x000000ea00ed7306 */ /* 0x000fe40000201400 */
[----:B------:R-:W1:Y:S01]  /*18470*/  LDSM.16.M88.4 R148, [R199+0x6800] ;  /* 0x00680000c794783b */ /* 0x000e620000000200 */
[C---:B------:R-:W-:Y:S03]  /*18480*/  HMMA.16816.F32 R28, R160.reuse, R24, RZ ;  /* 0x00000018a01c723c */ /* 0x040fe600000018ff */
[----:B------:R-:W1:Y:S02]  /*18490*/  LDSM.16.M88.4 R144, [R199+0x7000] ;  /* 0x00700000c790783b */ /* 0x000e640000000200 */
[----:B------:R-:W-:Y:S02]  /*184a0*/  I2F R239, R236 ;  /* 0x000000ec00ef7306 */ /* 0x000fe40000201400 */
[----:B------:R-:W0:Y:S01]  /*184b0*/  LDGDEPBAR ;  /* 0x00000000000079af */ /* 0x000e220000000000 */
[C---:B------:R-:W-:Y:S05]  /*184c0*/  HMMA.16816.F32 R32, R160.reuse, R34, RZ ;  /* 0x00000022a020723c */ /* 0x040fea00000018ff */
[----:B------:R-:W-:Y:S03]  /*184d0*/  I2F R241, R238 ;  /* 0x000000ee00f17306 */ /* 0x000fe60000201400 */
[C---:B------:R-:W-:Y:S08]  /*184e0*/  HMMA.16816.F32 R24, R160.reuse, R26, RZ ;  /* 0x0000001aa018723c */ /* 0x040ff000000018ff */
[C---:B----4-:R-:W-:Y:S08]  /*184f0*/  HMMA.16816.F32 R20, R160.reuse, R16, RZ ;  /* 0x00000010a014723c */ /* 0x050ff000000018ff */
[C---:B------:R-:W-:Y:S08]  /*18500*/  HMMA.16816.F32 R16, R160.reuse, R18, RZ ;  /* 0x00000012a010723c */ /* 0x040ff000000018ff */
[C---:B------:R-:W-:Y:S08]  /*18510*/  HMMA.16816.F32 R164, R160.reuse, R140, RZ ;  /* 0x0000008ca0a4723c */ /* 0x040ff000000018ff */
[----:B------:R-:W-:Y:S01]  /*18520*/  HMMA.16816.F32 R160, R160, R142, RZ ;  /* 0x0000008ea0a0723c */ /* 0x000fe200000018ff */
[----:B------:R-:W4:Y:S07]  /*18530*/  LDSM.16.M88.4 R140, [R199+0x7800] ;  /* 0x00780000c78c783b */ /* 0x000f2e0000000200 */
[C---:B---3--:R-:W-:Y:S08]  /*18540*/  HMMA.16816.F32 R136, R172.reuse, R12, R136 ;  /* 0x0000000cac88723c */ /* 0x048ff00000001888 */
[C---:B------:R-:W-:Y:S01]  /*18550*/  HMMA.16816.F32 R32, R172.reuse, R14, R32 ;  /* 0x0000000eac20723c */ /* 0x040fe20000001820 */
[----:B------:R-:W-:Y:S07]  /*18560*/  LDSM.16.M88.4 R12, [R201] ;  /* 0x00000000c90c783b */ /* 0x000fee0000000200 */
[C---:B-----5:R-:W-:Y:S08]  /*18570*/  HMMA.16816.F32 R28, R172.reuse, R8, R28 ;  /* 0x00000008ac1c723c */ /* 0x060ff0000000181c */
[C---:B------:R-:W-:Y:S01]  /*18580*/  HMMA.16816.F32 R24, R172.reuse, R10, R24 ;  /* 0x0000000aac18723c */ /* 0x040fe20000001818 */
[----:B------:R-:W-:Y:S07]  /*18590*/  LDSM.16.M88.4 R8, [R192] ;  /* 0x00000000c008783b */ /* 0x000fee0000000200 */
[C---:B-1----:R-:W-:Y:S08]  /*185a0*/  HMMA.16816.F32 R20, R172.reuse, R4, R20 ;  /* 0x00000004ac14723c */ /* 0x042ff00000001814 */
[C---:B------:R-:W-:Y:S01]  /*185b0*/  HMMA.16816.F32 R16, R172.reuse, R6, R16 ;  /* 0x00000006ac10723c */ /* 0x040fe20000001810 */
[----:B------:R-:W1:Y:S07]  /*185c0*/  LDSM.16.M88.4 R4, [R192+0x800] ;  /* 0x00080000c004783b */ /* 0x000e6e0000000200 */
[C---:B------:R-:W-:Y:S08]  /*185d0*/  HMMA.16816.F32 R164, R172.reuse, R168, R164 ;  /* 0x000000a8aca4723c */ /* 0x040ff000000018a4 */
[----:B------:R-:W-:Y:S01]  /*185e0*/  HMMA.16816.F32 R160, R172, R170, R160 ;  /* 0x000000aaaca0723c */ /* 0x000fe200000018a0 */
[----:B------:R-:W-:Y:S07]  /*185f0*/  LDSM.16.M88.4 R172, [R199+0x9800] ;  /* 0x00980000c7ac783b */ /* 0x000fee0000000200 */
[C---:B--2---:R-:W-:Y:S08]  /*18600*/  HMMA.16816.F32 R136, R156.reuse, R152, R136 ;  /* 0x000000989c88723c */ /* 0x044ff00000001888 */
[C---:B------:R-:W-:Y:S01]  /*18610*/  HMMA.16816.F32 R32, R156.reuse, R154, R32 ;  /* 0x0000009a9c20723c */ /* 0x040fe20000001820 */
[----:B------:R-:W2:Y:S07]  /*18620*/  LDSM.16.M88.4 R152, [R192+0x1000] ;  /* 0x00100000c098783b */ /* 0x000eae0000000200 */
[C---:B------:R-:W-:Y:S08]  /*18630*/  HMMA.16816.F32 R28, R156.reuse, R148, R28 ;  /* 0x000000949c1c723c */ /* 0x040ff0000000181c */
[C---:B------:R-:W-:Y:S01]  /*18640*/  HMMA.16816.F32 R24, R156.reuse, R150, R24 ;  /* 0x000000969c18723c */ /* 0x040fe20000001818 */
[----:B------:R-:W3:Y:S07]  /*18650*/  LDSM.16.M88.4 R148, [R192+0x1800] ;  /* 0x00180000c094783b */ /* 0x000eee0000000200 */
[C---:B------:R-:W-:Y:S08]  /*18660*/  HMMA.16816.F32 R20, R156.reuse, R144, R20 ;  /* 0x000000909c14723c */ /* 0x040ff00000001814 */
[C---:B------:R-:W-:Y:S01]  /*18670*/  HMMA.16816.F32 R168, R156.reuse, R146, R16 ;  /* 0x000000929ca8723c */ /* 0x040fe20000001810 */
[----:B------:R-:W-:Y:S04]  /*18680*/  LDSM.16.M88.4 R144, [R206+0x2000] ;  /* 0x00200000ce90783b */ /* 0x000fe80000000200 */
[----:B------:R-:W5:Y:S03]  /*18690*/  LDSM.16.M88.4 R16, [R205+0x8000] ;  /* 0x00800000cd10783b */ /* 0x000f660000000200 */
[C---:B----4-:R-:W-:Y:S08]  /*186a0*/  HMMA.16816.F32 R164, R156.reuse, R140, R164 ;  /* 0x0000008c9ca4723c */ /* 0x050ff000000018a4 */
[----:B------:R-:W-:Y:S01]  /*186b0*/  HMMA.16816.F32 R160, R156, R142, R160 ;  /* 0x0000008e9ca0723c */ /* 0x000fe200000018a0 */
[----:B------:R-:W4:Y:S04]  /*186c0*/  LDSM.16.M88.4 R140, [R205+0x8800] ;  /* 0x00880000cd8c783b */ /* 0x000f280000000200 */
[----:B------:R-:W-:Y:S03]  /*186d0*/  LDSM.16.M88.4 R156, [R204+0x2000] ;  /* 0x00200000cc9c783b */ /* 0x000fe60000000200 */
[C---:B-1----:R-:W-:Y:S08]  /*186e0*/  HMMA.16816.F32 R28, R12.reuse, R4, R28 ;  /* 0x000000040c1c723c */ /* 0x042ff0000000181c */
[C---:B------:R-:W-:Y:S01]  /*186f0*/  HMMA.16816.F32 R24, R12.reuse, R6, R24 ;  /* 0x000000060c18723c */ /* 0x040fe20000001818 */
[----:B------:R-:W1:Y:S07]  /*18700*/  LDSM.16.M88.4 R4, [R205+0x9800] ;  /* 0x00980000cd04783b */ /* 0x000e6e0000000200 */
[C---:B------:R-:W-:Y:S08]  /*18710*/  HMMA.16816.F32 R136, R12.reuse, R8, R136 ;  /* 0x000000080c88723c */ /* 0x040ff00000001888 */
[C---:B------:R-:W-:Y:S01]  /*18720*/  HMMA.16816.F32 R32, R12.reuse, R10, R32 ;  /* 0x0000000a0c20723c */ /* 0x040fe20000001820 */
[----:B------:R-:W1:Y:S07]  /*18730*/  LDSM.16.M88.4 R8, [R205+0x9000] ;  /* 0x00900000cd08783b */ /* 0x000e6e0000000200 */
[C---:B--2---:R-:W-:Y:S08]  /*18740*/  HMMA.16816.F32 R20, R12.reuse, R152, R20 ;  /* 0x000000980c14723c */ /* 0x044ff00000001814 */
[C---:B------:R-:W-:Y:S01]  /*18750*/  HMMA.16816.F32 R168, R12.reuse, R154, R168 ;  /* 0x0000009a0ca8723c */ /* 0x040fe200000018a8 */
[----:B------:R-:W-:Y:S07]  /*18760*/  LDSM.16.M88.4 R152, [R191] ;  /* 0x00000000bf98783b */ /* 0x000fee0000000200 */
[C---:B---3--:R-:W-:Y:S08]  /*18770*/  HMMA.16816.F32 R164, R12.reuse, R148, R164 ;  /* 0x000000940ca4723c */ /* 0x048ff000000018a4 */
[----:B------:R-:W-:Y:S01]  /*18780*/  HMMA.16816.F32 R160, R12, R150, R160 ;  /* 0x000000960ca0723c */ /* 0x000fe200000018a0 */
[----:B------:R-:W2:Y:S04]  /*18790*/  LDSM.16.M88.4 R12, [R190] ;  /* 0x00000000be0c783b */ /* 0x000ea80000000200 */
[----:B------:R-:W-:Y:S03]  /*187a0*/  LDSM.16.M88.4 R148, [R199+0x9000] ;  /* 0x00900000c794783b */ /* 0x000fe60000000200 */
[C---:B-----5:R-:W-:Y:S08]  /*187b0*/  HMMA.16816.F32 R136, R144.reuse, R16, R136 ;  /* 0x000000109088723c */ /* 0x060ff00000001888 */
[C---:B------:R-:W-:Y:S01]  /*187c0*/  HMMA.16816.F32 R32, R144.reuse, R18, R32 ;  /* 0x000000129020723c */ /* 0x040fe20000001820 */
[----:B------:R-:W3:Y:S07]  /*187d0*/  LDSM.16.M88.4 R16, [R189] ;  /* 0x00000000bd10783b */ /* 0x000eee0000000200 */
        /* <DEDUP_REMOVED lines=9> */
[----:B------:R-:W5:Y:S03]  /*18870*/  LDSM.16.M88.4 R144, [R188] ;  /* 0x00000000bc90783b */ /* 0x000f660000000200 */
[C---:B--2---:R-:W-:Y:S08]  /*18880*/  HMMA.16816.F32 R28, R156.reuse, R12, R28 ;  /* 0x0000000c9c1c723c */ /* 0x044ff0000000181c */
[C---:B------:R-:W-:Y:S01]  /*18890*/  HMMA.16816.F32 R24, R156.reuse, R14, R24 ;  /* 0x0000000e9c18723c */ /* 0x040fe20000001818 */
[----:B------:R-:W-:Y:S07]  /*188a0*/  LDSM.16.M88.4 R12, [R192+0x2000] ;  /* 0x00200000c00c783b */ /* 0x000fee0000000200 */
[C---:B------:R-:W-:Y:S08]  /*188b0*/  HMMA.16816.F32 R136, R156.reuse, R152, R136 ;  /* 0x000000989c88723c */ /* 0x040ff00000001888 */
[C---:B------:R-:W-:Y:S08]  /*188c0*/  HMMA.16816.F32 R32, R156.reuse, R154, R32 ;  /* 0x0000009a9c20723c */ /* 0x040ff00000001820 */
[C---:B---3--:R-:W-:Y:S01]  /*188d0*/  HMMA.16816.F32 R152, R156.reuse, R16, R20 ;  /* 0x000000109c98723c */ /* 0x048fe20000001814 */
[----:B------:R-:W2:Y:S07]  /*188e0*/  LDSM.16.M88.4 R20, [R201+0x2000] ;  /* 0x00200000c914783b */ /* 0x000eae0000000200 */
[----:B------:R-:W-:Y:S01]  /*188f0*/  HMMA.16816.F32 R168, R156, R18, R168 ;  /* 0x000000129ca8723c */ /* 0x000fe200000018a8 */
[----:B------:R-:W-:Y:S07]  /*18900*/  LDSM.16.M88.4 R16, [R205+0xa000] ;  /* 0x00a00000cd10783b */ /* 0x000fee0000000200 */
[C---:B-1----:R-:W-:Y:S08]  /*18910*/  HMMA.16816.F32 R28, R140.reuse, R4, R28 ;  /* 0x000000048c1c723c */ /* 0x042ff0000000181c */
[C---:B------:R-:W-:Y:S01]  /*18920*/  HMMA.16816.F32 R24, R140.reuse, R6, R24 ;  /* 0x000000068c18723c */ /* 0x040fe20000001818 */
[----:B------:R-:W1:Y:S07]  /*18930*/  LDSM.16.M88.4 R4, [R192+0x3000] ;  /* 0x00300000c004783b */ /* 0x000e6e0000000200 */
[C---:B----4-:R-:W-:Y:S08]  /*18940*/  HMMA.16816.F32 R136, R140.reuse, R8, R136 ;  /* 0x000000088c88723c */ /* 0x050ff00000001888 */
[----:B------:R-:W-:Y:S01]  /*18950*/  HMMA.16816.F32 R32, R140, R10, R32 ;  /* 0x0000000a8c20723c */ /* 0x000fe20000001820 */
[----:B------:R-:W3:Y:S07]  /*18960*/  LDSM.16.M88.4 R8, [R192+0x2800] ;  /* 0x00280000c008783b */ /* 0x000eee0000000200 */
[C---:B-----5:R-:W-:Y:S08]  /*18970*/  HMMA.16816.F32 R164, R156.reuse, R144, R164 ;  /* 0x000000909ca4723c */ /* 0x060ff000000018a4 */
[----:B------:R-:W-:Y:S01]  /*18980*/  HMMA.16816.F32 R160, R156, R146, R160 ;  /* 0x000000929ca0723c */ /* 0x000fe200000018a0 */
[----:B------:R-:W4:Y:S04]  /*18990*/  LDSM.16.M88.4 R144, [R206+0x4000] ;  /* 0x00400000ce90783b */ /* 0x000f280000000200 */
[----:B------:R-:W-:Y:S03]  /*189a0*/  LDSM.16.M88.4 R156, [R204+0x4000] ;  /* 0x00400000cc9c783b */ /* 0x000fe60000000200 */
[C---:B------:R-:W-:Y:S08]  /*189b0*/  HMMA.16816.F32 R152, R140.reuse, R148, R152 ;  /* 0x000000948c98723c */ /* 0x040ff00000001898 */
[----:B------:R-:W-:Y:S01]  /*189c0*/  HMMA.16816.F32 R168, R140, R150, R168 ;  /* 0x000000968ca8723c */ /* 0x000fe200000018a8 */
[----:B------:R-:W5:Y:S07]  /*189d0*/  LDSM.16.M88.4 R148, [R192+0x3800] ;  /* 0x00380000c094783b */ /* 0x000f6e0000000200 */
[C---:B--2---:R-:W-:Y:S08]  /*189e0*/  HMMA.16816.F32 R136, R20.reuse, R12, R136 ;  /* 0x0000000c1488723c */ /* 0x044ff00000001888 */
[----:B------:R-:W-:Y:S01]  /*189f0*/  HMMA.16816.F32 R32, R20, R14, R32 ;  /* 0x0000000e1420723c */ /* 0x000fe20000001820 */
[----:B------:R-:W-:Y:S07]  /*18a00*/  LDSM.16.M88.4 R12, [R202+0x4000] ;  /* 0x00400000ca0c783b */ /* 0x000fee0000000200 */
[C---:B------:R-:W-:Y:S08]  /*18a10*/  HMMA.16816.F32 R164, R140.reuse, R172, R164 ;  /* 0x000000ac8ca4723c */ /* 0x040ff000000018a4 */
[----:B------:R-:W-:Y:S01]  /*18a20*/  HMMA.16816.F32 R160, R140, R174, R160 ;  /* 0x000000ae8ca0723c */ /* 0x000fe200000018a0 */
[----:B------:R-:W2:Y:S04]  /*18a30*/  LDSM.16.M88.4 R140, [R187] ;  /* 0x00000000bb8c783b */ /* 0x000ea80000000200 */
[----:B------:R-:W-:Y:S03]  /*18a40*/  LDSM.16.M88.4 R172, [R205+0xb000] ;  /* 0x00b00000cdac783b */ /* 0x000fe60000000200 */
[C---:B-1----:R-:W-:Y:S08]  /*18a50*/  HMMA.16816.F32 R152, R20.reuse, R4, R152 ;  /* 0x000000041498723c */ /* 0x042ff00000001898 */
[C---:B------:R-:W-:Y:S01]  /*18a60*/  HMMA.16816.F32 R168, R20.reuse, R6, R168 ;  /* 0x0000000614a8723c */ /* 0x040fe200000018a8 */
[----:B------:R-:W1:Y:S07]  /*18a70*/  LDSM.16.M88.4 R4, [R205+0xa800] ;  /* 0x00a80000cd04783b */ /* 0x000e6e0000000200 */
[C---:B---3--:R-:W-:Y:S08]  /*18a80*/  HMMA.16816.F32 R28, R20.reuse, R8, R28 ;  /* 0x00000008141c723c */ /* 0x048ff0000000181c */
[----:B------:R-:W-:Y:S01]  /*18a90*/  HMMA.16816.F32 R24, R20, R10, R24 ;  /* 0x0000000a1418723c */ /* 0x000fe20000001818 */
[----:B------:R-:W3:Y:S07]  /*18aa0*/  LDSM.16.M88.4 R8, [R199+0xa000] ;  /* 0x00a00000c708783b */ /* 0x000eee0000000200 */
[C---:B----4-:R-:W-:Y:S08]  /*18ab0*/  HMMA.16816.F32 R136, R144.reuse, R16, R136 ;  /* 0x000000109088723c */ /* 0x050ff00000001888 */
[----:B------:R-:W-:Y:S01]  /*18ac0*/  HMMA.16816.F32 R32, R144, R18, R32 ;  /* 0x000000129020723c */ /* 0x000fe20000001820 */
[----:B------:R-:W4:Y:S07]  /*18ad0*/  LDSM.16.M88.4 R16, [R186] ;  /* 0x00000000ba10783b */ /* 0x000f2e0000000200 */
[----:B-----5:R-:W-:Y:S08]  /*18ae0*/  HMMA.16816.F32 R164, R20, R148, R164 ;  /* 0x0000009414a4723c */ /* 0x020ff000000018a4 */
[----:B--2---:R-:W-:Y:S08]  /*18af0*/  HMMA.16816.F32 R136, R156, R140, R136 ;  /* 0x0000008c9c88723c */ /* 0x004ff00000001888 */
[----:B-1----:R-:W-:Y:S08]  /*18b00*/  HMMA.16816.F32 R28, R144, R4, R28 ;  /* 0x00000004901c723c */ /* 0x002ff0000000181c */
[----:B------:R-:W-:Y:S01]  /*18b10*/  HMMA.16816.F32 R32, R156, R142, R32 ;  /* 0x0000008e9c20723c */ /* 0x000fe20000001820 */
[----:B------:R-:W1:Y:S07]  /*18b20*/  LDSM.16.M88.4 R140, [R199+0xa800] ;  /* 0x00a80000c78c783b */ /* 0x000e6e0000000200 */
[----:B------:R-:W-:Y:S01]  /*18b30*/  HMMA.16816.F32 R24, R144, R6, R24 ;  /* 0x000000069018723c */ /* 0x000fe20000001818 */
[----:B------:R-:W-:Y:S07]  /*18b40*/  LDSM.16.M88.4 R4, [R185] ;  /* 0x00000000b904783b */ /* 0x000fee0000000200 */
[----:B------:R-:W-:Y:S01]  /*18b50*/  HMMA.16816.F32 R160, R20, R150, R160 ;  /* 0x0000009614a0723c */ /* 0x000fe200000018a0 */
[----:B------:R-:W-:Y:S04]  /*18b60*/  LDSM.16.M88.4 R148, [R201+0x4000] ;  /* 0x00400000c994783b */ /* 0x000fe80000000200 */
[----:B------:R-:W2:Y:S03]  /*18b70*/  LDSM.16.M88.4 R20, [R192+0x4000] ;  /* 0x00400000c014783b */ /* 0x000ea60000000200 */
[----:B---3--:R-:W-:Y:S08]  /*18b80*/  HMMA.16816.F32 R136, R12, R8, R136 ;  /* 0x000000080c88723c */ /* 0x008ff00000001888 */
[----:B----4-:R-:W-:Y:S08]  /*18b90*/  HMMA.16816.F32 R28, R156, R16, R28 ;  /* 0x000000109c1c723c */ /* 0x010ff0000000181c */
[----:B------:R-:W-:Y:S01]  /*18ba0*/  HMMA.16816.F32 R32, R12, R10, R32 ;  /* 0x0000000a0c20723c */ /* 0x000fe20000001820 */
[----:B------:R-:W3:Y:S07]  /*18bb0*/  LDSM.16.M88.4 R8, [R192+0x4800] ;  /* 0x00480000c008783b */ /* 0x000eee0000000200 */
[----:B------:R-:W-:Y:S01]  /*18bc0*/  HMMA.16816.F32 R24, R156, R18, R24 ;  /* 0x000000129c18723c */ /* 0x000fe20000001818 */
[----:B------:R-:W-:Y:S07]  /*18bd0*/  LDSM.16.M88.4 R16, [R199+0xb000] ;  /* 0x00b00000c710783b */ /* 0x000fee0000000200 */
[----:B-1----:R-:W-:Y:S08]  /*18be0*/  HMMA.16816.F32 R28, R12, R140, R28 ;  /* 0x0000008c0c1c723c */ /* 0x002ff0000000181c */
[C---:B--2---:R-:W-:Y:S08]  /*18bf0*/  HMMA.16816.F32 R136, R148.reuse, R20, R136 ;  /* 0x000000149488723c */ /* 0x044ff00000001888 */
[----:B------:R-:W-:Y:S01]  /*18c00*/  HMMA.16816.F32 R32, R148, R22, R32 ;  /* 0x000000169420723c */ /* 0x000fe20000001820 */
[----:B------:R-:W1:Y:S07]  /*18c10*/  LDSM.16.M88.4 R20, [R205+0xb800] ;  /* 0x00b80000cd14783b */ /* 0x000e6e0000000200 */
[----:B------:R-:W-:Y:S01]  /*18c20*/  HMMA.16816.F32 R24, R12, R142, R24 ;  /* 0x0000008e0c18723c */ /* 0x000fe20000001818 */
[----:B------:R-:W-:Y:S07]  /*18c30*/  LDSM.16.M88.4 R140, [R192+0x5000] ;  /* 0x00500000c08c783b */ /* 0x000fee0000000200 */
[----:B------:R-:W-:Y:S01]  /*18c40*/  HMMA.16816.F32 R152, R144, R172, R152 ;  /* 0x000000ac9098723c */ /* 0x000fe20000001898 */
[----:B------:R-:W-:-:S02]  /*18c50*/  FMUL.FTZ R240, R136, c[0x0][0x2ec] ;  /* 0x0000bb0088f07a20 */ /* 0x000fc40000410000 */
[----:B------:R-:W-:Y:S02]  /*18c60*/  FMUL.FTZ R136, R137, c[0x0][0x2ec] ;  /* 0x0000bb0089887a20 */ /* 0x000fe40000410000 */
[----:B------:R-:W-:Y:S02]  /*18c70*/  FMUL.FTZ R137, R139, c[0x0][0x2ec] ;  /* 0x0000bb008b897a20 */ /* 0x000fe40000410000 */
[----:B------:R-:W2:Y:S01]  /*18c80*/  MUFU.TANH R240, R240 ;  /* 0x000000f000f07308 */ /* 0x000ea20000002400 */
[----:B---3--:R-:W-:Y:S01]  /*18c90*/  HMMA.16816.F32 R28, R148, R8, R28 ;  /* 0x00000008941c723c */ /* 0x008fe2000000181c */
[----:B------:R-:W-:Y:S02]  /*18ca0*/  FMUL.FTZ R172, R34, c[0x0][0x2ec] ;  /* 0x0000bb0022ac7a20 */ /* 0x000fe40000410000 */
[----:B------:R-:W-:Y:S02]  /*18cb0*/  FMUL.FTZ R34, R35, c[0x0][0x2ec] ;  /* 0x0000bb0023227a20 */ /* 0x000fe40000410000 */
[----:B------:R-:W-:-:S02]  /*18cc0*/  FMUL.FTZ R32, R32, c[0x0][0x2ec] ;  /* 0x0000bb0020207a20 */ /* 0x000fc40000410000 */
[----:B------:R-:W-:Y:S01]  /*18cd0*/  MUFU.TANH R137, R137 ;  /* 0x0000008900897308 */ /* 0x000fe20000002400 */
[----:B------:R-:W-:Y:S01]  /*18ce0*/  HMMA.16816.F32 R168, R144, R174, R168 ;  /* 0x000000ae90a8723c */ /* 0x000fe200000018a8 */
[----:B------:R-:W-:Y:S02]  /*18cf0*/  FMUL.FTZ R33, R33, c[0x0][0x2ec] ;  /* 0x0000bb0021217a20 */ /* 0x000fe40000410000 */
[----:B------:R-:W-:-:S04]  /*18d00*/  FMUL.FTZ R138, R138, c[0x0][0x2ec] ;  /* 0x0000bb008a8a7a20 */ /* 0x000fc80000410000 */
[----:B------:R-:W-:Y:S01]  /*18d10*/  MUFU.TANH R172, R172 ;  /* 0x000000ac00ac7308 */ /* 0x000fe20000002400 */
[----:B------:R-:W-:Y:S01]  /*18d20*/  HMMA.16816.F32 R24, R148, R10, R24 ;  /* 0x0000000a9418723c */ /* 0x000fe20000001818 */
[----:B------:R-:W3:Y:S01]  /*18d30*/  LDSM.16.M88.4 R8, [R184] ;  /* 0x00000000b808783b */ /* 0x000ee20000000200 */
[----:B--2---:R-:W-:-:S05]  /*18d40*/  FFMA.FTZ R240, R0, R179, R240 ;  /* 0x000000b300f07223 */ /* 0x004fca00000100f0 */
[----:B------:R-:W-:Y:S01]  /*18d50*/  MUFU.TANH R136, R136 ;  /* 0x0000008800887308 */ /* 0x000fe20000002400 */
[----:B-1----:R-:W-:Y:S01]  /*18d60*/  HMMA.16816.F32 R164, R144, R20, R164 ;  /* 0x0000001490a4723c */ /* 0x002fe200000018a4 */
[----:B------:R-:W-:Y:S01]  /*18d70*/  FMUL.FTZ R174, R30, c[0x0][0x2ec] ;  /* 0x0000bb001eae7a20 */ /* 0x000fe20000410000 */
[----:B------:R-:W-:Y:S01]  /*18d80*/  IADD3 R30, R134, 0x39, RZ ;  /* 0x00000039861e7810 */ /* 0x000fe20007ffe0ff */
[----:B------:R-:W-:Y:S01]  /*18d90*/  FMUL.FTZ R35, R28, c[0x0][0x2ec] ;  /* 0x0000bb001c237a20 */ /* 0x000fe20000410000 */
[----:B------:R-:W-:Y:S01]  /*18da0*/  IADD3 R28, R134, 0x38, RZ ;  /* 0x00000038861c7810 */ /* 0x000fe20007ffe0ff */
[----:B------:R-:W-:Y:S02]  /*18db0*/  FMUL.FTZ R173, R29, c[0x0][0x2ec] ;  /* 0x0000bb001dad7a20 */ /* 0x000fe40000410000 */
[----:B------:R-:W1:Y:S01]  /*18dc0*/  MUFU.TANH R34, R34 ;  /* 0x0000002200227308 */ /* 0x000e620000002400 */
[----:B------:R-:W-:Y:S01]  /*18dd0*/  HMMA.16816.F32 R152, R156, R4, R152 ;  /* 0x000000049c98723c */ /* 0x000fe20000001898 */
[----:B------:R-:W-:-:S06]  /*18de0*/  FMUL.FTZ R20, R31, c[0x0][0x2ec] ;  /* 0x0000bb001f147a20 */ /* 0x000fcc0000410000 */
[----:B------:R-:W-:Y:S01]  /*18df0*/  MUFU.TANH R32, R32 ;  /* 0x0000002000207308 */ /* 0x000fe20000002400 */
[----:B------:R-:W-:Y:S01]  /*18e00*/  HMMA.16816.F32 R168, R156, R6, R168 ;  /* 0x000000069ca8723c */ /* 0x000fe200000018a8 */
[----:B------:R-:W2:Y:S01]  /*18e10*/  LDSM.16.M88.4 R4, [R199+0xb800] ;  /* 0x00b80000c704783b */ /* 0x000ea20000000200 */
[----:B------:R-:W-:Y:S02]  /*18e20*/  FMUL.FTZ R24, R24, c[0x0][0x2ec] ;  /* 0x0000bb0018187a20 */ /* 0x000fe40000410000 */
[----:B------:R-:W-:-:S03]  /*18e30*/  FMUL.FTZ R21, R25, c[0x0][0x2ec] ;  /* 0x0000bb0019157a20 */ /* 0x000fc60000410000 */
[----:B------:R-:W4:Y:S01]  /*18e40*/  MUFU.TANH R174, R174 ;  /* 0x000000ae00ae7308 */ /* 0x000f220000002400 */
[----:B------:R-:W-:Y:S01]  /*18e50*/  HMMA.16816.F32 R160, R144, R22, R160 ;  /* 0x0000001690a0723c */ /* 0x000fe200000018a0 */
[----:B-1----:R-:W-:-:S06]  /*18e60*/  FFMA.FTZ R34, R0, R221, R34 ;  /* 0x000000dd00227223 */ /* 0x002fcc0000010022 */
[----:B------:R-:W1:Y:S01]  /*18e70*/  MUFU.TANH R139, R33 ;  /* 0x00000021008b7308 */ /* 0x000e620000002400 */
[----:B------:R-:W-:Y:S07]  /*18e80*/  HMMA.16816.F32 R152, R12, R16, R152 ;  /* 0x000000100c98723c */ /* 0x000fee0000001898 */
[----:B------:R-:W5:Y:S01]  /*18e90*/  MUFU.TANH R20, R20 ;  /* 0x0000001400147308 */ /* 0x000f620000002400 */
[----:B---3--:R-:W-:Y:S07]  /*18ea0*/  HMMA.16816.F32 R164, R156, R8, R164 ;  /* 0x000000089ca4723c */ /* 0x008fee00000018a4 */
[----:B------:R-:W-:Y:S01]  /*18eb0*/  FMUL.FTZ R8, R26, c[0x0][0x2ec] ;  /* 0x0000bb001a087a20 */ /* 0x000fe20000410000 */
[----:B------:R-:W-:Y:S01]  /*18ec0*/  HMMA.16816.F32 R168, R12, R18, R168 ;  /* 0x000000120ca8723c */ /* 0x000fe200000018a8 */
[----:B------:R-:W3:Y:S01]  /*18ed0*/  LDSM.16.M88.4 R16, [R192+0x5800] ;  /* 0x00580000c010783b */ /* 0x000ee20000000200 */
[----:B------:R-:W2:Y:S01]  /*18ee0*/  MUFU.TANH R35, R35 ;  /* 0x0000002300237308 */ /* 0x000ea20000002400 */
[----:B------:R-:W-:Y:S01]  /*18ef0*/  FMUL.FTZ R9, R27, c[0x0][0x2ec] ;  /* 0x0000bb001b097a20 */ /* 0x000fe20000410000 */
[----:B------:R-:W-:-:S04]  /*18f00*/  DEPBAR.LE SB0, 0x0 ;  /* 0x000080000000791a */ /* 0x000fc80000000000 */
[----:B------:R-:W-:Y:S01]  /*18f10*/  HMMA.16816.F32 R160, R156, R10, R160 ;  /* 0x0000000a9ca0723c */ /* 0x000fe200000018a0 */
[C---:B----4-:R-:W-:Y:S01]  /*18f20*/  FFMA.FTZ R26, R0.reuse, R223, R174 ;  /* 0x000000df001a7223 */ /* 0x050fe200000100ae */
[----:B------:R-:W4:Y:S01]  /*18f30*/  MUFU.TANH R8, R8 ;  /* 0x0000000800087308 */ /* 0x000f220000002400 */
[C---:B-1----:R-:W-:Y:S02]  /*18f40*/  FFMA.FTZ R139, R0.reuse, R221, R139 ;  /* 0x000000dd008b7223 */ /* 0x042fe4000001008b */
[C---:B-----5:R-:W-:Y:S02]  /*18f50*/  FFMA.FTZ R20, R0.reuse, R225, R20 ;  /* 0x000000e100147223 */ /* 0x060fe40000010014 */
[CC--:B------:R-:W-:Y:S01]  /*18f60*/  FFMA.FTZ R10, R0.reuse, R183.reuse, R172 ;  /* 0x000000b7000a7223 */ /* 0x0c0fe200000100ac */
[----:B--2---:R-:W-:Y:S01]  /*18f70*/  HMMA.16816.F32 R164, R12, R4, R164 ;  /* 0x000000040ca4723c */ /* 0x004fe200000018a4 */
[C---:B------:R-:W-:Y:S01]  /*18f80*/  FFMA.FTZ R11, R0.reuse, R183, R32 ;  /* 0x000000b7000b7223 */ /* 0x040fe20000010020 */
[----:B------:R-:W1:Y:S01]  /*18f90*/  MUFU.TANH R173, R173 ;  /* 0x000000ad00ad7308 */ /* 0x000e620000002400 */
[----:B------:R-:W-:-:S04]  /*18fa0*/  FFMA.FTZ R27, R0, R223, R35 ;  /* 0x000000df001b7223 */ /* 0x000fc80000010023 */
[CC--:B------:R-:W-:Y:S01]  /*18fb0*/  FFMA.FTZ R4, R0.reuse, R181.reuse, R137 ;  /* 0x000000b500047223 */ /* 0x0c0fe20000010089 */
[----:B------:R-:W-:Y:S01]  /*18fc0*/  HMMA.16816.F32 R152, R148, R140, R152 ;  /* 0x0000008c9498723c */ /* 0x000fe20000001898 */
[C---:B------:R-:W-:Y:S01]  /*18fd0*/  FFMA.FTZ R5, R0.reuse, R181, R136 ;  /* 0x000000b500057223 */ /* 0x040fe20000010088 */
[----:B------:R-:W2:Y:S01]  /*18fe0*/  MUFU.TANH R9, R9 ;  /* 0x0000000900097308 */ /* 0x000ea20000002400 */
[----:B----4-:R-:W-:Y:S01]  /*18ff0*/  FFMA.FTZ R8, R0, R229, R8 ;  /* 0x000000e500087223 */ /* 0x010fe20000010008 */
[----:B------:R-:W-:Y:S02]  /*19000*/  FSEL R4, R4, -INF , !P0 ;  /* 0xff80000004047808 */ /* 0x000fe40004000000 */
[----:B------:R-:W-:Y:S02]  /*19010*/  ISETP.GE.AND P0, PT, R180, R3, PT ;  /* 0x00000003b400720c */ /* 0x000fe40003f06270 */
[----:B------:R-:W-:Y:S01]  /*19020*/  HMMA.16816.F32 R160, R12, R6, R160 ;  /* 0x000000060ca0723c */ /* 0x000fe200000018a0 */
[----:B------:R-:W-:Y:S01]  /*19030*/  FSEL R5, R5, -INF , !P2 ;  /* 0xff80000005057808 */ /* 0x000fe20005000000 */
[----:B------:R4:W5:Y:S01]  /*19040*/  MUFU.TANH R31, R24 ;  /* 0x00000018001f7308 */ /* 0x0009620000002400 */
[----:B------:R-:W-:Y:S01]  /*19050*/  FSEL R10, R10, -INF , !P0 ;  /* 0xff8000000a0a7808 */ /* 0x000fe20004000000 */
[----:B-1----:R-:W-:Y:S01]  /*19060*/  FFMA.FTZ R23, R0, R225, R173 ;  /* 0x000000e100177223 */ /* 0x002fe200000100ad */
[----:B------:R-:W-:-:S02]  /*19070*/  ISETP.GE.AND P0, PT, R182, R3, PT ;  /* 0x00000003b600720c */ /* 0x000fc40003f06270 */
[-C--:B------:R-:W-:Y:S01]  /*19080*/  ISETP.GE.AND P2, PT, R180, R2.reuse, PT ;  /* 0x00000002b400720c */ /* 0x080fe20003f46270 */
[C---:B------:R-:W-:Y:S01]  /*19090*/  HMMA.16816.F32 R168, R148.reuse, R142, R168 ;  /* 0x0000008e94a8723c */ /* 0x040fe200000018a8 */
[----:B------:R-:W-:Y:S01]  /*190a0*/  FSEL R6, R34, -INF , !P0 ;  /* 0xff80000022067808 */ /* 0x000fe20004000000 */
[----:B------:R-:W1:Y:S01]  /*190b0*/  MUFU.TANH R21, R21 ;  /* 0x0000001500157308 */ /* 0x000e620000002400 */
[----:B------:R-:W-:Y:S01]  /*190c0*/  FSEL R11, R11, -INF , !P2 ;  /* 0xff8000000b0b7808 */ /* 0x000fe20005000000 */
[----:B--2---:R-:W-:Y:S01]  /*190d0*/  FFMA.FTZ R9, R0, R227, R9 ;  /* 0x000000e300097223 */ /* 0x004fe20000010009 */
[-C--:B------:R-:W-:Y:S02]  /*190e0*/  ISETP.GE.AND P0, PT, R220, R3.reuse, PT ;  /* 0x00000003dc00720c */ /* 0x080fe40003f06270 */
[-C--:B------:R-:W-:Y:S01]  /*190f0*/  ISETP.GE.AND P2, PT, R182, R2.reuse, PT ;  /* 0x00000002b600720c */ /* 0x080fe20003f46270 */
[C---:B---3--:R-:W-:Y:S01]  /*19100*/  HMMA.16816.F32 R164, R148.reuse, R16, R164 ;  /* 0x0000001094a4723c */ /* 0x048fe200000018a4 */
[----:B------:R-:W-:Y:S01]  /*19110*/  FMUL.FTZ R142, R154, c[0x0][0x2ec] ;  /* 0x0000bb009a8e7a20 */ /* 0x000fe20000410000 */
[----:B------:R-:W-:Y:S01]  /*19120*/  FSEL R26, R26, -INF , !P0 ;  /* 0xff8000001a1a7808 */ /* 0x000fe20004000000 */
[----:B------:R-:W-:Y:S01]  /*19130*/  FMUL.FTZ R134, R155, c[0x0][0x2ec] ;  /* 0x0000bb009b867a20 */ /* 0x000fe20000410000 */
[----:B------:R-:W-:Y:S01]  /*19140*/  FSEL R7, R139, -INF , !P2 ;  /* 0xff8000008b077808 */ /* 0x000fe20005000000 */
[----:B------:R-:W-:Y:S01]  /*19150*/  FMUL.FTZ R140, R152, c[0x0][0x2ec] ;  /* 0x0000bb00988c7a20 */ /* 0x000fe20000410000 */
[----:B------:R-:W-:Y:S01]  /*19160*/  ISETP.GE.AND P0, PT, R222, R3, PT ;  /* 0x00000003de00720c */ /* 0x000fe20003f06270 */
[----:B------:R-:W2:Y:S01]  /*19170*/  MUFU.TANH R142, R142 ;  /* 0x0000008e008e7308 */ /* 0x000ea20000002400 */
[----:B------:R-:W-:Y:S01]  /*19180*/  HMMA.16816.F32 R160, R148, R18, R160 ;  /* 0x0000001294a0723c */ /* 0x000fe200000018a0 */
[-C--:B------:R-:W-:Y:S01]  /*19190*/  ISETP.GE.AND P2, PT, R220, R2.reuse, PT ;  /* 0x00000002dc00720c */ /* 0x080fe20003f46270 */
[----:B------:R-:W-:Y:S01]  /*191a0*/  FMUL.FTZ R141, R153, c[0x0][0x2ec] ;  /* 0x0000bb00998d7a20 */ /* 0x000fe20000410000 */
[----:B----4-:R-:W-:Y:S01]  /*191b0*/  FSEL R24, R20, -INF , !P0 ;  /* 0xff80000014187808 */ /* 0x010fe20004000000 */
[C---:B-----5:R-:W-:Y:S01]  /*191c0*/  FFMA.FTZ R25, R0.reuse, R229, R31 ;  /* 0x000000e500197223 */ /* 0x060fe2000001001f */
[----:B------:R-:W-:Y:S01]  /*191d0*/  FSEL R27, R27, -INF , !P2 ;  /* 0xff8000001b1b7808 */ /* 0x000fe20005000000 */
[----:B-1----:R-:W-:Y:S01]  /*191e0*/  FFMA.FTZ R21, R0, R227, R21 ;  /* 0x000000e300157223 */ /* 0x002fe20000010015 */
[----:B------:R-:W1:Y:S01]  /*191f0*/  MUFU.TANH R134, R134 ;  /* 0x0000008600867308 */ /* 0x000e620000002400 */
[----:B------:R-:W-:Y:S01]  /*19200*/  FMUL.FTZ R12, R170, c[0x0][0x2ec] ;  /* 0x0000bb00aa0c7a20 */ /* 0x000fe20000410000 */
[-C--:B------:R-:W-:Y:S01]  /*19210*/  ISETP.GE.AND P0, PT, R226, R3.reuse, PT ;  /* 0x00000003e200720c */ /* 0x080fe20003f06270 */
[----:B------:R-:W-:Y:S01]  /*19220*/  FMUL.FTZ R13, R171, c[0x0][0x2ec] ;  /* 0x0000bb00ab0d7a20 */ /* 0x000fe20000410000 */
[-C--:B------:R-:W-:Y:S01]  /*19230*/  ISETP.GE.AND P2, PT, R222, R2.reuse, PT ;  /* 0x00000002de00720c */ /* 0x080fe20003f46270 */
[----:B------:R-:W-:Y:S01]  /*19240*/  FMUL.FTZ R168, R168, c[0x0][0x2ec] ;  /* 0x0000bb00a8a87a20 */ /* 0x000fe20000410000 */
[----:B------:R-:W-:Y:S01]  /*19250*/  FSEL R22, R8, -INF , !P0 ;  /* 0xff80000008167808 */ /* 0x000fe20004000000 */
[----:B------:R-:W-:Y:S01]  /*19260*/  FMUL.FTZ R16, R169, c[0x0][0x2ec] ;  /* 0x0000bb00a9107a20 */ /* 0x000fe20000410000 */
[----:B------:R-:W3:Y:S01]  /*19270*/  MUFU.TANH R140, R140 ;  /* 0x0000008c008c7308 */ /* 0x000ee20000002400 */
[----:B------:R-:W-:Y:S01]  /*19280*/  FSEL R23, R23, -INF , !P2 ;  /* 0xff80000017177808 */ /* 0x000fe20005000000 */
[----:B------:R-:W-:Y:S01]  /*19290*/  FMUL.FTZ R15, R166, c[0x0][0x2ec] ;  /* 0x0000bb00a60f7a20 */ /* 0x000fe20000410000 */
[----:B------:R-:W-:Y:S01]  /*192a0*/  ISETP.GE.AND P0, PT, R224, R3, PT ;  /* 0x00000003e000720c */ /* 0x000fe20003f06270 */
[----:B--2---:R-:W-:Y:S01]  /*192b0*/  FFMA.FTZ R142, R0, R231, R142 ;  /* 0x000000e7008e7223 */ /* 0x004fe2000001008e */
[-C--:B------:R-:W-:Y:S01]  /*192c0*/  ISETP.GE.AND P2, PT, R226, R2.reuse, PT ;  /* 0x00000002e200720c */ /* 0x080fe20003f46270 */
[----:B------:R-:W-:Y:S01]  /*192d0*/  FMUL.FTZ R14, R164, c[0x0][0x2ec] ;  /* 0x0000bb00a40e7a20 */ /* 0x000fe20000410000 */
[----:B------:R-:W-:Y:S01]  /*192e0*/  FSEL R20, R9, -INF , !P0 ;  /* 0xff80000009147808 */ /* 0x000fe20004000000 */
[----:B------:R-:W-:Y:S01]  /*192f0*/  MUFU.TANH R12, R12 ;  /* 0x0000000c000c7308 */ /* 0x000fe20000002400 */
[----:B------:R-:W-:Y:S01]  /*19300*/  FSEL R25, R25, -INF , !P2 ;  /* 0xff80000019197808 */ /* 0x000fe20005000000 */
[----:B------:R-:W-:Y:S01]  /*19310*/  FMUL.FTZ R9, R167, c[0x0][0x2ec] ;  /* 0x0000bb00a7097a20 */ /* 0x000fe20000410000 */
[----:B------:R-:W-:Y:S01]  /*19320*/  ISETP.GE.AND P0, PT, R228, R3, PT ;  /* 0x00000003e400720c */ /* 0x000fe20003f06270 */
[----:B-1----:R-:W-:Y:S01]  /*19330*/  FFMA.FTZ R134, R0, R233, R134 ;  /* 0x000000e900867223 */ /* 0x002fe20000010086 */
[-C--:B------:R-:W-:Y:S01]  /*19340*/  ISETP.GE.AND P2, PT, R224, R2.reuse, PT ;  /* 0x00000002e000720c */ /* 0x080fe20003f46270 */
[----:B------:R-:W-:Y:S01]  /*19350*/  FMUL.FTZ R17, R162, c[0x0][0x2ec] ;  /* 0x0000bb00a2117a20 */ /* 0x000fe20000410000 */
[----:B------:R-:W-:Y:S01]  /*19360*/  FSEL R172, R142, -INF , !P0 ;  /* 0xff8000008eac7808 */ /* 0x000fe20004000000 */
[----:B------:R-:W1:Y:S01]  /*19370*/  MUFU.TANH R141, R141 ;  /* 0x0000008d008d7308 */ /* 0x000e620000002400 */
[----:B---3--:R-:W-:Y:S01]  /*19380*/  FFMA.FTZ R140, R0, R231, R140 ;  /* 0x000000e7008c7223 */ /* 0x008fe2000001008c */
[----:B------:R-:W-:Y:S01]  /*19390*/  FSEL R21, R21, -INF , !P2 ;  /* 0xff80000015157808 */ /* 0x000fe20005000000 */
[----:B------:R-:W-:Y:S01]  /*193a0*/  FMUL.FTZ R165, R165, c[0x0][0x2ec] ;  /* 0x0000bb00a5a57a20 */ /* 0x000fe20000410000 */
[-C--:B------:R-:W-:Y:S01]  /*193b0*/  ISETP.GE.AND P0, PT, R230, R3.reuse, PT ;  /* 0x00000003e600720c */ /* 0x080fe20003f06270 */
[----:B------:R-:W-:Y:S01]  /*193c0*/  FMUL.FTZ R160, R160, c[0x0][0x2ec] ;  /* 0x0000bb00a0a07a20 */ /* 0x000fe20000410000 */
[----:B------:R-:W-:Y:S01]  /*193d0*/  ISETP.GE.AND P2, PT, R228, R2, PT ;  /* 0x00000002e400720c */ /* 0x000fe20003f46270 */
[----:B------:R-:W-:Y:S01]  /*193e0*/  FMUL.FTZ R163, R163, c[0x0][0x2ec] ;  /* 0x0000bb00a3a37a20 */ /* 0x000fe20000410000 */
[----:B------:R-:W2:Y:S01]  /*193f0*/  MUFU.TANH R13, R13 ;  /* 0x0000000d000d7308 */ /* 0x000ea20000002400 */
[----:B------:R-:W-:Y:S01]  /*19400*/  FSEL R170, R134, -INF , !P0 ;  /* 0xff80000086aa7808 */ /* 0x000fe20004000000 */
[----:B------:R-:W-:Y:S01]  /*19410*/  FMUL.FTZ R161, R161, c[0x0][0x2ec] ;  /* 0x0000bb00a1a17a20 */ /* 0x000fe20000410000 */
[----:B------:R-:W-:Y:S01]  /*19420*/  FSEL R171, R140, -INF , !P2 ;  /* 0xff8000008cab7808 */ /* 0x000fe20005000000 */
[----:B------:R-:W-:Y:S01]  /*19430*/  IMAD.MOV.U32 R164, RZ, RZ, R176 ;  /* 0x000000ffffa47224 */ /* 0x000fe200078e00b0 */
[----:B------:R-:W-:-:S02]  /*19440*/  ISETP.GE.AND P0, PT, R232, R3, PT ;  /* 0x00000003e800720c */ /* 0x000fc40003f06270 */
[----:B------:R-:W-:Y:S01]  /*19450*/  ISETP.GE.AND P2, PT, R230, R2, PT ;  /* 0x00000002e600720c */ /* 0x000fe20003f46270 */
[----:B------:R3:W4:Y:S01]  /*19460*/  MUFU.TANH R32, R168 ;  /* 0x000000a800207308 */ /* 0x0007220000002400 */
[----:B-1----:R-:W-:-:S05]  /*19470*/  FFMA.FTZ R141, R0, R233, R141 ;  /* 0x000000e9008d7223 */ /* 0x002fca000001008d */
[----:B------:R-:W-:Y:S02]  /*19480*/  FSEL R173, R141, -INF , !P2 ;  /* 0xff8000008dad7808 */ /* 0x000fe40005000000 */
[----:B------:R-:W1:Y:S01]  /*19490*/  MUFU.TANH R15, R15 ;  /* 0x0000000f000f7308 */ /* 0x000e620000002400 */
[----:B--2---:R-:W-:Y:S01]  /*194a0*/  FFMA.FTZ R166, R0, R237, R13 ;  /* 0x000000ed00a67223 */ /* 0x004fe2000001000d */
[----:B------:R-:W-:-:S06]  /*194b0*/  ISETP.GE.AND P2, PT, R232, R2, PT ;  /* 0x00000002e800720c */ /* 0x000fcc0003f46270 */
[----:B------:R-:W2:Y:S01]  /*194c0*/  MUFU.TANH R16, R16 ;  /* 0x0000001000107308 */ /* 0x000ea20000002400 */
[CC--:B---3--:R-:W-:Y:S02]  /*194d0*/  FFMA.FTZ R168, R0.reuse, R235.reuse, R12 ;  /* 0x000000eb00a87223 */ /* 0x0c8fe4000001000c */
[----:B----4-:R-:W-:-:S03]  /*194e0*/  FFMA.FTZ R32, R0, R235, R32 ;  /* 0x000000eb00207223 */ /* 0x010fc60000010020 */
[----:B------:R-:W-:Y:S02]  /*194f0*/  FSEL R168, R168, -INF , !P0 ;  /* 0xff800000a8a87808 */ /* 0x000fe40004000000 */
[----:B------:R-:W3:Y:S01]  /*19500*/  MUFU.TANH R9, R9 ;  /* 0x0000000900097308 */ /* 0x000ee20000002400 */
[----:B------:R-:W-:Y:S01]  /*19510*/  ISETP.GE.AND P0, PT, R234, R3, PT ;  /* 0x00000003ea00720c */ /* 0x000fe20003f06270 */
[----:B-1----:R-:W-:Y:S01]  /*19520*/  FFMA.FTZ R15, R0, R239, R15 ;  /* 0x000000ef000f7223 */ /* 0x002fe2000001000f */
[----:B------:R-:W-:Y:S02]  /*19530*/  FSEL R169, R32, -INF , !P2 ;  /* 0xff80000020a97808 */ /* 0x000fe40005000000 */
[----:B------:R-:W-:Y:S02]  /*19540*/  FSEL R166, R166, -INF , !P0 ;  /* 0xff800000a6a67808 */ /* 0x000fe40004000000 */
[----:B------:R-:W-:Y:S01]  /*19550*/  ISETP.GE.AND P0, PT, R236, R3, PT ;  /* 0x00000003ec00720c */ /* 0x000fe20003f06270 */
[----:B------:R-:W1:Y:S01]  /*19560*/  MUFU.TANH R14, R14 ;  /* 0x0000000e000e7308 */ /* 0x000e620000002400 */
[----:B--2---:R-:W-:Y:S01]  /*19570*/  FFMA.FTZ R16, R0, R237, R16 ;  /* 0x000000ed00107223 */ /* 0x004fe20000010010 */
[----:B------:R-:W-:-:S02]  /*19580*/  ISETP.GE.AND P2, PT, R234, R2, PT ;  /* 0x00000002ea00720c */ /* 0x000fc40003f46270 */
[----:B------:R-:W-:Y:S02]  /*19590*/  FSEL R152, R15, -INF , !P0 ;  /* 0xff8000000f987808 */ /* 0x000fe40004000000 */
[----:B------:R-:W-:Y:S02]  /*195a0*/  FSEL R167, R16, -INF , !P2 ;  /* 0xff80000010a77808 */ /* 0x000fe40005000000 */
[----:B------:R-:W-:Y:S01]  /*195b0*/  I2F R33, R28 ;  /* 0x0000001c00217306 */ /* 0x000fe20000201400 */
[----:B---3--:R-:W-:Y:S01]  /*195c0*/  FFMA.FTZ R9, R0, R241, R9 ;  /* 0x000000f100097223 */ /* 0x008fe20000010009 */
[----:B------:R-:W-:Y:S02]  /*195d0*/  ISETP.GE.AND P0, PT, R238, R3, PT ;  /* 0x00000003ee00720c */ /* 0x000fe40003f06270 */
[----:B------:R-:W-:Y:S02]  /*195e0*/  ISETP.GE.AND P2, PT, R236, R2, PT ;  /* 0x00000002ec00720c */ /* 0x000fe40003f46270 */
[----:B------:R-:W-:-:S02]  /*195f0*/  FSEL R136, R9, -INF , !P0 ;  /* 0xff80000009887808 */ /* 0x000fc40004000000 */
[----:B------:R-:W2:Y:S01]  /*19600*/  MUFU.TANH R17, R17 ;  /* 0x0000001100117308 */ /* 0x000ea20000002400 */
[----:B-1----:R-:W-:Y:S01]  /*19610*/  FFMA.FTZ R14, R0, R239, R14 ;  /* 0x000000ef000e7223 */ /* 0x002fe2000001000e */
[----:B------:R-:W-:-:S04]  /*19620*/  ISETP.GE.AND P0, PT, R28, R3, PT ;  /* 0x000000031c00720c */ /* 0x000fc80003f06270 */
[----:B------:R-:W-:Y:S02]  /*19630*/  FSEL R155, R14, -INF , !P2 ;  /* 0xff8000000e9b7808 */ /* 0x000fe40005000000 */
[----:B------:R-:W1:Y:S01]  /*19640*/  MUFU.TANH R8, R165 ;  /* 0x000000a500087308 */ /* 0x000e620000002400 */
[----:B------:R-:W-:-:S07]  /*19650*/  ISETP.GE.AND P2, PT, R238, R2, PT ;  /* 0x00000002ee00720c */ /* 0x000fce0003f46270 */
[----:B------:R-:W3:Y:S01]  /*19660*/  MUFU.TANH R12, R160 ;  /* 0x000000a0000c7308 */ /* 0x000ee20000002400 */
[----:B--2---:R-:W-:-:S07]  /*19670*/  FFMA.FTZ R17, R0, R33, R17 ;  /* 0x0000002100117223 */ /* 0x004fce0000010011 */
[----:B------:R-:W-:Y:S01]  /*19680*/  I2F R29, R30 ;  /* 0x0000001e001d7306 */ /* 0x000fe20000201400 */
[----:B-1----:R-:W-:Y:S02]  /*19690*/  FFMA.FTZ R8, R0, R241, R8 ;  /* 0x000000f100087223 */ /* 0x002fe40000010008 */
[----:B------:R-:W-:-:S03]  /*196a0*/  IMAD.MOV.U32 R165, RZ, RZ, R177 ;  /* 0x000000ffffa57224 */ /* 0x000fc600078e00b1 */
[----:B------:R-:W-:Y:S02]  /*196b0*/  FSEL R153, R8, -INF , !P2 ;  /* 0xff80000008997808 */ /* 0x000fe40005000000 */
[----:B------:R1:W2:Y:S01]  /*196c0*/  MUFU.TANH R13, R138 ;  /* 0x0000008a000d7308 */ /* 0x0002a20000002400 */
[----:B---3--:R-:W-:Y:S01]  /*196d0*/  FFMA.FTZ R12, R0, R33, R12 ;  /* 0x00000021000c7223 */ /* 0x008fe2000001000c */
[----:B------:R-:W-:Y:S01]  /*196e0*/  BAR.SYNC.DEFER_BLOCKING 0x0 ;  /* 0x0000000000007b1d */ /* 0x000fe20000010000 */
[----:B------:R-:W-:-:S04]  /*196f0*/  ISETP.GE.AND P2, PT, R28, R2, PT ;  /* 0x000000021c00720c */ /* 0x000fc80003f46270 */
[----:B------:R-:W-:Y:S01]  /*19700*/  FSEL R139, R12, -INF , !P2 ;  /* 0xff8000000c8b7808 */ /* 0x000fe20005000000 */
[----:B------:R-:W3:Y:S01]  /*19710*/  MUFU.TANH R14, R161 ;  /* 0x000000a1000e7308 */ /* 0x000ee20000002400 */
[----:B------:R-:W-:-:S07]  /*19720*/  ISETP.GE.AND P2, PT, R30, R2, PT ;  /* 0x000000021e00720c */ /* 0x000fce0003f46270 */
[----:B------:R-:W4:Y:S01]  /*19730*/  MUFU.TANH R163, R163 ;  /* 0x000000a300a37308 */ /* 0x000f220000002400 */
[----:B-1----:R-:W-:Y:S01]  /*19740*/  FSEL R138, R17, -INF , !P0 ;  /* 0xff800000118a7808 */ /* 0x002fe20004000000 */
[----:B--2---:R-:W-:Y:S01]  /*19750*/  FFMA.FTZ R2, R0, R179, R13 ;  /* 0x000000b300027223 */ /* 0x004fe2000001000d */
[----:B------:R-:W-:Y:S02]  /*19760*/  ISETP.GE.AND P0, PT, R30, R3, PT ;  /* 0x000000031e00720c */ /* 0x000fe40003f06270 */
[----:B------:R-:W-:Y:S02]  /*19770*/  FSEL R3, R240, -INF , !P6 ;  /* 0xff800000f0037808 */ /* 0x000fe40007000000 */
[----:B------:R-:W-:Y:S01]  /*19780*/  ISETP.GT.AND P6, PT, R216, R207, PT ;  /* 0x000000cfd800720c */ /* 0x000fe20003fc4270 */
[----:B---3--:R-:W-:Y:S01]  /*19790*/  FFMA.FTZ R14, R0, R29, R14 ;  /* 0x0000001d000e7223 */ /* 0x008fe2000001000e */
[----:B------:R-:W-:-:S04]  /*197a0*/  FSEL R2, R2, -INF , !P1 ;  /* 0xff80000002027808 */ /* 0x000fc80004800000 */
[----:B------:R-:W-:Y:S01]  /*197b0*/  FSEL R137, R14, -INF , !P2 ;  /* 0xff8000000e897808 */ /* 0x000fe20005000000 */
[----:B----4-:R-:W-:-:S05]  /*197c0*/  FFMA.FTZ R150, R0, R29, R163 ;  /* 0x0000001d00967223 */ /* 0x010fca00000100a3 */
        /* <DEDUP_REMOVED lines=63> */
.L_x_4046:
[----:B------:R-:W-:-:S05]  /*19bc0*/  IMAD.MOV.U32 R9, RZ, RZ, c[0x0][0x198] ;  /* 0x00006600ff097624 */ /* 0x000fca00078e00ff */
[----:B------:R-:W-:-:S04]  /*19bd0*/  LEA R9, -R9, RZ, 0x6 ;  /* 0x000000ff09097211 */ /* 0x000fc800078e31ff */
[----:B------:R-:W-:Y:S02]  /*19be0*/  SHF.R.S32.HI R12, RZ, 0x1f, R9 ;  /* 0x0000001fff0c7819 */ /* 0x000fe40000011409 */
.L_x_4047:
        /* <DEDUP_REMOVED lines=100> */
.L_x_4045:
        /* <DEDUP_REMOVED lines=41> */
[----:B------:R-:W3:Y:S01]  /*1a4c0*/  LDSM.16.MT88.4 R12, [R198+0xc000] ;  /* 0x00c00000c60c783b */ /* 0x000ee20000004200 */
        /* <DEDUP_REMOVED lines=9> */
[----:B------:R-:W-:Y:S01]  /*1a560*/  FFMA.FTZ R143, R5, c[0x0][0x23c], -R154 ;  /* 0x00008f00058f7a23 */ /* 0x000fe2000001089a */
[----:B------:R-:W-:Y:S01]  /*1a570*/  FSEL R5, R145, RZ, P0 ;  /* 0x000000ff91057208 */ /* 0x000fe20000000000 */
[--C-:B------:R-:W-:Y:S01]  /*1a580*/  FFMA.FTZ R3, R4, c[0x0][0x23c], -R151.reuse ;  /* 0x00008f0004037a23 */ /* 0x100fe20000010897 */
[----:B------:R-:W-:Y:S01]  /*1a590*/  FSEL R4, R146, RZ, P1 ;  /* 0x000000ff92047208 */ /* 0x000fe20000800000 */
[----:B------:R-:W-:Y:S01]  /*1a5a0*/  FFMA.FTZ R140, R2, c[0x0][0x23c], -R151 ;  /* 0x00008f00028c7a23 */ /* 0x000fe20000010897 */
[----:B------:R-:W-:Y:S01]  /*1a5b0*/  MUFU.EX2 R144, R144 ;  /* 0x0000009000907308 */ /* 0x000fe20000000800 */
[----:B------:R-:W-:Y:S02]  /*1a5c0*/  FADD.FTZ R5, R132, -R5 ;  /* 0x8000000584057221 */ /* 0x000fe40000010000 */
[----:B------:R-:W-:-:S02]  /*1a5d0*/  FADD.FTZ R4, R133, -R4 ;  /* 0x8000000485047221 */ /* 0x000fc40000010000 */
[--C-:B------:R-:W-:Y:S01]  /*1a5e0*/  FFMA.FTZ R142, R11, c[0x0][0x23c], -R154.reuse ;  /* 0x00008f000b8e7a23 */ /* 0x100fe2000001089a */
[----:B------:R-:W-:Y:S01]  /*1a5f0*/  LDSM.16.MT88.4 R132, [R198+0xc800] ;  /* 0x00c80000c684783b */ /* 0x000fe20000004200 */
[--C-:B------:R-:W-:Y:S01]  /*1a600*/  FFMA.FTZ R141, R7, c[0x0][0x23c], -R154.reuse ;  /* 0x00008f00078d7a23 */ /* 0x100fe2000001089a */
[----:B------:R-:W1:Y:S01]  /*1a610*/  MUFU.EX2 R143, R143 ;  /* 0x0000008f008f7308 */ /* 0x000e620000000800 */
[--C-:B------:R-:W-:Y:S02]  /*1a620*/  FFMA.FTZ R2, R10, c[0x0][0x23c], -R151.reuse ;  /* 0x00008f000a027a23 */ /* 0x100fe40000010897 */
[----:B------:R-:W-:Y:S01]  /*1a630*/  FFMA.FTZ R147, R6, c[0x0][0x23c], -R151 ;  /* 0x00008f0006937a23 */ /* 0x000fe20000010897 */
[----:B------:R-:W2:Y:S01]  /*1a640*/  LDSM.16.MT88.4 R8, [R197+0xc000] ;  /* 0x00c00000c508783b */ /* 0x000ea20000004200 */
[----:B------:R-:W-:Y:S02]  /*1a650*/  FMUL.FTZ R149, R4, c[0x0][0x23c] ;  /* 0x00008f0004957a20 */ /* 0x000fe40000410000 */
[----:B------:R-:W-:Y:S01]  /*1a660*/  FMUL.FTZ R148, R5, c[0x0][0x23c] ;  /* 0x00008f0005947a20 */ /* 0x000fe20000410000 */
[----:B------:R-:W-:Y:S01]  /*1a670*/  MUFU.EX2 R142, R142 ;  /* 0x0000008e008e7308 */ /* 0x000fe20000000800 */
[----:B------:R-:W-:-:S02]  /*1a680*/  FFMA.FTZ R156, R27, c[0x0][0x23c], -R154 ;  /* 0x00008f001b9c7a23 */ /* 0x000fc4000001089a */
[--C-:B------:R-:W-:Y:S02]  /*1a690*/  FFMA.FTZ R157, R23, c[0x0][0x23c], -R154.reuse ;  /* 0x00008f00179d7a23 */ /* 0x100fe4000001089a */
[--C-:B------:R-:W-:Y:S02]  /*1a6a0*/  FFMA.FTZ R158, R25, c[0x0][0x23c], -R154.reuse ;  /* 0x00008f00199e7a23 */ /* 0x100fe4000001089a */
[----:B------:R-:W-:Y:S01]  /*1a6b0*/  FFMA.FTZ R159, R21, c[0x0][0x23c], -R154 ;  /* 0x00008f00159f7a23 */ /* 0x000fe2000001089a */
[----:B------:R-:W4:Y:S01]  /*1a6c0*/  MUFU.EX2 R141, R141 ;  /* 0x0000008d008d7308 */ /* 0x000f220000000800 */
[----:B-1----:R-:W-:Y:S01]  /*1a6d0*/  F2FP.PACK_AB R4, R143, R144 ;  /* 0x000000908f04723e */ /* 0x002fe200000000ff */
        /* <DEDUP_REMOVED lines=9> */
[----:B------:R-:W1:Y:S01]  /*1a770*/  MUFU.EX2 R3, R3 ;  /* 0x0000000300037308 */ /* 0x000e620000000800 */
        /* <DEDUP_REMOVED lines=13> */
[--C-:B------:R-:W-:Y:S02]  /*1a850*/  FFMA.FTZ R152, R152, c[0x0][0x23c], -R151.reuse ;  /* 0x00008f0098987a23 */ /* 0x100fe40000010897 */
[----:B------:R-:W1:Y:S01]  /*1a860*/  MUFU.EX2 R149, R149 ;  /* 0x0000009500957308 */ /* 0x000e620000000800 */
[--C-:B------:R-:W-:Y:S02]  /*1a870*/  FFMA.FTZ R175, R136, c[0x0][0x23c], -R151.reuse ;  /* 0x00008f0088af7a23 */ /* 0x100fe40000010897 */
[--C-:B------:R-:W-:Y:S02]  /*1a880*/  FFMA.FTZ R172, R138, c[0x0][0x23c], -R151.reuse ;  /* 0x00008f008aac7a23 */ /* 0x100fe40000010897 */
[----:B------:R-:W-:Y:S02]  /*1a890*/  FFMA.FTZ R154, R137, c[0x0][0x23c], -R154 ;  /* 0x00008f00899a7a23 */ /* 0x000fe4000001089a */
[----:B------:R-:W-:Y:S01]  /*1a8a0*/  FFMA.FTZ R151, R150, c[0x0][0x23c], -R151 ;  /* 0x00008f0096977a23 */ /* 0x000fe20000010897 */
[----:B------:R-:W5:Y:S01]  /*1a8b0*/  MUFU.EX2 R148, R148 ;  /* 0x0000009400947308 */ /* 0x000f620000000800 */
[----:B----4-:R-:W-:Y:S01]  /*1a8c0*/  F2FP.PACK_AB R7, R147, R2 ;  /* 0x000000029307723e */ /* 0x010fe200000000ff */
[----:B------:R-:W-:Y:S01]  /*1a8d0*/  LDSM.16.MT88.4 R136, [R198+0xd800] ;  /* 0x00d80000c688783b */ /* 0x000fe20000004200 */
[----:B-1----:R-:W-:-:S05]  /*1a8e0*/  FMUL.FTZ R120, R120, R149 ;  /* 0x0000009578787220 */ /* 0x002fca0000410000 */
        /* <DEDUP_REMOVED lines=176> */
[----:B--2---:R-:W-:Y:S01]  /*1b3f0*/  FADD.FTZ R3, R167, R162 ;  /* 0x000000a2a7037221 */ /* 0x004fe20000010000 */
        /* <DEDUP_REMOVED lines=123> */
.L_x_4042:
        /* <DEDUP_REMOVED lines=10> */
.L_x_4052:
        /* <DEDUP_REMOVED lines=65> */
.L_x_4049:
        /* <DEDUP_REMOVED lines=14> */
[----:B------:R-:W-:Y:S02]  /*1c140*/  IADD3.X R4, R2, UR5, RZ, P0, !PT ;  /* 0x0000000502047c10 */ /* 0x000fe400087fe4ff */
[CC--:B------:R-:W-:Y:S01]  /*1c150*/  @P4 LEA R12, P1, R7.reuse, R164.reuse, 0x1 ;  /* 0x000000a4070c4211 */ /* 0x0c0fe200078208ff */
[----:B------:R-:W-:Y:S01]  /*1c160*/  @!P5 STS.128 [R212+0xc000], RZ ;  /* 0x00c000ffd400d388 */ /* 0x000fe20000000c00 */
[CCC-:B------:R-:W-:Y:S02]  /*1c170*/  @P5 LEA.HI.X R17, R7.reuse, R165.reuse, R4.reuse, 0x1, P6 ;  /* 0x000000a507115211 */ /* 0x1c0fe400030f0c04 */
[CCC-:B------:R-:W-:Y:S02]  /*1c180*/  @P4 LEA.HI.X R13, R7.reuse, R165.reuse, R4.reuse, 0x1, P1 ;  /* 0x000000a5070d4211 */ /* 0x1c0fe400008f0c04 */
[CC--:B------:R-:W-:Y:S01]  /*1c190*/  @P2 LEA R10, P0, R7.reuse, R164.reuse, 0x1 ;  /* 0x000000a4070a2211 */ /* 0x0c0fe200078008ff */
[----:B------:R-:W-:Y:S01]  /*1c1a0*/  @!PT LDS RZ, [RZ] ;  /* 0x00000000fffff984 */ /* 0x000fe20000000800 */
[----:B------:R-:W-:Y:S01]  /*1c1b0*/  @!PT LDS RZ, [RZ] ;  /* 0x00000000fffff984 */ /* 0x000fe20000000800 */
[----:B------:R-:W-:Y:S01]  /*1c1c0*/  @!PT LDS RZ, [RZ] ;  /* 0x00000000fffff984 */ /* 0x000fe20000000800 */
[----:B------:R1:W-:Y:S01]  /*1c1d0*/  @P4 LDGSTS.E.BYPASS.LTC128B.128 [R212+0xe000], [R132.64+0x80] ;  /* 0x0e00008084d44fae */ /* 0x0003e2000b901d48 */
[C---:B------:R-:W-:Y:S02]  /*1c1e0*/  IADD3 R5, P6, R7.reuse, UR7, RZ ;  /* 0x0000000707057c10 */ /* 0x040fe4000ffde0ff */
[-C--:B------:R-:W-:Y:S02]  /*1c1f0*/  @P2 LEA.HI.X R11, R7, R165.reuse, R4, 0x1, P0 ;  /* 0x000000a5070b2211 */ /* 0x080fe400000f0c04 */
[----:B------:R-:W-:Y:S01]  /*1c200*/  IADD3.X R4, R4, UR5, RZ, P6, !PT ;  /* 0x0000000504047c10 */ /* 0x000fe2000b7fe4ff */
[----:B------:R-:W-:Y:S01]  /*1c210*/  @!P4 STS.128 [R212+0xe000], RZ ;  /* 0x00e000ffd400c388 */ /* 0x000fe20000000c00 */
[CC--:B------:R-:W-:Y:S02]  /*1c220*/  @P5 LEA R14, P6, R5.reuse, R164.reuse, 0x1 ;  /* 0x000000a4050e5211 */ /* 0x0c0fe400078c08ff */
[CC--:B------:R-:W-:Y:S02]  /*1c230*/  @P4 LEA R8, P1, R5.reuse, R164.reuse, 0x1 ;  /* 0x000000a405084211 */ /* 0x0c0fe400078208ff */
[CCC-:B------:R-:W-:Y:S01]  /*1c240*/  @P5 LEA.HI.X R15, R5.reuse, R165.reuse, R4.reuse, 0x1, P6 ;  /* 0x000000a5050f5211 */ /* 0x1c0fe200030f0c04 */
[----:B------:R-:W-:Y:S01]  /*1c250*/  @!PT LDS RZ, [RZ] ;  /* 0x00000000fffff984 */ /* 0x000fe20000000800 */
[----:B------:R-:W-:Y:S01]  /*1c260*/  @!PT LDS RZ, [RZ] ;  /* 0x00000000fffff984 */ /* 0x000fe20000000800 */
[----:B------:R-:W-:Y:S01]  /*1c270*/  @!PT LDS RZ, [RZ] ;  /* 0x00000000fffff984 */ /* 0x000fe20000000800 */
[----:B------:R1:W-:Y:S01]  /*1c280*/  @P2 LDGSTS.E.BYPASS.LTC128B.128 [R212+0x10000], [R132.64+0x100] ;  /* 0x1000010084d42fae */ /* 0x0003e2000b901d48 */
[CCC-:B------:R-:W-:Y:S02]  /*1c290*/  @P4 LEA.HI.X R9, R5.reuse, R165.reuse, R4.reuse, 0x1, P1 ;  /* 0x000000a505094211 */ /* 0x1c0fe400008f0c04 */
[CC--:B------:R-:W-:Y:S02]  /*1c2a0*/  @P2 LEA R6, P0, R5.reuse, R164.reuse, 0x1 ;  /* 0x000000a405062211 */ /* 0x0c0fe400078008ff */
[C---:B------:R-:W-:Y:S01]  /*1c2b0*/  IADD3 R2, P6, R5.reuse, UR7, RZ ;  /* 0x0000000705027c10 */ /* 0x040fe2000ffde0ff */
[----:B------:R-:W-:Y:S01]  /*1c2c0*/  @!P2 STS.128 [R212+0x10000], RZ ;  /* 0x010000ffd400a388 */ /* 0x000fe20000000c00 */
[-C--:B------:R-:W-:Y:S02]  /*1c2d0*/  @P2 LEA.HI.X R7, R5, R165.reuse, R4, 0x1, P0 ;  /* 0x000000a505072211 */ /* 0x080fe400000f0c04 */
[----:B------:R-:W-:Y:S02]  /*1c2e0*/  IADD3.X R4, R4, UR5, RZ, P6, !PT ;  /* 0x0000000504047c10 */ /* 0x000fe4000b7fe4ff */
[CC--:B------:R-:W-:Y:S01]  /*1c2f0*/  @P5 LEA R22, P6, R2.reuse, R164.reuse, 0x1 ;  /* 0x000000a402165211 */ /* 0x0c0fe200078c08ff */
[----:B------:R-:W-:Y:S01]  /*1c300*/  @!PT LDS RZ, [RZ] ;  /* 0x00000000fffff984 */ /* 0x000fe20000000800 */
[----:B------:R-:W-:Y:S01]  /*1c310*/  @!PT LDS RZ, [RZ] ;  /* 0x00000000fffff984 */ /* 0x000fe20000000800 */
[----:B------:R-:W-:Y:S01]  /*1c320*/  @!PT LDS RZ, [RZ] ;  /* 0x00000000fffff984 */ /* 0x000fe20000000800 */
[----:B------:R2:W-:Y:S01]  /*1c330*/  @P5 LDGSTS.E.BYPASS.LTC128B.128 [R212+0xc800], [R16.64] ;  /* 0x0c80000010d45fae */ /* 0x0005e2000b901d48 */
[CC--:B------:R-:W-:Y:S02]  /*1c340*/  @P4 LEA R20, P1, R2.reuse, R164.reuse, 0x1 ;  /* 0x000000a402144211 */ /* 0x0c0fe400078208ff */
[CCC-:B------:R-:W-:Y:S02]  /*1c350*/  @P5 LEA.HI.X R23, R2.reuse, R165.reuse, R4.reuse, 0x1, P6 ;  /* 0x000000a502175211 */ /* 0x1c0fe400030f0c04 */
[CCC-:B------:R-:W-:Y:S01]  /*1c360*/  @P4 LEA.HI.X R21, R2.reuse, R165.reuse, R4.reuse, 0x1, P1 ;  /* 0x000000a502154211 */ /* 0x1c0fe200008f0c04 */
[----:B------:R-:W-:Y:S01]  /*1c370*/  @!P5 STS.128 [R212+0xc800], RZ ;  /* 0x00c800ffd400d388 */ /* 0x000fe20000000c00 */
[C---:B------:R-:W-:Y:S04]  /*1c380*/  @P2 LEA R28, P0, R2.reuse, R164, 0x1 ;  /* 0x000000a4021c2211 */ /* 0x040fe800078008ff */
[----:B------:R-:W-:Y:S01]  /*1c390*/  @P2 LEA.HI.X R29, R2, R165, R4, 0x1, P0 ;  /* 0x000000a5021d2211 */ /* 0x000fe200000f0c04 */
[----:B------:R-:W-:Y:S01]  /*1c3a0*/  @!PT LDS RZ, [RZ] ;  /* 0x00000000fffff984 */ /* 0x000fe20000000800 */
[----:B------:R-:W-:Y:S01]  /*1c3b0*/  @!PT LDS RZ, [RZ] ;  /* 0x00000000fffff984 */ /* 0x000fe20000000800 */
[----:B------:R-:W-:Y:S01]  /*1c3c0*/  @!PT LDS RZ, [RZ] ;  /* 0x00000000fffff984 */ /* 0x000fe20000000800 */
[----:B------:R3:W-:Y:S01]  /*1c3d0*/  @P4 LDGSTS.E.BYPASS.LTC128B.128 [R212+0xe800], [R12.64+0x80] ;  /* 0x0e8000800cd44fae */ /* 0x0007e2000b901d48 */
[----:B------:R-:W-:Y:S05]  /*1c3e0*/  ISETP.GT.AND P0, PT, R216, R207, PT ;  /* 0x000000cfd800720c */ /* 0x000fea0003f04270 */
        /* <DEDUP_REMOVED lines=37> */
[----:B------:R-:W5:Y:S06]  /*1c640*/  LDSM.16.M88.4 R144, [R205+0x6000] ;  /* 0x00600000cd90783b */ /* 0x000f6c0000000200 */
[----:B--2---:R-:W3:Y:S06]  /*1c650*/  LDSM.16.M88.4 R16, [R205+0x6800] ;  /* 0x00680000cd10783b */ /* 0x004eec0000000200 */
[----:B------:R-:W1:Y:S06]  /*1c660*/  LDSM.16.M88.4 R24, [R205+0x7000] ;  /* 0x00700000cd18783b */ /* 0x000e6c0000000200 */
[----:B------:R-:W0:Y:S06]  /*1c670*/  LDGDEPBAR ;  /* 0x00000000000079af */ /* 0x000e2c0000000000 */
[----:B------:R-:W2:Y:S06]  /*1c680*/  LDSM.16.M88.4 R32, [R205+0x7800] ;  /* 0x00780000cd20783b */ /* 0x000eac0000000200 */
[----:B------:R-:W-:Y:S06]  /*1c690*/  LDSM.16.M88.4 R136, [R204] ;  /* 0x00000000cc88783b */ /* 0x000fec0000000200 */
[----:B------:R-:W2:Y:S01]  /*1c6a0*/  LDSM.16.M88.4 R148, [R203] ;  /* 0x00000000cb94783b */ /* 0x000ea20000000200 */
[C---:B-----5:R-:W-:Y:S05]  /*1c6b0*/  HMMA.16816.F32 R4, R140.reuse, R144, RZ ;  /* 0x000000908c04723c */ /* 0x060fea00000018ff */
[----:B------:R-:W5:Y:S03]  /*1c6c0*/  LDSM.16.M88.4 R152, [R195] ;  /* 0x00000000c398783b */ /* 0x000f660000000200 */
[C---:B----4-:R-:W-:Y:S03]  /*1c6d0*/  HMMA.16816.F32 R8, R140.reuse, R146, RZ ;  /* 0x000000928c08723c */ /* 0x050fe600000018ff */
[----:B------:R-:W4:Y:S06]  /*1c6e0*/  LDSM.16.M88.4 R156, [R194] ;  /* 0x00000000c29c783b */ /* 0x000f2c0000000200 */
[----:B------:R-:W4:Y:S01]  /*1c6f0*/  LDSM.16.M88.4 R160, [R193] ;  /* 0x00000000c1a0783b */ /* 0x000f220000000200 */
[C---:B---3--:R-:W-:Y:S05]  /*1c700*/  HMMA.16816.F32 R12, R140.reuse, R16, RZ ;  /* 0x000000108c0c723c */ /* 0x048fea00000018ff */
[----:B------:R-:W-:Y:S03]  /*1c710*/  LDSM.16.M88.4 R164, [R202] ;  /* 0x00000000caa4783b */ /* 0x000fe60000000200 */
[C---:B------:R-:W-:Y:S03]  /*1c720*/  HMMA.16816.F32 R16, R140.reuse, R18, RZ ;  /* 0x000000128c10723c */ /* 0x040fe600000018ff */
[----:B------:R-:W3:Y:S05]  /*1c730*/  LDSM.16.M88.4 R168, [R199+0x6000] ;  /* 0x00600000c7a8783b */ /* 0x000eea0000000200 */
[C---:B-1----:R-:W-:Y:S01]  /*1c740*/  HMMA.16816.F32 R20, R140.reuse, R24, RZ ;  /* 0x000000188c14723c */ /* 0x042fe200000018ff */
[----:B------:R-:W-:Y:S06]  /*1c750*/  LDSM.16.M88.4 R144, [R199+0x7000] ;  /* 0x00700000c790783b */ /* 0x000fec0000000200 */
[----:B------:R-:W-:Y:S01]  /*1c760*/  LDSM.16.M88.4 R172, [R199+0x7800] ;  /* 0x00780000c7ac783b */ /* 0x000fe20000000200 */
[C---:B------:R-:W-:Y:S05]  /*1c770*/  HMMA.16816.F32 R24, R140.reuse, R26, RZ ;  /* 0x0000001a8c18723c */ /* 0x040fea00000018ff */
[----:B------:R-:W-:Y:S03]  /*1c780*/  LDSM.16.M88.4 R176, [R201] ;  /* 0x00000000c9b0783b */ /* 0x000fe60000000200 */
[C---:B--2---:R-:W-:Y:S03]  /*1c790*/  HMMA.16816.F32 R28, R140.reuse, R32, RZ ;  /* 0x000000208c1c723c */ /* 0x044fe600000018ff */
[----:B------:R-:W-:Y:S05]  /*1c7a0*/  LDSM.16.M88.4 R180, [R192] ;  /* 0x00000000c0b4783b */ /* 0x000fea0000000200 */
[----:B------:R-:W-:Y:S01]  /*1c7b0*/  HMMA.16816.F32 R32, R140, R34, RZ ;  /* 0x000000228c20723c */ /* 0x000fe200000018ff */
[----:B------:R-:W1:Y:S07]  /*1c7c0*/  LDSM.16.M88.4 R140, [R199+0x6800] ;  /* 0x00680000c78c783b */ /* 0x000e6e0000000200 */
[C---:B------:R-:W-:Y:S08]  /*1c7d0*/  HMMA.16816.F32 R4, R136.reuse, R148, R4 ;  /* 0x000000948804723c */ /* 0x040ff00000001804 */
[C---:B------:R-:W-:Y:S01]  /*1c7e0*/  HMMA.16816.F32 R8, R136.reuse, R150, R8 ;  /* 0x000000968808723c */ /* 0x040fe20000001808 */
[----:B------:R-:W-:Y:S07]  /*1c7f0*/  LDSM.16.M88.4 R148, [R192+0x1000] ;  /* 0x00100000c094783b */ /* 0x000fee0000000200 */
[C---:B-----5:R-:W-:Y:S08]  /*1c800*/  HMMA.16816.F32 R12, R136.reuse, R152, R12 ;  /* 0x00000098880c723c */ /* 0x060ff0000000180c */
[C---:B------:R-:W-:Y:S01]  /*1c810*/  HMMA.16816.F32 R16, R136.reuse, R154, R16 ;  /* 0x0000009a8810723c */ /* 0x040fe20000001810 */
[----:B------:R-:W-:Y:S07]  /*1c820*/  LDSM.16.M88.4 R152, [R192+0x1800] ;  /* 0x00180000c098783b */ /* 0x000fee0000000200 */
[C---:B----4-:R-:W-:Y:S08]  /*1c830*/  HMMA.16816.F32 R20, R136.reuse, R156, R20 ;  /* 0x0000009c8814723c */ /* 0x050ff00000001814 */
[C---:B------:R-:W-:Y:S01]  /*1c840*/  HMMA.16816.F32 R24, R136.reuse, R158, R24 ;  /* 0x0000009e8818723c */ /* 0x040fe20000001818 */
[----:B------:R-:W-:Y:S07]  /*1c850*/  LDSM.16.M88.4 R156, [R206+0x2000] ;  /* 0x00200000ce9c783b */ /* 0x000fee0000000200 */
[C---:B------:R-:W-:Y:S08]  /*1c860*/  HMMA.16816.F32 R28, R136.reuse, R160, R28 ;  /* 0x000000a0881c723c */ /* 0x040ff0000000181c */
[----:B------:R-:W-:Y:S01]  /*1c870*/  HMMA.16816.F32 R32, R136, R162, R32 ;  /* 0x000000a28820723c */ /* 0x000fe20000001820 */
[----:B------:R-:W2:Y:S06]  /*1c880*/  LDSM.16.M88.4 R136, [R192+0x800] ;  /* 0x00080000c088783b */ /* 0x000eac0000000200 */
[----:B------:R-:W4:Y:S01]  /*1c890*/  LDSM.16.M88.4 R160, [R205+0x8000] ;  /* 0x00800000cda0783b */ /* 0x000f220000000200 */
[C---:B---3--:R-:W-:Y:S08]  /*1c8a0*/  HMMA.16816.F32 R4, R164.reuse, R168, R4 ;  /* 0x000000a8a404723c */ /* 0x048ff00000001804 */
[C---:B------:R-:W-:Y:S01]  /*1c8b0*/  HMMA.16816.F32 R8, R164.reuse, R170, R8 ;  /* 0x000000aaa408723c */ /* 0x040fe20000001808 */
[----:B------:R-:W-:Y:S07]  /*1c8c0*/  LDSM.16.M88.4 R168, [R204+0x2000] ;  /* 0x00200000cca8783b */ /* 0x000fee0000000200 */
        /* <DEDUP_REMOVED lines=8> */
[----:B------:R-:W5:Y:S06]  /*1c950*/  LDSM.16.M88.4 R164, [R205+0x9800] ;  /* 0x00980000cda4783b */ /* 0x000f6c0000000200 */
[----:B------:R-:W1:Y:S01]  /*1c960*/  LDSM.16.M88.4 R172, [R191] ;  /* 0x00000000bfac783b */ /* 0x000e620000000200 */
        /* <DEDUP_REMOVED lines=13> */
[C---:B----4-:R-:W-:Y:S08]  /*1ca40*/  HMMA.16816.F32 R4, R156.reuse, R160, R4 ;  /* 0x000000a09c04723c */ /* 0x050ff00000001804 */
        /* <DEDUP_REMOVED lines=34> */
[C---:B----4-:R-:W-:Y:S08]  /*1cc70*/  HMMA.16816.F32 R28, R176.reuse, R156, R28 ;  /* 0x0000009cb01c723c */ /* 0x050ff0000000181c */
[----:B------:R-:W-:Y:S01]  /*1cc80*/  HMMA.16816.F32 R32, R176, R158, R32 ;  /* 0x0000009eb020723c */ /* 0x000fe20000001820 */
[----:B------:R-:W4:Y:S06]  /*1cc90*/  LDSM.16.M88.4 R156, [R205+0xb800] ;  /* 0x00b80000cd9c783b */ /* 0x000f2c0000000200 */
[----:B------:R-:W1:Y:S01]  /*1cca0*/  LDSM.16.M88.4 R176, [R204+0x4000] ;  /* 0x00400000ccb0783b */ /* 0x000e620000000200 */
[C---:B-----5:R-:W-:Y:S08]  /*1ccb0*/  HMMA.16816.F32 R4, R160.reuse, R164, R4 ;  /* 0x000000a4a004723c */ /* 0x060ff00000001804 */
[C---:B------:R-:W-:Y:S01]  /*1ccc0*/  HMMA.16816.F32 R8, R160.reuse, R166, R8 ;  /* 0x000000a6a008723c */ /* 0x040fe20000001808 */
[----:B------:R-:W-:Y:S07]  /*1ccd0*/  LDSM.16.M88.4 R164, [R199+0xa000] ;  /* 0x00a00000c7a4783b */ /* 0x000fee0000000200 */
[C---:B--2---:R-:W-:Y:S08]  /*1cce0*/  HMMA.16816.F32 R12, R160.reuse, R136, R12 ;  /* 0x00000088a00c723c */ /* 0x044ff0000000180c */
[C---:B------:R-:W-:Y:S01]  /*1ccf0*/  HMMA.16816.F32 R16, R160.reuse, R138, R16 ;  /* 0x0000008aa010723c */ /* 0x040fe20000001810 */
[----:B------:R-:W2:Y:S07]  /*1cd00*/  LDSM.16.M88.4 R136, [R186] ;  /* 0x00000000ba88783b */ /* 0x000eae0000000200 */
[C---:B------:R-:W-:Y:S08]  /*1cd10*/  HMMA.16816.F32 R20, R160.reuse, R148, R20 ;  /* 0x00000094a014723c */ /* 0x040ff00000001814 */
[C---:B------:R-:W-:Y:S01]  /*1cd20*/  HMMA.16816.F32 R24, R160.reuse, R150, R24 ;  /* 0x00000096a018723c */ /* 0x040fe20000001818 */
[----:B------:R-:W5:Y:S07]  /*1cd30*/  LDSM.16.M88.4 R148, [R185] ;  /* 0x00000000b994783b */ /* 0x000f6e0000000200 */
        /* <DEDUP_REMOVED lines=17> */
[C---:B------:R-:W-:Y:S08]  /*1ce50*/  HMMA.16816.F32 R4, R176.reuse, R180, R4 ;  /* 0x000000b4b004723c */ /* 0x040ff00000001804 */
[C---:B------:R-:W-:Y:S08]  /*1ce60*/  HMMA.16816.F32 R8, R176.reuse, R182, R8 ;  /* 0x000000b6b008723c */ /* 0x040ff00000001808 */
[C---:B--2---:R-:W-:Y:S08]  /*1ce70*/  HMMA.16816.F32 R12, R176.reuse, R136, R12 ;  /* 0x00000088b00c723c */ /* 0x044ff0000000180c */
[C---:B------:R-:W-:Y:S01]  /*1ce80*/  HMMA.16816.F32 R16, R176.reuse, R138, R16 ;  /* 0x0000008ab010723c */ /* 0x040fe20000001810 */
[----:B------:R-:W2:Y:S07]  /*1ce90*/  LDSM.16.M88.4 R136, [R192+0x4800] ;  /* 0x00480000c088783b */ /* 0x000eae0000000200 */
        /* <DEDUP_REMOVED lines=8> */
[C---:B-1----:R-:W-:Y:S08]  /*1cf20*/  HMMA.16816.F32 R12, R160.reuse, R140, R12 ;  /* 0x0000008ca00c723c */ /* 0x042ff0000000180c */
[C---:B------:R-:W-:Y:S08]  /*1cf30*/  HMMA.16816.F32 R16, R160.reuse, R142, R16 ;  /* 0x0000008ea010723c */ /* 0x040ff00000001810 */
[C---:B---3--:R-:W-:Y:S08]  /*1cf40*/  HMMA.16816.F32 R20, R160.reuse, R144, R20 ;  /* 0x00000090a014723c */ /* 0x048ff00000001814 */
[C---:B------:R-:W-:Y:S08]  /*1cf50*/  HMMA.16816.F32 R24, R160.reuse, R146, R24 ;  /* 0x00000092a018723c */ /* 0x040ff00000001818 */
[C---:B----4-:R-:W-:Y:S08]  /*1cf60*/  HMMA.16816.F32 R28, R160.reuse, R156, R28 ;  /* 0x0000009ca01c723c */ /* 0x050ff0000000181c */
[----:B------:R-:W-:Y:S08]  /*1cf70*/  HMMA.16816.F32 R32, R160, R158, R32 ;  /* 0x0000009ea020723c */ /* 0x000ff00000001820 */
[C---:B------:R-:W-:Y:S08]  /*1cf80*/  HMMA.16816.F32 R4, R168.reuse, R172, R4 ;  /* 0x000000aca804723c */ /* 0x040ff00000001804 */
[C---:B------:R-:W-:Y:S08]  /*1cf90*/  HMMA.16816.F32 R8, R168.reuse, R174, R8 ;  /* 0x000000aea808723c */ /* 0x040ff00000001808 */
[C---:B--2---:R-:W-:Y:S08]  /*1cfa0*/  HMMA.16816.F32 R12, R168.reuse, R136, R12 ;  /* 0x00000088a80c723c */ /* 0x044ff0000000180c */
        /* <DEDUP_REMOVED lines=20> */
[----:B------:R-:W1:Y:S01]  /*1d0f0*/  MUFU.TANH R237, R11 ;  /* 0x0000000b00ed7308 */ /* 0x000e620000002400 */
[----:B------:R-:W-:Y:S09]  /*1d100*/  FMUL.FTZ R19, R19, c[0x0][0x2ec] ;  /* 0x0000bb0013137a20 */ /* 0x000ff20000410000 */
[----:B------:R5:W1:Y:S10]  /*1d110*/  MUFU.TANH R147, R8 ;  /* 0x0000000800937308 */ /* 0x000a740000002400 */
[----:B------:R-:W1:Y:S01]  /*1d120*/  MUFU.TANH R173, R173 ;  /* 0x000000ad00ad7308 */ /* 0x000e620000002400 */
[C---:B---3--:R-:W-:Y:S09]  /*1d130*/  HMMA.16816.F32 R20, R168.reuse, R4, R20 ;  /* 0x00000004a814723c */ /* 0x048ff20000001814 */
[----:B------:R-:W3:Y:S01]  /*1d140*/  MUFU.TANH R227, R227 ;  /* 0x000000e300e37308 */ /* 0x000ee20000002400 */
[C---:B------:R-:W-:Y:S01]  /*1d150*/  HMMA.16816.F32 R24, R168.reuse, R6, R24 ;  /* 0x00000006a818723c */ /* 0x040fe20000001818 */
[----:B-----5:R-:W5:Y:S01]  /*1d160*/  LDSM.16.M88.4 R8, [R192+0x5800] ;  /* 0x00580000c008783b */ /* 0x020f620000000200 */
[----:B------:R-:W-:Y:S07]  /*1d170*/  DEPBAR.LE SB0, 0x0 ;  /* 0x000080000000791a */ /* 0x000fee0000000000 */
[----:B------:R-:W1:Y:S01]  /*1d180*/  MUFU.TANH R229, R229 ;  /* 0x000000e500e57308 */ /* 0x000e620000002400 */
[----:B------:R-:W-:Y:S04]  /*1d190*/  BAR.SYNC.DEFER_BLOCKING 0x0 ;  /* 0x0000000000007b1d */ /* 0x000fe80000010000 */
        /* <DEDUP_REMOVED lines=9> */
[----:B------:R-:W-:Y:S09]  /*1d230*/  FMUL.FTZ R27, R27, c[0x0][0x2ec] ;  /* 0x0000bb001b1b7a20 */ /* 0x000ff20000410000 */
[----:B------:R1:W1:Y:S01]  /*1d240*/  MUFU.TANH R181, R14 ;  /* 0x0000000e00b57308 */ /* 0x0002620000002400 */
[C---:B-----5:R-:W-:Y:S09]  /*1d250*/  HMMA.16816.F32 R28, R168.reuse, R8, R28 ;  /* 0x00000008a81c723c */ /* 0x060ff2000000181c */
[----:B------:R1:W1:Y:S01]  /*1d260*/  MUFU.TANH R175, R15 ;  /* 0x0000000f00af7308 */ /* 0x0002620000002400 */
[----:B------:R-:W-:Y:S09]  /*1d270*/  HMMA.16816.F32 R32, R168, R10, R32 ;  /* 0x0000000aa820723c */ /* 0x000ff20000001820 */
[----:B------:R1:W1:Y:S05]  /*1d280*/  MUFU.TANH R143, R2 ;  /* 0x00000002008f7308 */ /* 0x00026a0000002400 */
[----:B------:R-:W-:Y:S05]  /*1d290*/  FMUL.FTZ R149, R28, c[0x0][0x2ec] ;  /* 0x0000bb001c957a20 */ /* 0x000fea0000410000 */
[----:B------:R1:W1:Y:S01]  /*1d2a0*/  MUFU.TANH R141, R17 ;  /* 0x00000011008d7308 */ /* 0x0002620000002400 */
        /* <DEDUP_REMOVED lines=26> */
[----:B--234-:R-:W-:Y:S02]  /*1d450*/  ULDC UR5, c[0x0][0x198] ;  /* 0x0000660000057ab9 */ /* 0x01cfe40000000800 */
[----:B------:R-:W-:Y:S04]  /*1d460*/  ULEA UR5, -UR5, URZ, 0x6 ;  /* 0x0000003f05057291 */ /* 0x000fe8000f8e313f */
[----:B------:R-:W-:Y:S02]  /*1d470*/  USHF.R.S32.HI UR4, URZ, 0x1f, UR5 ;  /* 0x0000001f3f047899 */ /* 0x000fe40008011405 */
[----:B-1----:R-:W-:Y:S04]  /*1d480*/  MOV R2, UR5 ;  /* 0x0000000500027c02 */ /* 0x002fe80008000f00 */
        /* <DEDUP_REMOVED lines=62> */
.L_x_4051:
        /* <DEDUP_REMOVED lines=92> */
.L_x_4050:
[----:B--234-:R-:W-:Y:S01]  /*1de30*/  LEA R5, R216, R217, 0x6 ;  /* 0x000000d9d8057211 */ /* 0x01cfe200078e30ff */
        /* <DEDUP_REMOVED lines=35> */
[C---:B------:R-:W-:Y:S02]  /*1e070*/  FFMA.FTZ R11, R0.reuse, R11, R173 ;  /* 0x0000000b000b7223 */ /* 0x040fe400000100ad */
[CC--:B------:R-:W-:Y:S01]  /*1e080*/  FFMA.FTZ R237, R0.reuse, R15.reuse, R237 ;  /* 0x0000000f00ed7223 */ /* 0x0c0fe200000100ed */
[----:B------:R-:W-:Y:S01]  /*1e090*/  FMNMX.FTZ R16, R229, R16, !PT ;  /* 0x00000010e5107209 */ /* 0x000fe20007810000 */
[C---:B------:R-:W-:Y:S01]  /*1e0a0*/  FFMA.FTZ R233, R0.reuse, R15, R233 ;  /* 0x0000000f00e97223 */ /* 0x040fe200000100e9 */
        /* <DEDUP_REMOVED lines=17> */
[----:B------:R-:W1:Y:S01]  /*1e1c0*/  I2F R8, R15 ;  /* 0x0000000f00087306 */ /* 0x000e620000201400 */
[----:B------:R-:W-:Y:S01]  /*1e1d0*/  IADD3 R14, R5, 0x38, RZ ;  /* 0x00000038050e7810 */ /* 0x000fe20007ffe0ff */
[C---:B------:R-:W-:Y:S01]  /*1e1e0*/  FFMA.FTZ R225, R0.reuse, R10, R225 ;  /* 0x0000000a00e17223 */ /* 0x040fe200000100e1 */
[----:B------:R-:W-:Y:S01]  /*1e1f0*/  FMNMX.FTZ R18, R145, R18, !PT ;  /* 0x0000001291127209 */ /* 0x000fe20007810000 */
[C---:B------:R-:W-:Y:S01]  /*1e200*/  FFMA.FTZ R161, R0.reuse, R10, R161 ;  /* 0x0000000a00a17223 */ /* 0x040fe200000100a1 */
[----:B------:R-:W-:Y:S01]  /*1e210*/  FMNMX.FTZ R16, R179, R16, !PT ;  /* 0x00000010b3107209 */ /* 0x000fe20007810000 */
[CC--:B------:R-:W-:Y:S01]  /*1e220*/  FFMA.FTZ R223, R0.reuse, R7.reuse, R223 ;  /* 0x0000000700df7223 */ /* 0x0c0fe200000100df */
[----:B------:R-:W-:Y:S01]  /*1e230*/  IADD3 R5, R5, 0x39, RZ ;  /* 0x0000003905057810 */ /* 0x000fe20007ffe0ff */
[C---:B------:R-:W-:Y:S01]  /*1e240*/  FFMA.FTZ R159, R0.reuse, R7, R159 ;  /* 0x00000007009f7223 */ /* 0x040fe2000001009f */
[----:B------:R-:W-:Y:S01]  /*1e250*/  FMNMX.FTZ R18, R143, R18, !PT ;  /* 0x000000128f127209 */ /* 0x000fe20007810000 */
[----:B------:R-:W2:Y:S01]  /*1e260*/  I2F R13, R14 ;  /* 0x0000000e000d7306 */ /* 0x000ea20000201400 */
        /* <DEDUP_REMOVED lines=13> */
[C---:B-1----:R-:W-:Y:S01]  /*1e340*/  FFMA.FTZ R151, R0.reuse, R8, R151 ;  /* 0x0000000800977223 */ /* 0x042fe20000010097 */
[----:B------:R-:W-:Y:S01]  /*1e350*/  FMNMX.FTZ R18, R157, R18, !PT ;  /* 0x000000129d127209 */ /* 0x000fe20007810000 */
[C---:B------:R-:W-:Y:S01]  /*1e360*/  FFMA.FTZ R139, R0.reuse, R8, R139 ;  /* 0x00000008008b7223 */ /* 0x040fe2000001008b */
[----:B------:R-:W-:Y:S02]  /*1e370*/  FMNMX.FTZ R16, R163, R16, !PT ;  /* 0x00000010a3107209 */ /* 0x000fe40007810000 */
[----:B------:R-:W-:Y:S02]  /*1e380*/  FMNMX.FTZ R18, R155, R18, !PT ;  /* 0x000000129b127209 */ /* 0x000fe40007810000 */
[----:B------:R-:W-:Y:S02]  /*1e390*/  FMNMX.FTZ R16, R153, R16, !PT ;  /* 0x0000001099107209 */ /* 0x000fe40007810000 */
[----:B------:R-:W-:Y:S01]  /*1e3a0*/  FMNMX.FTZ R18, R149, R18, !PT ;  /* 0x0000001295127209 */ /* 0x000fe20007810000 */
[CC--:B--2---:R-:W-:Y:S01]  /*1e3b0*/  FFMA.FTZ R136, R0.reuse, R13.reuse, R136 ;  /* 0x0000000d00887223 */ /* 0x0c4fe20000010088 */
[----:B------:R-:W-:Y:S01]  /*1e3c0*/  FMNMX.FTZ R7, R151, R16, !PT ;  /* 0x0000001097077209 */ /* 0x000fe20007810000 */
[----:B------:R-:W-:Y:S03]  /*1e3d0*/  FFMA.FTZ R138, R0, R13, R138 ;  /* 0x0000000d008a7223 */ /* 0x000fe6000001008a */
[----:B------:R-:W-:Y:S02]  /*1e3e0*/  FMNMX.FTZ R2, R136, R7, !PT ;  /* 0x0000000788027209 */ /* 0x000fe40007810000 */
[----:B------:R-:W-:Y:S01]  /*1e3f0*/  FMNMX.FTZ R7, R139, R18, !PT ;  /* 0x000000128b077209 */ /* 0x000fe20007810000 */
[CC--:B---3--:R-:W-:Y:S02]  /*1e400*/  FFMA.FTZ R135, R0.reuse, R5.reuse, R135 ;  /* 0x0000000500877223 */ /* 0x0c8fe40000010087 */
        /* <DEDUP_REMOVED lines=9> */
[----:B------:R-:W2:Y:S08]  /*1e4a0*/  SHFL.BFLY PT, R133, R6, 0x1, 0x1f ;  /* 0x0c201f0006857f89 */ /* 0x000eb000000e0000 */
[----:B------:R-:W3:Y:S01]  /*1e4b0*/  LDSM.16.MT88.4 R12, [R200+0xc000] ;  /* 0x00c00000c80c783b */ /* 0x000ee20000004200 */
        /* <DEDUP_REMOVED lines=95> */
[C---:B---3--:R-:W-:Y:S05]  /*1eab0*/  HMMA.16816.F32 R4, R128.reuse, R12, R4 ;  /* 0x0000000c8004723c */ /* 0x048fea0000001804 */
        /* <DEDUP_REMOVED lines=271> */
.L_x_4048:
        /* <DEDUP_REMOVED lines=281> */
.L_x_4054:
[----:B--23--:R-:W-:Y:S05]  /*20d40*/  BSYNC B0 ;  /* 0x0000000000007941 */ /* 0x00cfea0003800000 */
.L_x_4053:
        /* <DEDUP_REMOVED lines=19> */
.L_x_4056:
[----:B------:R-:W-:Y:S05]  /*20e80*/  BSYNC B0 ;  /* 0x0000000000007941 */ /* 0x000fea0003800000 */
.L_x_4055:
        /* <DEDUP_REMOVED lines=11> */
.L_x_4058:
[----:B------:R-:W-:Y:S05]  /*20f40*/  BSYNC B0 ;  /* 0x0000000000007941 */ /* 0x000fea0003800000 */
.L_x_4057:
        /* <DEDUP_REMOVED lines=11> */
.L_x_4060:
[----:B------:R-:W-:Y:S05]  /*21000*/  BSYNC B0 ;  /* 0x0000000000007941 */ /* 0x000fea0003800000 */
.L_x_4059:
        /* <DEDUP_REMOVED lines=11> */
.L_x_4062:
[----:B------:R-:W-:Y:S05]  /*210c0*/  BSYNC B0 ;  /* 0x0000000000007941 */ /* 0x000fea0003800000 */
.L_x_4061:
        /* <DEDUP_REMOVED lines=11> */
.L_x_4064:
[----:B------:R-:W-:Y:S05]  /*21180*/  BSYNC B0 ;  /* 0x0000000000007941 */ /* 0x000fea0003800000 */
.L_x_4063:
        /* <DEDUP_REMOVED lines=11> */
.L_x_4066:
[----:B------:R-:W-:Y:S05]  /*21240*/  BSYNC B0 ;  /* 0x0000000000007941 */ /* 0x000fea0003800000 */
.L_x_4065:
        /* <DEDUP_REMOVED lines=11> */
.L_x_4068:
[----:B------:R-:W-:Y:S05]  /*21300*/  BSYNC B0 ;  /* 0x0000000000007941 */ /* 0x000fea0003800000 */
.L_x_4067:
        /* <DEDUP_REMOVED lines=12> */
.L_x_4069:
        /* <DEDUP_REMOVED lines=11> */
.L_x_4121:


//--------------------- .nv.shared._ZN5flash32flash_fwd_splitkv_combine_kernelI23Flash_fwd_kernel_traitsILi192ELi64ELi64ELi4ELb0ELb0EN7cutlass6half_tE19Flash_kernel_traitsILi192ELi64ELi64ELi4ES3_EELi8ELi7ELb0EEEvNS_16Flash_fwd_paramsE --------------------------
	.section	.nv.shared._ZN5flash32flash_fwd_splitkv_combine_kernelI23Flash_fwd_kernel_traitsILi192ELi64ELi64ELi4ELb0ELb0EN7cutlass6half_tE19Flash_kernel_traitsILi192ELi64ELi64ELi4ES3_EELi8ELi7ELb0EEEvNS_16Flash_fwd_paramsE,"aw",@nobits
	.sectionflags	@""
	.align	16
.nv.shared._ZN5flash32flash_fwd_splitkv_combine_kernelI23Flash_fwd_kernel_traitsILi192ELi64ELi64ELi4ELb0ELb0EN7cutlass6half_tE19Flash_kernel_traitsILi192ELi64ELi64ELi4ES3_EELi8ELi7ELb0EEEvNS_16Flash_fwd_paramsE:
	.zero		4608


//--------------------- .nv.global                --------------------------
	.section	.nv.global,"aw",@nobits
.nv.global:
	.type		_ZN79_INTERNAL_fb7b40c3_43_flash_fwd_split_hdim192_fp16_causal_sm80_cu_2acf44d3_27654cute1_E,@object
	.size		_ZN79_INTERNAL_fb7b40c3_43_flash_fwd_split_hdim192_fp16_causal_sm80_cu_2acf44d3_27654cute1_E,(_ZN79_INTERNAL_fb7b40c3_43_flash_fwd_split_hdim192_fp16_causal_sm80_cu_2acf44d3_27654cuda3std3__45__cpo6cbeginE - _ZN79_INTERNAL_fb7b40c3_43_flash_fwd_split_hdim192_fp16_causal_sm80_cu_2acf44d3_27654cute1_E)
_ZN79_INTERNAL_fb7b40c3_43_flash_fwd_split_hdim192_fp16_causal_sm80_cu_2acf44d3_27654cute1_E:
	.zero		1
	.type		_ZN79_INTERNAL_fb7b40c3_43_flash_fwd_split_hdim192_fp16_causal_sm80_cu_2acf44d3_27654cuda3std3__45__cpo6cbeginE,@object
	.size		_ZN79_INTERNAL_fb7b40c3_43_flash_fwd_split_hdim192_fp16_causal_sm80_cu_2acf44d3_27654cuda3std3__45__cpo6cbeginE,(_ZN79_INTERNAL_fb7b40c3_43_flash_fwd_split_hdim192_fp16_causal_sm80_cu_2acf44d3_27654cuda3std3__48in_placeE - _ZN79_INTERNAL_fb7b40c3_43_flash_fwd_split_hdim192_fp16_causal_sm80_cu_2acf44d3_27654cuda3std3__45__cpo6cbeginE)
_ZN79_INTERNAL_fb7b40c3_43_flash_fwd_split_hdim192_fp16_causal_sm80_cu_2acf44d3_27654cuda3std3__45__cpo6cbeginE:
	.zero		1
	.type		_ZN79_INTERNAL_fb7b40c3_43_flash_fwd_split_hdim192_fp16_causal_sm80_cu_2acf44d3_27654cuda3std3__48in_placeE,@object
	.size		_ZN79_INTERNAL_fb7b40c3_43_flash_fwd_split_hdim192_fp16_causal_sm80_cu_2acf44d3_27654cuda3std3__48in_placeE,(_ZN79_INTERNAL_fb7b40c3_43_flash_fwd_split_hdim192_fp16_causal_sm80_cu_2acf44d3_27654cuda3std6ranges3__45__cpo9iter_moveE - _ZN79_INTERNAL_fb7b40c3_43_flash_fwd_split_hdim192_fp16_causal_sm80_cu_2acf44d3_27654cuda3std3__48in_placeE)
_ZN79_INTERNAL_fb7b40c3_43_flash_fwd_split_hdim192_fp16_causal_sm80_cu_2acf44d3_27654cuda3std3__48in_placeE:
	.zero		1
	.type		_ZN79_INTERNAL_fb7b40c3_43_flash_fwd_split_hdim192_fp16_causal_sm80_cu_2acf44d3_27654cuda3std6ranges3__45__cpo9iter_moveE,@object
	.size		_ZN79_INTERNAL_fb7b40c3_43_flash_fwd_split_hdim192_fp16_causal_sm80_cu_2acf44d3_27654cuda3std6ranges3__45__cpo9iter_moveE,(_ZN79_INTERNAL_fb7b40c3_43_flash_fwd_split_hdim192_fp16_causal_sm80_cu_2acf44d3_27654cuda3std3__45__cpo5beginE - _ZN79_INTERNAL_fb7b40c3_43_flash_fwd_split_hdim192_fp16_causal_sm80_cu_2acf44d3_27654cuda3std6ranges3__45__cpo9iter_moveE)
_ZN79_INTERNAL_fb7b40c3_43_flash_fwd_split_hdim192_fp16_causal_sm80_cu_2acf44d3_27654cuda3std6ranges3__45__cpo9iter_moveE:
	.zero		1
	.type		_ZN79_INTERNAL_fb7b40c3_43_flash_fwd_split_hdim192_fp16_causal_sm80_cu_2acf44d3_27654cuda3std3__45__cpo5beginE,@object
	.size		_ZN79_INTERNAL_fb7b40c3_43_flash_fwd_split_hdim192_fp16_causal_sm80_cu_2acf44d3_27654cuda3std3__45__cpo5beginE,(_ZN79_INTERNAL_fb7b40c3_43_flash_fwd_split_hdim192_fp16_causal_sm80_cu_2acf44d3_27654cuda3std3__481_GLOBAL__N__fb7b40c3_43_flash_fwd_split_hdim192_fp16_causal_sm80_cu_2acf44d3_27656ignoreE - _ZN79_INTERNAL_fb7b40c3_43_flash_fwd_split_hdim192_fp16_causal_sm80_cu_2acf44d3_27654cuda3std3__45__cpo5beginE)
_ZN79_INTERNAL_fb7b40c3_43_flash_fwd_split_hdim192_fp16_causal_sm80_cu_2acf44d3_27654cuda3std3__45__cpo5beginE:
	.zero		1
	.type		_ZN79_INTERNAL_fb7b40c3_43_flash_fwd_split_hdim192_fp16_causal_sm80_cu_2acf44d3_27654cuda3std3__481_GLOBAL__N__fb7b40c3_43_flash_fwd_split_hdim192_fp16_causal_sm80_cu_2acf44d3_27656ignoreE,@object
	.size		_ZN79_INTERNAL_fb7b40c3_43_flash_fwd_split_hdim192_fp16_causal_sm80_cu_2acf44d3_27654cuda3std3__481_GLOBAL__N__fb7b40c3_43_flash_fwd_split_hdim192_fp16_causal_sm80_cu_2acf44d3_27656ignoreE,(_ZN79_INTERNAL_fb7b40c3_43_flash_fwd_split_hdim192_fp16_causal_sm80_cu_2acf44d3_27654cute7productE - _ZN79_INTERNAL_fb7b40c3_43_flash_fwd_split_hdim192_fp16_causal_sm80_cu_2acf44d3_27654cuda3std3__481_GLOBAL__N__fb7b40c3_43_flash_fwd_split_hdim192_fp16_causal_sm80_cu_2acf44d3_27656ignoreE)
_ZN79_INTERNAL_fb7b40c3_43_flash_fwd_split_hdim192_fp16_causal_sm80_cu_2acf44d3_27654cuda3std3__481_GLOBAL__N__fb7b40c3_43_flash_fwd_split_hdim192_fp16_causal_sm80_cu_2acf44d3_27656ignoreE:
	.zero		1
	.type		_ZN79_INTERNAL_fb7b40c3_43_flash_fwd_split_hdim192_fp16_causal_sm80_cu_2acf44d3_27654cute7productE,@object
	.size		_ZN79_INTERNAL_fb7b40c3_43_flash_fwd_split_hdim192_fp16_causal_sm80_cu_2acf44d3_27654cute7productE,(_ZN79_INTERNAL_fb7b40c3_43_flash_fwd_split_hdim192_fp16_causal_sm80_cu_2acf44d3_27654cuda3std3__45__cpo3endE - _ZN79_INTERNAL_fb7b40c3_43_flash_fwd_split_hdim192_fp16_causal_sm80_cu_2acf44d3_27654cute7productE)
_ZN79_INTERNAL_fb7b40c3_43_flash_fwd_split_hdim192_fp16_causal_sm80_cu_2acf44d3_27654cute7productE:
	.zero		1
	.type		_ZN79_INTERNAL_fb7b40c3_43_flash_fwd_split_hdim192_fp16_causal_sm80_cu_2acf44d3_27654cuda3std3__45__cpo3endE,@object
	.size		_ZN79_INTERNAL_fb7b40c3_43_flash_fwd_split_hdim192_fp16_causal_sm80_cu_2acf44d3_27654cuda3std3__45__cpo3endE,(_ZN79_INTERNAL_fb7b40c3_43_flash_fwd_split_hdim192_fp16_causal_sm80_cu_2acf44d3_27654cuda3std3__419piecewise_constructE - _ZN79_INTERNAL_fb7b40c3_43_flash_fwd_split_hdim192_fp16_causal_sm80_cu_2acf44d3_27654cuda3std3__45__cpo3endE)
_ZN79_INTERNAL_fb7b40c3_43_flash_fwd_split_hdim192_fp16_causal_sm80_cu_2acf44d3_27654cuda3std3__45__cpo3endE:
	.zero		1
	.type		_ZN79_INTERNAL_fb7b40c3_43_flash_fwd_split_hdim192_fp16_causal_sm80_cu_2acf44d3_27654cuda3std3__419piecewise_constructE,@object
	.size		_ZN79_INTERNAL_fb7b40c3_43_flash_fwd_split_hdim192_fp16_causal_sm80_cu_2acf44d3_27654cuda3std3__419piecewise_constructE,(_ZN79_INTERNAL_fb7b40c3_43_flash_fwd_split_hdim192_fp16_causal_sm80_cu_2acf44d3_27654cuda3std3__45__cpo4cendE - _ZN79_INTERNAL_fb7b40c3_43_flash_fwd_split_hdim192_fp16_causal_sm80_cu_2acf44d3_27654cuda3std3__419piecewise_constructE)
_ZN79_INTERNAL_fb7b40c3_43_flash_fwd_split_hdim192_fp16_causal_sm80_cu_2acf44d3_27654cuda3std3__419piecewise_constructE:
	.zero		1
	.type		_ZN79_INTERNAL_fb7b40c3_43_flash_fwd_split_hdim192_fp16_causal_sm80_cu_2acf44d3_27654cuda3std3__45__cpo4cendE,@object
	.size		_ZN79_INTERNAL_fb7b40c3_43_flash_fwd_split_hdim192_fp16_causal_sm80_cu_2acf44d3_27654cuda3std3__45__cpo4cendE,(_ZN79_INTERNAL_fb7b40c3_43_flash_fwd_split_hdim192_fp16_causal_sm80_cu_2acf44d3_27654cuda3std6ranges3__45__cpo4swapE - _ZN79_INTERNAL_fb7b40c3_43_flash_fwd_split_hdim192_fp16_causal_sm80_cu_2acf44d3_27654cuda3std3__45__cpo4cendE)
_ZN79_INTERNAL_fb7b40c3_43_flash_fwd_split_hdim192_fp16_causal_sm80_cu_2acf44d3_27654cuda3std3__45__cpo4cendE:
	.zero		1
	.type		_ZN79_INTERNAL_fb7b40c3_43_flash_fwd_split_hdim192_fp16_causal_sm80_cu_2acf44d3_27654cuda3std6ranges3__45__cpo4swapE,@object
	.size		_ZN79_INTERNAL_fb7b40c3_43_flash_fwd_split_hdim192_fp16_causal_sm80_cu_2acf44d3_27654cuda3std6ranges3__45__cpo4swapE,(.L_7 - _ZN79_INTERNAL_fb7b40c3_43_flash_fwd_split_hdim192_fp16_causal_sm80_cu_2acf44d3_27654cuda3std6ranges3__45__cpo4swapE)
_ZN79_INTERNAL_fb7b40c3_43_flash_fwd_split_hdim192_fp16_causal_sm80_cu_2acf44d3_27654cuda3std6ranges3__45__cpo4swapE:
	.zero		1
.L_7:


//--------------------- .nv.shared._ZN5flash32flash_fwd_splitkv_combine_kernelI23Flash_fwd_kernel_traitsILi192ELi64ELi64ELi4ELb0ELb0EN7cutlass6half_tE19Flash_kernel_traitsILi192ELi64ELi64ELi4ES3_EELi8ELi6ELb0EEEvNS_16Flash_fwd_paramsE --------------------------
	.section	.nv.shared._ZN5flash32flash_fwd_splitkv_combine_kernelI23Flash_fwd_kernel_traitsILi192ELi64ELi64ELi4ELb0ELb0EN7cutlass6half_tE19Flash_kernel_traitsILi192ELi64ELi64ELi4ES3_EELi8ELi6ELb0EEEvNS_16Flash_fwd_paramsE,"aw",@nobits
	.sectionflags	@""
	.align	16
.nv.shared._ZN5flash32flash_fwd_splitkv_combine_kernelI23Flash_fwd_kernel_traitsILi192ELi64ELi64ELi4ELb0ELb0EN7cutlass6half_tE19Flash_kernel_traitsILi192ELi64ELi64ELi4ES3_EELi8ELi6ELb0EEEvNS_16Flash_fwd_paramsE:
	.zero		2304


//--------------------- .nv.shared._ZN5flash32flash_fwd_splitkv_combine_kernelI23Flash_fwd_kernel_traitsILi192ELi64ELi64ELi4ELb0ELb0EN7cutlass6half_tE19Flash_kernel_traitsILi192ELi64ELi64ELi4ES3_EELi8ELi5ELb0EEEvNS_16Flash_fwd_paramsE --------------------------
	.section	.nv.shared._ZN5flash32flash_fwd_splitkv_combine_kernelI23Flash_fwd_kernel_traitsILi192ELi64ELi64ELi4ELb0ELb0EN7cutlass6half_tE19Flash_kernel_traitsILi192ELi64ELi64ELi4ES3_EELi8ELi5ELb0EEEvNS_16Flash_fwd_paramsE,"aw",@nobits
	.sectionflags	@""
	.align	16
.nv.shared._ZN5flash32flash_fwd_splitkv_combine_kernelI23Flash_fwd_kernel_traitsILi192ELi64ELi64ELi4ELb0ELb0EN7cutlass6half_tE19Flash_kernel_traitsILi192ELi64ELi64ELi4ES3_EELi8ELi5ELb0EEEvNS_16Flash_fwd_paramsE:
	.zero		1152


//--------------------- .nv.shared._ZN5flash32flash_fwd_splitkv_combine_kernelI23Flash_fwd_kernel_traitsILi192ELi64ELi64ELi4ELb0ELb0EN7cutlass6half_tE19Flash_kernel_traitsILi192ELi64ELi64ELi4ES3_EELi8ELi4ELb0EEEvNS_16Flash_fwd_paramsE --------------------------
	.section	.nv.shared._ZN5flash32flash_fwd_splitkv_combine_kernelI23Flash_fwd_kernel_traitsILi192ELi64ELi64ELi4ELb0ELb0EN7cutlass6half_tE19Flash_kernel_traitsILi192ELi64ELi64ELi4ES3_EELi8ELi4ELb0EEEvNS_16Flash_fwd_paramsE,"aw",@nobits
	.sectionflags	@""
	.align	16
.nv.shared._ZN5flash32flash_fwd_splitkv_combine_kernelI23Flash_fwd_kernel_traitsILi192ELi64ELi64ELi4ELb0ELb0EN7cutlass6half_tE19Flash_kernel_traitsILi192ELi64ELi64ELi4ES3_EELi8ELi4ELb0EEEvNS_16Flash_fwd_paramsE:
	.zero		576


//--------------------- .nv.shared._ZN5flash32flash_fwd_splitkv_combine_kernelI23Flash_fwd_kernel_traitsILi192ELi64ELi64ELi4ELb0ELb0EN7cutlass6half_tE19Flash_kernel_traitsILi192ELi64ELi64ELi4ES3_EELi8ELi3ELb0EEEvNS_16Flash_fwd_paramsE --------------------------
	.section	.nv.shared._ZN5flash32flash_fwd_splitkv_combine_kernelI23Flash_fwd_kernel_traitsILi192ELi64ELi64ELi4ELb0ELb0EN7cutlass6half_tE19Flash_kernel_traitsILi192ELi64ELi64ELi4ES3_EELi8ELi3ELb0EEEvNS_16Flash_fwd_paramsE,"aw",@nobits
	.sectionflags	@""
	.align	16
.nv.shared._ZN5flash32flash_fwd_splitkv_combine_kernelI23Flash_fwd_kernel_traitsILi192ELi64ELi64ELi4ELb0ELb0EN7cutlass6half_tE19Flash_kernel_traitsILi192ELi64ELi64ELi4ES3_EELi8ELi3ELb0EEEvNS_16Flash_fwd_paramsE:
	.zero		288


//--------------------- .nv.shared._ZN5flash32flash_fwd_splitkv_combine_kernelI23Flash_fwd_kernel_traitsILi192ELi64ELi64ELi4ELb0ELb0EN7cutlass6half_tE19Flash_kernel_traitsILi192ELi64ELi64ELi4ES3_EELi8ELi2ELb0EEEvNS_16Flash_fwd_paramsE --------------------------
	.section	.nv.shared._ZN5flash32flash_fwd_splitkv_combine_kernelI23Flash_fwd_kernel_traitsILi192ELi64ELi64ELi4ELb0ELb0EN7cutlass6half_tE19Flash_kernel_traitsILi192ELi64ELi64ELi4ES3_EELi8ELi2ELb0EEEvNS_16Flash_fwd_paramsE,"aw",@nobits
	.sectionflags	@""
	.align	16
.nv.shared._ZN5flash32flash_fwd_splitkv_combine_kernelI23Flash_fwd_kernel_traitsILi192ELi64ELi64ELi4ELb0ELb0EN7cutlass6half_tE19Flash_kernel_traitsILi192ELi64ELi64ELi4ES3_EELi8ELi2ELb0EEEvNS_16Flash_fwd_paramsE:
	.zero		144


//--------------------- .nv.shared._ZN5flash32flash_fwd_splitkv_combine_kernelI23Flash_fwd_kernel_traitsILi192ELi64ELi64ELi4ELb0ELb0EN7cutlass6half_tE19Flash_kernel_traitsILi192ELi64ELi64ELi4ES3_EELi8ELi1ELb0EEEvNS_16Flash_fwd_paramsE --------------------------
	.section	.nv.shared._ZN5flash32flash_fwd_splitkv_combine_kernelI23Flash_fwd_kernel_traitsILi192ELi64ELi64ELi4ELb0ELb0EN7cutlass6half_tE19Flash_kernel_traitsILi192ELi64ELi64ELi4ES3_EELi8ELi1ELb0EEEvNS_16Flash_fwd_paramsE,"aw",@nobits
	.sectionflags	@""
	.align	16
.nv.shared._ZN5flash32flash_fwd_splitkv_combine_kernelI23Flash_fwd_kernel_traitsILi192ELi64ELi64ELi4ELb0ELb0EN7cutlass6half_tE19Flash_kernel_traitsILi192ELi64ELi64ELi4ES3_EELi8ELi1ELb0EEEvNS_16Flash_fwd_paramsE:
	.zero		80


//--------------------- .nv.shared._ZN5flash32flash_fwd_splitkv_combine_kernelI23Flash_fwd_kernel_traitsILi192ELi64ELi64ELi4ELb0ELb0EN7cutlass6half_tE19Flash_kernel_traitsILi192ELi64ELi64ELi4ES3_EELi8ELi7ELb1EEEvNS_16Flash_fwd_paramsE --------------------------
	.section	.nv.shared._ZN5flash32flash_fwd_splitkv_combine_kernelI23Flash_fwd_kernel_traitsILi192ELi64ELi64ELi4ELb0ELb0EN7cutlass6half_tE19Flash_kernel_traitsILi192ELi64ELi64ELi4ES3_EELi8ELi7ELb1EEEvNS_16Flash_fwd_paramsE,"aw",@nobits
	.sectionflags	@""
	.align	16
.nv.shared._ZN5flash32flash_fwd_splitkv_combine_kernelI23Flash_fwd_kernel_traitsILi192ELi64ELi64ELi4ELb0ELb0EN7cutlass6half_tE19Flash_kernel_traitsILi192ELi64ELi64ELi4ES3_EELi8ELi7ELb1EEEvNS_16Flash_fwd_paramsE:
	.zero		4608


//--------------------- .nv.shared._ZN5flash32flash_fwd_splitkv_combine_kernelI23Flash_fwd_kernel_traitsILi192ELi64ELi64ELi4ELb0ELb0EN7cutlass6half_tE19Flash_kernel_traitsILi192ELi64ELi64ELi4ES3_EELi8ELi6ELb1EEEvNS_16Flash_fwd_paramsE --------------------------
	.section	.nv.shared._ZN5flash32flash_fwd_splitkv_combine_kernelI23Flash_fwd_kernel_traitsILi192ELi64ELi64ELi4ELb0ELb0EN7cutlass6half_tE19Flash_kernel_traitsILi192ELi64ELi64ELi4ES3_EELi8ELi6ELb1EEEvNS_16Flash_fwd_paramsE,"aw",@nobits
	.sectionflags	@""
	.align	16
.nv.shared._ZN5flash32flash_fwd_splitkv_combine_kernelI23Flash_fwd_kernel_traitsILi192ELi64ELi64ELi4ELb0ELb0EN7cutlass6half_tE19Flash_kernel_traitsILi192ELi64ELi64ELi4ES3_EELi8ELi6ELb1EEEvNS_16Flash_fwd_paramsE:
	.zero		2304


//--------------------- .nv.shared._ZN5flash32flash_fwd_splitkv_combine_kernelI23Flash_fwd_kernel_traitsILi192ELi64ELi64ELi4ELb0ELb0EN7cutlass6half_tE19Flash_kernel_traitsILi192ELi64ELi64ELi4ES3_EELi8ELi5ELb1EEEvNS_16Flash_fwd_paramsE --------------------------
	.section	.nv.shared._ZN5flash32flash_fwd_splitkv_combine_kernelI23Flash_fwd_kernel_traitsILi192ELi64ELi64ELi4ELb0ELb0EN7cutlass6half_tE19Flash_kernel_traitsILi192ELi64ELi64ELi4ES3_EELi8ELi5ELb1EEEvNS_16Flash_fwd_paramsE,"aw",@nobits
	.sectionflags	@""
	.align	16
.nv.shared._ZN5flash32flash_fwd_splitkv_combine_kernelI23Flash_fwd_kernel_traitsILi192ELi64ELi64ELi4ELb0ELb0EN7cutlass6half_tE19Flash_kernel_traitsILi192ELi64ELi64ELi4ES3_EELi8ELi5ELb1EEEvNS_16Flash_fwd_paramsE:
	.zero		1152


//--------------------- .nv.shared._ZN5flash32flash_fwd_splitkv_combine_kernelI23Flash_fwd_kernel_traitsILi192ELi64ELi64ELi4ELb0ELb0EN7cutlass6half_tE19Flash_kernel_traitsILi192ELi64ELi64ELi4ES3_EELi8ELi4ELb1EEEvNS_16Flash_fwd_paramsE --------------------------
	.section	.nv.shared._ZN5flash32flash_fwd_splitkv_combine_kernelI23Flash_fwd_kernel_traitsILi192ELi64ELi64ELi4ELb0ELb0EN7cutlass6half_tE19Flash_kernel_traitsILi192ELi64ELi64ELi4ES3_EELi8ELi4ELb1EEEvNS_16Flash_fwd_paramsE,"aw",@nobits
	.sectionflags	@""
	.align	16
.nv.shared._ZN5flash32flash_fwd_splitkv_combine_kernelI23Flash_fwd_kernel_traitsILi192ELi64ELi64ELi4ELb0ELb0EN7cutlass6half_tE19Flash_kernel_traitsILi192ELi64ELi64ELi4ES3_EELi8ELi4ELb1EEEvNS_16Flash_fwd_paramsE:
	.zero		576


//--------------------- .nv.shared._ZN5flash32flash_fwd_splitkv_combine_kernelI23Flash_fwd_kernel_traitsILi192ELi64ELi64ELi4ELb0ELb0EN7cutlass6half_tE19Flash_kernel_traitsILi192ELi64ELi64ELi4ES3_EELi8ELi3ELb1EEEvNS_16Flash_fwd_paramsE --------------------------
	.section	.nv.shared._ZN5flash32flash_fwd_splitkv_combine_kernelI23Flash_fwd_kernel_traitsILi192ELi64ELi64ELi4ELb0ELb0EN7cutlass6half_tE19Flash_kernel_traitsILi192ELi64ELi64ELi4ES3_EELi8ELi3ELb1EEEvNS_16Flash_fwd_paramsE,"aw",@nobits
	.sectionflags	@""
	.align	16
.nv.shared._ZN5flash32flash_fwd_splitkv_combine_kernelI23Flash_fwd_kernel_traitsILi192ELi64ELi64ELi4ELb0ELb0EN7cutlass6half_tE19Flash_kernel_traitsILi192ELi64ELi64ELi4ES3_EELi8ELi3ELb1EEEvNS_16Flash_fwd_paramsE:
	.zero		288


//--------------------- .nv.shared._ZN5flash32flash_fwd_splitkv_combine_kernelI23Flash_fwd_kernel_traitsILi192ELi64ELi64ELi4ELb0ELb0EN7cutlass6half_tE19Flash_kernel_traitsILi192ELi64ELi64ELi4ES3_EELi8ELi2ELb1EEEvNS_16Flash_fwd_paramsE --------------------------
	.section	.nv.shared._ZN5flash32flash_fwd_splitkv_combine_kernelI23Flash_fwd_kernel_traitsILi192ELi64ELi64ELi4ELb0ELb0EN7cutlass6half_tE19Flash_kernel_traitsILi192ELi64ELi64ELi4ES3_EELi8ELi2ELb1EEEvNS_16Flash_fwd_paramsE,"aw",@nobits
	.sectionflags	@""
	.align	16
.nv.shared._ZN5flash32flash_fwd_splitkv_combine_kernelI23Flash_fwd_kernel_traitsILi192ELi64ELi64ELi4ELb0ELb0EN7cutlass6half_tE19Flash_kernel_traitsILi192ELi64ELi64ELi4ES3_EELi8ELi2ELb1EEEvNS_16Flash_fwd_paramsE:
	.zero		144


//--------------------- .nv.shared._ZN5flash32flash_fwd_splitkv_combine_kernelI23Flash_fwd_kernel_traitsILi192ELi64ELi64ELi4ELb0ELb0EN7cutlass6half_tE19Flash_kernel_traitsILi192ELi64ELi64ELi4ES3_EELi8ELi1ELb1EEEvNS_16Flash_fwd_paramsE --------------------------
	.section	.nv.shared._ZN5flash32flash_fwd_splitkv_combine_kernelI23Flash_fwd_kernel_traitsILi192ELi64ELi64ELi4ELb0ELb0EN7cutlass6half_tE19Flash_kernel_traitsILi192ELi64ELi64ELi4ES3_EELi8ELi1ELb1EEEvNS_16Flash_fwd_paramsE,"aw",@nobits
	.sectionflags	@""
	.align	16
.nv.shared._ZN5flash32flash_fwd_splitkv_combine_kernelI23Flash_fwd_kernel_traitsILi192ELi64ELi64ELi4ELb0ELb0EN7cutlass6half_tE19Flash_kernel_traitsILi192ELi64ELi64ELi4ES3_EELi8ELi1ELb1EEEvNS_16Flash_fwd_paramsE:
	.zero		80


//--------------------- .nv.shared._ZN5flash24flash_fwd_splitkv_kernelI23Flash_fwd_kernel_traitsILi192ELi64ELi64ELi4ELb0ELb0EN7cutlass6half_tE19Flash_kernel_traitsILi192ELi64ELi64ELi4ES3_EELb1ELb0ELb0ELb0ELb0ELb0ELb0ELb0EEEvNS_16Flash_fwd_paramsE --------------------------
	.section	.nv.shared._ZN5flash24flash_fwd_splitkv_kernelI23Flash_fwd_kernel_traitsILi192ELi64ELi64ELi4ELb0ELb0EN7cutlass6half_tE19Flash_kernel_traitsILi192ELi64ELi64ELi4ES3_EELb1ELb0ELb0ELb0ELb0ELb0ELb0ELb0EEEvNS_16Flash_fwd_paramsE,"aw",@nobits
	.sectionflags	@""
	.align	16


//--------------------- .nv.shared._ZN5flash24flash_fwd_splitkv_kernelI23Flash_fwd_kernel_traitsILi192ELi64ELi64ELi4ELb0ELb0EN7cutlass6half_tE19Flash_kernel_traitsILi192ELi64ELi64ELi4ES3_EELb1ELb0ELb0ELb0ELb0ELb1ELb0ELb0EEEvNS_16Flash_fwd_paramsE --------------------------
	.section	.nv.shared._ZN5flash24flash_fwd_splitkv_kernelI23Flash_fwd_kernel_traitsILi192ELi64ELi64ELi4ELb0ELb0EN7cutlass6half_tE19Flash_kernel_traitsILi192ELi64ELi64ELi4ES3_EELb1ELb0ELb0ELb0ELb0ELb1ELb0ELb0EEEvNS_16Flash_fwd_paramsE,"aw",@nobits
	.sectionflags	@""
	.align	16


//--------------------- .nv.shared._ZN5flash24flash_fwd_splitkv_kernelI23Flash_fwd_kernel_traitsILi192ELi64ELi64ELi4ELb0ELb0EN7cutlass6half_tE19Flash_kernel_traitsILi192ELi64ELi64ELi4ES3_EELb1ELb0ELb0ELb0ELb0ELb0ELb0ELb1EEEvNS_16Flash_fwd_paramsE --------------------------
	.section	.nv.shared._ZN5flash24flash_fwd_splitkv_kernelI23Flash_fwd_kernel_traitsILi192ELi64ELi64ELi4ELb0ELb0EN7cutlass6half_tE19Flash_kernel_traitsILi192ELi64ELi64ELi4ES3_EELb1ELb0ELb0ELb0ELb0ELb0ELb0ELb1EEEvNS_16Flash_fwd_paramsE,"aw",@nobits
	.sectionflags	@""
	.align	16


//--------------------- .nv.shared._ZN5flash24flash_fwd_splitkv_kernelI23Flash_fwd_kernel_traitsILi192ELi64ELi64ELi4ELb0ELb0EN7cutlass6half_tE19Flash_kernel_traitsILi192ELi64ELi64ELi4ES3_EELb1ELb0ELb0ELb0ELb0ELb1ELb0ELb1EEEvNS_16Flash_fwd_paramsE --------------------------
	.section	.nv.shared._ZN5flash24flash_fwd_splitkv_kernelI23Flash_fwd_kernel_traitsILi192ELi64ELi64ELi4ELb0ELb0EN7cutlass6half_tE19Flash_kernel_traitsILi192ELi64ELi64ELi4ES3_EELb1ELb0ELb0ELb0ELb0ELb1ELb0ELb1EEEvNS_16Flash_fwd_paramsE,"aw",@nobits
	.sectionflags	@""
	.align	16


//--------------------- .nv.shared._ZN5flash24flash_fwd_splitkv_kernelI23Flash_fwd_kernel_traitsILi192ELi64ELi64ELi4ELb0ELb0EN7cutlass6half_tE19Flash_kernel_traitsILi192ELi64ELi64ELi4ES3_EELb1ELb0ELb0ELb0ELb0ELb0ELb1ELb0EEEvNS_16Flash_fwd_paramsE --------------------------
	.section	.nv.shared._ZN5flash24flash_fwd_splitkv_kernelI23Flash_fwd_kernel_traitsILi192ELi64ELi64ELi4ELb0ELb0EN7cutlass6half_tE19Flash_kernel_traitsILi192ELi64ELi64ELi4ES3_EELb1ELb0ELb0ELb0ELb0ELb0ELb1ELb0EEEvNS_16Flash_fwd_paramsE,"aw",@nobits
	.sectionflags	@""
	.align	16


//--------------------- .nv.shared._ZN5flash24flash_fwd_splitkv_kernelI23Flash_fwd_kernel_traitsILi192ELi64ELi64ELi4ELb0ELb0EN7cutlass6half_tE19Flash_kernel_traitsILi192ELi64ELi64ELi4ES3_EELb1ELb0ELb0ELb0ELb0ELb1ELb1ELb0EEEvNS_16Flash_fwd_paramsE --------------------------
	.section	.nv.shared._ZN5flash24flash_fwd_splitkv_kernelI23Flash_fwd_kernel_traitsILi192ELi64ELi64ELi4ELb0ELb0EN7cutlass6half_tE19Flash_kernel_traitsILi192ELi64ELi64ELi4ES3_EELb1ELb0ELb0ELb0ELb0ELb1ELb1ELb0EEEvNS_16Flash_fwd_paramsE,"aw",@nobits
	.sectionflags	@""
	.align	16


//--------------------- .nv.shared._ZN5flash24flash_fwd_splitkv_kernelI23Flash_fwd_kernel_traitsILi192ELi64ELi64ELi4ELb0ELb0EN7cutlass6half_tE19Flash_kernel_traitsILi192ELi64ELi64ELi4ES3_EELb1ELb0ELb0ELb0ELb0ELb0ELb1ELb1EEEvNS_16Flash_fwd_paramsE --------------------------
	.section	.nv.shared._ZN5flash24flash_fwd_splitkv_kernelI23Flash_fwd_kernel_traitsILi192ELi64ELi64ELi4ELb0ELb0EN7cutlass6half_tE19Flash_kernel_traitsILi192ELi64ELi64ELi4ES3_EELb1ELb0ELb0ELb0ELb0ELb0ELb1ELb1EEEvNS_16Flash_fwd_paramsE,"aw",@nobits
	.sectionflags	@""
	.align	16


//--------------------- .nv.shared._ZN5flash24flash_fwd_splitkv_kernelI23Flash_fwd_kernel_traitsILi192ELi64ELi64ELi4ELb0ELb0EN7cutlass6half_tE19Flash_kernel_traitsILi192ELi64ELi64ELi4ES3_EELb1ELb0ELb0ELb0ELb0ELb1ELb1ELb1EEEvNS_16Flash_fwd_paramsE --------------------------
	.section	.nv.shared._ZN5flash24flash_fwd_splitkv_kernelI23Flash_fwd_kernel_traitsILi192ELi64ELi64ELi4ELb0ELb0EN7cutlass6half_tE19Flash_kernel_traitsILi192ELi64ELi64ELi4ES3_EELb1ELb0ELb0ELb0ELb0ELb1ELb1ELb1EEEvNS_16Flash_fwd_paramsE,"aw",@nobits
	.sectionflags	@""
	.align	16


//--------------------- .nv.shared._ZN5flash24flash_fwd_splitkv_kernelI23Flash_fwd_kernel_traitsILi192ELi64ELi64ELi4ELb0ELb0EN7cutlass6half_tE19Flash_kernel_traitsILi192ELi64ELi64ELi4ES3_EELb1ELb0ELb0ELb0ELb1ELb0ELb0ELb0EEEvNS_16Flash_fwd_paramsE --------------------------
	.section	.nv.shared._ZN5flash24flash_fwd_splitkv_kernelI23Flash_fwd_kernel_traitsILi192ELi64ELi64ELi4ELb0ELb0EN7cutlass6half_tE19Flash_kernel_traitsILi192ELi64ELi64ELi4ES3_EELb1ELb0ELb0ELb0ELb1ELb0ELb0ELb0EEEvNS_16Flash_fwd_paramsE,"aw",@nobits
	.sectionflags	@""
	.align	16


//--------------------- .nv.shared._ZN5flash24flash_fwd_splitkv_kernelI23Flash_fwd_kernel_traitsILi192ELi64ELi64ELi4ELb0ELb0EN7cutlass6half_tE19Flash_kernel_traitsILi192ELi64ELi64ELi4ES3_EELb1ELb0ELb0ELb0ELb1ELb1ELb0ELb0EEEvNS_16Flash_fwd_paramsE --------------------------
	.section	.nv.shared._ZN5flash24flash_fwd_splitkv_kernelI23Flash_fwd_kernel_traitsILi192ELi64ELi64ELi4ELb0ELb0EN7cutlass6half_tE19Flash_kernel_traitsILi192ELi64ELi64ELi4ES3_EELb1ELb0ELb0ELb0ELb1ELb1ELb0ELb0EEEvNS_16Flash_fwd_paramsE,"aw",@nobits
	.sectionflags	@""
	.align	16


//--------------------- .nv.shared._ZN5flash24flash_fwd_splitkv_kernelI23Flash_fwd_kernel_traitsILi192ELi64ELi64ELi4ELb0ELb0EN7cutlass6half_tE19Flash_kernel_traitsILi192ELi64ELi64ELi4ES3_EELb1ELb0ELb1ELb0ELb0ELb0ELb0ELb0EEEvNS_16Flash_fwd_paramsE --------------------------
	.section	.nv.shared._ZN5flash24flash_fwd_splitkv_kernelI23Flash_fwd_kernel_traitsILi192ELi64ELi64ELi4ELb0ELb0EN7cutlass6half_tE19Flash_kernel_traitsILi192ELi64ELi64ELi4ES3_EELb1ELb0ELb1ELb0ELb0ELb0ELb0ELb0EEEvNS_16Flash_fwd_paramsE,"aw",@nobits
	.sectionflags	@""
	.align	16


//--------------------- .nv.shared._ZN5flash24flash_fwd_splitkv_kernelI23Flash_fwd_kernel_traitsILi192ELi64ELi64ELi4ELb0ELb0EN7cutlass6half_tE19Flash_kernel_traitsILi192ELi64ELi64ELi4ES3_EELb1ELb0ELb1ELb0ELb0ELb1ELb0ELb0EEEvNS_16Flash_fwd_paramsE --------------------------
	.section	.nv.shared._ZN5flash24flash_fwd_splitkv_kernelI23Flash_fwd_kernel_traitsILi192ELi64ELi64ELi4ELb0ELb0EN7cutlass6half_tE19Flash_kernel_traitsILi192ELi64ELi64ELi4ES3_EELb1ELb0ELb1ELb0ELb0ELb1ELb0ELb0EEEvNS_16Flash_fwd_paramsE,"aw",@nobits
	.sectionflags	@""
	.align	16


//--------------------- .nv.shared._ZN5flash24flash_fwd_splitkv_kernelI23Flash_fwd_kernel_traitsILi192ELi64ELi64ELi4ELb0ELb0EN7cutlass6half_tE19Flash_kernel_traitsILi192ELi64ELi64ELi4ES3_EELb1ELb0ELb0ELb0ELb1ELb0ELb0ELb1EEEvNS_16Flash_fwd_paramsE --------------------------
	.section	.nv.shared._ZN5flash24flash_fwd_splitkv_kernelI23Flash_fwd_kernel_traitsILi192ELi64ELi64ELi4ELb0ELb0EN7cutlass6half_tE19Flash_kernel_traitsILi192ELi64ELi64ELi4ES3_EELb1ELb0ELb0ELb0ELb1ELb0ELb0ELb1EEEvNS_16Flash_fwd_paramsE,"aw",@nobits
	.sectionflags	@""
	.align	16


//--------------------- .nv.shared._ZN5flash24flash_fwd_splitkv_kernelI23Flash_fwd_kernel_traitsILi192ELi64ELi64ELi4ELb0ELb0EN7cutlass6half_tE19Flash_kernel_traitsILi192ELi64ELi64ELi4ES3_EELb1ELb0ELb0ELb0ELb1ELb1ELb0ELb1EEEvNS_16Flash_fwd_paramsE --------------------------
	.section	.nv.shared._ZN5flash24flash_fwd_splitkv_kernelI23Flash_fwd_kernel_traitsILi192ELi64ELi64ELi4ELb0ELb0EN7cutlass6half_tE19Flash_kernel_traitsILi192ELi64ELi64ELi4ES3_EELb1ELb0ELb0ELb0ELb1ELb1ELb0ELb1EEEvNS_16Flash_fwd_paramsE,"aw",@nobits
	.sectionflags	@""
	.align	16


//--------------------- .nv.shared._ZN5flash24flash_fwd_splitkv_kernelI23Flash_fwd_kernel_traitsILi192ELi64ELi64ELi4ELb0ELb0EN7cutlass6half_tE19Flash_kernel_traitsILi192ELi64ELi64ELi4ES3_EELb1ELb0ELb1ELb0ELb0ELb0ELb0ELb1EEEvNS_16Flash_fwd_paramsE --------------------------
	.section	.nv.shared._ZN5flash24flash_fwd_splitkv_kernelI23Flash_fwd_kernel_traitsILi192ELi64ELi64ELi4ELb0ELb0EN7cutlass6half_tE19Flash_kernel_traitsILi192ELi64ELi64ELi4ES3_EELb1ELb0ELb1ELb0ELb0ELb0ELb0ELb1EEEvNS_16Flash_fwd_paramsE,"aw",@nobits
	.sectionflags	@""
	.align	16


//--------------------- .nv.shared._ZN5flash24flash_fwd_splitkv_kernelI23Flash_fwd_kernel_traitsILi192ELi64ELi64ELi4ELb0ELb0EN7cutlass6half_tE19Flash_kernel_traitsILi192ELi64ELi64ELi4ES3_EELb1ELb0ELb1ELb0ELb0ELb1ELb0ELb1EEEvNS_16Flash_fwd_paramsE --------------------------
	.section	.nv.shared._ZN5flash24flash_fwd_splitkv_kernelI23Flash_fwd_kernel_traitsILi192ELi64ELi64ELi4ELb0ELb0EN7cutlass6half_tE19Flash_kernel_traitsILi192ELi64ELi64ELi4ES3_EELb1ELb0ELb1ELb0ELb0ELb1ELb0ELb1EEEvNS_16Flash_fwd_paramsE,"aw",@nobits
	.sectionflags	@""
	.align	16


//--------------------- .nv.shared._ZN5flash24flash_fwd_splitkv_kernelI23Flash_fwd_kernel_traitsILi192ELi64ELi64ELi4ELb0ELb0EN7cutlass6half_tE19Flash_kernel_traitsILi192ELi64ELi64ELi4ES3_EELb1ELb0ELb0ELb0ELb1ELb0ELb1ELb0EEEvNS_16Flash_fwd_paramsE --------------------------
	.section	.nv.shared._ZN5flash24flash_fwd_splitkv_kernelI23Flash_fwd_kernel_traitsILi192ELi64ELi64ELi4ELb0ELb0EN7cutlass6half_tE19Flash_kernel_traitsILi192ELi64ELi64ELi4ES3_EELb1ELb0ELb0ELb0ELb1ELb0ELb1ELb0EEEvNS_16Flash_fwd_paramsE,"aw",@nobits
	.sectionflags	@""
	.align	16


//--------------------- .nv.shared._ZN5flash24flash_fwd_splitkv_kernelI23Flash_fwd_kernel_traitsILi192ELi64ELi64ELi4ELb0ELb0EN7cutlass6half_tE19Flash_kernel_traitsILi192ELi64ELi64ELi4ES3_EELb1ELb0ELb0ELb0ELb1ELb1ELb1ELb0EEEvNS_16Flash_fwd_paramsE --------------------------
	.section	.nv.shared._ZN5flash24flash_fwd_splitkv_kernelI23Flash_fwd_kernel_traitsILi192ELi64ELi64ELi4ELb0ELb0EN7cutlass6half_tE19Flash_kernel_traitsILi192ELi64ELi64ELi4ES3_EELb1ELb0ELb0ELb0ELb1ELb1ELb1ELb0EEEvNS_16Flash_fwd_paramsE,"aw",@nobits
	.sectionflags	@""
	.align	16


//--------------------- .nv.shared._ZN5flash24flash_fwd_splitkv_kernelI23Flash_fwd_kernel_traitsILi192ELi64ELi64ELi4ELb0ELb0EN7cutlass6half_tE19Flash_kernel_traitsILi192ELi64ELi64ELi4ES3_EELb1ELb0ELb1ELb0ELb0ELb0ELb1ELb0EEEvNS_16Flash_fwd_paramsE --------------------------
	.section	.nv.shared._ZN5flash24flash_fwd_splitkv_kernelI23Flash_fwd_kernel_traitsILi192ELi64ELi64ELi4ELb0ELb0EN7cutlass6half_tE19Flash_kernel_traitsILi192ELi64ELi64ELi4ES3_EELb1ELb0ELb1ELb0ELb0ELb0ELb1ELb0EEEvNS_16Flash_fwd_paramsE,"aw",@nobits
	.sectionflags	@""
	.align	16


//--------------------- .nv.shared._ZN5flash24flash_fwd_splitkv_kernelI23Flash_fwd_kernel_traitsILi192ELi64ELi64ELi4ELb0ELb0EN7cutlass6half_tE19Flash_kernel_traitsILi192ELi64ELi64ELi4ES3_EELb1ELb0ELb1ELb0ELb0ELb1ELb1ELb0EEEvNS_16Flash_fwd_paramsE --------------------------
	.section	.nv.shared._ZN5flash24flash_fwd_splitkv_kernelI23Flash_fwd_kernel_traitsILi192ELi64ELi64ELi4ELb0ELb0EN7cutlass6half_tE19Flash_kernel_traitsILi192ELi64ELi64ELi4ES3_EELb1ELb0ELb1ELb0ELb0ELb1ELb1ELb0EEEvNS_16Flash_fwd_paramsE,"aw",@nobits
	.sectionflags	@""
	.align	16


//--------------------- .nv.shared._ZN5flash24flash_fwd_splitkv_kernelI23Flash_fwd_kernel_traitsILi192ELi64ELi64ELi4ELb0ELb0EN7cutlass6half_tE19Flash_kernel_traitsILi192ELi64ELi64ELi4ES3_EELb1ELb0ELb0ELb0ELb1ELb0ELb1ELb1EEEvNS_16Flash_fwd_paramsE --------------------------
	.section	.nv.shared._ZN5flash24flash_fwd_splitkv_kernelI23Flash_fwd_kernel_traitsILi192ELi64ELi64ELi4ELb0ELb0EN7cutlass6half_tE19Flash_kernel_traitsILi192ELi64ELi64ELi4ES3_EELb1ELb0ELb0ELb0ELb1ELb0ELb1ELb1EEEvNS_16Flash_fwd_paramsE,"aw",@nobits
	.sectionflags	@""
	.align	16


//--------------------- .nv.shared._ZN5flash24flash_fwd_splitkv_kernelI23Flash_fwd_kernel_traitsILi192ELi64ELi64ELi4ELb0ELb0EN7cutlass6half_tE19Flash_kernel_traitsILi192ELi64ELi64ELi4ES3_EELb1ELb0ELb0ELb0ELb1ELb1ELb1ELb1EEEvNS_16Flash_fwd_paramsE --------------------------
	.section	.nv.shared._ZN5flash24flash_fwd_splitkv_kernelI23Flash_fwd_kernel_traitsILi192ELi64ELi64ELi4ELb0ELb0EN7cutlass6half_tE19Flash_kernel_traitsILi192ELi64ELi64ELi4ES3_EELb1ELb0ELb0ELb0ELb1ELb1ELb1ELb1EEEvNS_16Flash_fwd_paramsE,"aw",@nobits
	.sectionflags	@""
	.align	16


//--------------------- .nv.shared._ZN5flash24flash_fwd_splitkv_kernelI23Flash_fwd_kernel_traitsILi192ELi64ELi64ELi4ELb0ELb0EN7cutlass6half_tE19Flash_kernel_traitsILi192ELi64ELi64ELi4ES3_EELb1ELb0ELb1ELb0ELb0ELb0ELb1ELb1EEEvNS_16Flash_fwd_paramsE --------------------------
	.section	.nv.shared._ZN5flash24flash_fwd_splitkv_kernelI23Flash_fwd_kernel_traitsILi192ELi64ELi64ELi4ELb0ELb0EN7cutlass6half_tE19Flash_kernel_traitsILi192ELi64ELi64ELi4ES3_EELb1ELb0ELb1ELb0ELb0ELb0ELb1ELb1EEEvNS_16Flash_fwd_paramsE,"aw",@nobits
	.sectionflags	@""
	.align	16


//--------------------- .nv.shared._ZN5flash24flash_fwd_splitkv_kernelI23Flash_fwd_kernel_traitsILi192ELi64ELi64ELi4ELb0ELb0EN7cutlass6half_tE19Flash_kernel_traitsILi192ELi64ELi64ELi4ES3_EELb1ELb0ELb1ELb0ELb0ELb1ELb1ELb1EEEvNS_16Flash_fwd_paramsE --------------------------
	.section	.nv.shared._ZN5flash24flash_fwd_splitkv_kernelI23Flash_fwd_kernel_traitsILi192ELi64ELi64ELi4ELb0ELb0EN7cutlass6half_tE19Flash_kernel_traitsILi192ELi64ELi64ELi4ES3_EELb1ELb0ELb1ELb0ELb0ELb1ELb1ELb1EEEvNS_16Flash_fwd_paramsE,"aw",@nobits
	.sectionflags	@""
	.align	16
